// Copyright (c) 2024, Jay Shah, Ganesh Bikshandi, Ying Zhang, Vijay Thakkar, Pradeep Ramani, Tri Dao.
// Splitting the different template instantiations to different files to speed up compilation.
// This file is auto-generated. See "generate_kernels.py"

#include "flash_fwd_launch_template.h"

#ifndef FLASHATTENTION_DISABLE_HDIM256
template void run_mha_fwd_<90, cutlass::half_t, 256, 256, false, true, false, true>(Flash_fwd_params &params, cudaStream_t stream);
#endif


// ===== COMPILED SASS (sm_90a) =====

	.target	sm_90a

	.elftype	@"ET_EXEC"


//--------------------- .note.nv.tkinfo           --------------------------
	.section	.note.nv.tkinfo,"",@"SHT_NOTE"
	.sectionflags	@"SHF_NOTE_NV_TKINFO"
	.tkinfo
        /*0018*/ 	.word	0x00000002
        /*0030*/ 	.string	""
        /*0030*/ 	.string	"ptxas"
        /*0030*/ 	.string	"Cuda compilation tools, release 13.0, V13.0.88"
        /*0030*/ 	.string	"Build cuda_13.0.r13.0/compiler.36424714_0"
        /*0030*/ 	.string	"-arch sm_90a -m 64 "



//--------------------- .note.nv.cuinfo           --------------------------
	.section	.note.nv.cuinfo,"",@"SHT_NOTE"
	.sectionflags	@"SHF_NOTE_NV_CUINFO"
        /*0018*/ 	.short	0x0002
        /*001a*/ 	.short	0x005a
        /*001c*/ 	.short	0x0082
	.zero		2


//--------------------- .nv.info                  --------------------------
	.section	.nv.info,"",@"SHT_CUDA_INFO"
	.align	4


	//----- nvinfo : EIATTR_REGCOUNT
	.align		4
        /*0000*/ 	.byte	0x04, 0x2f
        /*0002*/ 	.short	(.L_23 - .L_22)
	.align		4
.L_22:
        /*0004*/ 	.word	index@(_ZN7cutlass13device_kernelIN5flash11enable_sm90INS1_16FlashAttnFwdSm90INS1_25CollectiveMainloopFwdSm90ILi2EN4cute5tupleIJNS5_1CILi1EEES8_S8_EEENS6_IJNS7_ILi128EEENS7_ILi80EEENS7_ILi256EEEEEELi256ENS_6half_tEfNS_4arch4Sm90ELb1ELb0ELb0ELb1ELb1ELb1ELb0ELb1ELb1ELb1ELb0ELb0EEENS1_21CollectiveEpilogueFwdINS6_IJSA_SC_SB_EEES9_SE_SG_Li256ELb1ELb1ELb0ELb0EEENS1_36VarlenDynamicPersistentTileSchedulerILi128ELi80ELi256ELi128ELb0ELb1ELb1ELb1ELb1ELb1EEEEEEEEEvNT_6ParamsE)
        /*0008*/ 	.word	0x000000a8


	//----- nvinfo : EIATTR_FRAME_SIZE
	.align		4
.L_23:
        /*000c*/ 	.byte	0x04, 0x11
        /*000e*/ 	.short	(.L_25 - .L_24)
	.align		4
.L_24:
        /*0010*/ 	.word	index@(_ZN7cutlass13device_kernelIN5flash11enable_sm90INS1_16FlashAttnFwdSm90INS1_25CollectiveMainloopFwdSm90ILi2EN4cute5tupleIJNS5_1CILi1EEES8_S8_EEENS6_IJNS7_ILi128EEENS7_ILi80EEENS7_ILi256EEEEEELi256ENS_6half_tEfNS_4arch4Sm90ELb1ELb0ELb0ELb1ELb1ELb1ELb0ELb1ELb1ELb1ELb0ELb0EEENS1_21CollectiveEpilogueFwdINS6_IJSA_SC_SB_EEES9_SE_SG_Li256ELb1ELb1ELb0ELb0EEENS1_36VarlenDynamicPersistentTileSchedulerILi128ELi80ELi256ELi128ELb0ELb1ELb1ELb1ELb1ELb1EEEEEEEEEvNT_6ParamsE)
        /*0014*/ 	.word	0x00000090


	//----- nvinfo : EIATTR_REGCOUNT
	.align		4
.L_25:
        /*0018*/ 	.byte	0x04, 0x2f
        /*001a*/ 	.short	(.L_27 - .L_26)
	.align		4
.L_26:
        /*001c*/ 	.word	index@(_ZN7cutlass13device_kernelIN5flash11enable_sm90INS1_16FlashAttnFwdSm90INS1_25CollectiveMainloopFwdSm90ILi2EN4cute5tupleIJNS5_1CILi1EEES8_S8_EEENS6_IJNS7_ILi128EEENS7_ILi80EEENS7_ILi256EEEEEELi256ENS_6half_tEfNS_4arch4Sm90ELb1ELb0ELb0ELb1ELb1ELb0ELb0ELb1ELb1ELb1ELb0ELb0EEENS1_21CollectiveEpilogueFwdINS6_IJSA_SC_SB_EEES9_SE_SG_Li256ELb1ELb1ELb0ELb0EEENS1_36VarlenDynamicPersistentTileSchedulerILi128ELi80ELi256ELi128ELb0ELb1ELb1ELb1ELb1ELb1EEEEEEEEEvNT_6ParamsE)
        /*0020*/ 	.word	0x000000a8


	//----- nvinfo : EIATTR_FRAME_SIZE
	.align		4
.L_27:
        /*0024*/ 	.byte	0x04, 0x11
        /*0026*/ 	.short	(.L_29 - .L_28)
	.align		4
.L_28:
        /*0028*/ 	.word	index@(_ZN7cutlass13device_kernelIN5flash11enable_sm90INS1_16FlashAttnFwdSm90INS1_25CollectiveMainloopFwdSm90ILi2EN4cute5tupleIJNS5_1CILi1EEES8_S8_EEENS6_IJNS7_ILi128EEENS7_ILi80EEENS7_ILi256EEEEEELi256ENS_6half_tEfNS_4arch4Sm90ELb1ELb0ELb0ELb1ELb1ELb0ELb0ELb1ELb1ELb1ELb0ELb0EEENS1_21CollectiveEpilogueFwdINS6_IJSA_SC_SB_EEES9_SE_SG_Li256ELb1ELb1ELb0ELb0EEENS1_36VarlenDynamicPersistentTileSchedulerILi128ELi80ELi256ELi128ELb0ELb1ELb1ELb1ELb1ELb1EEEEEEEEEvNT_6ParamsE)
        /*002c*/ 	.word	0x00000030


	//----- nvinfo : EIATTR_REGCOUNT
	.align		4
.L_29:
        /*0030*/ 	.byte	0x04, 0x2f
        /*0032*/ 	.short	(.L_31 - .L_30)
	.align		4
.L_30:
        /*0034*/ 	.word	index@(_ZN7cutlass13device_kernelIN5flash11enable_sm90INS1_16FlashAttnFwdSm90INS1_25CollectiveMainloopFwdSm90ILi2EN4cute5tupleIJNS5_1CILi1EEES8_S8_EEENS6_IJNS7_ILi128EEENS7_ILi80EEENS7_ILi256EEEEEELi256ENS_6half_tEfNS_4arch4Sm90ELb1ELb0ELb0ELb0ELb1ELb0ELb0ELb1ELb1ELb1ELb0ELb0EEENS1_21CollectiveEpilogueFwdINS6_IJSA_SC_SB_EEES9_SE_SG_Li256ELb0ELb1ELb0ELb0EEENS1_30DynamicPersistentTileSchedulerILi256ELi128ELb0ELb1ELb1EEEEEEEEEvNT_6ParamsE)
        /*0038*/ 	.word	0x000000a8


	//----- nvinfo : EIATTR_FRAME_SIZE
	.align		4
.L_31:
        /*003c*/ 	.byte	0x04, 0x11
        /*003e*/ 	.short	(.L_33 - .L_32)
	.align		4
.L_32:
        /*0040*/ 	.word	index@(_ZN7cutlass13device_kernelIN5flash11enable_sm90INS1_16FlashAttnFwdSm90INS1_25CollectiveMainloopFwdSm90ILi2EN4cute5tupleIJNS5_1CILi1EEES8_S8_EEENS6_IJNS7_ILi128EEENS7_ILi80EEENS7_ILi256EEEEEELi256ENS_6half_tEfNS_4arch4Sm90ELb1ELb0ELb0ELb0ELb1ELb0ELb0ELb1ELb1ELb1ELb0ELb0EEENS1_21CollectiveEpilogueFwdINS6_IJSA_SC_SB_EEES9_SE_SG_Li256ELb0ELb1ELb0ELb0EEENS1_30DynamicPersistentTileSchedulerILi256ELi128ELb0ELb1ELb1EEEEEEEEEvNT_6ParamsE)
        /*0044*/ 	.word	0x00000008


	//----- nvinfo : EIATTR_REGCOUNT
	.align		4
.L_33:
        /*0048*/ 	.byte	0x04, 0x2f
        /*004a*/ 	.short	(.L_35 - .L_34)
	.align		4
.L_34:
        /*004c*/ 	.word	index@(_ZN7cutlass13device_kernelIN5flash11enable_sm90INS1_16FlashAttnFwdSm90INS1_25CollectiveMainloopFwdSm90ILi2EN4cute5tupleIJNS5_1CILi1EEES8_S8_EEENS6_IJNS7_ILi128EEENS7_ILi64EEENS7_ILi256EEEEEELi256ENS_6half_tEfNS_4arch4Sm90ELb0ELb1ELb0ELb1ELb1ELb1ELb0ELb1ELb1ELb1ELb0ELb0EEENS1_21CollectiveEpilogueFwdINS6_IJSA_SC_SB_EEES9_SE_SG_Li256ELb1ELb1ELb0ELb0EEENS1_36VarlenDynamicPersistentTileSchedulerILi128ELi64ELi256ELi128ELb0ELb1ELb1ELb1ELb0ELb1EEEEEEEEEvNT_6ParamsE)
        /*0050*/ 	.word	0x000000a8


	//----- nvinfo : EIATTR_FRAME_SIZE
	.align		4
.L_35:
        /*0054*/ 	.byte	0x04, 0x11
        /*0056*/ 	.short	(.L_37 - .L_36)
	.align		4
.L_36:
        /*0058*/ 	.word	index@(_ZN7cutlass13device_kernelIN5flash11enable_sm90INS1_16FlashAttnFwdSm90INS1_25CollectiveMainloopFwdSm90ILi2EN4cute5tupleIJNS5_1CILi1EEES8_S8_EEENS6_IJNS7_ILi128EEENS7_ILi64EEENS7_ILi256EEEEEELi256ENS_6half_tEfNS_4arch4Sm90ELb0ELb1ELb0ELb1ELb1ELb1ELb0ELb1ELb1ELb1ELb0ELb0EEENS1_21CollectiveEpilogueFwdINS6_IJSA_SC_SB_EEES9_SE_SG_Li256ELb1ELb1ELb0ELb0EEENS1_36VarlenDynamicPersistentTileSchedulerILi128ELi64ELi256ELi128ELb0ELb1ELb1ELb1ELb0ELb1EEEEEEEEEvNT_6ParamsE)
        /*005c*/ 	.word	0x000000d8


	//----- nvinfo : EIATTR_REGCOUNT
	.align		4
.L_37:
        /*0060*/ 	.byte	0x04, 0x2f
        /*0062*/ 	.short	(.L_39 - .L_38)
	.align		4
.L_38:
        /*0064*/ 	.word	index@(_ZN7cutlass13device_kernelIN5flash11enable_sm90INS1_16FlashAttnFwdSm90INS1_25CollectiveMainloopFwdSm90ILi2EN4cute5tupleIJNS5_1CILi1EEES8_S8_EEENS6_IJNS7_ILi128EEENS7_ILi64EEENS7_ILi256EEEEEELi256ENS_6half_tEfNS_4arch4Sm90ELb0ELb1ELb0ELb1ELb1ELb0ELb0ELb1ELb1ELb1ELb0ELb0EEENS1_21CollectiveEpilogueFwdINS6_IJSA_SC_SB_EEES9_SE_SG_Li256ELb1ELb1ELb0ELb0EEENS1_36VarlenDynamicPersistentTileSchedulerILi128ELi64ELi256ELi128ELb0ELb1ELb1ELb1ELb0ELb1EEEEEEEEEvNT_6ParamsE)
        /*0068*/ 	.word	0x000000a8


	//----- nvinfo : EIATTR_FRAME_SIZE
	.align		4
.L_39:
        /*006c*/ 	.byte	0x04, 0x11
        /*006e*/ 	.short	(.L_41 - .L_40)
	.align		4
.L_40:
        /*0070*/ 	.word	index@(_ZN7cutlass13device_kernelIN5flash11enable_sm90INS1_16FlashAttnFwdSm90INS1_25CollectiveMainloopFwdSm90ILi2EN4cute5tupleIJNS5_1CILi1EEES8_S8_EEENS6_IJNS7_ILi128EEENS7_ILi64EEENS7_ILi256EEEEEELi256ENS_6half_tEfNS_4arch4Sm90ELb0ELb1ELb0ELb1ELb1ELb0ELb0ELb1ELb1ELb1ELb0ELb0EEENS1_21CollectiveEpilogueFwdINS6_IJSA_SC_SB_EEES9_SE_SG_Li256ELb1ELb1ELb0ELb0EEENS1_36VarlenDynamicPersistentTileSchedulerILi128ELi64ELi256ELi128ELb0ELb1ELb1ELb1ELb0ELb1EEEEEEEEEvNT_6ParamsE)
        /*0074*/ 	.word	0x00000028


	//----- nvinfo : EIATTR_REGCOUNT
	.align		4
.L_41:
        /*0078*/ 	.byte	0x04, 0x2f
        /*007a*/ 	.short	(.L_43 - .L_42)
	.align		4
.L_42:
        /*007c*/ 	.word	index@(_ZN7cutlass13device_kernelIN5flash11enable_sm90INS1_16FlashAttnFwdSm90INS1_25CollectiveMainloopFwdSm90ILi2EN4cute5tupleIJNS5_1CILi1EEES8_S8_EEENS6_IJNS7_ILi128EEENS7_ILi64EEENS7_ILi256EEEEEELi256ENS_6half_tEfNS_4arch4Sm90ELb0ELb1ELb0ELb0ELb1ELb0ELb0ELb1ELb1ELb1ELb0ELb0EEENS1_21CollectiveEpilogueFwdINS6_IJSA_SC_SB_EEES9_SE_SG_Li256ELb0ELb1ELb0ELb0EEENS1_30DynamicPersistentTileSchedulerILi256ELi128ELb0ELb1ELb1EEEEEEEEEvNT_6ParamsE)
        /*0080*/ 	.word	0x000000a8


	//----- nvinfo : EIATTR_FRAME_SIZE
	.align		4
.L_43:
        /*0084*/ 	.byte	0x04, 0x11
        /*0086*/ 	.short	(.L_45 - .L_44)
	.align		4
.L_44:
        /*0088*/ 	.word	index@(_ZN7cutlass13device_kernelIN5flash11enable_sm90INS1_16FlashAttnFwdSm90INS1_25CollectiveMainloopFwdSm90ILi2EN4cute5tupleIJNS5_1CILi1EEES8_S8_EEENS6_IJNS7_ILi128EEENS7_ILi64EEENS7_ILi256EEEEEELi256ENS_6half_tEfNS_4arch4Sm90ELb0ELb1ELb0ELb0ELb1ELb0ELb0ELb1ELb1ELb1ELb0ELb0EEENS1_21CollectiveEpilogueFwdINS6_IJSA_SC_SB_EEES9_SE_SG_Li256ELb0ELb1ELb0ELb0EEENS1_30DynamicPersistentTileSchedulerILi256ELi128ELb0ELb1ELb1EEEEEEEEEvNT_6ParamsE)
        /*008c*/ 	.word	0x00000008


	//----- nvinfo : EIATTR_REGCOUNT
	.align		4
.L_45:
        /*0090*/ 	.byte	0x04, 0x2f
        /*0092*/ 	.short	(.L_47 - .L_46)
	.align		4
.L_46:
        /*0094*/ 	.word	index@(_ZN7cutlass13device_kernelIN5flash11enable_sm90INS1_16FlashAttnFwdSm90INS1_25CollectiveMainloopFwdSm90ILi2EN4cute5tupleIJNS5_1CILi1EEES8_S8_EEENS6_IJNS7_ILi128EEENS7_ILi80EEENS7_ILi256EEEEEELi256ENS_6half_tEfNS_4arch4Sm90ELb0ELb0ELb0ELb1ELb1ELb1ELb0ELb1ELb1ELb1ELb0ELb0EEENS1_21CollectiveEpilogueFwdINS6_IJSA_SC_SB_EEES9_SE_SG_Li256ELb1ELb1ELb0ELb0EEENS1_36VarlenDynamicPersistentTileSchedulerILi128ELi80ELi256ELi128ELb0ELb1ELb1ELb0ELb1ELb1EEEEEEEEEvNT_6ParamsE)
        /*0098*/ 	.word	0x000000a8


	//----- nvinfo : EIATTR_FRAME_SIZE
	.align		4
.L_47:
        /*009c*/ 	.byte	0x04, 0x11
        /*009e*/ 	.short	(.L_49 - .L_48)
	.align		4
.L_48:
        /*00a0*/ 	.word	index@(_ZN7cutlass13device_kernelIN5flash11enable_sm90INS1_16FlashAttnFwdSm90INS1_25CollectiveMainloopFwdSm90ILi2EN4cute5tupleIJNS5_1CILi1EEES8_S8_EEENS6_IJNS7_ILi128EEENS7_ILi80EEENS7_ILi256EEEEEELi256ENS_6half_tEfNS_4arch4Sm90ELb0ELb0ELb0ELb1ELb1ELb1ELb0ELb1ELb1ELb1ELb0ELb0EEENS1_21CollectiveEpilogueFwdINS6_IJSA_SC_SB_EEES9_SE_SG_Li256ELb1ELb1ELb0ELb0EEENS1_36VarlenDynamicPersistentTileSchedulerILi128ELi80ELi256ELi128ELb0ELb1ELb1ELb0ELb1ELb1EEEEEEEEEvNT_6ParamsE)
        /*00a4*/ 	.word	0x00000080


	//----- nvinfo : EIATTR_REGCOUNT
	.align		4
.L_49:
        /*00a8*/ 	.byte	0x04, 0x2f
        /*00aa*/ 	.short	(.L_51 - .L_50)
	.align		4
.L_50:
        /*00ac*/ 	.word	index@(_ZN7cutlass13device_kernelIN5flash11enable_sm90INS1_16FlashAttnFwdSm90INS1_25CollectiveMainloopFwdSm90ILi2EN4cute5tupleIJNS5_1CILi1EEES8_S8_EEENS6_IJNS7_ILi128EEENS7_ILi80EEENS7_ILi256EEEEEELi256ENS_6half_tEfNS_4arch4Sm90ELb0ELb0ELb0ELb1ELb1ELb0ELb0ELb1ELb1ELb1ELb0ELb0EEENS1_21CollectiveEpilogueFwdINS6_IJSA_SC_SB_EEES9_SE_SG_Li256ELb1ELb1ELb0ELb0EEENS1_36VarlenDynamicPersistentTileSchedulerILi128ELi80ELi256ELi128ELb0ELb1ELb1ELb0ELb1ELb1EEEEEEEEEvNT_6ParamsE)
        /*00b0*/ 	.word	0x000000a8


	//----- nvinfo : EIATTR_FRAME_SIZE
	.align		4
.L_51:
        /*00b4*/ 	.byte	0x04, 0x11
        /*00b6*/ 	.short	(.L_53 - .L_52)
	.align		4
.L_52:
        /*00b8*/ 	.word	index@(_ZN7cutlass13device_kernelIN5flash11enable_sm90INS1_16FlashAttnFwdSm90INS1_25CollectiveMainloopFwdSm90ILi2EN4cute5tupleIJNS5_1CILi1EEES8_S8_EEENS6_IJNS7_ILi128EEENS7_ILi80EEENS7_ILi256EEEEEELi256ENS_6half_tEfNS_4arch4Sm90ELb0ELb0ELb0ELb1ELb1ELb0ELb0ELb1ELb1ELb1ELb0ELb0EEENS1_21CollectiveEpilogueFwdINS6_IJSA_SC_SB_EEES9_SE_SG_Li256ELb1ELb1ELb0ELb0EEENS1_36VarlenDynamicPersistentTileSchedulerILi128ELi80ELi256ELi128ELb0ELb1ELb1ELb0ELb1ELb1EEEEEEEEEvNT_6ParamsE)
        /*00bc*/ 	.word	0x00000028


	//----- nvinfo : EIATTR_REGCOUNT
	.align		4
.L_53:
        /*00c0*/ 	.byte	0x04, 0x2f
        /*00c2*/ 	.short	(.L_55 - .L_54)
	.align		4
.L_54:
        /*00c4*/ 	.word	index@(_ZN7cutlass13device_kernelIN5flash11enable_sm90INS1_16FlashAttnFwdSm90INS1_25CollectiveMainloopFwdSm90ILi2EN4cute5tupleIJNS5_1CILi1EEES8_S8_EEENS6_IJNS7_ILi128EEENS7_ILi80EEENS7_ILi256EEEEEELi256ENS_6half_tEfNS_4arch4Sm90ELb0ELb0ELb0ELb0ELb1ELb0ELb0ELb1ELb1ELb1ELb0ELb0EEENS1_21CollectiveEpilogueFwdINS6_IJSA_SC_SB_EEES9_SE_SG_Li256ELb0ELb1ELb0ELb0EEENS1_29StaticPersistentTileSchedulerILb0EEEEEEEEEvNT_6ParamsE)
        /*00c8*/ 	.word	0x000000a8


	//----- nvinfo : EIATTR_FRAME_SIZE
	.align		4
.L_55:
        /*00cc*/ 	.byte	0x04, 0x11
        /*00ce*/ 	.short	(.L_57 - .L_56)
	.align		4
.L_56:
        /*00d0*/ 	.word	index@(_ZN7cutlass13device_kernelIN5flash11enable_sm90INS1_16FlashAttnFwdSm90INS1_25CollectiveMainloopFwdSm90ILi2EN4cute5tupleIJNS5_1CILi1EEES8_S8_EEENS6_IJNS7_ILi128EEENS7_ILi80EEENS7_ILi256EEEEEELi256ENS_6half_tEfNS_4arch4Sm90ELb0ELb0ELb0ELb0ELb1ELb0ELb0ELb1ELb1ELb1ELb0ELb0EEENS1_21CollectiveEpilogueFwdINS6_IJSA_SC_SB_EEES9_SE_SG_Li256ELb0ELb1ELb0ELb0EEENS1_29StaticPersistentTileSchedulerILb0EEEEEEEEEvNT_6ParamsE)
        /*00d4*/ 	.word	0x00000010


	//----- nvinfo : EIATTR_MIN_STACK_SIZE
	.align		4
.L_57:
        /*00d8*/ 	.byte	0x04, 0x12
        /*00da*/ 	.short	(.L_59 - .L_58)
	.align		4
.L_58:
        /*00dc*/ 	.word	index@(_ZN7cutlass13device_kernelIN5flash11enable_sm90INS1_16FlashAttnFwdSm90INS1_25CollectiveMainloopFwdSm90ILi2EN4cute5tupleIJNS5_1CILi1EEES8_S8_EEENS6_IJNS7_ILi128EEENS7_ILi80EEENS7_ILi256EEEEEELi256ENS_6half_tEfNS_4arch4Sm90ELb0ELb0ELb0ELb0ELb1ELb0ELb0ELb1ELb1ELb1ELb0ELb0EEENS1_21CollectiveEpilogueFwdINS6_IJSA_SC_SB_EEES9_SE_SG_Li256ELb0ELb1ELb0ELb0EEENS1_29StaticPersistentTileSchedulerILb0EEEEEEEEEvNT_6ParamsE)
        /*00e0*/ 	.word	0x00000010


	//----- nvinfo : EIATTR_MIN_STACK_SIZE
	.align		4
.L_59:
        /*00e4*/ 	.byte	0x04, 0x12
        /*00e6*/ 	.short	(.L_61 - .L_60)
	.align		4
.L_60:
        /*00e8*/ 	.word	index@(_ZN7cutlass13device_kernelIN5flash11enable_sm90INS1_16FlashAttnFwdSm90INS1_25CollectiveMainloopFwdSm90ILi2EN4cute5tupleIJNS5_1CILi1EEES8_S8_EEENS6_IJNS7_ILi128EEENS7_ILi80EEENS7_ILi256EEEEEELi256ENS_6half_tEfNS_4arch4Sm90ELb0ELb0ELb0ELb1ELb1ELb0ELb0ELb1ELb1ELb1ELb0ELb0EEENS1_21CollectiveEpilogueFwdINS6_IJSA_SC_SB_EEES9_SE_SG_Li256ELb1ELb1ELb0ELb0EEENS1_36VarlenDynamicPersistentTileSchedulerILi128ELi80ELi256ELi128ELb0ELb1ELb1ELb0ELb1ELb1EEEEEEEEEvNT_6ParamsE)
        /*00ec*/ 	.word	0x00000028


	//----- nvinfo : EIATTR_MIN_STACK_SIZE
	.align		4
.L_61:
        /*00f0*/ 	.byte	0x04, 0x12
        /*00f2*/ 	.short	(.L_63 - .L_62)
	.align		4
.L_62:
        /*00f4*/ 	.word	index@(_ZN7cutlass13device_kernelIN5flash11enable_sm90INS1_16FlashAttnFwdSm90INS1_25CollectiveMainloopFwdSm90ILi2EN4cute5tupleIJNS5_1CILi1EEES8_S8_EEENS6_IJNS7_ILi128EEENS7_ILi80EEENS7_ILi256EEEEEELi256ENS_6half_tEfNS_4arch4Sm90ELb0ELb0ELb0ELb1ELb1ELb1ELb0ELb1ELb1ELb1ELb0ELb0EEENS1_21CollectiveEpilogueFwdINS6_IJSA_SC_SB_EEES9_SE_SG_Li256ELb1ELb1ELb0ELb0EEENS1_36VarlenDynamicPersistentTileSchedulerILi128ELi80ELi256ELi128ELb0ELb1ELb1ELb0ELb1ELb1EEEEEEEEEvNT_6ParamsE)
        /*00f8*/ 	.word	0x00000080


	//----- nvinfo : EIATTR_MIN_STACK_SIZE
	.align		4
.L_63:
        /*00fc*/ 	.byte	0x04, 0x12
        /*00fe*/ 	.short	(.L_65 - .L_64)
	.align		4
.L_64:
        /*0100*/ 	.word	index@(_ZN7cutlass13device_kernelIN5flash11enable_sm90INS1_16FlashAttnFwdSm90INS1_25CollectiveMainloopFwdSm90ILi2EN4cute5tupleIJNS5_1CILi1EEES8_S8_EEENS6_IJNS7_ILi128EEENS7_ILi64EEENS7_ILi256EEEEEELi256ENS_6half_tEfNS_4arch4Sm90ELb0ELb1ELb0ELb0ELb1ELb0ELb0ELb1ELb1ELb1ELb0ELb0EEENS1_21CollectiveEpilogueFwdINS6_IJSA_SC_SB_EEES9_SE_SG_Li256ELb0ELb1ELb0ELb0EEENS1_30DynamicPersistentTileSchedulerILi256ELi128ELb0ELb1ELb1EEEEEEEEEvNT_6ParamsE)
        /*0104*/ 	.word	0x00000008


	//----- nvinfo : EIATTR_MIN_STACK_SIZE
	.align		4
.L_65:
        /*0108*/ 	.byte	0x04, 0x12
        /*010a*/ 	.short	(.L_67 - .L_66)
	.align		4
.L_66:
        /*010c*/ 	.word	index@(_ZN7cutlass13device_kernelIN5flash11enable_sm90INS1_16FlashAttnFwdSm90INS1_25CollectiveMainloopFwdSm90ILi2EN4cute5tupleIJNS5_1CILi1EEES8_S8_EEENS6_IJNS7_ILi128EEENS7_ILi64EEENS7_ILi256EEEEEELi256ENS_6half_tEfNS_4arch4Sm90ELb0ELb1ELb0ELb1ELb1ELb0ELb0ELb1ELb1ELb1ELb0ELb0EEENS1_21CollectiveEpilogueFwdINS6_IJSA_SC_SB_EEES9_SE_SG_Li256ELb1ELb1ELb0ELb0EEENS1_36VarlenDynamicPersistentTileSchedulerILi128ELi64ELi256ELi128ELb0ELb1ELb1ELb1ELb0ELb1EEEEEEEEEvNT_6ParamsE)
        /*0110*/ 	.word	0x00000028


	//----- nvinfo : EIATTR_MIN_STACK_SIZE
	.align		4
.L_67:
        /*0114*/ 	.byte	0x04, 0x12
        /*0116*/ 	.short	(.L_69 - .L_68)
	.align		4
.L_68:
        /*0118*/ 	.word	index@(_ZN7cutlass13device_kernelIN5flash11enable_sm90INS1_16FlashAttnFwdSm90INS1_25CollectiveMainloopFwdSm90ILi2EN4cute5tupleIJNS5_1CILi1EEES8_S8_EEENS6_IJNS7_ILi128EEENS7_ILi64EEENS7_ILi256EEEEEELi256ENS_6half_tEfNS_4arch4Sm90ELb0ELb1ELb0ELb1ELb1ELb1ELb0ELb1ELb1ELb1ELb0ELb0EEENS1_21CollectiveEpilogueFwdINS6_IJSA_SC_SB_EEES9_SE_SG_Li256ELb1ELb1ELb0ELb0EEENS1_36VarlenDynamicPersistentTileSchedulerILi128ELi64ELi256ELi128ELb0ELb1ELb1ELb1ELb0ELb1EEEEEEEEEvNT_6ParamsE)
        /*011c*/ 	.word	0x000000d8


	//----- nvinfo : EIATTR_MIN_STACK_SIZE
	.align		4
.L_69:
        /*0120*/ 	.byte	0x04, 0x12
        /*0122*/ 	.short	(.L_71 - .L_70)
	.align		4
.L_70:
        /*0124*/ 	.word	index@(_ZN7cutlass13device_kernelIN5flash11enable_sm90INS1_16FlashAttnFwdSm90INS1_25CollectiveMainloopFwdSm90ILi2EN4cute5tupleIJNS5_1CILi1EEES8_S8_EEENS6_IJNS7_ILi128EEENS7_ILi80EEENS7_ILi256EEEEEELi256ENS_6half_tEfNS_4arch4Sm90ELb1ELb0ELb0ELb0ELb1ELb0ELb0ELb1ELb1ELb1ELb0ELb0EEENS1_21CollectiveEpilogueFwdINS6_IJSA_SC_SB_EEES9_SE_SG_Li256ELb0ELb1ELb0ELb0EEENS1_30DynamicPersistentTileSchedulerILi256ELi128ELb0ELb1ELb1EEEEEEEEEvNT_6ParamsE)
        /*0128*/ 	.word	0x00000008


	//----- nvinfo : EIATTR_MIN_STACK_SIZE
	.align		4
.L_71:
        /*012c*/ 	.byte	0x04, 0x12
        /*012e*/ 	.short	(.L_73 - .L_72)
	.align		4
.L_72:
        /*0130*/ 	.word	index@(_ZN7cutlass13device_kernelIN5flash11enable_sm90INS1_16FlashAttnFwdSm90INS1_25CollectiveMainloopFwdSm90ILi2EN4cute5tupleIJNS5_1CILi1EEES8_S8_EEENS6_IJNS7_ILi128EEENS7_ILi80EEENS7_ILi256EEEEEELi256ENS_6half_tEfNS_4arch4Sm90ELb1ELb0ELb0ELb1ELb1ELb0ELb0ELb1ELb1ELb1ELb0ELb0EEENS1_21CollectiveEpilogueFwdINS6_IJSA_SC_SB_EEES9_SE_SG_Li256ELb1ELb1ELb0ELb0EEENS1_36VarlenDynamicPersistentTileSchedulerILi128ELi80ELi256ELi128ELb0ELb1ELb1ELb1ELb1ELb1EEEEEEEEEvNT_6ParamsE)
        /*0134*/ 	.word	0x00000030


	//----- nvinfo : EIATTR_MIN_STACK_SIZE
	.align		4
.L_73:
        /*0138*/ 	.byte	0x04, 0x12
        /*013a*/ 	.short	(.L_75 - .L_74)
	.align		4
.L_74:
        /*013c*/ 	.word	index@(_ZN7cutlass13device_kernelIN5flash11enable_sm90INS1_16FlashAttnFwdSm90INS1_25CollectiveMainloopFwdSm90ILi2EN4cute5tupleIJNS5_1CILi1EEES8_S8_EEENS6_IJNS7_ILi128EEENS7_ILi80EEENS7_ILi256EEEEEELi256ENS_6half_tEfNS_4arch4Sm90ELb1ELb0ELb0ELb1ELb1ELb1ELb0ELb1ELb1ELb1ELb0ELb0EEENS1_21CollectiveEpilogueFwdINS6_IJSA_SC_SB_EEES9_SE_SG_Li256ELb1ELb1ELb0ELb0EEENS1_36VarlenDynamicPersistentTileSchedulerILi128ELi80ELi256ELi128ELb0ELb1ELb1ELb1ELb1ELb1EEEEEEEEEvNT_6ParamsE)
        /*0140*/ 	.word	0x00000090
.L_75:


//--------------------- .nv.compat                --------------------------
	.section	.nv.compat,"",@"SHT_CUDA_COMPAT_INFO"
	.align	4
        /*0000*/ 	.byte	0x02, 0x09, 0x01, 0x00, 0x02, 0x02, 0x04, 0x00, 0x02, 0x05, 0x05, 0x00, 0x03, 0x07, 0x01, 0x01
        /*0010*/ 	.byte	0x02, 0x03, 0x01, 0x00, 0x02, 0x06, 0x01, 0x00, 0x04, 0x0b, 0x08, 0x00, 0x00, 0x00, 0x00, 0x00
        /*0020*/ 	.byte	0x00, 0x00, 0x00, 0x00


//--------------------- .nv.info._ZN7cutlass13device_kernelIN5flash11enable_sm90INS1_16FlashAttnFwdSm90INS1_25CollectiveMainloopFwdSm90ILi2EN4cute5tupleIJNS5_1CILi1EEES8_S8_EEENS6_IJNS7_ILi128EEENS7_ILi80EEENS7_ILi256EEEEEELi256ENS_6half_tEfNS_4arch4Sm90ELb0ELb0ELb0ELb0ELb1ELb0ELb0ELb1ELb1ELb1ELb0ELb0EEENS1_21CollectiveEpilogueFwdINS6_IJSA_SC_SB_EEES9_SE_SG_Li256ELb0ELb1ELb0ELb0EEENS1_29StaticPersistentTileSchedulerILb0EEEEEEEEEvNT_6ParamsE --------------------------
	.section	.nv.info._ZN7cutlass13device_kernelIN5flash11enable_sm90INS1_16FlashAttnFwdSm90INS1_25CollectiveMainloopFwdSm90ILi2EN4cute5tupleIJNS5_1CILi1EEES8_S8_EEENS6_IJNS7_ILi128EEENS7_ILi80EEENS7_ILi256EEEEEELi256ENS_6half_tEfNS_4arch4Sm90ELb0ELb0ELb0ELb0ELb1ELb0ELb0ELb1ELb1ELb1ELb0ELb0EEENS1_21CollectiveEpilogueFwdINS6_IJSA_SC_SB_EEES9_SE_SG_Li256ELb0ELb1ELb0ELb0EEENS1_29StaticPersistentTileSchedulerILb0EEEEEEEEEvNT_6ParamsE,"",@"SHT_CUDA_INFO"
	.sectionflags	@""
	.align	4


	//----- nvinfo : EIATTR_CUDA_API_VERSION
	.align		4
        /*0000*/ 	.byte	0x04, 0x37
        /*0002*/ 	.short	(.L_77 - .L_76)
.L_76:
        /*0004*/ 	.word	0x00000082


	//----- nvinfo : EIATTR_KPARAM_INFO
	.align		4
.L_77:
        /*0008*/ 	.byte	0x04, 0x17
        /*000a*/ 	.short	(.L_79 - .L_78)
.L_78:
        /*000c*/ 	.word	0x00000000
        /*0010*/ 	.short	0x0000
        /*0012*/ 	.short	0x0070
        /*0014*/ 	.byte	0x00, 0xf0, 0x01, 0x28


	//----- nvinfo : EIATTR_SPARSE_MMA_MASK
	.align		4
.L_79:
        /*0018*/ 	.byte	0x03, 0x50
        /*001a*/ 	.short	0x0000


	//----- nvinfo : EIATTR_MAXREG_COUNT
	.align		4
        /*001c*/ 	.byte	0x03, 0x1b
        /*001e*/ 	.short	0x00a8


	//----- nvinfo : EIATTR_NUM_BARRIERS
	.align		4
        /*0020*/ 	.byte	0x02, 0x4c
        /*0022*/ 	.byte	0x09
	.zero		1


	//----- nvinfo : EIATTR_EXTERNS
	.align		4
        /*0024*/ 	.byte	0x04, 0x0f
        /*0026*/ 	.short	(.L_81 - .L_80)


	//   ....[0]....
	.align		4
.L_80:
        /*0028*/ 	.word	index@(__assertfail)


	//----- nvinfo : EIATTR_ANNOTATIONS
	.align		4
.L_81:
        /*002c*/ 	.byte	0x04, 0x55
        /*002e*/ 	.short	(.L_83 - .L_82)


	//   ....[0]....
.L_82:
        /*0030*/ 	.word	0x00000001
        /*0034*/ 	.byte	0xa0, 0x08, 0x00, 0x00, 0x01, 0x00, 0x00, 0x00, 0x50, 0x09, 0x00, 0x00, 0x01, 0x00, 0x00, 0x00
        /*0044*/ 	.byte	0x00, 0xc3, 0x00, 0x00, 0x01, 0x00, 0x00, 0x00, 0xe0, 0xc3, 0x00, 0x00, 0x01, 0x00, 0x00, 0x00
        /*0054*/ 	.byte	0xb0, 0xc6, 0x00, 0x00, 0x01, 0x00, 0x00, 0x00, 0x60, 0xc7, 0x00, 0x00, 0x01, 0x00, 0x00, 0x00
        /*0064*/ 	.byte	0x00, 0xce, 0x00, 0x00, 0x01, 0x00, 0x00, 0x00, 0xa0, 0xd9, 0x00, 0x00, 0x01, 0x00, 0x00, 0x00
        /*0074*/ 	.byte	0xe0, 0xe1, 0x00, 0x00, 0x01, 0x00, 0x00, 0x00, 0x30, 0xf9, 0x00, 0x00, 0x01, 0x00, 0x00, 0x00
        /*0084*/ 	.byte	0xe0, 0xf9, 0x00, 0x00, 0x01, 0x00, 0x00, 0x00, 0x60, 0xfb, 0x00, 0x00


	//----- nvinfo : EIATTR_MERCURY_ISA_VERSION
	.align		4
.L_83:
        /*0090*/ 	.byte	0x03, 0x5f
        /*0092*/ 	.short	0x0101


	//----- nvinfo : EIATTR_INT_WARP_WIDE_INSTR_OFFSETS
	.align		4
        /*0094*/ 	.byte	0x04, 0x31
        /*0096*/ 	.short	(.L_85 - .L_84)


	//   ....[0]....
.L_84:
        /*0098*/ 	.word	0x000000c0


	//   ....[1]....
        /*009c*/ 	.word	0x000000d0


	//   ....[2]....
        /*00a0*/ 	.word	0x00000170


	//----- nvinfo : EIATTR_COOP_GROUP_MASK_REGIDS
	.align		4
.L_85:
        /*00a4*/ 	.byte	0x04, 0x29
        /*00a6*/ 	.short	(.L_87 - .L_86)


	//   ....[0]....
.L_86:
        /*00a8*/ 	.word	0xffffffff


	//   ....[1]....
        /*00ac*/ 	.word	0xffffffff


	//   ....[2]....
        /*00b0*/ 	.word	0xffffffff


	//   ....[3]....
        /*00b4*/ 	.word	0xffffffff


	//   ....[4]....
        /*00b8*/ 	.word	0xffffffff


	//   ....[5]....
        /*00bc*/ 	.word	0xffffffff


	//   ....[6]....
        /*00c0*/ 	.word	0xffffffff


	//   ....[7]....
        /*00c4*/ 	.word	0xffffffff


	//   ....[8]....
        /*00c8*/ 	.word	0xffffffff


	//   ....[9]....
        /*00cc*/ 	.word	0xffffffff


	//   ....[10]....
        /*00d0*/ 	.word	0xffffffff


	//   ....[11]....
        /*00d4*/ 	.word	0xffffffff


	//   ....[12]....
        /*00d8*/ 	.word	0xffffffff


	//   ....[13]....
        /*00dc*/ 	.word	0xffffffff


	//   ....[14]....
        /*00e0*/ 	.word	0xffffffff


	//   ....[15]....
        /*00e4*/ 	.word	0xffffffff


	//   ....[16]....
        /*00e8*/ 	.word	0xffffffff


	//   ....[17]....
        /*00ec*/ 	.word	0xffffffff


	//   ....[18]....
        /*00f0*/ 	.word	0xffffffff


	//   ....[19]....
        /*00f4*/ 	.word	0xffffffff


	//   ....[20]....
        /*00f8*/ 	.word	0xffffffff


	//   ....[21]....
        /*00fc*/ 	.word	0xffffffff


	//   ....[22]....
        /*0100*/ 	.word	0xffffffff


	//   ....[23]....
        /*0104*/ 	.word	0xffffffff


	//   ....[24]....
        /*0108*/ 	.word	0xffffffff


	//   ....[25]....
        /*010c*/ 	.word	0xffffffff


	//   ....[26]....
        /*0110*/ 	.word	0xffffffff


	//   ....[27]....
        /*0114*/ 	.word	0xffffffff


	//   ....[28]....
        /*0118*/ 	.word	0xffffffff


	//   ....[29]....
        /*011c*/ 	.word	0xffffffff


	//   ....[30]....
        /*0120*/ 	.word	0xffffffff


	//   ....[31]....
        /*0124*/ 	.word	0xffffffff


	//   ....[32]....
        /*0128*/ 	.word	0xffffffff


	//   ....[33]....
        /*012c*/ 	.word	0xffffffff


	//   ....[34]....
        /*0130*/ 	.word	0xffffffff


	//   ....[35]....
        /*0134*/ 	.word	0xffffffff


	//   ....[36]....
        /*0138*/ 	.word	0xffffffff


	//   ....[37]....
        /*013c*/ 	.word	0xffffffff


	//   ....[38]....
        /*0140*/ 	.word	0xffffffff


	//   ....[39]....
        /*0144*/ 	.word	0xffffffff


	//   ....[40]....
        /*0148*/ 	.word	0xffffffff


	//   ....[41]....
        /*014c*/ 	.word	0xffffffff


	//   ....[42]....
        /*0150*/ 	.word	0xffffffff


	//   ....[43]....
        /*0154*/ 	.word	0xffffffff


	//   ....[44]....
        /*0158*/ 	.word	0xffffffff


	//   ....[45]....
        /*015c*/ 	.word	0xffffffff


	//   ....[46]....
        /*0160*/ 	.word	0xffffffff


	//   ....[47]....
        /*0164*/ 	.word	0xffffffff


	//   ....[48]....
        /*0168*/ 	.word	0xffffffff


	//   ....[49]....
        /*016c*/ 	.word	0xffffffff


	//   ....[50]....
        /*0170*/ 	.word	0xffffffff


	//   ....[51]....
        /*0174*/ 	.word	0xffffffff


	//   ....[52]....
        /*0178*/ 	.word	0xffffffff


	//   ....[53]....
        /*017c*/ 	.word	0xffffffff


	//   ....[54]....
        /*0180*/ 	.word	0xffffffff


	//   ....[55]....
        /*0184*/ 	.word	0xffffffff


	//   ....[56]....
        /*0188*/ 	.word	0xffffffff


	//   ....[57]....
        /*018c*/ 	.word	0xffffffff


	//   ....[58]....
        /*0190*/ 	.word	0xffffffff


	//   ....[59]....
        /*0194*/ 	.word	0xffffffff


	//   ....[60]....
        /*0198*/ 	.word	0xffffffff


	//   ....[61]....
        /*019c*/ 	.word	0xffffffff


	//   ....[62]....
        /*01a0*/ 	.word	0xffffffff


	//   ....[63]....
        /*01a4*/ 	.word	0xffffffff


	//   ....[64]....
        /*01a8*/ 	.word	0xffffffff


	//   ....[65]....
        /*01ac*/ 	.word	0xffffffff


	//   ....[66]....
        /*01b0*/ 	.word	0xffffffff


	//   ....[67]....
        /*01b4*/ 	.word	0xffffffff


	//   ....[68]....
        /*01b8*/ 	.word	0xffffffff


	//   ....[69]....
        /*01bc*/ 	.word	0xffffffff


	//   ....[70]....
        /*01c0*/ 	.word	0xffffffff


	//   ....[71]....
        /*01c4*/ 	.word	0xffffffff


	//   ....[72]....
        /*01c8*/ 	.word	0xffffffff


	//   ....[73]....
        /*01cc*/ 	.word	0xffffffff


	//   ....[74]....
        /*01d0*/ 	.word	0xffffffff


	//   ....[75]....
        /*01d4*/ 	.word	0xffffffff


	//   ....[76]....
        /*01d8*/ 	.word	0xffffffff


	//   ....[77]....
        /*01dc*/ 	.word	0xffffffff


	//   ....[78]....
        /*01e0*/ 	.word	0xffffffff


	//   ....[79]....
        /*01e4*/ 	.word	0xffffffff


	//   ....[80]....
        /*01e8*/ 	.word	0xffffffff


	//   ....[81]....
        /*01ec*/ 	.word	0xffffffff


	//   ....[82]....
        /*01f0*/ 	.word	0xffffffff


	//   ....[83]....
        /*01f4*/ 	.word	0xffffffff


	//   ....[84]....
        /*01f8*/ 	.word	0xffffffff


	//   ....[85]....
        /*01fc*/ 	.word	0xffffffff


	//   ....[86]....
        /*0200*/ 	.word	0xffffffff


	//   ....[87]....
        /*0204*/ 	.word	0xffffffff


	//   ....[88]....
        /*0208*/ 	.word	0x0500000f


	//   ....[89]....
        /*020c*/ 	.word	0x0500000f


	//   ....[90]....
        /*0210*/ 	.word	0x0500000f


	//   ....[91]....
        /*0214*/ 	.word	0x0500000f


	//   ....[92]....
        /*0218*/ 	.word	0x0500000f


	//   ....[93]....
        /*021c*/ 	.word	0x0500000f


	//   ....[94]....
        /*0220*/ 	.word	0x0500000f


	//   ....[95]....
        /*0224*/ 	.word	0x0500000f


	//   ....[96]....
        /*0228*/ 	.word	0x0500000f


	//   ....[97]....
        /*022c*/ 	.word	0x0500000f


	//   ....[98]....
        /*0230*/ 	.word	0x0500000f


	//   ....[99]....
        /*0234*/ 	.word	0x0500000f


	//   ....[100]....
        /*0238*/ 	.word	0x0500000f


	//   ....[101]....
        /*023c*/ 	.word	0x0500000f


	//   ....[102]....
        /*0240*/ 	.word	0x0500000f


	//   ....[103]....
        /*0244*/ 	.word	0x0500000f


	//   ....[104]....
        /*0248*/ 	.word	0x0500000f


	//   ....[105]....
        /*024c*/ 	.word	0x0500000f


	//   ....[106]....
        /*0250*/ 	.word	0x0500000f


	//   ....[107]....
        /*0254*/ 	.word	0x0500000f


	//   ....[108]....
        /*0258*/ 	.word	0x0500000f


	//   ....[109]....
        /*025c*/ 	.word	0x0500000f


	//   ....[110]....
        /*0260*/ 	.word	0x0500000f


	//   ....[111]....
        /*0264*/ 	.word	0x0500000f


	//   ....[112]....
        /*0268*/ 	.word	0x0500000f


	//   ....[113]....
        /*026c*/ 	.word	0x0500000f


	//   ....[114]....
        /*0270*/ 	.word	0x0500000f


	//   ....[115]....
        /*0274*/ 	.word	0x0500000f


	//   ....[116]....
        /*0278*/ 	.word	0x0500000f


	//   ....[117]....
        /*027c*/ 	.word	0x0500000f


	//   ....[118]....
        /*0280*/ 	.word	0x0500000f


	//   ....[119]....
        /*0284*/ 	.word	0x0500000f


	//   ....[120]....
        /*0288*/ 	.word	0x0500000f


	//   ....[121]....
        /*028c*/ 	.word	0x0500000f


	//   ....[122]....
        /*0290*/ 	.word	0x0500000f


	//   ....[123]....
        /*0294*/ 	.word	0x0500000f


	//   ....[124]....
        /*0298*/ 	.word	0x0500000f


	//   ....[125]....
        /*029c*/ 	.word	0x0500000f


	//   ....[126]....
        /*02a0*/ 	.word	0x0500000f


	//   ....[127]....
        /*02a4*/ 	.word	0x0500000f


	//   ....[128]....
        /*02a8*/ 	.word	0x0500000f


	//   ....[129]....
        /*02ac*/ 	.word	0x0500000f


	//   ....[130]....
        /*02b0*/ 	.word	0x0500000f


	//   ....[131]....
        /*02b4*/ 	.word	0x0500000f


	//   ....[132]....
        /*02b8*/ 	.word	0x0500000f


	//   ....[133]....
        /*02bc*/ 	.word	0x0500000f


	//   ....[134]....
        /*02c0*/ 	.word	0x0500000f


	//   ....[135]....
        /*02c4*/ 	.word	0x0500000f


	//   ....[136]....
        /*02c8*/ 	.word	0x0500000f


	//   ....[137]....
        /*02cc*/ 	.word	0x0500000f


	//   ....[138]....
        /*02d0*/ 	.word	0x0500000f


	//   ....[139]....
        /*02d4*/ 	.word	0x0500000f


	//   ....[140]....
        /*02d8*/ 	.word	0x0500000f


	//   ....[141]....
        /*02dc*/ 	.word	0x0500000f


	//   ....[142]....
        /*02e0*/ 	.word	0x0500000f


	//   ....[143]....
        /*02e4*/ 	.word	0x0500000f


	//   ....[144]....
        /*02e8*/ 	.word	0x0500000f


	//   ....[145]....
        /*02ec*/ 	.word	0x0500000f


	//----- nvinfo : EIATTR_COOP_GROUP_INSTR_OFFSETS
	.align		4
.L_87:
        /*02f0*/ 	.byte	0x04, 0x28
        /*02f2*/ 	.short	(.L_89 - .L_88)


	//   ....[0]....
.L_88:
        /*02f4*/ 	.word	0x00000070


	//   ....[1]....
        /*02f8*/ 	.word	0x000000b0


	//   ....[2]....
        /*02fc*/ 	.word	0x000002d0


	//   ....[3]....
        /*0300*/ 	.word	0x00000430


	//   ....[4]....
        /*0304*/ 	.word	0x00000550


	//   ....[5]....
        /*0308*/ 	.word	0x000006b0


	//   ....[6]....
        /*030c*/ 	.word	0x00000d40


	//   ....[7]....
        /*0310*/ 	.word	0x00004060


	//   ....[8]....
        /*0314*/ 	.word	0x00004160


	//   ....[9]....
        /*0318*/ 	.word	0x00004570


	//   ....[10]....
        /*031c*/ 	.word	0x000045f0


	//   ....[11]....
        /*0320*/ 	.word	0x000083b0


	//   ....[12]....
        /*0324*/ 	.word	0x000083c0


	//   ....[13]....
        /*0328*/ 	.word	0x000083f0


	//   ....[14]....
        /*032c*/ 	.word	0x00008400


	//   ....[15]....
        /*0330*/ 	.word	0x000097c0


	//   ....[16]....
        /*0334*/ 	.word	0x00009800


	//   ....[17]....
        /*0338*/ 	.word	0x000098a0


	//   ....[18]....
        /*033c*/ 	.word	0x000098c0


	//   ....[19]....
        /*0340*/ 	.word	0x0000b5e0


	//   ....[20]....
        /*0344*/ 	.word	0x0000b610


	//   ....[21]....
        /*0348*/ 	.word	0x0000b740


	//   ....[22]....
        /*034c*/ 	.word	0x0000b7a0


	//   ....[23]....
        /*0350*/ 	.word	0x0000bc30


	//   ....[24]....
        /*0354*/ 	.word	0x0000bc70


	//   ....[25]....
        /*0358*/ 	.word	0x0000bde0


	//   ....[26]....
        /*035c*/ 	.word	0x0000be00


	//   ....[27]....
        /*0360*/ 	.word	0x0000bf30


	//   ....[28]....
        /*0364*/ 	.word	0x0000bf50


	//   ....[29]....
        /*0368*/ 	.word	0x0000c0a0


	//   ....[30]....
        /*036c*/ 	.word	0x0000c0d0


	//   ....[31]....
        /*0370*/ 	.word	0x0000d300


	//   ....[32]....
        /*0374*/ 	.word	0x0000d330


	//   ....[33]....
        /*0378*/ 	.word	0x0000d360


	//   ....[34]....
        /*037c*/ 	.word	0x0000d3c0


	//   ....[35]....
        /*0380*/ 	.word	0x0000d420


	//   ....[36]....
        /*0384*/ 	.word	0x0000d470


	//   ....[37]....
        /*0388*/ 	.word	0x0000d520


	//   ....[38]....
        /*038c*/ 	.word	0x0000d540


	//   ....[39]....
        /*0390*/ 	.word	0x0000d5e0


	//   ....[40]....
        /*0394*/ 	.word	0x0000d600


	//   ....[41]....
        /*0398*/ 	.word	0x0000dc90


	//   ....[42]....
        /*039c*/ 	.word	0x0000dcb0


	//   ....[43]....
        /*03a0*/ 	.word	0x0000dce0


	//   ....[44]....
        /*03a4*/ 	.word	0x0000dd20


	//   ....[45]....
        /*03a8*/ 	.word	0x0000ddb0


	//   ....[46]....
        /*03ac*/ 	.word	0x0000ddd0


	//   ....[47]....
        /*03b0*/ 	.word	0x0000de70


	//   ....[48]....
        /*03b4*/ 	.word	0x0000de90


	//   ....[49]....
        /*03b8*/ 	.word	0x0000df30


	//   ....[50]....
        /*03bc*/ 	.word	0x0000df50


	//   ....[51]....
        /*03c0*/ 	.word	0x0000dff0


	//   ....[52]....
        /*03c4*/ 	.word	0x0000e010


	//   ....[53]....
        /*03c8*/ 	.word	0x0000e0b0


	//   ....[54]....
        /*03cc*/ 	.word	0x0000e0d0


	//   ....[55]....
        /*03d0*/ 	.word	0x0000e170


	//   ....[56]....
        /*03d4*/ 	.word	0x0000e190


	//   ....[57]....
        /*03d8*/ 	.word	0x0000e810


	//   ....[58]....
        /*03dc*/ 	.word	0x0000e840


	//   ....[59]....
        /*03e0*/ 	.word	0x0000e850


	//   ....[60]....
        /*03e4*/ 	.word	0x0000e870


	//   ....[61]....
        /*03e8*/ 	.word	0x0000e8e0


	//   ....[62]....
        /*03ec*/ 	.word	0x0000e900


	//   ....[63]....
        /*03f0*/ 	.word	0x0000e960


	//   ....[64]....
        /*03f4*/ 	.word	0x0000e980


	//   ....[65]....
        /*03f8*/ 	.word	0x0000e9e0


	//   ....[66]....
        /*03fc*/ 	.word	0x0000ea00


	//   ....[67]....
        /*0400*/ 	.word	0x0000ecd0


	//   ....[68]....
        /*0404*/ 	.word	0x0000ecf0


	//   ....[69]....
        /*0408*/ 	.word	0x0000ed10


	//   ....[70]....
        /*040c*/ 	.word	0x0000edb0


	//   ....[71]....
        /*0410*/ 	.word	0x0000edd0


	//   ....[72]....
        /*0414*/ 	.word	0x0000ee70


	//   ....[73]....
        /*0418*/ 	.word	0x0000ee90


	//   ....[74]....
        /*041c*/ 	.word	0x0000ef30


	//   ....[75]....
        /*0420*/ 	.word	0x0000ef50


	//   ....[76]....
        /*0424*/ 	.word	0x0000ef60


	//   ....[77]....
        /*0428*/ 	.word	0x0000f460


	//   ....[78]....
        /*042c*/ 	.word	0x0000f480


	//   ....[79]....
        /*0430*/ 	.word	0x0000f4a0


	//   ....[80]....
        /*0434*/ 	.word	0x0000f4e0


	//   ....[81]....
        /*0438*/ 	.word	0x0000f570


	//   ....[82]....
        /*043c*/ 	.word	0x0000f5a0


	//   ....[83]....
        /*0440*/ 	.word	0x0000f630


	//   ....[84]....
        /*0444*/ 	.word	0x0000f660


	//   ....[85]....
        /*0448*/ 	.word	0x0000f670


	//   ....[86]....
        /*044c*/ 	.word	0x0000f700


	//   ....[87]....
        /*0450*/ 	.word	0x0000fae0


	//   ....[88]....
        /*0454*/ 	.word	0x0000ffe0


	//   ....[89]....
        /*0458*/ 	.word	0x000100d0


	//   ....[90]....
        /*045c*/ 	.word	0x000101a0


	//   ....[91]....
        /*0460*/ 	.word	0x00010240


	//   ....[92]....
        /*0464*/ 	.word	0x00010310


	//   ....[93]....
        /*0468*/ 	.word	0x00010390


	//   ....[94]....
        /*046c*/ 	.word	0x00010480


	//   ....[95]....
        /*0470*/ 	.word	0x00010500


	//   ....[96]....
        /*0474*/ 	.word	0x000105f0


	//   ....[97]....
        /*0478*/ 	.word	0x00010680


	//   ....[98]....
        /*047c*/ 	.word	0x00010750


	//   ....[99]....
        /*0480*/ 	.word	0x000107e0


	//   ....[100]....
        /*0484*/ 	.word	0x00010850


	//   ....[101]....
        /*0488*/ 	.word	0x000108d0


	//   ....[102]....
        /*048c*/ 	.word	0x000109a0


	//   ....[103]....
        /*0490*/ 	.word	0x00010a10


	//   ....[104]....
        /*0494*/ 	.word	0x00010b10


	//   ....[105]....
        /*0498*/ 	.word	0x00010b80


	//   ....[106]....
        /*049c*/ 	.word	0x00010c80


	//   ....[107]....
        /*04a0*/ 	.word	0x00010cf0


	//   ....[108]....
        /*04a4*/ 	.word	0x00010df0


	//   ....[109]....
        /*04a8*/ 	.word	0x00010e60


	//   ....[110]....
        /*04ac*/ 	.word	0x00010f60


	//   ....[111]....
        /*04b0*/ 	.word	0x00010fd0


	//   ....[112]....
        /*04b4*/ 	.word	0x000110d0


	//   ....[113]....
        /*04b8*/ 	.word	0x00011140


	//   ....[114]....
        /*04bc*/ 	.word	0x00011220


	//   ....[115]....
        /*04c0*/ 	.word	0x00011360


	//   ....[116]....
        /*04c4*/ 	.word	0x00011410


	//   ....[117]....
        /*04c8*/ 	.word	0x00011470


	//   ....[118]....
        /*04cc*/ 	.word	0x00011540


	//   ....[119]....
        /*04d0*/ 	.word	0x000115a0


	//   ....[120]....
        /*04d4*/ 	.word	0x00011670


	//   ....[121]....
        /*04d8*/ 	.word	0x000116d0


	//   ....[122]....
        /*04dc*/ 	.word	0x000117a0


	//   ....[123]....
        /*04e0*/ 	.word	0x00011800


	//   ....[124]....
        /*04e4*/ 	.word	0x000118d0


	//   ....[125]....
        /*04e8*/ 	.word	0x000119b0


	//   ....[126]....
        /*04ec*/ 	.word	0x00011a50


	//   ....[127]....
        /*04f0*/ 	.word	0x00011ab0


	//   ....[128]....
        /*04f4*/ 	.word	0x00011bc0


	//   ....[129]....
        /*04f8*/ 	.word	0x00011c20


	//   ....[130]....
        /*04fc*/ 	.word	0x00011d30


	//   ....[131]....
        /*0500*/ 	.word	0x00011d90


	//   ....[132]....
        /*0504*/ 	.word	0x00011ea0


	//   ....[133]....
        /*0508*/ 	.word	0x00011f00


	//   ....[134]....
        /*050c*/ 	.word	0x00011fc0


	//   ....[135]....
        /*0510*/ 	.word	0x00012120


	//   ....[136]....
        /*0514*/ 	.word	0x000121c0


	//   ....[137]....
        /*0518*/ 	.word	0x00012220


	//   ....[138]....
        /*051c*/ 	.word	0x000122f0


	//   ....[139]....
        /*0520*/ 	.word	0x000123d0


	//   ....[140]....
        /*0524*/ 	.word	0x00012490


	//   ....[141]....
        /*0528*/ 	.word	0x00012570


	//   ....[142]....
        /*052c*/ 	.word	0x00012630


	//   ....[143]....
        /*0530*/ 	.word	0x00012710


	//   ....[144]....
        /*0534*/ 	.word	0x000127d0


	//   ....[145]....
        /*0538*/ 	.word	0x00012960


	//----- nvinfo : EIATTR_REG_RECONFIG
	.align		4
.L_89:
        /*053c*/ 	.byte	0x01, 0x54
	.zero		2


	//----- nvinfo : EIATTR_SYSCALL_OFFSETS
	.align		4
        /*0540*/ 	.byte	0x04, 0x46
        /*0542*/ 	.short	(.L_91 - .L_90)


	//   ....[0]....
.L_90:
        /*0544*/ 	.word	0x000010f0


	//   ....[1]....
        /*0548*/ 	.word	0x0000caf0


	//   ....[2]....
        /*054c*/ 	.word	0x0000cc30


	//   ....[3]....
        /*0550*/ 	.word	0x0000cd20


	//   ....[4]....
        /*0554*/ 	.word	0x0000d990


	//----- nvinfo : EIATTR_MBARRIER_INSTR_OFFSETS
	.align		4
.L_91:
        /*0558*/ 	.byte	0x04, 0x39
        /*055a*/ 	.short	(.L_93 - .L_92)


	//   ....[0]....
.L_92:
        /*055c*/ 	.word	0x00000180
        /*0560*/ 	.word	0x000000ff
        /*0564*/ 	.word	0x00038800
        /*0568*/ 	.short	0x0100
        /*056a*/ 	.byte	0x08
	.zero		1


	//   ....[1]....
        /*056c*/ 	.word	0x00000190
        /*0570*/ 	.word	0x000000ff
        /*0574*/ 	.word	0x00038820
        /*0578*/ 	.short	0x0100
        /*057a*/ 	.byte	0x08
	.zero		1


	//   ....[2]....
        /*057c*/ 	.word	0x00000280
        /*0580*/ 	.word	0x000000ff
        /*0584*/ 	.word	0x00038830
        /*0588*/ 	.short	0x0100
        /*058a*/ 	.byte	0x08
	.zero		1


	//   ....[3]....
        /*058c*/ 	.word	0x00000290
        /*0590*/ 	.word	0x000000ff
        /*0594*/ 	.word	0x00038840
        /*0598*/ 	.short	0x0100
        /*059a*/ 	.byte	0x08
	.zero		1


	//   ....[4]....
        /*059c*/ 	.word	0x000002a0
        /*05a0*/ 	.word	0x000000ff
        /*05a4*/ 	.word	0x00038838
        /*05a8*/ 	.short	0x0100
        /*05aa*/ 	.byte	0x08
	.zero		1


	//   ....[5]....
        /*05ac*/ 	.word	0x000002b0
        /*05b0*/ 	.word	0x000000ff
        /*05b4*/ 	.word	0x00038848
        /*05b8*/ 	.short	0x0100
        /*05ba*/ 	.byte	0x08
	.zero		1


	//   ....[6]....
        /*05bc*/ 	.word	0x000003e0
        /*05c0*/ 	.word	0x000000ff
        /*05c4*/ 	.word	0x00038850
        /*05c8*/ 	.short	0x0100
        /*05ca*/ 	.byte	0x08
	.zero		1


	//   ....[7]....
        /*05cc*/ 	.word	0x000003f0
        /*05d0*/ 	.word	0x000000ff
        /*05d4*/ 	.word	0x00038860
        /*05d8*/ 	.short	0x0100
        /*05da*/ 	.byte	0x08
	.zero		1


	//   ....[8]....
        /*05dc*/ 	.word	0x00000400
        /*05e0*/ 	.word	0x000000ff
        /*05e4*/ 	.word	0x00038858
        /*05e8*/ 	.short	0x0100
        /*05ea*/ 	.byte	0x08
	.zero		1


	//   ....[9]....
        /*05ec*/ 	.word	0x00000410
        /*05f0*/ 	.word	0x000000ff
        /*05f4*/ 	.word	0x00038868
        /*05f8*/ 	.short	0x0100
        /*05fa*/ 	.byte	0x08
	.zero		1


	//   ....[10]....
        /*05fc*/ 	.word	0x00000500
        /*0600*/ 	.word	0x000000ff
        /*0604*/ 	.word	0x00038870
        /*0608*/ 	.short	0x0100
        /*060a*/ 	.byte	0x06
	.zero		1


	//   ....[11]....
        /*060c*/ 	.word	0x00000510
        /*0610*/ 	.word	0x000000ff
        /*0614*/ 	.word	0x00038880
        /*0618*/ 	.short	0x0100
        /*061a*/ 	.byte	0x06
	.zero		1


	//   ....[12]....
        /*061c*/ 	.word	0x00000520
        /*0620*/ 	.word	0x000000ff
        /*0624*/ 	.word	0x00038878
        /*0628*/ 	.short	0x0100
        /*062a*/ 	.byte	0x06
	.zero		1


	//   ....[13]....
        /*062c*/ 	.word	0x00000530
        /*0630*/ 	.word	0x000000ff
        /*0634*/ 	.word	0x00038888
        /*0638*/ 	.short	0x0100
        /*063a*/ 	.byte	0x06
	.zero		1


	//   ....[14]....
        /*063c*/ 	.word	0x00000660
        /*0640*/ 	.word	0x000000ff
        /*0644*/ 	.word	0x00038890
        /*0648*/ 	.short	0x0100
        /*064a*/ 	.byte	0x08
	.zero		1


	//   ....[15]....
        /*064c*/ 	.word	0x00000670
        /*0650*/ 	.word	0x000000ff
        /*0654*/ 	.word	0x000388a0
        /*0658*/ 	.short	0x0100
        /*065a*/ 	.byte	0x08
	.zero		1


	//   ....[16]....
        /*065c*/ 	.word	0x00000680
        /*0660*/ 	.word	0x000000ff
        /*0664*/ 	.word	0x00038898
        /*0668*/ 	.short	0x0100
        /*066a*/ 	.byte	0x08
	.zero		1


	//   ....[17]....
        /*066c*/ 	.word	0x00000690
        /*0670*/ 	.word	0x000000ff
        /*0674*/ 	.word	0x000388a8
        /*0678*/ 	.short	0x0100
        /*067a*/ 	.byte	0x08
	.zero		1


	//   ....[18]....
        /*067c*/ 	.word	0x000007d0
        /*0680*/ 	.word	0x000000ff
        /*0684*/ 	.word	0x000388b0
        /*0688*/ 	.short	0x0100
        /*068a*/ 	.byte	0x08
	.zero		1


	//   ....[19]....
        /*068c*/ 	.word	0x000007e0
        /*0690*/ 	.word	0x000000ff
        /*0694*/ 	.word	0x000388c0
        /*0698*/ 	.short	0x0100
        /*069a*/ 	.byte	0x08
	.zero		1


	//   ....[20]....
        /*069c*/ 	.word	0x000007f0
        /*06a0*/ 	.word	0x000000ff
        /*06a4*/ 	.word	0x000388b8
        /*06a8*/ 	.short	0x0100
        /*06aa*/ 	.byte	0x08
	.zero		1


	//   ....[21]....
        /*06ac*/ 	.word	0x00000800
        /*06b0*/ 	.word	0x000000ff
        /*06b4*/ 	.word	0x000388c8
        /*06b8*/ 	.short	0x0100
        /*06ba*/ 	.byte	0x08
	.zero		1


	//   ....[22]....
        /*06bc*/ 	.word	0x00001170
        /*06c0*/ 	.word	0x000000ff
        /*06c4*/ 	.word	0x00038800
        /*06c8*/ 	.short	0x010a
        /*06ca*/ 	.byte	0x28
	.zero		1


	//   ....[23]....
        /*06cc*/ 	.word	0x00001200
        /*06d0*/ 	.word	0x00000000
        /*06d4*/ 	.word	0x00038830
        /*06d8*/ 	.short	0x010a
        /*06da*/ 	.byte	0x3f
	.zero		1


	//   ....[24]....
        /*06dc*/ 	.word	0x00001250
        /*06e0*/ 	.word	0x00000000
        /*06e4*/ 	.word	0x00038830
        /*06e8*/ 	.short	0x010a
        /*06ea*/ 	.byte	0x3f
	.zero		1


	//   ....[25]....
        /*06ec*/ 	.word	0x000038a0
        /*06f0*/ 	.word	0x000000ff
        /*06f4*/ 	.word	0x00000000
        /*06f8*/ 	.short	0x0101
        /*06fa*/ 	.byte	0x04
	.zero		1


	//   ....[26]....
        /*06fc*/ 	.word	0x000054b0
        /*0700*/ 	.word	0x000000ff
        /*0704*/ 	.word	0x00038830
        /*0708*/ 	.short	0x010a
        /*070a*/ 	.byte	0x3c
	.zero		1


	//   ....[27]....
        /*070c*/ 	.word	0x000054f0
        /*0710*/ 	.word	0x000000ff
        /*0714*/ 	.word	0x00038830
        /*0718*/ 	.short	0x010a
        /*071a*/ 	.byte	0x3c
	.zero		1


	//   ....[28]....
        /*071c*/ 	.word	0x00007e40
        /*0720*/ 	.word	0x000000ff
        /*0724*/ 	.word	0x00038850
        /*0728*/ 	.short	0x010a
        /*072a*/ 	.byte	0x04
	.zero		1


	//   ....[29]....
        /*072c*/ 	.word	0x00007e80
        /*0730*/ 	.word	0x000000ff
        /*0734*/ 	.word	0x00038850
        /*0738*/ 	.short	0x010a
        /*073a*/ 	.byte	0x04
	.zero		1


	//   ....[30]....
        /*073c*/ 	.word	0x00008250
        /*0740*/ 	.word	0x000000ff
        /*0744*/ 	.word	0x00000000
        /*0748*/ 	.short	0x0101
        /*074a*/ 	.byte	0x3c
	.zero		1


	//   ....[31]....
        /*074c*/ 	.word	0x00008d90
        /*0750*/ 	.word	0x000000ff
        /*0754*/ 	.word	0x00000000
        /*0758*/ 	.short	0x0101
        /*075a*/ 	.byte	0x04
	.zero		1


	//   ....[32]....
        /*075c*/ 	.word	0x00009710
        /*0760*/ 	.word	0x000000ff
        /*0764*/ 	.word	0x00038850
        /*0768*/ 	.short	0x010a
        /*076a*/ 	.byte	0x0c
	.zero		1


	//   ....[33]....
        /*076c*/ 	.word	0x00009750
        /*0770*/ 	.word	0x000000ff
        /*0774*/ 	.word	0x00038850
        /*0778*/ 	.short	0x010a
        /*077a*/ 	.byte	0x0c
	.zero		1


	//   ....[34]....
        /*077c*/ 	.word	0x0000a6a0
        /*0780*/ 	.word	0x000000ff
        /*0784*/ 	.word	0x00000000
        /*0788*/ 	.short	0x0101
        /*078a*/ 	.byte	0x05
	.zero		1


	//   ....[35]....
        /*078c*/ 	.word	0x0000bc60
        /*0790*/ 	.word	0x000000ff
        /*0794*/ 	.word	0x00000000
        /*0798*/ 	.short	0x0101
        /*079a*/ 	.byte	0x04
	.zero		1


	//   ....[36]....
        /*079c*/ 	.word	0x0000d180
        /*07a0*/ 	.word	0x00000000
        /*07a4*/ 	.word	0x00038840
        /*07a8*/ 	.short	0x010a
        /*07aa*/ 	.byte	0x3f
	.zero		1


	//   ....[37]....
        /*07ac*/ 	.word	0x0000d770
        /*07b0*/ 	.word	0x00000000
        /*07b4*/ 	.word	0x00038830
        /*07b8*/ 	.short	0x0107
        /*07ba*/ 	.byte	0x3f
	.zero		1


	//   ....[38]....
        /*07bc*/ 	.word	0x0000d830
        /*07c0*/ 	.word	0x00000000
        /*07c4*/ 	.word	0x00038830
        /*07c8*/ 	.short	0x0101
        /*07ca*/ 	.byte	0x3f
	.zero		1


	//   ....[39]....
        /*07cc*/ 	.word	0x0000e2a0
        /*07d0*/ 	.word	0x000000ff
        /*07d4*/ 	.word	0x00038800
        /*07d8*/ 	.short	0x0107
        /*07da*/ 	.byte	0x27
	.zero		1


	//   ....[40]....
        /*07dc*/ 	.word	0x0000e300
        /*07e0*/ 	.word	0x000000ff
        /*07e4*/ 	.word	0x00038800
        /*07e8*/ 	.short	0x0101
        /*07ea*/ 	.byte	0x27
	.zero		1


	//   ....[41]....
        /*07ec*/ 	.word	0x0000e320
        /*07f0*/ 	.word	0x000000ff
        /*07f4*/ 	.word	0x00038820
        /*07f8*/ 	.short	0x010a
        /*07fa*/ 	.byte	0x27
	.zero		1


	//   ....[42]....
        /*07fc*/ 	.word	0x0000e630
        /*0800*/ 	.word	0x00000007
        /*0804*/ 	.word	0x00038840
        /*0808*/ 	.short	0x010a
        /*080a*/ 	.byte	0x3f
	.zero		1


	//   ....[43]....
        /*080c*/ 	.word	0x0000eaf0
        /*0810*/ 	.word	0x00000007
        /*0814*/ 	.word	0x00038830
        /*0818*/ 	.short	0x0107
        /*081a*/ 	.byte	0x3f
	.zero		1


	//   ....[44]....
        /*081c*/ 	.word	0x0000eba0
        /*0820*/ 	.word	0x00000007
        /*0824*/ 	.word	0x00038830
        /*0828*/ 	.short	0x0101
        /*082a*/ 	.byte	0x3f
	.zero		1


	//   ....[45]....
        /*082c*/ 	.word	0x0000ec20
        /*0830*/ 	.word	0x00000007
        /*0834*/ 	.word	0x00038860
        /*0838*/ 	.short	0x010a
        /*083a*/ 	.byte	0x3f
	.zero		1


	//   ....[46]....
        /*083c*/ 	.word	0x0000f1a0
        /*0840*/ 	.word	0x00000007
        /*0844*/ 	.word	0x00038850
        /*0848*/ 	.short	0x0107
        /*084a*/ 	.byte	0x3f
	.zero		1


	//   ....[47]....
        /*084c*/ 	.word	0x0000f2c0
        /*0850*/ 	.word	0x00000007
        /*0854*/ 	.word	0x00038850
        /*0858*/ 	.short	0x0101
        /*085a*/ 	.byte	0x3f
	.zero		1


	//   ....[48]....
        /*085c*/ 	.word	0x0000f3a0
        /*0860*/ 	.word	0x00000004
        /*0864*/ 	.word	0x00038860
        /*0868*/ 	.short	0x010a
        /*086a*/ 	.byte	0x3f
	.zero		1


	//   ....[49]....
        /*086c*/ 	.word	0x0000f880
        /*0870*/ 	.word	0x00000004
        /*0874*/ 	.word	0x00038850
        /*0878*/ 	.short	0x0107
        /*087a*/ 	.byte	0x3f
	.zero		1


	//   ....[50]....
        /*087c*/ 	.word	0x0000f970
        /*0880*/ 	.word	0x00000004
        /*0884*/ 	.word	0x00038850
        /*0888*/ 	.short	0x0101
        /*088a*/ 	.byte	0x3f
	.zero		1


	//   ....[51]....
        /*088c*/ 	.word	0x0000fa60
        /*0890*/ 	.word	0x00000005
        /*0894*/ 	.word	0x00038820
        /*0898*/ 	.short	0x010a
        /*089a*/ 	.byte	0x3f
	.zero		1


	//   ....[52]....
        /*089c*/ 	.word	0x0000fc00
        /*08a0*/ 	.word	0x00000003
        /*08a4*/ 	.word	0x00038840
        /*08a8*/ 	.short	0x010a
        /*08aa*/ 	.byte	0x3f
	.zero		1


	//   ....[53]....
        /*08ac*/ 	.word	0x0000fca0
        /*08b0*/ 	.word	0x00000005
        /*08b4*/ 	.word	0x00038840
        /*08b8*/ 	.short	0x010a
        /*08ba*/ 	.byte	0x3f
	.zero		1


	//   ....[54]....
        /*08bc*/ 	.word	0x0000fce0
        /*08c0*/ 	.word	0x00000003
        /*08c4*/ 	.word	0x00038860
        /*08c8*/ 	.short	0x010a
        /*08ca*/ 	.byte	0x3f
	.zero		1


	//   ....[55]....
        /*08cc*/ 	.word	0x0000fd20
        /*08d0*/ 	.word	0x00000005
        /*08d4*/ 	.word	0x00038860
        /*08d8*/ 	.short	0x010a
        /*08da*/ 	.byte	0x3f
	.zero		1


	//   ....[56]....
        /*08dc*/ 	.word	0x0000fd90
        /*08e0*/ 	.word	0x00000003
        /*08e4*/ 	.word	0x00038800
        /*08e8*/ 	.short	0x010a
        /*08ea*/ 	.byte	0x3f
	.zero		1


	//   ....[57]....
        /*08ec*/ 	.word	0x0000fde0
        /*08f0*/ 	.word	0x00000000
        /*08f4*/ 	.word	0x00038830
        /*08f8*/ 	.short	0x010a
        /*08fa*/ 	.byte	0x3f
	.zero		1


	//   ....[58]....
        /*08fc*/ 	.word	0x0000fe40
        /*0900*/ 	.word	0x00000004
        /*0904*/ 	.word	0x00038830
        /*0908*/ 	.short	0x010a
        /*090a*/ 	.byte	0x3f
	.zero		1


	//   ....[59]....
        /*090c*/ 	.word	0x0000fea0
        /*0910*/ 	.word	0x00000003
        /*0914*/ 	.word	0x00038850
        /*0918*/ 	.short	0x010a
        /*091a*/ 	.byte	0x3f
	.zero		1


	//   ....[60]....
        /*091c*/ 	.word	0x0000ff00
        /*0920*/ 	.word	0x00000007
        /*0924*/ 	.word	0x00038850
        /*0928*/ 	.short	0x010a
        /*092a*/ 	.byte	0x3f
	.zero		1


	//   ....[61]....
        /*092c*/ 	.word	0x00010020
        /*0930*/ 	.word	0x00000000
        /*0934*/ 	.word	0x00038840
        /*0938*/ 	.short	0x010a
        /*093a*/ 	.byte	0x3f
	.zero		1


	//   ....[62]....
        /*093c*/ 	.word	0x00011260
        /*0940*/ 	.word	0x00000003
        /*0944*/ 	.word	0x00038820
        /*0948*/ 	.short	0x010a
        /*094a*/ 	.byte	0x3f
	.zero		1


	//   ....[63]....
        /*094c*/ 	.word	0x000112b0
        /*0950*/ 	.word	0x00000007
        /*0954*/ 	.word	0x00038840
        /*0958*/ 	.short	0x010a
        /*095a*/ 	.byte	0x3f
	.zero		1


	//   ....[64]....
        /*095c*/ 	.word	0x00011900
        /*0960*/ 	.word	0x00000007
        /*0964*/ 	.word	0x00038860
        /*0968*/ 	.short	0x010a
        /*096a*/ 	.byte	0x3f
	.zero		1


	//   ....[65]....
        /*096c*/ 	.word	0x00012070
        /*0970*/ 	.word	0x00000004
        /*0974*/ 	.word	0x00038860
        /*0978*/ 	.short	0x010a
        /*097a*/ 	.byte	0x3f
	.zero		1


	//   ....[66]....
        /*097c*/ 	.word	0x00012880
        /*0980*/ 	.word	0x00000005
        /*0984*/ 	.word	0x00038820
        /*0988*/ 	.short	0x010a
        /*098a*/ 	.byte	0x3f
	.zero		1


	//   ....[67]....
        /*098c*/ 	.word	0x00012a20
        /*0990*/ 	.word	0x00000003
        /*0994*/ 	.word	0x00038840
        /*0998*/ 	.short	0x010a
        /*099a*/ 	.byte	0x3f
	.zero		1


	//   ....[68]....
        /*099c*/ 	.word	0x00012a70
        /*09a0*/ 	.word	0x00000005
        /*09a4*/ 	.word	0x00038840
        /*09a8*/ 	.short	0x010a
        /*09aa*/ 	.byte	0x3f
	.zero		1


	//   ....[69]....
        /*09ac*/ 	.word	0x00012ac0
        /*09b0*/ 	.word	0x00000003
        /*09b4*/ 	.word	0x00038860
        /*09b8*/ 	.short	0x010a
        /*09ba*/ 	.byte	0x3f
	.zero		1


	//----- nvinfo : EIATTR_NUM_MBARRIERS
	.align		4
.L_93:
        /*09bc*/ 	.byte	0x03, 0x38
        /*09be*/ 	.short	0x0016


	//----- nvinfo : EIATTR_EXIT_INSTR_OFFSETS
	.align		4
        /*09c0*/ 	.byte	0x04, 0x1c
        /*09c2*/ 	.short	(.L_95 - .L_94)


	//   ....[0]....
.L_94:
        /*09c4*/ 	.word	0x00000940


	//   ....[1]....
        /*09c8*/ 	.word	0x0000c260


	//   ....[2]....
        /*09cc*/ 	.word	0x0000fd70


	//----- nvinfo : EIATTR_MAX_THREADS
	.align		4
.L_95:
        /*09d0*/ 	.byte	0x04, 0x05
        /*09d2*/ 	.short	(.L_97 - .L_96)
.L_96:
        /*09d4*/ 	.word	0x00000180
        /*09d8*/ 	.word	0x00000001
        /*09dc*/ 	.word	0x00000001


	//----- nvinfo : EIATTR_CRS_STACK_SIZE
	.align		4
.L_97:
        /*09e0*/ 	.byte	0x04, 0x1e
        /*09e2*/ 	.short	(.L_99 - .L_98)
.L_98:
        /*09e4*/ 	.word	0x00000000


	//----- nvinfo : EIATTR_CBANK_PARAM_SIZE
	.align		4
.L_99:
        /*09e8*/ 	.byte	0x03, 0x19
        /*09ea*/ 	.short	0x0a70


	//----- nvinfo : EIATTR_PARAM_CBANK
	.align		4
        /*09ec*/ 	.byte	0x04, 0x0a
        /*09ee*/ 	.short	(.L_101 - .L_100)
	.align		4
.L_100:
        /*09f0*/ 	.word	index@(.nv.constant0._ZN7cutlass13device_kernelIN5flash11enable_sm90INS1_16FlashAttnFwdSm90INS1_25CollectiveMainloopFwdSm90ILi2EN4cute5tupleIJNS5_1CILi1EEES8_S8_EEENS6_IJNS7_ILi128EEENS7_ILi80EEENS7_ILi256EEEEEELi256ENS_6half_tEfNS_4arch4Sm90ELb0ELb0ELb0ELb0ELb1ELb0ELb0ELb1ELb1ELb1ELb0ELb0EEENS1_21CollectiveEpilogueFwdINS6_IJSA_SC_SB_EEES9_SE_SG_Li256ELb0ELb1ELb0ELb0EEENS1_29StaticPersistentTileSchedulerILb0EEEEEEEEEvNT_6ParamsE)
        /*09f4*/ 	.short	0x0210
        /*09f6*/ 	.short	0x0a70


	//----- nvinfo : EIATTR_SW_WAR
	.align		4
.L_101:
        /*09f8*/ 	.byte	0x04, 0x36
        /*09fa*/ 	.short	(.L_103 - .L_102)
.L_102:
        /*09fc*/ 	.word	0x00000008
.L_103:


//--------------------- .nv.info._ZN7cutlass13device_kernelIN5flash11enable_sm90INS1_16FlashAttnFwdSm90INS1_25CollectiveMainloopFwdSm90ILi2EN4cute5tupleIJNS5_1CILi1EEES8_S8_EEENS6_IJNS7_ILi128EEENS7_ILi80EEENS7_ILi256EEEEEELi256ENS_6half_tEfNS_4arch4Sm90ELb0ELb0ELb0ELb1ELb1ELb0ELb0ELb1ELb1ELb1ELb0ELb0EEENS1_21CollectiveEpilogueFwdINS6_IJSA_SC_SB_EEES9_SE_SG_Li256ELb1ELb1ELb0ELb0EEENS1_36VarlenDynamicPersistentTileSchedulerILi128ELi80ELi256ELi128ELb0ELb1ELb1ELb0ELb1ELb1EEEEEEEEEvNT_6ParamsE --------------------------
	.section	.nv.info._ZN7cutlass13device_kernelIN5flash11enable_sm90INS1_16FlashAttnFwdSm90INS1_25CollectiveMainloopFwdSm90ILi2EN4cute5tupleIJNS5_1CILi1EEES8_S8_EEENS6_IJNS7_ILi128EEENS7_ILi80EEENS7_ILi256EEEEEELi256ENS_6half_tEfNS_4arch4Sm90ELb0ELb0ELb0ELb1ELb1ELb0ELb0ELb1ELb1ELb1ELb0ELb0EEENS1_21CollectiveEpilogueFwdINS6_IJSA_SC_SB_EEES9_SE_SG_Li256ELb1ELb1ELb0ELb0EEENS1_36VarlenDynamicPersistentTileSchedulerILi128ELi80ELi256ELi128ELb0ELb1ELb1ELb0ELb1ELb1EEEEEEEEEvNT_6ParamsE,"",@"SHT_CUDA_INFO"
	.sectionflags	@""
	.align	4


	//----- nvinfo : EIATTR_CUDA_API_VERSION
	.align		4
        /*0000*/ 	.byte	0x04, 0x37
        /*0002*/ 	.short	(.L_105 - .L_104)
.L_104:
        /*0004*/ 	.word	0x00000082


	//----- nvinfo : EIATTR_KPARAM_INFO
	.align		4
.L_105:
        /*0008*/ 	.byte	0x04, 0x17
        /*000a*/ 	.short	(.L_107 - .L_106)
.L_106:
        /*000c*/ 	.word	0x00000000
        /*0010*/ 	.short	0x0000
        /*0012*/ 	.short	0x0070
        /*0014*/ 	.byte	0x00, 0xf0, 0x01, 0x2a


	//----- nvinfo : EIATTR_SPARSE_MMA_MASK
	.align		4
.L_107:
        /*0018*/ 	.byte	0x03, 0x50
        /*001a*/ 	.short	0x0000


	//----- nvinfo : EIATTR_MAXREG_COUNT
	.align		4
        /*001c*/ 	.byte	0x03, 0x1b
        /*001e*/ 	.short	0x00a8


	//----- nvinfo : EIATTR_NUM_BARRIERS
	.align		4
        /*0020*/ 	.byte	0x02, 0x4c
        /*0022*/ 	.byte	0x09
	.zero		1


	//----- nvinfo : EIATTR_EXTERNS
	.align		4
        /*0024*/ 	.byte	0x04, 0x0f
        /*0026*/ 	.short	(.L_109 - .L_108)


	//   ....[0]....
	.align		4
.L_108:
        /*0028*/ 	.word	index@(__assertfail)


	//----- nvinfo : EIATTR_ANNOTATIONS
	.align		4
.L_109:
        /*002c*/ 	.byte	0x04, 0x55
        /*002e*/ 	.short	(.L_111 - .L_110)


	//   ....[0]....
.L_110:
        /*0030*/ 	.word	0x00000001
        /*0034*/ 	.byte	0xa0, 0x08, 0x00, 0x00, 0x01, 0x00, 0x00, 0x00, 0xa0, 0x09, 0x00, 0x00, 0x01, 0x00, 0x00, 0x00
        /* <DEDUP_REMOVED lines=14> */
        /*0124*/ 	.byte	0xd0, 0x2c, 0x01, 0x00, 0x01, 0x00, 0x00, 0x00, 0x70, 0x2e, 0x01, 0x00


	//----- nvinfo : EIATTR_MERCURY_ISA_VERSION
	.align		4
.L_111:
        /*0130*/ 	.byte	0x03, 0x5f
        /*0132*/ 	.short	0x0101


	//----- nvinfo : EIATTR_UNUSED_LOAD_BYTE_OFFSET
	.align		4
        /*0134*/ 	.byte	0x04, 0x44
        /*0136*/ 	.short	(.L_113 - .L_112)


	//   ....[0]....
.L_112:
        /*0138*/ 	.word	0x00000950
        /*013c*/ 	.word	0x0000fff0


	//   ....[1]....
        /*0140*/ 	.word	0x0000abb0
        /*0144*/ 	.word	0x0000fff0


	//----- nvinfo : EIATTR_INT_WARP_WIDE_INSTR_OFFSETS
	.align		4
.L_113:
        /*0148*/ 	.byte	0x04, 0x31
        /*014a*/ 	.short	(.L_115 - .L_114)


	//   ....[0]....
.L_114:
        /*014c*/ 	.word	0x000000c0


	//   ....[1]....
        /*0150*/ 	.word	0x000000d0


	//   ....[2]....
        /*0154*/ 	.word	0x00000170


	//   ....[3]....
        /*0158*/ 	.word	0x0000eb40


	//   ....[4]....
        /*015c*/ 	.word	0x0000ebd0


	//   ....[5]....
        /*0160*/ 	.word	0x00011b60


	//   ....[6]....
        /*0164*/ 	.word	0x00011bf0


	//----- nvinfo : EIATTR_COOP_GROUP_MASK_REGIDS
	.align		4
.L_115:
        /*0168*/ 	.byte	0x04, 0x29
        /*016a*/ 	.short	(.L_117 - .L_116)


	//   ....[0]....
.L_116:
        /*016c*/ 	.word	0xffffffff


	//   ....[1]....
        /*0170*/ 	.word	0xffffffff


	//   ....[2]....
        /*0174*/ 	.word	0xffffffff


	//   ....[3]....
        /*0178*/ 	.word	0xffffffff


	//   ....[4]....
        /*017c*/ 	.word	0xffffffff


	//   ....[5]....
        /*0180*/ 	.word	0xffffffff


	//   ....[6]....
        /*0184*/ 	.word	0xffffffff


	//   ....[7]....
        /*0188*/ 	.word	0xffffffff


	//   ....[8]....
        /*018c*/ 	.word	0xffffffff


	//   ....[9]....
        /*0190*/ 	.word	0xffffffff


	//   ....[10]....
        /*0194*/ 	.word	0xffffffff


	//   ....[11]....
        /*0198*/ 	.word	0xffffffff


	//   ....[12]....
        /*019c*/ 	.word	0xffffffff


	//   ....[13]....
        /*01a0*/ 	.word	0xffffffff


	//   ....[14]....
        /*01a4*/ 	.word	0xffffffff


	//   ....[15]....
        /*01a8*/ 	.word	0xffffffff


	//   ....[16]....
        /*01ac*/ 	.word	0xffffffff


	//   ....[17]....
        /*01b0*/ 	.word	0xffffffff


	//   ....[18]....
        /*01b4*/ 	.word	0xffffffff


	//   ....[19]....
        /*01b8*/ 	.word	0xffffffff


	//   ....[20]....
        /*01bc*/ 	.word	0xffffffff


	//   ....[21]....
        /*01c0*/ 	.word	0xffffffff


	//   ....[22]....
        /*01c4*/ 	.word	0xffffffff


	//   ....[23]....
        /*01c8*/ 	.word	0xffffffff


	//   ....[24]....
        /*01cc*/ 	.word	0xffffffff


	//   ....[25]....
        /*01d0*/ 	.word	0xffffffff


	//   ....[26]....
        /*01d4*/ 	.word	0xffffffff


	//   ....[27]....
        /*01d8*/ 	.word	0xffffffff


	//   ....[28]....
        /*01dc*/ 	.word	0xffffffff


	//   ....[29]....
        /*01e0*/ 	.word	0xffffffff


	//   ....[30]....
        /*01e4*/ 	.word	0xffffffff


	//   ....[31]....
        /*01e8*/ 	.word	0xffffffff


	//   ....[32]....
        /*01ec*/ 	.word	0xffffffff


	//   ....[33]....
        /*01f0*/ 	.word	0xffffffff


	//   ....[34]....
        /*01f4*/ 	.word	0xffffffff


	//   ....[35]....
        /*01f8*/ 	.word	0xffffffff


	//   ....[36]....
        /*01fc*/ 	.word	0xffffffff


	//   ....[37]....
        /*0200*/ 	.word	0xffffffff


	//   ....[38]....
        /*0204*/ 	.word	0xffffffff


	//   ....[39]....
        /*0208*/ 	.word	0xffffffff


	//   ....[40]....
        /*020c*/ 	.word	0xffffffff


	//   ....[41]....
        /*0210*/ 	.word	0xffffffff


	//   ....[42]....
        /*0214*/ 	.word	0xffffffff


	//   ....[43]....
        /*0218*/ 	.word	0xffffffff


	//   ....[44]....
        /*021c*/ 	.word	0xffffffff


	//   ....[45]....
        /*0220*/ 	.word	0xffffffff


	//   ....[46]....
        /*0224*/ 	.word	0xffffffff


	//   ....[47]....
        /*0228*/ 	.word	0xffffffff


	//   ....[48]....
        /*022c*/ 	.word	0xffffffff


	//   ....[49]....
        /*0230*/ 	.word	0xffffffff


	//   ....[50]....
        /*0234*/ 	.word	0xffffffff


	//   ....[51]....
        /*0238*/ 	.word	0xffffffff


	//   ....[52]....
        /*023c*/ 	.word	0xffffffff


	//   ....[53]....
        /*0240*/ 	.word	0xffffffff


	//   ....[54]....
        /*0244*/ 	.word	0xffffffff


	//   ....[55]....
        /*0248*/ 	.word	0xffffffff


	//   ....[56]....
        /*024c*/ 	.word	0xffffffff


	//   ....[57]....
        /*0250*/ 	.word	0xffffffff


	//   ....[58]....
        /*0254*/ 	.word	0xffffffff


	//   ....[59]....
        /*0258*/ 	.word	0xffffffff


	//   ....[60]....
        /*025c*/ 	.word	0xffffffff


	//   ....[61]....
        /*0260*/ 	.word	0xffffffff


	//   ....[62]....
        /*0264*/ 	.word	0xffffffff


	//   ....[63]....
        /*0268*/ 	.word	0xffffffff


	//   ....[64]....
        /*026c*/ 	.word	0xffffffff


	//   ....[65]....
        /*0270*/ 	.word	0xffffffff


	//   ....[66]....
        /*0274*/ 	.word	0xffffffff


	//   ....[67]....
        /*0278*/ 	.word	0xffffffff


	//   ....[68]....
        /*027c*/ 	.word	0xffffffff


	//   ....[69]....
        /*0280*/ 	.word	0xffffffff


	//   ....[70]....
        /*0284*/ 	.word	0xffffffff


	//   ....[71]....
        /*0288*/ 	.word	0xffffffff


	//   ....[72]....
        /*028c*/ 	.word	0xffffffff


	//   ....[73]....
        /*0290*/ 	.word	0xffffffff


	//   ....[74]....
        /*0294*/ 	.word	0xffffffff


	//   ....[75]....
        /*0298*/ 	.word	0xffffffff


	//   ....[76]....
        /*029c*/ 	.word	0xffffffff


	//   ....[77]....
        /*02a0*/ 	.word	0xffffffff


	//   ....[78]....
        /*02a4*/ 	.word	0xffffffff


	//   ....[79]....
        /*02a8*/ 	.word	0xffffffff


	//   ....[80]....
        /*02ac*/ 	.word	0xffffffff


	//   ....[81]....
        /*02b0*/ 	.word	0xffffffff


	//   ....[82]....
        /*02b4*/ 	.word	0xffffffff


	//   ....[83]....
        /*02b8*/ 	.word	0xffffffff


	//   ....[84]....
        /*02bc*/ 	.word	0xffffffff


	//   ....[85]....
        /*02c0*/ 	.word	0xffffffff


	//   ....[86]....
        /*02c4*/ 	.word	0xffffffff


	//   ....[87]....
        /*02c8*/ 	.word	0xffffffff


	//   ....[88]....
        /*02cc*/ 	.word	0xffffffff


	//   ....[89]....
        /*02d0*/ 	.word	0xffffffff


	//   ....[90]....
        /*02d4*/ 	.word	0xffffffff


	//   ....[91]....
        /*02d8*/ 	.word	0xffffffff


	//   ....[92]....
        /*02dc*/ 	.word	0xffffffff


	//   ....[93]....
        /*02e0*/ 	.word	0xffffffff


	//   ....[94]....
        /*02e4*/ 	.word	0xffffffff


	//   ....[95]....
        /*02e8*/ 	.word	0xffffffff


	//   ....[96]....
        /*02ec*/ 	.word	0xffffffff


	//   ....[97]....
        /*02f0*/ 	.word	0xffffffff


	//   ....[98]....
        /*02f4*/ 	.word	0xffffffff


	//   ....[99]....
        /*02f8*/ 	.word	0xffffffff


	//   ....[100]....
        /*02fc*/ 	.word	0xffffffff


	//   ....[101]....
        /*0300*/ 	.word	0xffffffff


	//   ....[102]....
        /*0304*/ 	.word	0xffffffff


	//   ....[103]....
        /*0308*/ 	.word	0xffffffff


	//   ....[104]....
        /*030c*/ 	.word	0xffffffff


	//   ....[105]....
        /*0310*/ 	.word	0xffffffff


	//   ....[106]....
        /*0314*/ 	.word	0xffffffff


	//   ....[107]....
        /*0318*/ 	.word	0xffffffff


	//   ....[108]....
        /*031c*/ 	.word	0xffffffff


	//   ....[109]....
        /*0320*/ 	.word	0xffffffff


	//   ....[110]....
        /*0324*/ 	.word	0xffffffff


	//   ....[111]....
        /*0328*/ 	.word	0xffffffff


	//   ....[112]....
        /*032c*/ 	.word	0xffffffff


	//   ....[113]....
        /*0330*/ 	.word	0xffffffff


	//   ....[114]....
        /*0334*/ 	.word	0xffffffff


	//   ....[115]....
        /*0338*/ 	.word	0xffffffff


	//   ....[116]....
        /*033c*/ 	.word	0xffffffff


	//   ....[117]....
        /*0340*/ 	.word	0xffffffff


	//   ....[118]....
        /*0344*/ 	.word	0xffffffff


	//   ....[119]....
        /*0348*/ 	.word	0xffffffff


	//   ....[120]....
        /*034c*/ 	.word	0xffffffff


	//   ....[121]....
        /*0350*/ 	.word	0xffffffff


	//   ....[122]....
        /*0354*/ 	.word	0xffffffff


	//   ....[123]....
        /*0358*/ 	.word	0xffffffff


	//   ....[124]....
        /*035c*/ 	.word	0xffffffff


	//   ....[125]....
        /*0360*/ 	.word	0xffffffff


	//   ....[126]....
        /*0364*/ 	.word	0xffffffff


	//   ....[127]....
        /*0368*/ 	.word	0xffffffff


	//   ....[128]....
        /*036c*/ 	.word	0xffffffff


	//   ....[129]....
        /*0370*/ 	.word	0x0500000f


	//   ....[130]....
        /*0374*/ 	.word	0x0500000f


	//   ....[131]....
        /*0378*/ 	.word	0x0500000f


	//   ....[132]....
        /*037c*/ 	.word	0x0500000f


	//   ....[133]....
        /*0380*/ 	.word	0x0500000f


	//   ....[134]....
        /*0384*/ 	.word	0x0500000f


	//   ....[135]....
        /*0388*/ 	.word	0x0500000f


	//   ....[136]....
        /*038c*/ 	.word	0x0500000f


	//   ....[137]....
        /*0390*/ 	.word	0x0500000f


	//   ....[138]....
        /*0394*/ 	.word	0x0500000f


	//   ....[139]....
        /*0398*/ 	.word	0x0500000f


	//   ....[140]....
        /*039c*/ 	.word	0x0500000f


	//   ....[141]....
        /*03a0*/ 	.word	0x0500000f


	//   ....[142]....
        /*03a4*/ 	.word	0x0500000f


	//   ....[143]....
        /*03a8*/ 	.word	0x0500000f


	//   ....[144]....
        /*03ac*/ 	.word	0x0500000f


	//   ....[145]....
        /*03b0*/ 	.word	0x0500000f


	//   ....[146]....
        /*03b4*/ 	.word	0x0500000f


	//   ....[147]....
        /*03b8*/ 	.word	0x0500000f


	//   ....[148]....
        /*03bc*/ 	.word	0x0500000f


	//   ....[149]....
        /*03c0*/ 	.word	0x0500000f


	//   ....[150]....
        /*03c4*/ 	.word	0x0500000f


	//   ....[151]....
        /*03c8*/ 	.word	0x0500000f


	//   ....[152]....
        /*03cc*/ 	.word	0x0500000f


	//   ....[153]....
        /*03d0*/ 	.word	0x0500000f


	//   ....[154]....
        /*03d4*/ 	.word	0x0500000f


	//   ....[155]....
        /*03d8*/ 	.word	0x0500000f


	//   ....[156]....
        /*03dc*/ 	.word	0x0500000f


	//   ....[157]....
        /*03e0*/ 	.word	0x0500000f


	//   ....[158]....
        /*03e4*/ 	.word	0x0500000f


	//   ....[159]....
        /*03e8*/ 	.word	0x0500000f


	//   ....[160]....
        /*03ec*/ 	.word	0x0500000f


	//   ....[161]....
        /*03f0*/ 	.word	0x0500000f


	//   ....[162]....
        /*03f4*/ 	.word	0x0500000f


	//   ....[163]....
        /*03f8*/ 	.word	0x0500000f


	//   ....[164]....
        /*03fc*/ 	.word	0x0500000f


	//   ....[165]....
        /*0400*/ 	.word	0x0500000f


	//   ....[166]....
        /*0404*/ 	.word	0x0500000f


	//   ....[167]....
        /*0408*/ 	.word	0x0500000f


	//   ....[168]....
        /*040c*/ 	.word	0x0500000f


	//   ....[169]....
        /*0410*/ 	.word	0x0500000f


	//   ....[170]....
        /*0414*/ 	.word	0x0500000f


	//   ....[171]....
        /*0418*/ 	.word	0x0500000f


	//   ....[172]....
        /*041c*/ 	.word	0x0500000f


	//   ....[173]....
        /*0420*/ 	.word	0x0500000f


	//   ....[174]....
        /*0424*/ 	.word	0x0500000f


	//   ....[175]....
        /*0428*/ 	.word	0x0500000f


	//   ....[176]....
        /*042c*/ 	.word	0x0500000f


	//   ....[177]....
        /*0430*/ 	.word	0x0500000f


	//   ....[178]....
        /*0434*/ 	.word	0x0500000f


	//   ....[179]....
        /*0438*/ 	.word	0x0500000f


	//   ....[180]....
        /*043c*/ 	.word	0x0500000f


	//   ....[181]....
        /*0440*/ 	.word	0x0500000f


	//   ....[182]....
        /*0444*/ 	.word	0x0500000f


	//   ....[183]....
        /*0448*/ 	.word	0x0500000f


	//   ....[184]....
        /*044c*/ 	.word	0x0500000f


	//   ....[185]....
        /*0450*/ 	.word	0x0500000f


	//   ....[186]....
        /*0454*/ 	.word	0x0500000f


	//   ....[187]....
        /*0458*/ 	.word	0x0500000f


	//   ....[188]....
        /*045c*/ 	.word	0x0500000f


	//   ....[189]....
        /*0460*/ 	.word	0x0500000f


	//   ....[190]....
        /*0464*/ 	.word	0x0500000f


	//   ....[191]....
        /*0468*/ 	.word	0x0500000f


	//   ....[192]....
        /*046c*/ 	.word	0x0500000f


	//   ....[193]....
        /*0470*/ 	.word	0x0500000f


	//   ....[194]....
        /*0474*/ 	.word	0x0500000f


	//   ....[195]....
        /*0478*/ 	.word	0x0500000f


	//   ....[196]....
        /*047c*/ 	.word	0x0500000f


	//   ....[197]....
        /*0480*/ 	.word	0x0500000f


	//   ....[198]....
        /*0484*/ 	.word	0x0500000f


	//   ....[199]....
        /*0488*/ 	.word	0x0500000f


	//   ....[200]....
        /*048c*/ 	.word	0x0500000f


	//   ....[201]....
        /*0490*/ 	.word	0x0500000f


	//   ....[202]....
        /*0494*/ 	.word	0x0500000f


	//   ....[203]....
        /*0498*/ 	.word	0x0500000f


	//----- nvinfo : EIATTR_COOP_GROUP_INSTR_OFFSETS
	.align		4
.L_117:
        /*049c*/ 	.byte	0x04, 0x28
        /*049e*/ 	.short	(.L_119 - .L_118)


	//   ....[0]....
.L_118:
        /*04a0*/ 	.word	0x00000070


	//   ....[1]....
        /*04a4*/ 	.word	0x000000b0


	//   ....[2]....
        /*04a8*/ 	.word	0x000002d0


	//   ....[3]....
        /*04ac*/ 	.word	0x00000430


	//   ....[4]....
        /*04b0*/ 	.word	0x00000550


	//   ....[5]....
        /*04b4*/ 	.word	0x000006b0


	//   ....[6]....
        /*04b8*/ 	.word	0x000015f0


	//   ....[7]....
        /*04bc*/ 	.word	0x000047c0


	//   ....[8]....
        /*04c0*/ 	.word	0x000048c0


	//   ....[9]....
        /*04c4*/ 	.word	0x00004d00


	//   ....[10]....
        /*04c8*/ 	.word	0x00004d70


	//   ....[11]....
        /*04cc*/ 	.word	0x00008ab0


	//   ....[12]....
        /*04d0*/ 	.word	0x00008ac0


	//   ....[13]....
        /*04d4*/ 	.word	0x00008af0


	//   ....[14]....
        /*04d8*/ 	.word	0x00008b00


	//   ....[15]....
        /*04dc*/ 	.word	0x00009ea0


	//   ....[16]....
        /*04e0*/ 	.word	0x00009ed0


	//   ....[17]....
        /*04e4*/ 	.word	0x00009fb0


	//   ....[18]....
        /*04e8*/ 	.word	0x00009fc0


	//   ....[19]....
        /*04ec*/ 	.word	0x0000bd30


	//   ....[20]....
        /*04f0*/ 	.word	0x0000bd70


	//   ....[21]....
        /*04f4*/ 	.word	0x0000bde0


	//   ....[22]....
        /*04f8*/ 	.word	0x0000be20


	//   ....[23]....
        /*04fc*/ 	.word	0x0000c660


	//   ....[24]....
        /*0500*/ 	.word	0x0000c6a0


	//   ....[25]....
        /*0504*/ 	.word	0x0000c810


	//   ....[26]....
        /*0508*/ 	.word	0x0000c830


	//   ....[27]....
        /*050c*/ 	.word	0x0000c970


	//   ....[28]....
        /*0510*/ 	.word	0x0000c990


	//   ....[29]....
        /*0514*/ 	.word	0x0000cae0


	//   ....[30]....
        /*0518*/ 	.word	0x0000cb00


	//   ....[31]....
        /*051c*/ 	.word	0x0000d540


	//   ....[32]....
        /*0520*/ 	.word	0x0000d560


	//   ....[33]....
        /*0524*/ 	.word	0x0000d6a0


	//   ....[34]....
        /*0528*/ 	.word	0x0000d6c0


	//   ....[35]....
        /*052c*/ 	.word	0x0000d800


	//   ....[36]....
        /*0530*/ 	.word	0x0000d820


	//   ....[37]....
        /*0534*/ 	.word	0x0000d970


	//   ....[38]....
        /*0538*/ 	.word	0x0000d990


	//   ....[39]....
        /*053c*/ 	.word	0x0000db60


	//   ....[40]....
        /*0540*/ 	.word	0x0000dd30


	//   ....[41]....
        /*0544*/ 	.word	0x0000dd60


	//   ....[42]....
        /*0548*/ 	.word	0x0000dd90


	//   ....[43]....
        /*054c*/ 	.word	0x0000ddc0


	//   ....[44]....
        /*0550*/ 	.word	0x0000ddf0


	//   ....[45]....
        /*0554*/ 	.word	0x0000de20


	//   ....[46]....
        /*0558*/ 	.word	0x0000df70


	//   ....[47]....
        /*055c*/ 	.word	0x0000dfa0


	//   ....[48]....
        /*0560*/ 	.word	0x0000dfd0


	//   ....[49]....
        /*0564*/ 	.word	0x0000e000


	//   ....[50]....
        /*0568*/ 	.word	0x0000e030


	//   ....[51]....
        /*056c*/ 	.word	0x0000e060


	//   ....[52]....
        /*0570*/ 	.word	0x0000e0f0


	//   ....[53]....
        /*0574*/ 	.word	0x0000e120


	//   ....[54]....
        /*0578*/ 	.word	0x0000e1a0


	//   ....[55]....
        /*057c*/ 	.word	0x0000f740


	//   ....[56]....
        /*0580*/ 	.word	0x0000f780


	//   ....[57]....
        /*0584*/ 	.word	0x0000f7b0


	//   ....[58]....
        /*0588*/ 	.word	0x0000f860


	//   ....[59]....
        /*058c*/ 	.word	0x0000f8a0


	//   ....[60]....
        /*0590*/ 	.word	0x0000f900


	//   ....[61]....
        /*0594*/ 	.word	0x0000f940


	//   ....[62]....
        /*0598*/ 	.word	0x0000f9a0


	//   ....[63]....
        /*059c*/ 	.word	0x0000f9c0


	//   ....[64]....
        /*05a0*/ 	.word	0x0000f9f0


	//   ....[65]....
        /*05a4*/ 	.word	0x000101f0


	//   ....[66]....
        /*05a8*/ 	.word	0x00010220


	//   ....[67]....
        /*05ac*/ 	.word	0x00010280


	//   ....[68]....
        /*05b0*/ 	.word	0x000102e0


	//   ....[69]....
        /*05b4*/ 	.word	0x00010320


	//   ....[70]....
        /*05b8*/ 	.word	0x000103a0


	//   ....[71]....
        /*05bc*/ 	.word	0x000103f0


	//   ....[72]....
        /*05c0*/ 	.word	0x00010460


	//   ....[73]....
        /*05c4*/ 	.word	0x000104a0


	//   ....[74]....
        /*05c8*/ 	.word	0x00010520


	//   ....[75]....
        /*05cc*/ 	.word	0x00010570


	//   ....[76]....
        /*05d0*/ 	.word	0x000105e0


	//   ....[77]....
        /*05d4*/ 	.word	0x00010620


	//   ....[78]....
        /*05d8*/ 	.word	0x000106a0


	//   ....[79]....
        /*05dc*/ 	.word	0x000106f0


	//   ....[80]....
        /*05e0*/ 	.word	0x00010740


	//   ....[81]....
        /*05e4*/ 	.word	0x00010f00


	//   ....[82]....
        /*05e8*/ 	.word	0x00010f30


	//   ....[83]....
        /*05ec*/ 	.word	0x00010f60


	//   ....[84]....
        /*05f0*/ 	.word	0x00011020


	//   ....[85]....
        /*05f4*/ 	.word	0x00011050


	//   ....[86]....
        /*05f8*/ 	.word	0x000110a0


	//   ....[87]....
        /*05fc*/ 	.word	0x000110d0


	//   ....[88]....
        /*0600*/ 	.word	0x00011120


	//   ....[89]....
        /*0604*/ 	.word	0x00011150


	//   ....[90]....
        /*0608*/ 	.word	0x000111c0


	//   ....[91]....
        /*060c*/ 	.word	0x000114a0


	//   ....[92]....
        /*0610*/ 	.word	0x000114c0


	//   ....[93]....
        /*0614*/ 	.word	0x000114d0


	//   ....[94]....
        /*0618*/ 	.word	0x00011580


	//   ....[95]....
        /*061c*/ 	.word	0x00011590


	//   ....[96]....
        /*0620*/ 	.word	0x00011640


	//   ....[97]....
        /*0624*/ 	.word	0x00011650


	//   ....[98]....
        /*0628*/ 	.word	0x00011700


	//   ....[99]....
        /*062c*/ 	.word	0x00011710


	//   ....[100]....
        /*0630*/ 	.word	0x00011720


	//   ....[101]....
        /*0634*/ 	.word	0x00011d40


	//   ....[102]....
        /*0638*/ 	.word	0x00011d80


	//   ....[103]....
        /*063c*/ 	.word	0x00011dc0


	//   ....[104]....
        /*0640*/ 	.word	0x00011df0


	//   ....[105]....
        /*0644*/ 	.word	0x00011e10


	//   ....[106]....
        /*0648*/ 	.word	0x00011ec0


	//   ....[107]....
        /*064c*/ 	.word	0x00011f70


	//   ....[108]....
        /*0650*/ 	.word	0x00011fa0


	//   ....[109]....
        /*0654*/ 	.word	0x00011fb0


	//   ....[110]....
        /*0658*/ 	.word	0x00012040


	//   ....[111]....
        /*065c*/ 	.word	0x00012470


	//   ....[112]....
        /*0660*/ 	.word	0x000124c0


	//   ....[113]....
        /*0664*/ 	.word	0x000124f0


	//   ....[114]....
        /*0668*/ 	.word	0x00012500


	//   ....[115]....
        /*066c*/ 	.word	0x00012530


	//   ....[116]....
        /*0670*/ 	.word	0x00012560


	//   ....[117]....
        /*0674*/ 	.word	0x00012590


	//   ....[118]....
        /*0678*/ 	.word	0x000125c0


	//   ....[119]....
        /*067c*/ 	.word	0x00012740


	//   ....[120]....
        /*0680*/ 	.word	0x00012770


	//   ....[121]....
        /*0684*/ 	.word	0x000127a0


	//   ....[122]....
        /*0688*/ 	.word	0x000127d0


	//   ....[123]....
        /*068c*/ 	.word	0x00012800


	//   ....[124]....
        /*0690*/ 	.word	0x00012830


	//   ....[125]....
        /*0694*/ 	.word	0x000128f0


	//   ....[126]....
        /*0698*/ 	.word	0x00012910


	//   ....[127]....
        /*069c*/ 	.word	0x00012980


	//   ....[128]....
        /*06a0*/ 	.word	0x00012df0


	//   ....[129]....
        /*06a4*/ 	.word	0x000132e0


	//   ....[130]....
        /*06a8*/ 	.word	0x000133d0


	//   ....[131]....
        /*06ac*/ 	.word	0x000134b0


	//   ....[132]....
        /*06b0*/ 	.word	0x00013510


	//   ....[133]....
        /*06b4*/ 	.word	0x000135f0


	//   ....[134]....
        /*06b8*/ 	.word	0x000136c0


	//   ....[135]....
        /*06bc*/ 	.word	0x000137c0


	//   ....[136]....
        /*06c0*/ 	.word	0x00013830


	//   ....[137]....
        /*06c4*/ 	.word	0x00013920


	//   ....[138]....
        /*06c8*/ 	.word	0x00013990


	//   ....[139]....
        /*06cc*/ 	.word	0x00013a70


	//   ....[140]....
        /*06d0*/ 	.word	0x00013b30


	//   ....[141]....
        /*06d4*/ 	.word	0x00013b90


	//   ....[142]....
        /*06d8*/ 	.word	0x00013c10


	//   ....[143]....
        /*06dc*/ 	.word	0x00013ce0


	//   ....[144]....
        /*06e0*/ 	.word	0x00013d60


	//   ....[145]....
        /*06e4*/ 	.word	0x00013e50


	//   ....[146]....
        /*06e8*/ 	.word	0x00013ed0


	//   ....[147]....
        /*06ec*/ 	.word	0x00013fc0


	//   ....[148]....
        /*06f0*/ 	.word	0x00014040


	//   ....[149]....
        /*06f4*/ 	.word	0x00014130


	//   ....[150]....
        /*06f8*/ 	.word	0x000141b0


	//   ....[151]....
        /*06fc*/ 	.word	0x000142a0


	//   ....[152]....
        /*0700*/ 	.word	0x00014320


	//   ....[153]....
        /*0704*/ 	.word	0x00014410


	//   ....[154]....
        /*0708*/ 	.word	0x00014490


	//   ....[155]....
        /*070c*/ 	.word	0x00014560


	//   ....[156]....
        /*0710*/ 	.word	0x00014690


	//   ....[157]....
        /*0714*/ 	.word	0x00014750


	//   ....[158]....
        /*0718*/ 	.word	0x00014830


	//   ....[159]....
        /*071c*/ 	.word	0x00014910


	//   ....[160]....
        /*0720*/ 	.word	0x00014970


	//   ....[161]....
        /*0724*/ 	.word	0x00014a50


	//   ....[162]....
        /*0728*/ 	.word	0x00014ab0


	//   ....[163]....
        /*072c*/ 	.word	0x00014b90


	//   ....[164]....
        /*0730*/ 	.word	0x00014bf0


	//   ....[165]....
        /*0734*/ 	.word	0x00014d00


	//   ....[166]....
        /*0738*/ 	.word	0x00014df0


	//   ....[167]....
        /*073c*/ 	.word	0x00014e90


	//   ....[168]....
        /*0740*/ 	.word	0x00014ef0


	//   ....[169]....
        /*0744*/ 	.word	0x00015010


	//   ....[170]....
        /*0748*/ 	.word	0x00015070


	//   ....[171]....
        /*074c*/ 	.word	0x00015190


	//   ....[172]....
        /*0750*/ 	.word	0x000151f0


	//   ....[173]....
        /*0754*/ 	.word	0x00015310


	//   ....[174]....
        /*0758*/ 	.word	0x00015370


	//   ....[175]....
        /*075c*/ 	.word	0x00015440


	//   ....[176]....
        /*0760*/ 	.word	0x000155a0


	//   ....[177]....
        /*0764*/ 	.word	0x00015650


	//   ....[178]....
        /*0768*/ 	.word	0x000157a0


	//   ....[179]....
        /*076c*/ 	.word	0x00015850


	//   ....[180]....
        /*0770*/ 	.word	0x000158b0


	//   ....[181]....
        /*0774*/ 	.word	0x00015970


	//   ....[182]....
        /*0778*/ 	.word	0x00015a50


	//   ....[183]....
        /*077c*/ 	.word	0x00015b10


	//   ....[184]....
        /*0780*/ 	.word	0x00015bf0


	//   ....[185]....
        /*0784*/ 	.word	0x00015cb0


	//   ....[186]....
        /*0788*/ 	.word	0x00015dc0


	//   ....[187]....
        /*078c*/ 	.word	0x00015e60


	//   ....[188]....
        /*0790*/ 	.word	0x00015f80


	//   ....[189]....
        /*0794*/ 	.word	0x00015ff0


	//   ....[190]....
        /*0798*/ 	.word	0x00016060


	//   ....[191]....
        /*079c*/ 	.word	0x000160d0


	//   ....[192]....
        /*07a0*/ 	.word	0x00016140


	//   ....[193]....
        /*07a4*/ 	.word	0x000161c0


	//   ....[194]....
        /*07a8*/ 	.word	0x00016250


	//   ....[195]....
        /*07ac*/ 	.word	0x000162e0


	//   ....[196]....
        /*07b0*/ 	.word	0x00016350


	//   ....[197]....
        /*07b4*/ 	.word	0x000163c0


	//   ....[198]....
        /*07b8*/ 	.word	0x00016430


	//   ....[199]....
        /*07bc*/ 	.word	0x000164b0


	//   ....[200]....
        /*07c0*/ 	.word	0x00016520


	//   ....[201]....
        /*07c4*/ 	.word	0x000165c0


	//   ....[202]....
        /*07c8*/ 	.word	0x00016650


	//   ....[203]....
        /*07cc*/ 	.word	0x00016770


	//----- nvinfo : EIATTR_REG_RECONFIG
	.align		4
.L_119:
        /*07d0*/ 	.byte	0x01, 0x54
	.zero		2


	//----- nvinfo : EIATTR_SYSCALL_OFFSETS
	.align		4
        /*07d4*/ 	.byte	0x04, 0x46
        /*07d6*/ 	.short	(.L_121 - .L_120)


	//   ....[0]....
.L_120:
        /*07d8*/ 	.word	0x000017d0


	//   ....[1]....
        /*07dc*/ 	.word	0x0000ed30


	//   ....[2]....
        /*07e0*/ 	.word	0x0000ee80


	//   ....[3]....
        /*07e4*/ 	.word	0x0000ef70


	//   ....[4]....
        /*07e8*/ 	.word	0x0000fe40


	//----- nvinfo : EIATTR_MBARRIER_INSTR_OFFSETS
	.align		4
.L_121:
        /*07ec*/ 	.byte	0x04, 0x39
        /*07ee*/ 	.short	(.L_123 - .L_122)


	//   ....[0]....
.L_122:
        /*07f0*/ 	.word	0x00000180
        /*07f4*/ 	.word	0x000000ff
        /*07f8*/ 	.word	0x00038800
        /*07fc*/ 	.short	0x0100
        /*07fe*/ 	.byte	0x08
	.zero		1


	//   ....[1]....
        /*0800*/ 	.word	0x00000190
        /*0804*/ 	.word	0x000000ff
        /*0808*/ 	.word	0x00038820
        /*080c*/ 	.short	0x0100
        /*080e*/ 	.byte	0x08
	.zero		1


	//   ....[2]....
        /*0810*/ 	.word	0x00000280
        /*0814*/ 	.word	0x000000ff
        /*0818*/ 	.word	0x00038830
        /*081c*/ 	.short	0x0100
        /*081e*/ 	.byte	0x08
	.zero		1


	//   ....[3]....
        /*0820*/ 	.word	0x00000290
        /*0824*/ 	.word	0x000000ff
        /*0828*/ 	.word	0x00038840
        /*082c*/ 	.short	0x0100
        /*082e*/ 	.byte	0x08
	.zero		1


	//   ....[4]....
        /*0830*/ 	.word	0x000002a0
        /*0834*/ 	.word	0x000000ff
        /*0838*/ 	.word	0x00038838
        /*083c*/ 	.short	0x0100
        /*083e*/ 	.byte	0x08
	.zero		1


	//   ....[5]....
        /*0840*/ 	.word	0x000002b0
        /*0844*/ 	.word	0x000000ff
        /*0848*/ 	.word	0x00038848
        /*084c*/ 	.short	0x0100
        /*084e*/ 	.byte	0x08
	.zero		1


	//   ....[6]....
        /*0850*/ 	.word	0x000003e0
        /*0854*/ 	.word	0x000000ff
        /*0858*/ 	.word	0x00038850
        /*085c*/ 	.short	0x0100
        /*085e*/ 	.byte	0x08
	.zero		1


	//   ....[7]....
        /*0860*/ 	.word	0x000003f0
        /*0864*/ 	.word	0x000000ff
        /*0868*/ 	.word	0x00038860
        /*086c*/ 	.short	0x0100
        /*086e*/ 	.byte	0x08
	.zero		1


	//   ....[8]....
        /*0870*/ 	.word	0x00000400
        /*0874*/ 	.word	0x000000ff
        /*0878*/ 	.word	0x00038858
        /*087c*/ 	.short	0x0100
        /*087e*/ 	.byte	0x08
	.zero		1


	//   ....[9]....
        /*0880*/ 	.word	0x00000410
        /*0884*/ 	.word	0x000000ff
        /*0888*/ 	.word	0x00038868
        /*088c*/ 	.short	0x0100
        /*088e*/ 	.byte	0x08
	.zero		1


	//   ....[10]....
        /*0890*/ 	.word	0x00000500
        /*0894*/ 	.word	0x000000ff
        /*0898*/ 	.word	0x00038870
        /*089c*/ 	.short	0x0100
        /*089e*/ 	.byte	0x06
	.zero		1


	//   ....[11]....
        /*08a0*/ 	.word	0x00000510
        /*08a4*/ 	.word	0x000000ff
        /*08a8*/ 	.word	0x00038880
        /*08ac*/ 	.short	0x0100
        /*08ae*/ 	.byte	0x06
	.zero		1


	//   ....[12]....
        /*08b0*/ 	.word	0x00000520
        /*08b4*/ 	.word	0x000000ff
        /*08b8*/ 	.word	0x00038878
        /*08bc*/ 	.short	0x0100
        /*08be*/ 	.byte	0x06
	.zero		1


	//   ....[13]....
        /*08c0*/ 	.word	0x00000530
        /*08c4*/ 	.word	0x000000ff
        /*08c8*/ 	.word	0x00038888
        /*08cc*/ 	.short	0x0100
        /*08ce*/ 	.byte	0x06
	.zero		1


	//   ....[14]....
        /*08d0*/ 	.word	0x00000660
        /*08d4*/ 	.word	0x000000ff
        /*08d8*/ 	.word	0x00038890
        /*08dc*/ 	.short	0x0100
        /*08de*/ 	.byte	0x08
	.zero		1


	//   ....[15]....
        /*08e0*/ 	.word	0x00000670
        /*08e4*/ 	.word	0x000000ff
        /*08e8*/ 	.word	0x000388a0
        /*08ec*/ 	.short	0x0100
        /*08ee*/ 	.byte	0x08
	.zero		1


	//   ....[16]....
        /*08f0*/ 	.word	0x00000680
        /*08f4*/ 	.word	0x000000ff
        /*08f8*/ 	.word	0x00038898
        /*08fc*/ 	.short	0x0100
        /*08fe*/ 	.byte	0x08
	.zero		1


	//   ....[17]....
        /*0900*/ 	.word	0x00000690
        /*0904*/ 	.word	0x000000ff
        /*0908*/ 	.word	0x000388a8
        /*090c*/ 	.short	0x0100
        /*090e*/ 	.byte	0x08
	.zero		1


	//   ....[18]....
        /*0910*/ 	.word	0x000007d0
        /*0914*/ 	.word	0x000000ff
        /*0918*/ 	.word	0x000388b0
        /*091c*/ 	.short	0x0100
        /*091e*/ 	.byte	0x08
	.zero		1


	//   ....[19]....
        /*0920*/ 	.word	0x000007e0
        /*0924*/ 	.word	0x000000ff
        /*0928*/ 	.word	0x000388c0
        /*092c*/ 	.short	0x0100
        /*092e*/ 	.byte	0x08
	.zero		1


	//   ....[20]....
        /*0930*/ 	.word	0x000007f0
        /*0934*/ 	.word	0x000000ff
        /*0938*/ 	.word	0x000388b8
        /*093c*/ 	.short	0x0100
        /*093e*/ 	.byte	0x08
	.zero		1


	//   ....[21]....
        /*0940*/ 	.word	0x00000800
        /*0944*/ 	.word	0x000000ff
        /*0948*/ 	.word	0x000388c8
        /*094c*/ 	.short	0x0100
        /*094e*/ 	.byte	0x08
	.zero		1


	//   ....[22]....
        /*0950*/ 	.word	0x00001870
        /*0954*/ 	.word	0x000000ff
        /*0958*/ 	.word	0x00038800
        /*095c*/ 	.short	0x010a
        /*095e*/ 	.byte	0x28
	.zero		1


	//   ....[23]....
        /*0960*/ 	.word	0x00001900
        /*0964*/ 	.word	0x00000000
        /*0968*/ 	.word	0x00038830
        /*096c*/ 	.short	0x010a
        /*096e*/ 	.byte	0x3f
	.zero		1


	//   ....[24]....
        /*0970*/ 	.word	0x00001950
        /*0974*/ 	.word	0x00000000
        /*0978*/ 	.word	0x00038830
        /*097c*/ 	.short	0x010a
        /*097e*/ 	.byte	0x3f
	.zero		1


	//   ....[25]....
        /*0980*/ 	.word	0x00003fa0
        /*0984*/ 	.word	0x000000ff
        /*0988*/ 	.word	0x00000000
        /*098c*/ 	.short	0x0101
        /*098e*/ 	.byte	0x04
	.zero		1


	//   ....[26]....
        /*0990*/ 	.word	0x00005bb0
        /*0994*/ 	.word	0x000000ff
        /*0998*/ 	.word	0x00038830
        /*099c*/ 	.short	0x010a
        /*099e*/ 	.byte	0x3c
	.zero		1


	//   ....[27]....
        /*09a0*/ 	.word	0x00005bf0
        /*09a4*/ 	.word	0x000000ff
        /*09a8*/ 	.word	0x00038830
        /*09ac*/ 	.short	0x010a
        /*09ae*/ 	.byte	0x3c
	.zero		1


	//   ....[28]....
        /*09b0*/ 	.word	0x00008540
        /*09b4*/ 	.word	0x000000ff
        /*09b8*/ 	.word	0x00038850
        /*09bc*/ 	.short	0x010a
        /*09be*/ 	.byte	0x04
	.zero		1


	//   ....[29]....
        /*09c0*/ 	.word	0x00008580
        /*09c4*/ 	.word	0x000000ff
        /*09c8*/ 	.word	0x00038850
        /*09cc*/ 	.short	0x010a
        /*09ce*/ 	.byte	0x04
	.zero		1


	//   ....[30]....
        /*09d0*/ 	.word	0x00008950
        /*09d4*/ 	.word	0x000000ff
        /*09d8*/ 	.word	0x00000000
        /*09dc*/ 	.short	0x0101
        /*09de*/ 	.byte	0x3c
	.zero		1


	//   ....[31]....
        /*09e0*/ 	.word	0x00009490
        /*09e4*/ 	.word	0x000000ff
        /*09e8*/ 	.word	0x00000000
        /*09ec*/ 	.short	0x0101
        /*09ee*/ 	.byte	0x04
	.zero		1


	//   ....[32]....
        /*09f0*/ 	.word	0x00009e10
        /*09f4*/ 	.word	0x000000ff
        /*09f8*/ 	.word	0x00038850
        /*09fc*/ 	.short	0x010a
        /*09fe*/ 	.byte	0x07
	.zero		1


	//   ....[33]....
        /*0a00*/ 	.word	0x00009e50
        /*0a04*/ 	.word	0x000000ff
        /*0a08*/ 	.word	0x00038850
        /*0a0c*/ 	.short	0x010a
        /*0a0e*/ 	.byte	0x07
	.zero		1


	//   ....[34]....
        /*0a10*/ 	.word	0x0000a350
        /*0a14*/ 	.word	0x000000ff
        /*0a18*/ 	.word	0x00000000
        /*0a1c*/ 	.short	0x0101
        /*0a1e*/ 	.byte	0x04
	.zero		1


	//   ....[35]....
        /*0a20*/ 	.word	0x0000c680
        /*0a24*/ 	.word	0x000000ff
        /*0a28*/ 	.word	0x00000000
        /*0a2c*/ 	.short	0x0101
        /*0a2e*/ 	.byte	0x0a
	.zero		1


	//   ....[36]....
        /*0a30*/ 	.word	0x0000f550
        /*0a34*/ 	.word	0x00000005
        /*0a38*/ 	.word	0x00038840
        /*0a3c*/ 	.short	0x010a
        /*0a3e*/ 	.byte	0x3f
	.zero		1


	//   ....[37]....
        /*0a40*/ 	.word	0x0000fb60
        /*0a44*/ 	.word	0x00000005
        /*0a48*/ 	.word	0x00038830
        /*0a4c*/ 	.short	0x0107
        /*0a4e*/ 	.byte	0x3f
	.zero		1


	//   ....[38]....
        /*0a50*/ 	.word	0x0000fc40
        /*0a54*/ 	.word	0x00000005
        /*0a58*/ 	.word	0x00038830
        /*0a5c*/ 	.short	0x0101
        /*0a5e*/ 	.byte	0x3f
	.zero		1


	//   ....[39]....
        /*0a60*/ 	.word	0x00010830
        /*0a64*/ 	.word	0x00000016
        /*0a68*/ 	.word	0x00038800
        /*0a6c*/ 	.short	0x0107
        /*0a6e*/ 	.byte	0x3f
	.zero		1


	//   ....[40]....
        /*0a70*/ 	.word	0x00010930
        /*0a74*/ 	.word	0x00000016
        /*0a78*/ 	.word	0x00038800
        /*0a7c*/ 	.short	0x0101
        /*0a7e*/ 	.byte	0x3f
	.zero		1


	//   ....[41]....
        /*0a80*/ 	.word	0x00010950
        /*0a84*/ 	.word	0x00000016
        /*0a88*/ 	.word	0x00038820
        /*0a8c*/ 	.short	0x010a
        /*0a8e*/ 	.byte	0x3f
	.zero		1


	//   ....[42]....
        /*0a90*/ 	.word	0x00010d50
        /*0a94*/ 	.word	0x00000006
        /*0a98*/ 	.word	0x00038840
        /*0a9c*/ 	.short	0x010a
        /*0a9e*/ 	.byte	0x3f
	.zero		1


	//   ....[43]....
        /*0aa0*/ 	.word	0x000112d0
        /*0aa4*/ 	.word	0x00000006
        /*0aa8*/ 	.word	0x00038830
        /*0aac*/ 	.short	0x0107
        /*0aae*/ 	.byte	0x3f
	.zero		1


	//   ....[44]....
        /*0ab0*/ 	.word	0x00011380
        /*0ab4*/ 	.word	0x00000006
        /*0ab8*/ 	.word	0x00038830
        /*0abc*/ 	.short	0x0101
        /*0abe*/ 	.byte	0x3f
	.zero		1


	//   ....[45]....
        /*0ac0*/ 	.word	0x000113e0
        /*0ac4*/ 	.word	0x00000006
        /*0ac8*/ 	.word	0x00038860
        /*0acc*/ 	.short	0x010a
        /*0ace*/ 	.byte	0x3f
	.zero		1


	//   ....[46]....
        /*0ad0*/ 	.word	0x000118d0
        /*0ad4*/ 	.word	0x00000006
        /*0ad8*/ 	.word	0x00038850
        /*0adc*/ 	.short	0x0107
        /*0ade*/ 	.byte	0x3f
	.zero		1


	//   ....[47]....
        /*0ae0*/ 	.word	0x00011a90
        /*0ae4*/ 	.word	0x00000006
        /*0ae8*/ 	.word	0x00038850
        /*0aec*/ 	.short	0x0101
        /*0aee*/ 	.byte	0x3f
	.zero		1


	//   ....[48]....
        /*0af0*/ 	.word	0x00011c90
        /*0af4*/ 	.word	0x00000004
        /*0af8*/ 	.word	0x00038860
        /*0afc*/ 	.short	0x010a
        /*0afe*/ 	.byte	0x3f
	.zero		1


	//   ....[49]....
        /*0b00*/ 	.word	0x000121c0
        /*0b04*/ 	.word	0x00000004
        /*0b08*/ 	.word	0x00038850
        /*0b0c*/ 	.short	0x0107
        /*0b0e*/ 	.byte	0x3f
	.zero		1


	//   ....[50]....
        /*0b10*/ 	.word	0x00012270
        /*0b14*/ 	.word	0x00000004
        /*0b18*/ 	.word	0x00038850
        /*0b1c*/ 	.short	0x0101
        /*0b1e*/ 	.byte	0x3f
	.zero		1


	//   ....[51]....
        /*0b20*/ 	.word	0x00012d70
        /*0b24*/ 	.word	0x00000004
        /*0b28*/ 	.word	0x00038820
        /*0b2c*/ 	.short	0x010a
        /*0b2e*/ 	.byte	0x3f
	.zero		1


	//   ....[52]....
        /*0b30*/ 	.word	0x00012f10
        /*0b34*/ 	.word	0x00000005
        /*0b38*/ 	.word	0x00038840
        /*0b3c*/ 	.short	0x010a
        /*0b3e*/ 	.byte	0x3f
	.zero		1


	//   ....[53]....
        /*0b40*/ 	.word	0x00012fb0
        /*0b44*/ 	.word	0x0000001b
        /*0b48*/ 	.word	0x00038840
        /*0b4c*/ 	.short	0x010a
        /*0b4e*/ 	.byte	0x3f
	.zero		1


	//   ....[54]....
        /*0b50*/ 	.word	0x00012ff0
        /*0b54*/ 	.word	0x00000005
        /*0b58*/ 	.word	0x00038860
        /*0b5c*/ 	.short	0x010a
        /*0b5e*/ 	.byte	0x3f
	.zero		1


	//   ....[55]....
        /*0b60*/ 	.word	0x00013030
        /*0b64*/ 	.word	0x0000001b
        /*0b68*/ 	.word	0x00038860
        /*0b6c*/ 	.short	0x010a
        /*0b6e*/ 	.byte	0x3f
	.zero		1


	//   ....[56]....
        /*0b70*/ 	.word	0x000130a0
        /*0b74*/ 	.word	0x00000003
        /*0b78*/ 	.word	0x00038800
        /*0b7c*/ 	.short	0x010a
        /*0b7e*/ 	.byte	0x3f
	.zero		1


	//   ....[57]....
        /*0b80*/ 	.word	0x000130f0
        /*0b84*/ 	.word	0x00000000
        /*0b88*/ 	.word	0x00038830
        /*0b8c*/ 	.short	0x010a
        /*0b8e*/ 	.byte	0x3f
	.zero		1


	//   ....[58]....
        /*0b90*/ 	.word	0x00013150
        /*0b94*/ 	.word	0x00000004
        /*0b98*/ 	.word	0x00038830
        /*0b9c*/ 	.short	0x010a
        /*0b9e*/ 	.byte	0x3f
	.zero		1


	//   ....[59]....
        /*0ba0*/ 	.word	0x000131b0
        /*0ba4*/ 	.word	0x00000002
        /*0ba8*/ 	.word	0x00038850
        /*0bac*/ 	.short	0x010a
        /*0bae*/ 	.byte	0x3f
	.zero		1


	//   ....[60]....
        /*0bb0*/ 	.word	0x00013210
        /*0bb4*/ 	.word	0x00000007
        /*0bb8*/ 	.word	0x00038850
        /*0bbc*/ 	.short	0x010a
        /*0bbe*/ 	.byte	0x3f
	.zero		1


	//   ....[61]....
        /*0bc0*/ 	.word	0x00013320
        /*0bc4*/ 	.word	0x00000005
        /*0bc8*/ 	.word	0x00038840
        /*0bcc*/ 	.short	0x010a
        /*0bce*/ 	.byte	0x3f
	.zero		1


	//   ....[62]....
        /*0bd0*/ 	.word	0x00014590
        /*0bd4*/ 	.word	0x00000016
        /*0bd8*/ 	.word	0x00038820
        /*0bdc*/ 	.short	0x010a
        /*0bde*/ 	.byte	0x3f
	.zero		1


	//   ....[63]....
        /*0be0*/ 	.word	0x000145e0
        /*0be4*/ 	.word	0x00000006
        /*0be8*/ 	.word	0x00038840
        /*0bec*/ 	.short	0x010a
        /*0bee*/ 	.byte	0x3f
	.zero		1


	//   ....[64]....
        /*0bf0*/ 	.word	0x00014d40
        /*0bf4*/ 	.word	0x00000006
        /*0bf8*/ 	.word	0x00038860
        /*0bfc*/ 	.short	0x010a
        /*0bfe*/ 	.byte	0x3f
	.zero		1


	//   ....[65]....
        /*0c00*/ 	.word	0x000154f0
        /*0c04*/ 	.word	0x00000004
        /*0c08*/ 	.word	0x00038860
        /*0c0c*/ 	.short	0x010a
        /*0c0e*/ 	.byte	0x3f
	.zero		1


	//   ....[66]....
        /*0c10*/ 	.word	0x00016690
        /*0c14*/ 	.word	0x00000004
        /*0c18*/ 	.word	0x00038820
        /*0c1c*/ 	.short	0x010a
        /*0c1e*/ 	.byte	0x3f
	.zero		1


	//   ....[67]....
        /*0c20*/ 	.word	0x00016830
        /*0c24*/ 	.word	0x00000005
        /*0c28*/ 	.word	0x00038840
        /*0c2c*/ 	.short	0x010a
        /*0c2e*/ 	.byte	0x3f
	.zero		1


	//   ....[68]....
        /*0c30*/ 	.word	0x00016880
        /*0c34*/ 	.word	0x0000001b
        /*0c38*/ 	.word	0x00038840
        /*0c3c*/ 	.short	0x010a
        /*0c3e*/ 	.byte	0x3f
	.zero		1


	//   ....[69]....
        /*0c40*/ 	.word	0x000168d0
        /*0c44*/ 	.word	0x00000005
        /*0c48*/ 	.word	0x00038860
        /*0c4c*/ 	.short	0x010a
        /*0c4e*/ 	.byte	0x3f
	.zero		1


	//----- nvinfo : EIATTR_NUM_MBARRIERS
	.align		4
.L_123:
        /*0c50*/ 	.byte	0x03, 0x38
        /*0c52*/ 	.short	0x0016


	//----- nvinfo : EIATTR_EXIT_INSTR_OFFSETS
	.align		4
        /*0c54*/ 	.byte	0x04, 0x1c
        /*0c56*/ 	.short	(.L_125 - .L_124)


	//   ....[0]....
.L_124:
        /*0c58*/ 	.word	0x00000990


	//   ....[1]....
        /*0c5c*/ 	.word	0x0000db10


	//   ....[2]....
        /*0c60*/ 	.word	0x00013080


	//----- nvinfo : EIATTR_MAX_THREADS
	.align		4
.L_125:
        /*0c64*/ 	.byte	0x04, 0x05
        /*0c66*/ 	.short	(.L_127 - .L_126)
.L_126:
        /*0c68*/ 	.word	0x00000180
        /*0c6c*/ 	.word	0x00000001
        /*0c70*/ 	.word	0x00000001


	//----- nvinfo : EIATTR_CRS_STACK_SIZE
	.align		4
.L_127:
        /*0c74*/ 	.byte	0x04, 0x1e
        /*0c76*/ 	.short	(.L_129 - .L_128)
.L_128:
        /*0c78*/ 	.word	0x00000000


	//----- nvinfo : EIATTR_CBANK_PARAM_SIZE
	.align		4
.L_129:
        /*0c7c*/ 	.byte	0x03, 0x19
        /*0c7e*/ 	.short	0x0af0


	//----- nvinfo : EIATTR_PARAM_CBANK
	.align		4
        /*0c80*/ 	.byte	0x04, 0x0a
        /*0c82*/ 	.short	(.L_131 - .L_130)
	.align		4
.L_130:
        /*0c84*/ 	.word	index@(.nv.constant0._ZN7cutlass13device_kernelIN5flash11enable_sm90INS1_16FlashAttnFwdSm90INS1_25CollectiveMainloopFwdSm90ILi2EN4cute5tupleIJNS5_1CILi1EEES8_S8_EEENS6_IJNS7_ILi128EEENS7_ILi80EEENS7_ILi256EEEEEELi256ENS_6half_tEfNS_4arch4Sm90ELb0ELb0ELb0ELb1ELb1ELb0ELb0ELb1ELb1ELb1ELb0ELb0EEENS1_21CollectiveEpilogueFwdINS6_IJSA_SC_SB_EEES9_SE_SG_Li256ELb1ELb1ELb0ELb0EEENS1_36VarlenDynamicPersistentTileSchedulerILi128ELi80ELi256ELi128ELb0ELb1ELb1ELb0ELb1ELb1EEEEEEEEEvNT_6ParamsE)
        /*0c88*/ 	.short	0x0210
        /*0c8a*/ 	.short	0x0af0


	//----- nvinfo : EIATTR_SW_WAR
	.align		4
.L_131:
        /*0c8c*/ 	.byte	0x04, 0x36
        /*0c8e*/ 	.short	(.L_133 - .L_132)
.L_132:
        /*0c90*/ 	.word	0x00000008
.L_133:


//--------------------- .nv.info._ZN7cutlass13device_kernelIN5flash11enable_sm90INS1_16FlashAttnFwdSm90INS1_25CollectiveMainloopFwdSm90ILi2EN4cute5tupleIJNS5_1CILi1EEES8_S8_EEENS6_IJNS7_ILi128EEENS7_ILi80EEENS7_ILi256EEEEEELi256ENS_6half_tEfNS_4arch4Sm90ELb0ELb0ELb0ELb1ELb1ELb1ELb0ELb1ELb1ELb1ELb0ELb0EEENS1_21CollectiveEpilogueFwdINS6_IJSA_SC_SB_EEES9_SE_SG_Li256ELb1ELb1ELb0ELb0EEENS1_36VarlenDynamicPersistentTileSchedulerILi128ELi80ELi256ELi128ELb0ELb1ELb1ELb0ELb1ELb1EEEEEEEEEvNT_6ParamsE --------------------------
	.section	.nv.info._ZN7cutlass13device_kernelIN5flash11enable_sm90INS1_16FlashAttnFwdSm90INS1_25CollectiveMainloopFwdSm90ILi2EN4cute5tupleIJNS5_1CILi1EEES8_S8_EEENS6_IJNS7_ILi128EEENS7_ILi80EEENS7_ILi256EEEEEELi256ENS_6half_tEfNS_4arch4Sm90ELb0ELb0ELb0ELb1ELb1ELb1ELb0ELb1ELb1ELb1ELb0ELb0EEENS1_21CollectiveEpilogueFwdINS6_IJSA_SC_SB_EEES9_SE_SG_Li256ELb1ELb1ELb0ELb0EEENS1_36VarlenDynamicPersistentTileSchedulerILi128ELi80ELi256ELi128ELb0ELb1ELb1ELb0ELb1ELb1EEEEEEEEEvNT_6ParamsE,"",@"SHT_CUDA_INFO"
	.sectionflags	@""
	.align	4


	//----- nvinfo : EIATTR_CUDA_API_VERSION
	.align		4
        /*0000*/ 	.byte	0x04, 0x37
        /*0002*/ 	.short	(.L_135 - .L_134)
.L_134:
        /*0004*/ 	.word	0x00000082


	//----- nvinfo : EIATTR_KPARAM_INFO
	.align		4
.L_135:
        /*0008*/ 	.byte	0x04, 0x17
        /*000a*/ 	.short	(.L_137 - .L_136)
.L_136:
        /*000c*/ 	.word	0x00000000
        /*0010*/ 	.short	0x0000
        /*0012*/ 	.short	0x0070
        /*0014*/ 	.byte	0x00, 0xf0, 0x01, 0x2a


	//----- nvinfo : EIATTR_SPARSE_MMA_MASK
	.align		4
.L_137:
        /*0018*/ 	.byte	0x03, 0x50
        /*001a*/ 	.short	0x0000


	//----- nvinfo : EIATTR_MAXREG_COUNT
	.align		4
        /*001c*/ 	.byte	0x03, 0x1b
        /*001e*/ 	.short	0x00a8


	//----- nvinfo : EIATTR_NUM_BARRIERS
	.align		4
        /*0020*/ 	.byte	0x02, 0x4c
        /*0022*/ 	.byte	0x10
	.zero		1


	//----- nvinfo : EIATTR_EXTERNS
	.align		4
        /*0024*/ 	.byte	0x04, 0x0f
        /*0026*/ 	.short	(.L_139 - .L_138)


	//   ....[0]....
	.align		4
.L_138:
        /*0028*/ 	.word	index@(__assertfail)


	//----- nvinfo : EIATTR_ANNOTATIONS
	.align		4
.L_139:
        /*002c*/ 	.byte	0x04, 0x55
        /*002e*/ 	.short	(.L_141 - .L_140)


	//   ....[0]....
.L_140:
        /* <DEDUP_REMOVED lines=54> */


	//----- nvinfo : EIATTR_MERCURY_ISA_VERSION
	.align		4
.L_141:
        /*0380*/ 	.byte	0x03, 0x5f
        /*0382*/ 	.short	0x0101


	//----- nvinfo : EIATTR_UNUSED_LOAD_BYTE_OFFSET
	.align		4
        /*0384*/ 	.byte	0x04, 0x44
        /*0386*/ 	.short	(.L_143 - .L_142)


	//   ....[0]....
.L_142:
        /*0388*/ 	.word	0x00000a30
        /*038c*/ 	.word	0x0000fff0


	//   ....[1]....
        /*0390*/ 	.word	0x0001ce70
        /*0394*/ 	.word	0x0000fff0


	//----- nvinfo : EIATTR_INT_WARP_WIDE_INSTR_OFFSETS
	.align		4
.L_143:
        /*0398*/ 	.byte	0x04, 0x31
        /*039a*/ 	.short	(.L_145 - .L_144)


	//   ....[0]....
.L_144:
        /*039c*/ 	.word	0x00000130


	//   ....[1]....
        /*03a0*/ 	.word	0x00000170


	//   ....[2]....
        /*03a4*/ 	.word	0x000001e0


	//   ....[3]....
        /*03a8*/ 	.word	0x00022840


	//   ....[4]....
        /*03ac*/ 	.word	0x000228e0


	//   ....[5]....
        /*03b0*/ 	.word	0x000259b0


	//   ....[6]....
        /*03b4*/ 	.word	0x00025a50


	//----- nvinfo : EIATTR_COOP_GROUP_MASK_REGIDS
	.align		4
.L_145:
        /*03b8*/ 	.byte	0x04, 0x29
        /*03ba*/ 	.short	(.L_147 - .L_146)


	//   ....[0]....
.L_146:
        /*03bc*/ 	.word	0xffffffff


	//   ....[1]....
        /*03c0*/ 	.word	0xffffffff


	//   ....[2]....
        /*03c4*/ 	.word	0xffffffff


	//   ....[3]....
        /*03c8*/ 	.word	0xffffffff


	//   ....[4]....
        /*03cc*/ 	.word	0xffffffff


	//   ....[5]....
        /*03d0*/ 	.word	0xffffffff


	//   ....[6]....
        /*03d4*/ 	.word	0xffffffff


	//   ....[7]....
        /*03d8*/ 	.word	0xffffffff


	//   ....[8]....
        /*03dc*/ 	.word	0xffffffff


	//   ....[9]....
        /*03e0*/ 	.word	0xffffffff


	//   ....[10]....
        /*03e4*/ 	.word	0xffffffff


	//   ....[11]....
        /*03e8*/ 	.word	0xffffffff


	//   ....[12]....
        /*03ec*/ 	.word	0xffffffff


	//   ....[13]....
        /*03f0*/ 	.word	0xffffffff


	//   ....[14]....
        /*03f4*/ 	.word	0xffffffff


	//   ....[15]....
        /*03f8*/ 	.word	0xffffffff


	//   ....[16]....
        /*03fc*/ 	.word	0xffffffff


	//   ....[17]....
        /*0400*/ 	.word	0xffffffff


	//   ....[18]....
        /*0404*/ 	.word	0xffffffff


	//   ....[19]....
        /*0408*/ 	.word	0xffffffff


	//   ....[20]....
        /*040c*/ 	.word	0xffffffff


	//   ....[21]....
        /*0410*/ 	.word	0xffffffff


	//   ....[22]....
        /*0414*/ 	.word	0xffffffff


	//   ....[23]....
        /*0418*/ 	.word	0xffffffff


	//   ....[24]....
        /*041c*/ 	.word	0xffffffff


	//   ....[25]....
        /*0420*/ 	.word	0xffffffff


	//   ....[26]....
        /*0424*/ 	.word	0xffffffff


	//   ....[27]....
        /*0428*/ 	.word	0xffffffff


	//   ....[28]....
        /*042c*/ 	.word	0xffffffff


	//   ....[29]....
        /*0430*/ 	.word	0xffffffff


	//   ....[30]....
        /*0434*/ 	.word	0xffffffff


	//   ....[31]....
        /*0438*/ 	.word	0xffffffff


	//   ....[32]....
        /*043c*/ 	.word	0xffffffff


	//   ....[33]....
        /*0440*/ 	.word	0xffffffff


	//   ....[34]....
        /*0444*/ 	.word	0xffffffff


	//   ....[35]....
        /*0448*/ 	.word	0xffffffff


	//   ....[36]....
        /*044c*/ 	.word	0xffffffff


	//   ....[37]....
        /*0450*/ 	.word	0xffffffff


	//   ....[38]....
        /*0454*/ 	.word	0xffffffff


	//   ....[39]....
        /*0458*/ 	.word	0xffffffff


	//   ....[40]....
        /*045c*/ 	.word	0xffffffff


	//   ....[41]....
        /*0460*/ 	.word	0xffffffff


	//   ....[42]....
        /*0464*/ 	.word	0xffffffff


	//   ....[43]....
        /*0468*/ 	.word	0xffffffff


	//   ....[44]....
        /*046c*/ 	.word	0xffffffff


	//   ....[45]....
        /*0470*/ 	.word	0xffffffff


	//   ....[46]....
        /*0474*/ 	.word	0xffffffff


	//   ....[47]....
        /*0478*/ 	.word	0xffffffff


	//   ....[48]....
        /*047c*/ 	.word	0xffffffff


	//   ....[49]....
        /*0480*/ 	.word	0xffffffff


	//   ....[50]....
        /*0484*/ 	.word	0xffffffff


	//   ....[51]....
        /*0488*/ 	.word	0xffffffff


	//   ....[52]....
        /*048c*/ 	.word	0xffffffff


	//   ....[53]....
        /*0490*/ 	.word	0xffffffff


	//   ....[54]....
        /*0494*/ 	.word	0xffffffff


	//   ....[55]....
        /*0498*/ 	.word	0xffffffff


	//   ....[56]....
        /*049c*/ 	.word	0xffffffff


	//   ....[57]....
        /*04a0*/ 	.word	0xffffffff


	//   ....[58]....
        /*04a4*/ 	.word	0xffffffff


	//   ....[59]....
        /*04a8*/ 	.word	0xffffffff


	//   ....[60]....
        /*04ac*/ 	.word	0xffffffff


	//   ....[61]....
        /*04b0*/ 	.word	0xffffffff


	//   ....[62]....
        /*04b4*/ 	.word	0xffffffff


	//   ....[63]....
        /*04b8*/ 	.word	0xffffffff


	//   ....[64]....
        /*04bc*/ 	.word	0xffffffff


	//   ....[65]....
        /*04c0*/ 	.word	0xffffffff


	//   ....[66]....
        /*04c4*/ 	.word	0xffffffff


	//   ....[67]....
        /*04c8*/ 	.word	0xffffffff


	//   ....[68]....
        /*04cc*/ 	.word	0xffffffff


	//   ....[69]....
        /*04d0*/ 	.word	0xffffffff


	//   ....[70]....
        /*04d4*/ 	.word	0xffffffff


	//   ....[71]....
        /*04d8*/ 	.word	0xffffffff


	//   ....[72]....
        /*04dc*/ 	.word	0xffffffff


	//   ....[73]....
        /*04e0*/ 	.word	0xffffffff


	//   ....[74]....
        /*04e4*/ 	.word	0xffffffff


	//   ....[75]....
        /*04e8*/ 	.word	0xffffffff


	//   ....[76]....
        /*04ec*/ 	.word	0xffffffff


	//   ....[77]....
        /*04f0*/ 	.word	0xffffffff


	//   ....[78]....
        /*04f4*/ 	.word	0xffffffff


	//   ....[79]....
        /*04f8*/ 	.word	0xffffffff


	//   ....[80]....
        /*04fc*/ 	.word	0xffffffff


	//   ....[81]....
        /*0500*/ 	.word	0xffffffff


	//   ....[82]....
        /*0504*/ 	.word	0xffffffff


	//   ....[83]....
        /*0508*/ 	.word	0xffffffff


	//   ....[84]....
        /*050c*/ 	.word	0xffffffff


	//   ....[85]....
        /*0510*/ 	.word	0xffffffff


	//   ....[86]....
        /*0514*/ 	.word	0xffffffff


	//   ....[87]....
        /*0518*/ 	.word	0xffffffff


	//   ....[88]....
        /*051c*/ 	.word	0xffffffff


	//   ....[89]....
        /*0520*/ 	.word	0xffffffff


	//   ....[90]....
        /*0524*/ 	.word	0xffffffff


	//   ....[91]....
        /*0528*/ 	.word	0xffffffff


	//   ....[92]....
        /*052c*/ 	.word	0xffffffff


	//   ....[93]....
        /*0530*/ 	.word	0xffffffff


	//   ....[94]....
        /*0534*/ 	.word	0xffffffff


	//   ....[95]....
        /*0538*/ 	.word	0xffffffff


	//   ....[96]....
        /*053c*/ 	.word	0xffffffff


	//   ....[97]....
        /*0540*/ 	.word	0xffffffff


	//   ....[98]....
        /*0544*/ 	.word	0xffffffff


	//   ....[99]....
        /*0548*/ 	.word	0xffffffff


	//   ....[100]....
        /*054c*/ 	.word	0xffffffff


	//   ....[101]....
        /*0550*/ 	.word	0xffffffff


	//   ....[102]....
        /*0554*/ 	.word	0xffffffff


	//   ....[103]....
        /*0558*/ 	.word	0xffffffff


	//   ....[104]....
        /*055c*/ 	.word	0xffffffff


	//   ....[105]....
        /*0560*/ 	.word	0xffffffff


	//   ....[106]....
        /*0564*/ 	.word	0xffffffff


	//   ....[107]....
        /*0568*/ 	.word	0xffffffff


	//   ....[108]....
        /*056c*/ 	.word	0xffffffff


	//   ....[109]....
        /*0570*/ 	.word	0xffffffff


	//   ....[110]....
        /*0574*/ 	.word	0xffffffff


	//   ....[111]....
        /*0578*/ 	.word	0xffffffff


	//   ....[112]....
        /*057c*/ 	.word	0xffffffff


	//   ....[113]....
        /*0580*/ 	.word	0xffffffff


	//   ....[114]....
        /*0584*/ 	.word	0xffffffff


	//   ....[115]....
        /*0588*/ 	.word	0xffffffff


	//   ....[116]....
        /*058c*/ 	.word	0xffffffff


	//   ....[117]....
        /*0590*/ 	.word	0xffffffff


	//   ....[118]....
        /*0594*/ 	.word	0xffffffff


	//   ....[119]....
        /*0598*/ 	.word	0xffffffff


	//   ....[120]....
        /*059c*/ 	.word	0xffffffff


	//   ....[121]....
        /*05a0*/ 	.word	0xffffffff


	//   ....[122]....
        /*05a4*/ 	.word	0xffffffff


	//   ....[123]....
        /*05a8*/ 	.word	0xffffffff


	//   ....[124]....
        /*05ac*/ 	.word	0xffffffff


	//   ....[125]....
        /*05b0*/ 	.word	0xffffffff


	//   ....[126]....
        /*05b4*/ 	.word	0xffffffff


	//   ....[127]....
        /*05b8*/ 	.word	0xffffffff


	//   ....[128]....
        /*05bc*/ 	.word	0xffffffff


	//   ....[129]....
        /*05c0*/ 	.word	0xffffffff


	//   ....[130]....
        /*05c4*/ 	.word	0xffffffff


	//   ....[131]....
        /*05c8*/ 	.word	0xffffffff


	//   ....[132]....
        /*05cc*/ 	.word	0xffffffff


	//   ....[133]....
        /*05d0*/ 	.word	0xffffffff


	//   ....[134]....
        /*05d4*/ 	.word	0xffffffff


	//   ....[135]....
        /*05d8*/ 	.word	0xffffffff


	//   ....[136]....
        /*05dc*/ 	.word	0xffffffff


	//   ....[137]....
        /*05e0*/ 	.word	0xffffffff


	//   ....[138]....
        /*05e4*/ 	.word	0xffffffff


	//   ....[139]....
        /*05e8*/ 	.word	0xffffffff


	//   ....[140]....
        /*05ec*/ 	.word	0xffffffff


	//   ....[141]....
        /*05f0*/ 	.word	0xffffffff


	//   ....[142]....
        /*05f4*/ 	.word	0xffffffff


	//   ....[143]....
        /*05f8*/ 	.word	0xffffffff


	//   ....[144]....
        /*05fc*/ 	.word	0xffffffff


	//   ....[145]....
        /*0600*/ 	.word	0xffffffff


	//   ....[146]....
        /*0604*/ 	.word	0xffffffff


	//   ....[147]....
        /*0608*/ 	.word	0xffffffff


	//   ....[148]....
        /*060c*/ 	.word	0xffffffff


	//   ....[149]....
        /*0610*/ 	.word	0xffffffff


	//   ....[150]....
        /*0614*/ 	.word	0xffffffff


	//   ....[151]....
        /*0618*/ 	.word	0xffffffff


	//   ....[152]....
        /*061c*/ 	.word	0xffffffff


	//   ....[153]....
        /*0620*/ 	.word	0xffffffff


	//   ....[154]....
        /*0624*/ 	.word	0xffffffff


	//   ....[155]....
        /*0628*/ 	.word	0xffffffff


	//   ....[156]....
        /*062c*/ 	.word	0xffffffff


	//   ....[157]....
        /*0630*/ 	.word	0xffffffff


	//   ....[158]....
        /*0634*/ 	.word	0xffffffff


	//   ....[159]....
        /*0638*/ 	.word	0xffffffff


	//   ....[160]....
        /*063c*/ 	.word	0xffffffff


	//   ....[161]....
        /*0640*/ 	.word	0xffffffff


	//   ....[162]....
        /*0644*/ 	.word	0xffffffff


	//   ....[163]....
        /*0648*/ 	.word	0x0500000f


	//   ....[164]....
        /*064c*/ 	.word	0x0500000f


	//   ....[165]....
        /*0650*/ 	.word	0x0500000f


	//   ....[166]....
        /*0654*/ 	.word	0x0500000f


	//   ....[167]....
        /*0658*/ 	.word	0x0500000f


	//   ....[168]....
        /*065c*/ 	.word	0x0500000f


	//   ....[169]....
        /*0660*/ 	.word	0x0500000f


	//   ....[170]....
        /*0664*/ 	.word	0x0500000f


	//   ....[171]....
        /*0668*/ 	.word	0x0500000f


	//   ....[172]....
        /*066c*/ 	.word	0x0500000f


	//   ....[173]....
        /*0670*/ 	.word	0x0500000f


	//   ....[174]....
        /*0674*/ 	.word	0x0500000f


	//   ....[175]....
        /*0678*/ 	.word	0x0500000f


	//   ....[176]....
        /*067c*/ 	.word	0x0500000f


	//   ....[177]....
        /*0680*/ 	.word	0x0500000f


	//   ....[178]....
        /*0684*/ 	.word	0x0500000f


	//   ....[179]....
        /*0688*/ 	.word	0x0500000f


	//   ....[180]....
        /*068c*/ 	.word	0x0500000f


	//   ....[181]....
        /*0690*/ 	.word	0x0500000f


	//   ....[182]....
        /*0694*/ 	.word	0x0500000f


	//   ....[183]....
        /*0698*/ 	.word	0x0500000f


	//   ....[184]....
        /*069c*/ 	.word	0x0500000f


	//   ....[185]....
        /*06a0*/ 	.word	0x0500000f


	//   ....[186]....
        /*06a4*/ 	.word	0x0500000f


	//   ....[187]....
        /*06a8*/ 	.word	0x0500000f


	//   ....[188]....
        /*06ac*/ 	.word	0x0500000f


	//   ....[189]....
        /*06b0*/ 	.word	0x0500000f


	//   ....[190]....
        /*06b4*/ 	.word	0x0500000f


	//   ....[191]....
        /*06b8*/ 	.word	0x0500000f


	//   ....[192]....
        /*06bc*/ 	.word	0x0500000f


	//   ....[193]....
        /*06c0*/ 	.word	0x0500000f


	//   ....[194]....
        /*06c4*/ 	.word	0x0500000f


	//   ....[195]....
        /*06c8*/ 	.word	0x0500000f


	//   ....[196]....
        /*06cc*/ 	.word	0x0500000f


	//   ....[197]....
        /*06d0*/ 	.word	0x0500000f


	//   ....[198]....
        /*06d4*/ 	.word	0x0500000f


	//   ....[199]....
        /*06d8*/ 	.word	0x0500000f


	//   ....[200]....
        /*06dc*/ 	.word	0x0500000f


	//   ....[201]....
        /*06e0*/ 	.word	0x0500000f


	//   ....[202]....
        /*06e4*/ 	.word	0x0500000f


	//   ....[203]....
        /*06e8*/ 	.word	0x0500000f


	//   ....[204]....
        /*06ec*/ 	.word	0x0500000f


	//   ....[205]....
        /*06f0*/ 	.word	0x0500000f


	//   ....[206]....
        /*06f4*/ 	.word	0x0500000f


	//   ....[207]....
        /*06f8*/ 	.word	0x0500000f


	//   ....[208]....
        /*06fc*/ 	.word	0x0500000f


	//   ....[209]....
        /*0700*/ 	.word	0x0500000f


	//   ....[210]....
        /*0704*/ 	.word	0x0500000f


	//   ....[211]....
        /*0708*/ 	.word	0x0500000f


	//   ....[212]....
        /*070c*/ 	.word	0x0500000f


	//   ....[213]....
        /*0710*/ 	.word	0x0500000f


	//   ....[214]....
        /*0714*/ 	.word	0x0500000f


	//   ....[215]....
        /*0718*/ 	.word	0x0500000f


	//   ....[216]....
        /*071c*/ 	.word	0x0500000f


	//   ....[217]....
        /*0720*/ 	.word	0x0500000f


	//   ....[218]....
        /*0724*/ 	.word	0x0500000f


	//   ....[219]....
        /*0728*/ 	.word	0x0500000f


	//   ....[220]....
        /*072c*/ 	.word	0x0500000f


	//   ....[221]....
        /*0730*/ 	.word	0x0500000f


	//   ....[222]....
        /*0734*/ 	.word	0x0500000f


	//   ....[223]....
        /*0738*/ 	.word	0x0500000f


	//   ....[224]....
        /*073c*/ 	.word	0x0500000f


	//   ....[225]....
        /*0740*/ 	.word	0x0500000f


	//   ....[226]....
        /*0744*/ 	.word	0x0500000f


	//   ....[227]....
        /*0748*/ 	.word	0x0500000f


	//   ....[228]....
        /*074c*/ 	.word	0x0500000f


	//   ....[229]....
        /*0750*/ 	.word	0x0500000f


	//   ....[230]....
        /*0754*/ 	.word	0x0500000f


	//   ....[231]....
        /*0758*/ 	.word	0x0500000f


	//   ....[232]....
        /*075c*/ 	.word	0x0500000f


	//   ....[233]....
        /*0760*/ 	.word	0x0500000f


	//   ....[234]....
        /*0764*/ 	.word	0x0500000f


	//   ....[235]....
        /*0768*/ 	.word	0x0500000f


	//   ....[236]....
        /*076c*/ 	.word	0x0500000f


	//   ....[237]....
        /*0770*/ 	.word	0x0500000f


	//   ....[238]....
        /*0774*/ 	.word	0x0500000f


	//   ....[239]....
        /*0778*/ 	.word	0x0500000f


	//   ....[240]....
        /*077c*/ 	.word	0x0500000f


	//   ....[241]....
        /*0780*/ 	.word	0x0500000f


	//   ....[242]....
        /*0784*/ 	.word	0x0500000f


	//   ....[243]....
        /*0788*/ 	.word	0x0500000f


	//   ....[244]....
        /*078c*/ 	.word	0x0500000f


	//   ....[245]....
        /*0790*/ 	.word	0x0500000f


	//   ....[246]....
        /*0794*/ 	.word	0x0500000f


	//   ....[247]....
        /*0798*/ 	.word	0x0500000f


	//   ....[248]....
        /*079c*/ 	.word	0x0500000f


	//   ....[249]....
        /*07a0*/ 	.word	0x0500000f


	//   ....[250]....
        /*07a4*/ 	.word	0x0500000f


	//   ....[251]....
        /*07a8*/ 	.word	0x0500000f


	//   ....[252]....
        /*07ac*/ 	.word	0x0500000f


	//   ....[253]....
        /*07b0*/ 	.word	0x0500000f


	//   ....[254]....
        /*07b4*/ 	.word	0x0500000f


	//   ....[255]....
        /*07b8*/ 	.word	0x0500000f


	//   ....[0]....
        /*07bc*/ 	.word	0x0500000f


	//   ....[1]....
        /*07c0*/ 	.word	0x0500000f


	//   ....[2]....
        /*07c4*/ 	.word	0x0500000f


	//   ....[3]....
        /*07c8*/ 	.word	0x0500000f


	//   ....[4]....
        /*07cc*/ 	.word	0x0500000f


	//   ....[5]....
        /*07d0*/ 	.word	0x0500000f


	//   ....[6]....
        /*07d4*/ 	.word	0x0500000f


	//   ....[7]....
        /*07d8*/ 	.word	0x0500000f


	//   ....[8]....
        /*07dc*/ 	.word	0x0500000f


	//----- nvinfo : EIATTR_COOP_GROUP_INSTR_OFFSETS
	.align		4
.L_147:
        /*07e0*/ 	.byte	0x04, 0x28
        /*07e2*/ 	.short	(.L_149 - .L_148)


	//   ....[0]....
.L_148:
        /*07e4*/ 	.word	0x00000060


	//   ....[1]....
        /*07e8*/ 	.word	0x00000140


	//   ....[2]....
        /*07ec*/ 	.word	0x00000190


	//   ....[3]....
        /*07f0*/ 	.word	0x000003c0


	//   ....[4]....
        /*07f4*/ 	.word	0x00000520


	//   ....[5]....
        /*07f8*/ 	.word	0x00000640


	//   ....[6]....
        /*07fc*/ 	.word	0x000007a0


	//   ....[7]....
        /*0800*/ 	.word	0x00003340


	//   ....[8]....
        /*0804*/ 	.word	0x00003350


	//   ....[9]....
        /*0808*/ 	.word	0x00004150


	//   ....[10]....
        /*080c*/ 	.word	0x00004160


	//   ....[11]....
        /*0810*/ 	.word	0x00004ef0


	//   ....[12]....
        /*0814*/ 	.word	0x00004f00


	//   ....[13]....
        /*0818*/ 	.word	0x00006990


	//   ....[14]....
        /*081c*/ 	.word	0x000069a0


	//   ....[15]....
        /*0820*/ 	.word	0x00007830


	//   ....[16]....
        /*0824*/ 	.word	0x00007840


	//   ....[17]....
        /*0828*/ 	.word	0x00008850


	//   ....[18]....
        /*082c*/ 	.word	0x00008860


	//   ....[19]....
        /*0830*/ 	.word	0x00009ac0


	//   ....[20]....
        /*0834*/ 	.word	0x00009ad0


	//   ....[21]....
        /*0838*/ 	.word	0x00009c90


	//   ....[22]....
        /*083c*/ 	.word	0x00009ca0


	//   ....[23]....
        /*0840*/ 	.word	0x00009e70


	//   ....[24]....
        /*0844*/ 	.word	0x00009e80


	//   ....[25]....
        /*0848*/ 	.word	0x0000a2f0


	//   ....[26]....
        /*084c*/ 	.word	0x0000a300


	//   ....[27]....
        /*0850*/ 	.word	0x0000a480


	//   ....[28]....
        /*0854*/ 	.word	0x0000a4a0


	//   ....[29]....
        /*0858*/ 	.word	0x0000a630


	//   ....[30]....
        /*085c*/ 	.word	0x0000a650


	//   ....[31]....
        /*0860*/ 	.word	0x0000ae30


	//   ....[32]....
        /*0864*/ 	.word	0x0000b450


	//   ....[33]....
        /*0868*/ 	.word	0x0000b460


	//   ....[34]....
        /*086c*/ 	.word	0x0000b470


	//   ....[35]....
        /*0870*/ 	.word	0x0000b480


	//   ....[36]....
        /*0874*/ 	.word	0x0000e6e0


	//   ....[37]....
        /*0878*/ 	.word	0x0000e6f0


	//   ....[38]....
        /*087c*/ 	.word	0x0000e700


	//   ....[39]....
        /*0880*/ 	.word	0x0000e710


	//   ....[40]....
        /*0884*/ 	.word	0x00015bb0


	//   ....[41]....
        /*0888*/ 	.word	0x00015cb0


	//   ....[42]....
        /*088c*/ 	.word	0x00016140


	//   ....[43]....
        /*0890*/ 	.word	0x000161e0


	//   ....[44]....
        /*0894*/ 	.word	0x0001ad20


	//   ....[45]....
        /*0898*/ 	.word	0x0001ad40


	//   ....[46]....
        /*089c*/ 	.word	0x0001ad60


	//   ....[47]....
        /*08a0*/ 	.word	0x0001ad80


	//   ....[48]....
        /*08a4*/ 	.word	0x0001c160


	//   ....[49]....
        /*08a8*/ 	.word	0x0001c210


	//   ....[50]....
        /*08ac*/ 	.word	0x0001c3e0


	//   ....[51]....
        /*08b0*/ 	.word	0x0001c400


	//   ....[52]....
        /*08b4*/ 	.word	0x0001e0d0


	//   ....[53]....
        /*08b8*/ 	.word	0x0001e110


	//   ....[54]....
        /*08bc*/ 	.word	0x0001e140


	//   ....[55]....
        /*08c0*/ 	.word	0x0001e170


	//   ....[56]....
        /*08c4*/ 	.word	0x0001e9f0


	//   ....[57]....
        /*08c8*/ 	.word	0x0001ea10


	//   ....[58]....
        /*08cc*/ 	.word	0x0001eb60


	//   ....[59]....
        /*08d0*/ 	.word	0x0001eb80


	//   ....[60]....
        /*08d4*/ 	.word	0x0001ecd0


	//   ....[61]....
        /*08d8*/ 	.word	0x0001ecf0


	//   ....[62]....
        /*08dc*/ 	.word	0x0001ee50


	//   ....[63]....
        /*08e0*/ 	.word	0x0001ee70


	//   ....[64]....
        /*08e4*/ 	.word	0x0001f7e0


	//   ....[65]....
        /*08e8*/ 	.word	0x0001f7f0


	//   ....[66]....
        /*08ec*/ 	.word	0x0001f940


	//   ....[67]....
        /*08f0*/ 	.word	0x0001f960


	//   ....[68]....
        /*08f4*/ 	.word	0x0001fab0


	//   ....[69]....
        /*08f8*/ 	.word	0x0001fad0


	//   ....[70]....
        /*08fc*/ 	.word	0x0001fc30


	//   ....[71]....
        /*0900*/ 	.word	0x0001fc50


	//   ....[72]....
        /*0904*/ 	.word	0x0001fe30


	//   ....[73]....
        /*0908*/ 	.word	0x0001fff0


	//   ....[74]....
        /*090c*/ 	.word	0x00020020


	//   ....[75]....
        /*0910*/ 	.word	0x00020050


	//   ....[76]....
        /*0914*/ 	.word	0x00020080


	//   ....[77]....
        /*0918*/ 	.word	0x000200b0


	//   ....[78]....
        /*091c*/ 	.word	0x000200e0


	//   ....[79]....
        /*0920*/ 	.word	0x00020260


	//   ....[80]....
        /*0924*/ 	.word	0x00020290


	//   ....[81]....
        /*0928*/ 	.word	0x000202c0


	//   ....[82]....
        /*092c*/ 	.word	0x000202f0


	//   ....[83]....
        /*0930*/ 	.word	0x00020320


	//   ....[84]....
        /*0934*/ 	.word	0x00020350


	//   ....[85]....
        /*0938*/ 	.word	0x000203e0


	//   ....[86]....
        /*093c*/ 	.word	0x00020410


	//   ....[87]....
        /*0940*/ 	.word	0x00020490


	//   ....[88]....
        /*0944*/ 	.word	0x00021000


	//   ....[89]....
        /*0948*/ 	.word	0x00023460


	//   ....[90]....
        /*094c*/ 	.word	0x000234a0


	//   ....[91]....
        /*0950*/ 	.word	0x000234e0


	//   ....[92]....
        /*0954*/ 	.word	0x000235a0


	//   ....[93]....
        /*0958*/ 	.word	0x000235d0


	//   ....[94]....
        /*095c*/ 	.word	0x00023630


	//   ....[95]....
        /*0960*/ 	.word	0x00023670


	//   ....[96]....
        /*0964*/ 	.word	0x000236d0


	//   ....[97]....
        /*0968*/ 	.word	0x000236f0


	//   ....[98]....
        /*096c*/ 	.word	0x00023720


	//   ....[99]....
        /*0970*/ 	.word	0x00023f80


	//   ....[100]....
        /*0974*/ 	.word	0x00023fc0


	//   ....[101]....
        /*0978*/ 	.word	0x00023fe0


	//   ....[102]....
        /*097c*/ 	.word	0x00024080


	//   ....[103]....
        /*0980*/ 	.word	0x00024090


	//   ....[104]....
        /*0984*/ 	.word	0x00024140


	//   ....[105]....
        /*0988*/ 	.word	0x00024150


	//   ....[106]....
        /*098c*/ 	.word	0x00024200


	//   ....[107]....
        /*0990*/ 	.word	0x00024210


	//   ....[108]....
        /*0994*/ 	.word	0x000242c0


	//   ....[109]....
        /*0998*/ 	.word	0x000242d0


	//   ....[110]....
        /*099c*/ 	.word	0x00024380


	//   ....[111]....
        /*09a0*/ 	.word	0x00024390


	//   ....[112]....
        /*09a4*/ 	.word	0x00024440


	//   ....[113]....
        /*09a8*/ 	.word	0x00024450


	//   ....[114]....
        /*09ac*/ 	.word	0x00024490


	//   ....[115]....
        /*09b0*/ 	.word	0x00024ce0


	//   ....[116]....
        /*09b4*/ 	.word	0x00024d20


	//   ....[117]....
        /*09b8*/ 	.word	0x00024d50


	//   ....[118]....
        /*09bc*/ 	.word	0x00024e10


	//   ....[119]....
        /*09c0*/ 	.word	0x00024e40


	//   ....[120]....
        /*09c4*/ 	.word	0x00024e90


	//   ....[121]....
        /*09c8*/ 	.word	0x00024ec0


	//   ....[122]....
        /*09cc*/ 	.word	0x00024f10


	//   ....[123]....
        /*09d0*/ 	.word	0x00024f40


	//   ....[124]....
        /*09d4*/ 	.word	0x00024fb0


	//   ....[125]....
        /*09d8*/ 	.word	0x000252b0


	//   ....[126]....
        /*09dc*/ 	.word	0x000252e0


	//   ....[127]....
        /*09e0*/ 	.word	0x000253a0


	//   ....[128]....
        /*09e4*/ 	.word	0x000253b0


	//   ....[129]....
        /*09e8*/ 	.word	0x00025460


	//   ....[130]....
        /*09ec*/ 	.word	0x00025470


	//   ....[131]....
        /*09f0*/ 	.word	0x00025520


	//   ....[132]....
        /*09f4*/ 	.word	0x00025530


	//   ....[133]....
        /*09f8*/ 	.word	0x00025540


	//   ....[134]....
        /*09fc*/ 	.word	0x000255f0


	//   ....[135]....
        /*0a00*/ 	.word	0x00025bb0


	//   ....[136]....
        /*0a04*/ 	.word	0x00025bf0


	//   ....[137]....
        /*0a08*/ 	.word	0x00025c90


	//   ....[138]....
        /*0a0c*/ 	.word	0x00025cc0


	//   ....[139]....
        /*0a10*/ 	.word	0x00025d50


	//   ....[140]....
        /*0a14*/ 	.word	0x00025d80


	//   ....[141]....
        /*0a18*/ 	.word	0x00025e10


	//   ....[142]....
        /*0a1c*/ 	.word	0x00025e40


	//   ....[143]....
        /*0a20*/ 	.word	0x00025e50


	//   ....[144]....
        /*0a24*/ 	.word	0x00025ee0


	//   ....[145]....
        /*0a28*/ 	.word	0x00026340


	//   ....[146]....
        /*0a2c*/ 	.word	0x00026390


	//   ....[147]....
        /*0a30*/ 	.word	0x000263c0


	//   ....[148]....
        /*0a34*/ 	.word	0x000263d0


	//   ....[149]....
        /*0a38*/ 	.word	0x00026400


	//   ....[150]....
        /*0a3c*/ 	.word	0x00026430


	//   ....[151]....
        /*0a40*/ 	.word	0x00026460


	//   ....[152]....
        /*0a44*/ 	.word	0x00026490


	//   ....[153]....
        /*0a48*/ 	.word	0x00026620


	//   ....[154]....
        /*0a4c*/ 	.word	0x00026650


	//   ....[155]....
        /*0a50*/ 	.word	0x00026680


	//   ....[156]....
        /*0a54*/ 	.word	0x000266b0


	//   ....[157]....
        /*0a58*/ 	.word	0x000266e0


	//   ....[158]....
        /*0a5c*/ 	.word	0x00026710


	//   ....[159]....
        /*0a60*/ 	.word	0x000267d0


	//   ....[160]....
        /*0a64*/ 	.word	0x000267f0


	//   ....[161]....
        /*0a68*/ 	.word	0x00026860


	//   ....[162]....
        /*0a6c*/ 	.word	0x00026cd0


	//   ....[163]....
        /*0a70*/ 	.word	0x00026ff0


	//   ....[164]....
        /*0a74*/ 	.word	0x00027080


	//   ....[165]....
        /*0a78*/ 	.word	0x00027120


	//   ....[166]....
        /*0a7c*/ 	.word	0x000271b0


	//   ....[167]....
        /*0a80*/ 	.word	0x00027250


	//   ....[168]....
        /*0a84*/ 	.word	0x000272e0


	//   ....[169]....
        /*0a88*/ 	.word	0x000273d0


	//   ....[170]....
        /*0a8c*/ 	.word	0x00027460


	//   ....[171]....
        /*0a90*/ 	.word	0x00027500


	//   ....[172]....
        /*0a94*/ 	.word	0x00027590


	//   ....[173]....
        /*0a98*/ 	.word	0x00027630


	//   ....[174]....
        /*0a9c*/ 	.word	0x000276c0


	//   ....[175]....
        /*0aa0*/ 	.word	0x000277b0


	//   ....[176]....
        /*0aa4*/ 	.word	0x00027840


	//   ....[177]....
        /*0aa8*/ 	.word	0x000278e0


	//   ....[178]....
        /*0aac*/ 	.word	0x00027970


	//   ....[179]....
        /*0ab0*/ 	.word	0x00027a10


	//   ....[180]....
        /*0ab4*/ 	.word	0x00027aa0


	//   ....[181]....
        /*0ab8*/ 	.word	0x00027b90


	//   ....[182]....
        /*0abc*/ 	.word	0x00027c20


	//   ....[183]....
        /*0ac0*/ 	.word	0x00027c70


	//   ....[184]....
        /*0ac4*/ 	.word	0x00027cc0


	//   ....[185]....
        /*0ac8*/ 	.word	0x00027da0


	//   ....[186]....
        /*0acc*/ 	.word	0x00027e30


	//   ....[187]....
        /*0ad0*/ 	.word	0x00027e80


	//   ....[188]....
        /*0ad4*/ 	.word	0x00027ed0


	//   ....[189]....
        /*0ad8*/ 	.word	0x00028130


	//   ....[190]....
        /*0adc*/ 	.word	0x00028410


	//   ....[191]....
        /*0ae0*/ 	.word	0x00028500


	//   ....[192]....
        /*0ae4*/ 	.word	0x000285b0


	//   ....[193]....
        /*0ae8*/ 	.word	0x00028730


	//   ....[194]....
        /*0aec*/ 	.word	0x00028780


	//   ....[195]....
        /*0af0*/ 	.word	0x00028890


	//   ....[196]....
        /*0af4*/ 	.word	0x000288f0


	//   ....[197]....
        /*0af8*/ 	.word	0x00028a00


	//   ....[198]....
        /*0afc*/ 	.word	0x00028a60


	//   ....[199]....
        /*0b00*/ 	.word	0x00028b60


	//   ....[200]....
        /*0b04*/ 	.word	0x00028bb0


	//   ....[201]....
        /*0b08*/ 	.word	0x00028c60


	//   ....[202]....
        /*0b0c*/ 	.word	0x00028cc0


	//   ....[203]....
        /*0b10*/ 	.word	0x00028df0


	//   ....[204]....
        /*0b14*/ 	.word	0x00028e40


	//   ....[205]....
        /*0b18*/ 	.word	0x00028f80


	//   ....[206]....
        /*0b1c*/ 	.word	0x00028fd0


	//   ....[207]....
        /*0b20*/ 	.word	0x00029110


	//   ....[208]....
        /*0b24*/ 	.word	0x00029160


	//   ....[209]....
        /*0b28*/ 	.word	0x000292a0


	//   ....[210]....
        /*0b2c*/ 	.word	0x000292f0


	//   ....[211]....
        /*0b30*/ 	.word	0x00029430


	//   ....[212]....
        /*0b34*/ 	.word	0x00029480


	//   ....[213]....
        /*0b38*/ 	.word	0x000295c0


	//   ....[214]....
        /*0b3c*/ 	.word	0x00029610


	//   ....[215]....
        /*0b40*/ 	.word	0x00029730


	//   ....[216]....
        /*0b44*/ 	.word	0x00029780


	//   ....[217]....
        /*0b48*/ 	.word	0x000298b0


	//   ....[218]....
        /*0b4c*/ 	.word	0x00029950


	//   ....[219]....
        /*0b50*/ 	.word	0x00029af0


	//   ....[220]....
        /*0b54*/ 	.word	0x00029b40


	//   ....[221]....
        /*0b58*/ 	.word	0x00029c40


	//   ....[222]....
        /*0b5c*/ 	.word	0x00029c90


	//   ....[223]....
        /*0b60*/ 	.word	0x00029d90


	//   ....[224]....
        /*0b64*/ 	.word	0x00029de0


	//   ....[225]....
        /*0b68*/ 	.word	0x00029f10


	//   ....[226]....
        /*0b6c*/ 	.word	0x00029f60


	//   ....[227]....
        /*0b70*/ 	.word	0x0002a050


	//   ....[228]....
        /*0b74*/ 	.word	0x0002a0f0


	//   ....[229]....
        /*0b78*/ 	.word	0x0002a230


	//   ....[230]....
        /*0b7c*/ 	.word	0x0002a280


	//   ....[231]....
        /*0b80*/ 	.word	0x0002a3c0


	//   ....[232]....
        /*0b84*/ 	.word	0x0002a410


	//   ....[233]....
        /*0b88*/ 	.word	0x0002a550


	//   ....[234]....
        /*0b8c*/ 	.word	0x0002a5a0


	//   ....[235]....
        /*0b90*/ 	.word	0x0002a6e0


	//   ....[236]....
        /*0b94*/ 	.word	0x0002a730


	//   ....[237]....
        /*0b98*/ 	.word	0x0002a820


	//   ....[238]....
        /*0b9c*/ 	.word	0x0002a8d0


	//   ....[239]....
        /*0ba0*/ 	.word	0x0002aa80


	//   ....[240]....
        /*0ba4*/ 	.word	0x0002aad0


	//   ....[241]....
        /*0ba8*/ 	.word	0x0002ac00


	//   ....[242]....
        /*0bac*/ 	.word	0x0002ac50


	//   ....[243]....
        /*0bb0*/ 	.word	0x0002ad80


	//   ....[244]....
        /*0bb4*/ 	.word	0x0002add0


	//   ....[245]....
        /*0bb8*/ 	.word	0x0002af00


	//   ....[246]....
        /*0bbc*/ 	.word	0x0002af50


	//   ....[247]....
        /*0bc0*/ 	.word	0x0002afe0


	//   ....[248]....
        /*0bc4*/ 	.word	0x0002b080


	//   ....[249]....
        /*0bc8*/ 	.word	0x0002b1b0


	//   ....[250]....
        /*0bcc*/ 	.word	0x0002b220


	//   ....[251]....
        /*0bd0*/ 	.word	0x0002b290


	//   ....[252]....
        /*0bd4*/ 	.word	0x0002b300


	//   ....[253]....
        /*0bd8*/ 	.word	0x0002b370


	//   ....[254]....
        /*0bdc*/ 	.word	0x0002b3f0


	//   ....[255]....
        /*0be0*/ 	.word	0x0002b480


	//   ....[0]....
        /*0be4*/ 	.word	0x0002b510


	//   ....[1]....
        /*0be8*/ 	.word	0x0002b580


	//   ....[2]....
        /*0bec*/ 	.word	0x0002b5f0


	//   ....[3]....
        /*0bf0*/ 	.word	0x0002b660


	//   ....[4]....
        /*0bf4*/ 	.word	0x0002b6e0


	//   ....[5]....
        /*0bf8*/ 	.word	0x0002b750


	//   ....[6]....
        /*0bfc*/ 	.word	0x0002b7f0


	//   ....[7]....
        /*0c00*/ 	.word	0x0002b880


	//   ....[8]....
        /*0c04*/ 	.word	0x0002b9a0


	//----- nvinfo : EIATTR_REG_RECONFIG
	.align		4
.L_149:
        /*0c08*/ 	.byte	0x01, 0x54
	.zero		2


	//----- nvinfo : EIATTR_SYSCALL_OFFSETS
	.align		4
        /*0c0c*/ 	.byte	0x04, 0x46
        /*0c0e*/ 	.short	(.L_151 - .L_150)


	//   ....[0]....
.L_150:
        /*0c10*/ 	.word	0x00001690


	//   ....[1]....
        /*0c14*/ 	.word	0x000017e0


	//   ....[2]....
        /*0c18*/ 	.word	0x0000afd0


	//   ....[3]....
        /*0c1c*/ 	.word	0x0000b360


	//   ....[4]....
        /*0c20*/ 	.word	0x00022a40


	//   ....[5]....
        /*0c24*/ 	.word	0x00022b90


	//   ....[6]....
        /*0c28*/ 	.word	0x00022c80


	//   ....[7]....
        /*0c2c*/ 	.word	0x00023bb0


	//----- nvinfo : EIATTR_MBARRIER_INSTR_OFFSETS
	.align		4
.L_151:
        /*0c30*/ 	.byte	0x04, 0x39
        /*0c32*/ 	.short	(.L_153 - .L_152)


	//   ....[0]....
.L_152:
        /*0c34*/ 	.word	0x00000270
        /*0c38*/ 	.word	0x000000ff
        /*0c3c*/ 	.word	0x00038800
        /*0c40*/ 	.short	0x0100
        /*0c42*/ 	.byte	0x08
	.zero		1


	//   ....[1]....
        /*0c44*/ 	.word	0x00000280
        /*0c48*/ 	.word	0x000000ff
        /*0c4c*/ 	.word	0x00038820
        /*0c50*/ 	.short	0x0100
        /*0c52*/ 	.byte	0x08
	.zero		1


	//   ....[2]....
        /*0c54*/ 	.word	0x00000370
        /*0c58*/ 	.word	0x000000ff
        /*0c5c*/ 	.word	0x00038830
        /*0c60*/ 	.short	0x0100
        /*0c62*/ 	.byte	0x08
	.zero		1


	//   ....[3]....
        /*0c64*/ 	.word	0x00000380
        /*0c68*/ 	.word	0x000000ff
        /*0c6c*/ 	.word	0x00038840
        /*0c70*/ 	.short	0x0100
        /*0c72*/ 	.byte	0x08
	.zero		1


	//   ....[4]....
        /*0c74*/ 	.word	0x00000390
        /*0c78*/ 	.word	0x000000ff
        /*0c7c*/ 	.word	0x00038838
        /*0c80*/ 	.short	0x0100
        /*0c82*/ 	.byte	0x08
	.zero		1


	//   ....[5]....
        /*0c84*/ 	.word	0x000003a0
        /*0c88*/ 	.word	0x000000ff
        /*0c8c*/ 	.word	0x00038848
        /*0c90*/ 	.short	0x0100
        /*0c92*/ 	.byte	0x08
	.zero		1


	//   ....[6]....
        /*0c94*/ 	.word	0x000004d0
        /*0c98*/ 	.word	0x000000ff
        /*0c9c*/ 	.word	0x00038850
        /*0ca0*/ 	.short	0x0100
        /*0ca2*/ 	.byte	0x08
	.zero		1


	//   ....[7]....
        /*0ca4*/ 	.word	0x000004e0
        /*0ca8*/ 	.word	0x000000ff
        /*0cac*/ 	.word	0x00038860
        /*0cb0*/ 	.short	0x0100
        /*0cb2*/ 	.byte	0x08
	.zero		1


	//   ....[8]....
        /*0cb4*/ 	.word	0x000004f0
        /*0cb8*/ 	.word	0x000000ff
        /*0cbc*/ 	.word	0x00038858
        /*0cc0*/ 	.short	0x0100
        /*0cc2*/ 	.byte	0x08
	.zero		1


	//   ....[9]....
        /*0cc4*/ 	.word	0x00000500
        /*0cc8*/ 	.word	0x000000ff
        /*0ccc*/ 	.word	0x00038868
        /*0cd0*/ 	.short	0x0100
        /*0cd2*/ 	.byte	0x08
	.zero		1


	//   ....[10]....
        /*0cd4*/ 	.word	0x000005f0
        /*0cd8*/ 	.word	0x000000ff
        /*0cdc*/ 	.word	0x00038870
        /*0ce0*/ 	.short	0x0100
        /*0ce2*/ 	.byte	0x06
	.zero		1


	//   ....[11]....
        /*0ce4*/ 	.word	0x00000600
        /*0ce8*/ 	.word	0x000000ff
        /*0cec*/ 	.word	0x00038880
        /*0cf0*/ 	.short	0x0100
        /*0cf2*/ 	.byte	0x06
	.zero		1


	//   ....[12]....
        /*0cf4*/ 	.word	0x00000610
        /*0cf8*/ 	.word	0x000000ff
        /*0cfc*/ 	.word	0x00038878
        /*0d00*/ 	.short	0x0100
        /*0d02*/ 	.byte	0x06
	.zero		1


	//   ....[13]....
        /*0d04*/ 	.word	0x00000620
        /*0d08*/ 	.word	0x000000ff
        /*0d0c*/ 	.word	0x00038888
        /*0d10*/ 	.short	0x0100
        /*0d12*/ 	.byte	0x06
	.zero		1


	//   ....[14]....
        /*0d14*/ 	.word	0x00000750
        /*0d18*/ 	.word	0x000000ff
        /*0d1c*/ 	.word	0x00038890
        /*0d20*/ 	.short	0x0100
        /*0d22*/ 	.byte	0x08
	.zero		1


	//   ....[15]....
        /*0d24*/ 	.word	0x00000760
        /*0d28*/ 	.word	0x000000ff
        /*0d2c*/ 	.word	0x000388a0
        /*0d30*/ 	.short	0x0100
        /*0d32*/ 	.byte	0x08
	.zero		1


	//   ....[16]....
        /*0d34*/ 	.word	0x00000770
        /*0d38*/ 	.word	0x000000ff
        /*0d3c*/ 	.word	0x00038898
        /*0d40*/ 	.short	0x0100
        /*0d42*/ 	.byte	0x08
	.zero		1


	//   ....[17]....
        /*0d44*/ 	.word	0x00000780
        /*0d48*/ 	.word	0x000000ff
        /*0d4c*/ 	.word	0x000388a8
        /*0d50*/ 	.short	0x0100
        /*0d52*/ 	.byte	0x08
	.zero		1


	//   ....[18]....
        /*0d54*/ 	.word	0x000008b0
        /*0d58*/ 	.word	0x000000ff
        /*0d5c*/ 	.word	0x000388b0
        /*0d60*/ 	.short	0x0100
        /*0d62*/ 	.byte	0x08
	.zero		1


	//   ....[19]....
        /*0d64*/ 	.word	0x000008c0
        /*0d68*/ 	.word	0x000000ff
        /*0d6c*/ 	.word	0x000388c0
        /*0d70*/ 	.short	0x0100
        /*0d72*/ 	.byte	0x08
	.zero		1


	//   ....[20]....
        /*0d74*/ 	.word	0x000008d0
        /*0d78*/ 	.word	0x000000ff
        /*0d7c*/ 	.word	0x000388b8
        /*0d80*/ 	.short	0x0100
        /*0d82*/ 	.byte	0x08
	.zero		1


	//   ....[21]....
        /*0d84*/ 	.word	0x000008e0
        /*0d88*/ 	.word	0x000000ff
        /*0d8c*/ 	.word	0x000388c8
        /*0d90*/ 	.short	0x0100
        /*0d92*/ 	.byte	0x08
	.zero		1


	//   ....[22]....
        /*0d94*/ 	.word	0x000032f0
        /*0d98*/ 	.word	0x00000059
        /*0d9c*/ 	.word	0x00038890
        /*0da0*/ 	.short	0x010a
        /*0da2*/ 	.byte	0x3f
	.zero		1


	//   ....[23]....
        /*0da4*/ 	.word	0x00006930
        /*0da8*/ 	.word	0x00000059
        /*0dac*/ 	.word	0x00038890
        /*0db0*/ 	.short	0x010a
        /*0db2*/ 	.byte	0x3f
	.zero		1


	//   ....[24]....
        /*0db4*/ 	.word	0x00009900
        /*0db8*/ 	.word	0x00000059
        /*0dbc*/ 	.word	0x00038890
        /*0dc0*/ 	.short	0x010a
        /*0dc2*/ 	.byte	0x3f
	.zero		1


	//   ....[25]....
        /*0dc4*/ 	.word	0x0000a100
        /*0dc8*/ 	.word	0x0000000b
        /*0dcc*/ 	.word	0x00000000
        /*0dd0*/ 	.short	0x0101
        /*0dd2*/ 	.byte	0x3f
	.zero		1


	//   ....[26]....
        /*0dd4*/ 	.word	0x0000a140
        /*0dd8*/ 	.word	0x00000059
        /*0ddc*/ 	.word	0x000388b0
        /*0de0*/ 	.short	0x010a
        /*0de2*/ 	.byte	0x3f
	.zero		1


	//   ....[27]....
        /*0de4*/ 	.word	0x0000a890
        /*0de8*/ 	.word	0x00000059
        /*0dec*/ 	.word	0x00000000
        /*0df0*/ 	.short	0x0101
        /*0df2*/ 	.byte	0x3f
	.zero		1


	//   ....[28]....
        /*0df4*/ 	.word	0x0000b060
        /*0df8*/ 	.word	0x00000016
        /*0dfc*/ 	.word	0x00038800
        /*0e00*/ 	.short	0x010a
        /*0e02*/ 	.byte	0x3f
	.zero		1


	//   ....[29]....
        /*0e04*/ 	.word	0x0000b0b0
        /*0e08*/ 	.word	0x00000016
        /*0e0c*/ 	.word	0x00038800
        /*0e10*/ 	.short	0x010a
        /*0e12*/ 	.byte	0x3f
	.zero		1


	//   ....[30]....
        /*0e14*/ 	.word	0x0000bbc0
        /*0e18*/ 	.word	0x00000016
        /*0e1c*/ 	.word	0x00038800
        /*0e20*/ 	.short	0x010a
        /*0e22*/ 	.byte	0x3f
	.zero		1


	//   ....[31]....
        /*0e24*/ 	.word	0x0000ed60
        /*0e28*/ 	.word	0x00000016
        /*0e2c*/ 	.word	0x00038800
        /*0e30*/ 	.short	0x010a
        /*0e32*/ 	.byte	0x3f
	.zero		1


	//   ....[32]....
        /*0e34*/ 	.word	0x00012130
        /*0e38*/ 	.word	0x00000000
        /*0e3c*/ 	.word	0x00038830
        /*0e40*/ 	.short	0x010a
        /*0e42*/ 	.byte	0x3f
	.zero		1


	//   ....[33]....
        /*0e44*/ 	.word	0x00012180
        /*0e48*/ 	.word	0x00000000
        /*0e4c*/ 	.word	0x00038830
        /*0e50*/ 	.short	0x010a
        /*0e52*/ 	.byte	0x3f
	.zero		1


	//   ....[34]....
        /*0e54*/ 	.word	0x00016040
        /*0e58*/ 	.word	0x00000000
        /*0e5c*/ 	.word	0x00000000
        /*0e60*/ 	.short	0x0101
        /*0e62*/ 	.byte	0x3f
	.zero		1


	//   ....[35]....
        /*0e64*/ 	.word	0x00016fb0
        /*0e68*/ 	.word	0x00000009
        /*0e6c*/ 	.word	0x00038830
        /*0e70*/ 	.short	0x010a
        /*0e72*/ 	.byte	0x3f
	.zero		1


	//   ....[36]....
        /*0e74*/ 	.word	0x00017040
        /*0e78*/ 	.word	0x00000009
        /*0e7c*/ 	.word	0x00038830
        /*0e80*/ 	.short	0x010a
        /*0e82*/ 	.byte	0x3f
	.zero		1


	//   ....[37]....
        /*0e84*/ 	.word	0x0001a750
        /*0e88*/ 	.word	0x00000006
        /*0e8c*/ 	.word	0x00038850
        /*0e90*/ 	.short	0x010a
        /*0e92*/ 	.byte	0x3f
	.zero		1


	//   ....[38]....
        /*0e94*/ 	.word	0x0001a7a0
        /*0e98*/ 	.word	0x00000006
        /*0e9c*/ 	.word	0x00038850
        /*0ea0*/ 	.short	0x010a
        /*0ea2*/ 	.byte	0x3f
	.zero		1


	//   ....[39]....
        /*0ea4*/ 	.word	0x0001b300
        /*0ea8*/ 	.word	0x000000a1
        /*0eac*/ 	.word	0x00000000
        /*0eb0*/ 	.short	0x0101
        /*0eb2*/ 	.byte	0x3f
	.zero		1


	//   ....[40]....
        /*0eb4*/ 	.word	0x0001b6a0
        /*0eb8*/ 	.word	0x00000006
        /*0ebc*/ 	.word	0x00000000
        /*0ec0*/ 	.short	0x0101
        /*0ec2*/ 	.byte	0x3f
	.zero		1


	//   ....[41]....
        /*0ec4*/ 	.word	0x0001c060
        /*0ec8*/ 	.word	0x00000008
        /*0ecc*/ 	.word	0x00038850
        /*0ed0*/ 	.short	0x010a
        /*0ed2*/ 	.byte	0x3f
	.zero		1


	//   ....[42]....
        /*0ed4*/ 	.word	0x0001c100
        /*0ed8*/ 	.word	0x00000008
        /*0edc*/ 	.word	0x00038850
        /*0ee0*/ 	.short	0x010a
        /*0ee2*/ 	.byte	0x3f
	.zero		1


	//   ....[43]....
        /*0ee4*/ 	.word	0x0001cdb0
        /*0ee8*/ 	.word	0x00000005
        /*0eec*/ 	.word	0x00000000
        /*0ef0*/ 	.short	0x0101
        /*0ef2*/ 	.byte	0x3f
	.zero		1


	//   ....[44]....
        /*0ef4*/ 	.word	0x0001ea00
        /*0ef8*/ 	.word	0x00000000
        /*0efc*/ 	.word	0x00000000
        /*0f00*/ 	.short	0x0101
        /*0f02*/ 	.byte	0x3f
	.zero		1


	//   ....[45]....
        /*0f04*/ 	.word	0x000210e0
        /*0f08*/ 	.word	0x00000016
        /*0f0c*/ 	.word	0x00038820
        /*0f10*/ 	.short	0x010a
        /*0f12*/ 	.byte	0x3f
	.zero		1


	//   ....[46]....
        /*0f14*/ 	.word	0x00021170
        /*0f18*/ 	.word	0x00000009
        /*0f1c*/ 	.word	0x000388a0
        /*0f20*/ 	.short	0x010a
        /*0f22*/ 	.byte	0x3f
	.zero		1


	//   ....[47]....
        /*0f24*/ 	.word	0x000216c0
        /*0f28*/ 	.word	0x00000009
        /*0f2c*/ 	.word	0x000388c0
        /*0f30*/ 	.short	0x010a
        /*0f32*/ 	.byte	0x3f
	.zero		1


	//   ....[48]....
        /*0f34*/ 	.word	0x00021cc0
        /*0f38*/ 	.word	0x00000008
        /*0f3c*/ 	.word	0x000388a0
        /*0f40*/ 	.short	0x010a
        /*0f42*/ 	.byte	0x3f
	.zero		1


	//   ....[49]....
        /*0f44*/ 	.word	0x00022200
        /*0f48*/ 	.word	0x00000008
        /*0f4c*/ 	.word	0x000388c0
        /*0f50*/ 	.short	0x010a
        /*0f52*/ 	.byte	0x3f
	.zero		1


	//   ....[50]....
        /*0f54*/ 	.word	0x00023270
        /*0f58*/ 	.word	0x00000005
        /*0f5c*/ 	.word	0x00038840
        /*0f60*/ 	.short	0x010a
        /*0f62*/ 	.byte	0x3f
	.zero		1


	//   ....[51]....
        /*0f64*/ 	.word	0x000238a0
        /*0f68*/ 	.word	0x00000005
        /*0f6c*/ 	.word	0x00038830
        /*0f70*/ 	.short	0x0107
        /*0f72*/ 	.byte	0x3f
	.zero		1


	//   ....[52]....
        /*0f74*/ 	.word	0x00023980
        /*0f78*/ 	.word	0x00000005
        /*0f7c*/ 	.word	0x00038830
        /*0f80*/ 	.short	0x0101
        /*0f82*/ 	.byte	0x3f
	.zero		1


	//   ....[53]....
        /*0f84*/ 	.word	0x000245e0
        /*0f88*/ 	.word	0x00000016
        /*0f8c*/ 	.word	0x00038800
        /*0f90*/ 	.short	0x0107
        /*0f92*/ 	.byte	0x3f
	.zero		1


	//   ....[54]....
        /*0f94*/ 	.word	0x000246e0
        /*0f98*/ 	.word	0x00000016
        /*0f9c*/ 	.word	0x00038800
        /*0fa0*/ 	.short	0x0101
        /*0fa2*/ 	.byte	0x3f
	.zero		1


	//   ....[55]....
        /*0fa4*/ 	.word	0x00024700
        /*0fa8*/ 	.word	0x00000016
        /*0fac*/ 	.word	0x00038820
        /*0fb0*/ 	.short	0x010a
        /*0fb2*/ 	.byte	0x3f
	.zero		1


	//   ....[56]....
        /*0fb4*/ 	.word	0x00024b30
        /*0fb8*/ 	.word	0x00000006
        /*0fbc*/ 	.word	0x00038840
        /*0fc0*/ 	.short	0x010a
        /*0fc2*/ 	.byte	0x3f
	.zero		1


	//   ....[57]....
        /*0fc4*/ 	.word	0x000250d0
        /*0fc8*/ 	.word	0x00000006
        /*0fcc*/ 	.word	0x00038830
        /*0fd0*/ 	.short	0x0107
        /*0fd2*/ 	.byte	0x3f
	.zero		1


	//   ....[58]....
        /*0fd4*/ 	.word	0x00025190
        /*0fd8*/ 	.word	0x00000006
        /*0fdc*/ 	.word	0x00038830
        /*0fe0*/ 	.short	0x0101
        /*0fe2*/ 	.byte	0x3f
	.zero		1


	//   ....[59]....
        /*0fe4*/ 	.word	0x000251f0
        /*0fe8*/ 	.word	0x00000006
        /*0fec*/ 	.word	0x00038860
        /*0ff0*/ 	.short	0x010a
        /*0ff2*/ 	.byte	0x3f
	.zero		1


	//   ....[60]....
        /*0ff4*/ 	.word	0x00025700
        /*0ff8*/ 	.word	0x00000006
        /*0ffc*/ 	.word	0x00038850
        /*1000*/ 	.short	0x0107
        /*1002*/ 	.byte	0x3f
	.zero		1


	//   ....[61]....
        /*1004*/ 	.word	0x000258e0
        /*1008*/ 	.word	0x00000006
        /*100c*/ 	.word	0x00038850
        /*1010*/ 	.short	0x0101
        /*1012*/ 	.byte	0x3f
	.zero		1


	//   ....[62]....
        /*1014*/ 	.word	0x00025b00
        /*1018*/ 	.word	0x00000004
        /*101c*/ 	.word	0x00038860
        /*1020*/ 	.short	0x010a
        /*1022*/ 	.byte	0x3f
	.zero		1


	//   ....[63]....
        /*1024*/ 	.word	0x00026070
        /*1028*/ 	.word	0x00000004
        /*102c*/ 	.word	0x00038850
        /*1030*/ 	.short	0x0107
        /*1032*/ 	.byte	0x3f
	.zero		1


	//   ....[64]....
        /*1034*/ 	.word	0x00026130
        /*1038*/ 	.word	0x00000004
        /*103c*/ 	.word	0x00038850
        /*1040*/ 	.short	0x0101
        /*1042*/ 	.byte	0x3f
	.zero		1


	//   ....[65]....
        /*1044*/ 	.word	0x00026c50
        /*1048*/ 	.word	0x00000005
        /*104c*/ 	.word	0x00038820
        /*1050*/ 	.short	0x010a
        /*1052*/ 	.byte	0x3f
	.zero		1


	//   ....[66]....
        /*1054*/ 	.word	0x00026dc0
        /*1058*/ 	.word	0x00000003
        /*105c*/ 	.word	0x00038840
        /*1060*/ 	.short	0x010a
        /*1062*/ 	.byte	0x3f
	.zero		1


	//   ....[67]....
        /*1064*/ 	.word	0x00026e60
        /*1068*/ 	.word	0x0000001b
        /*106c*/ 	.word	0x00038840
        /*1070*/ 	.short	0x010a
        /*1072*/ 	.byte	0x3f
	.zero		1


	//   ....[68]....
        /*1074*/ 	.word	0x00026ea0
        /*1078*/ 	.word	0x00000003
        /*107c*/ 	.word	0x00038860
        /*1080*/ 	.short	0x010a
        /*1082*/ 	.byte	0x3f
	.zero		1


	//   ....[69]....
        /*1084*/ 	.word	0x00026ee0
        /*1088*/ 	.word	0x0000001b
        /*108c*/ 	.word	0x00038860
        /*1090*/ 	.short	0x010a
        /*1092*/ 	.byte	0x3f
	.zero		1


	//   ....[70]....
        /*1094*/ 	.word	0x00026f40
        /*1098*/ 	.word	0x00000059
        /*109c*/ 	.word	0x00038890
        /*10a0*/ 	.short	0x010a
        /*10a2*/ 	.byte	0x3f
	.zero		1


	//   ....[71]....
        /*10a4*/ 	.word	0x00027320
        /*10a8*/ 	.word	0x00000059
        /*10ac*/ 	.word	0x00038890
        /*10b0*/ 	.short	0x010a
        /*10b2*/ 	.byte	0x3f
	.zero		1


	//   ....[72]....
        /*10b4*/ 	.word	0x00027700
        /*10b8*/ 	.word	0x00000059
        /*10bc*/ 	.word	0x00038890
        /*10c0*/ 	.short	0x010a
        /*10c2*/ 	.byte	0x3f
	.zero		1


	//   ....[73]....
        /*10c4*/ 	.word	0x00027ae0
        /*10c8*/ 	.word	0x00000059
        /*10cc*/ 	.word	0x000388b0
        /*10d0*/ 	.short	0x010a
        /*10d2*/ 	.byte	0x3f
	.zero		1


	//   ....[74]....
        /*10d4*/ 	.word	0x00027cf0
        /*10d8*/ 	.word	0x00000016
        /*10dc*/ 	.word	0x00038800
        /*10e0*/ 	.short	0x010a
        /*10e2*/ 	.byte	0x3f
	.zero		1


	//   ....[75]....
        /*10e4*/ 	.word	0x00027f10
        /*10e8*/ 	.word	0x00000016
        /*10ec*/ 	.word	0x00038800
        /*10f0*/ 	.short	0x010a
        /*10f2*/ 	.byte	0x3f
	.zero		1


	//   ....[76]....
        /*10f4*/ 	.word	0x00027f60
        /*10f8*/ 	.word	0x00000000
        /*10fc*/ 	.word	0x00038830
        /*1100*/ 	.short	0x010a
        /*1102*/ 	.byte	0x3f
	.zero		1


	//   ....[77]....
        /*1104*/ 	.word	0x00027fb0
        /*1108*/ 	.word	0x00000009
        /*110c*/ 	.word	0x00038830
        /*1110*/ 	.short	0x010a
        /*1112*/ 	.byte	0x3f
	.zero		1


	//   ....[78]....
        /*1114*/ 	.word	0x00028000
        /*1118*/ 	.word	0x00000006
        /*111c*/ 	.word	0x00038850
        /*1120*/ 	.short	0x010a
        /*1122*/ 	.byte	0x3f
	.zero		1


	//   ....[79]....
        /*1124*/ 	.word	0x00028050
        /*1128*/ 	.word	0x00000008
        /*112c*/ 	.word	0x00038850
        /*1130*/ 	.short	0x010a
        /*1132*/ 	.byte	0x3f
	.zero		1


	//   ....[80]....
        /*1134*/ 	.word	0x000281f0
        /*1138*/ 	.word	0x00000016
        /*113c*/ 	.word	0x00038820
        /*1140*/ 	.short	0x010a
        /*1142*/ 	.byte	0x3f
	.zero		1


	//   ....[81]....
        /*1144*/ 	.word	0x00028240
        /*1148*/ 	.word	0x00000009
        /*114c*/ 	.word	0x000388a0
        /*1150*/ 	.short	0x010a
        /*1152*/ 	.byte	0x3f
	.zero		1


	//   ....[82]....
        /*1154*/ 	.word	0x00028290
        /*1158*/ 	.word	0x00000009
        /*115c*/ 	.word	0x000388c0
        /*1160*/ 	.short	0x010a
        /*1162*/ 	.byte	0x3f
	.zero		1


	//   ....[83]....
        /*1164*/ 	.word	0x000282e0
        /*1168*/ 	.word	0x00000008
        /*116c*/ 	.word	0x000388a0
        /*1170*/ 	.short	0x010a
        /*1172*/ 	.byte	0x3f
	.zero		1


	//   ....[84]....
        /*1174*/ 	.word	0x00028330
        /*1178*/ 	.word	0x00000008
        /*117c*/ 	.word	0x000388c0
        /*1180*/ 	.short	0x010a
        /*1182*/ 	.byte	0x3f
	.zero		1


	//   ....[85]....
        /*1184*/ 	.word	0x00028450
        /*1188*/ 	.word	0x00000005
        /*118c*/ 	.word	0x00038840
        /*1190*/ 	.short	0x010a
        /*1192*/ 	.byte	0x3f
	.zero		1


	//   ....[86]....
        /*1194*/ 	.word	0x000297b0
        /*1198*/ 	.word	0x00000016
        /*119c*/ 	.word	0x00038820
        /*11a0*/ 	.short	0x010a
        /*11a2*/ 	.byte	0x3f
	.zero		1


	//   ....[87]....
        /*11a4*/ 	.word	0x00029800
        /*11a8*/ 	.word	0x00000006
        /*11ac*/ 	.word	0x00038840
        /*11b0*/ 	.short	0x010a
        /*11b2*/ 	.byte	0x3f
	.zero		1


	//   ....[88]....
        /*11b4*/ 	.word	0x00029fa0
        /*11b8*/ 	.word	0x00000006
        /*11bc*/ 	.word	0x00038860
        /*11c0*/ 	.short	0x010a
        /*11c2*/ 	.byte	0x3f
	.zero		1


	//   ....[89]....
        /*11c4*/ 	.word	0x0002a770
        /*11c8*/ 	.word	0x00000004
        /*11cc*/ 	.word	0x00038860
        /*11d0*/ 	.short	0x010a
        /*11d2*/ 	.byte	0x3f
	.zero		1


	//   ....[90]....
        /*11d4*/ 	.word	0x0002b8c0
        /*11d8*/ 	.word	0x00000005
        /*11dc*/ 	.word	0x00038820
        /*11e0*/ 	.short	0x010a
        /*11e2*/ 	.byte	0x3f
	.zero		1


	//   ....[91]....
        /*11e4*/ 	.word	0x0002ba60
        /*11e8*/ 	.word	0x00000003
        /*11ec*/ 	.word	0x00038840
        /*11f0*/ 	.short	0x010a
        /*11f2*/ 	.byte	0x3f
	.zero		1


	//   ....[92]....
        /*11f4*/ 	.word	0x0002bab0
        /*11f8*/ 	.word	0x0000001b
        /*11fc*/ 	.word	0x00038840
        /*1200*/ 	.short	0x010a
        /*1202*/ 	.byte	0x3f
	.zero		1


	//   ....[93]....
        /*1204*/ 	.word	0x0002bb00
        /*1208*/ 	.word	0x00000003
        /*120c*/ 	.word	0x00038860
        /*1210*/ 	.short	0x010a
        /*1212*/ 	.byte	0x3f
	.zero		1


	//----- nvinfo : EIATTR_NUM_MBARRIERS
	.align		4
.L_153:
        /*1214*/ 	.byte	0x03, 0x38
        /*1216*/ 	.short	0x0016


	//----- nvinfo : EIATTR_EXIT_INSTR_OFFSETS
	.align		4
        /*1218*/ 	.byte	0x04, 0x1c
        /*121a*/ 	.short	(.L_155 - .L_154)


	//   ....[0]....
.L_154:
        /*121c*/ 	.word	0x00026f30


	//----- nvinfo : EIATTR_MAX_THREADS
	.align		4
.L_155:
        /*1220*/ 	.byte	0x04, 0x05
        /*1222*/ 	.short	(.L_157 - .L_156)
.L_156:
        /*1224*/ 	.word	0x00000180
        /*1228*/ 	.word	0x00000001
        /*122c*/ 	.word	0x00000001


	//----- nvinfo : EIATTR_CRS_STACK_SIZE
	.align		4
.L_157:
        /*1230*/ 	.byte	0x04, 0x1e
        /*1232*/ 	.short	(.L_159 - .L_158)
.L_158:
        /*1234*/ 	.word	0x00000000


	//----- nvinfo : EIATTR_CBANK_PARAM_SIZE
	.align		4
.L_159:
        /*1238*/ 	.byte	0x03, 0x19
        /*123a*/ 	.short	0x0af0


	//----- nvinfo : EIATTR_PARAM_CBANK
	.align		4
        /*123c*/ 	.byte	0x04, 0x0a
        /*123e*/ 	.short	(.L_161 - .L_160)
	.align		4
.L_160:
        /*1240*/ 	.word	index@(.nv.constant0._ZN7cutlass13device_kernelIN5flash11enable_sm90INS1_16FlashAttnFwdSm90INS1_25CollectiveMainloopFwdSm90ILi2EN4cute5tupleIJNS5_1CILi1EEES8_S8_EEENS6_IJNS7_ILi128EEENS7_ILi80EEENS7_ILi256EEEEEELi256ENS_6half_tEfNS_4arch4Sm90ELb0ELb0ELb0ELb1ELb1ELb1ELb0ELb1ELb1ELb1ELb0ELb0EEENS1_21CollectiveEpilogueFwdINS6_IJSA_SC_SB_EEES9_SE_SG_Li256ELb1ELb1ELb0ELb0EEENS1_36VarlenDynamicPersistentTileSchedulerILi128ELi80ELi256ELi128ELb0ELb1ELb1ELb0ELb1ELb1EEEEEEEEEvNT_6ParamsE)
        /*1244*/ 	.short	0x0210
        /*1246*/ 	.short	0x0af0


	//----- nvinfo : EIATTR_SW_WAR
	.align		4
.L_161:
        /*1248*/ 	.byte	0x04, 0x36
        /*124a*/ 	.short	(.L_163 - .L_162)
.L_162:
        /*124c*/ 	.word	0x00000008
.L_163:


//--------------------- .nv.info._ZN7cutlass13device_kernelIN5flash11enable_sm90INS1_16FlashAttnFwdSm90INS1_25CollectiveMainloopFwdSm90ILi2EN4cute5tupleIJNS5_1CILi1EEES8_S8_EEENS6_IJNS7_ILi128EEENS7_ILi64EEENS7_ILi256EEEEEELi256ENS_6half_tEfNS_4arch4Sm90ELb0ELb1ELb0ELb0ELb1ELb0ELb0ELb1ELb1ELb1ELb0ELb0EEENS1_21CollectiveEpilogueFwdINS6_IJSA_SC_SB_EEES9_SE_SG_Li256ELb0ELb1ELb0ELb0EEENS1_30DynamicPersistentTileSchedulerILi256ELi128ELb0ELb1ELb1EEEEEEEEEvNT_6ParamsE --------------------------
	.section	.nv.info._ZN7cutlass13device_kernelIN5flash11enable_sm90INS1_16FlashAttnFwdSm90INS1_25CollectiveMainloopFwdSm90ILi2EN4cute5tupleIJNS5_1CILi1EEES8_S8_EEENS6_IJNS7_ILi128EEENS7_ILi64EEENS7_ILi256EEEEEELi256ENS_6half_tEfNS_4arch4Sm90ELb0ELb1ELb0ELb0ELb1ELb0ELb0ELb1ELb1ELb1ELb0ELb0EEENS1_21CollectiveEpilogueFwdINS6_IJSA_SC_SB_EEES9_SE_SG_Li256ELb0ELb1ELb0ELb0EEENS1_30DynamicPersistentTileSchedulerILi256ELi128ELb0ELb1ELb1EEEEEEEEEvNT_6ParamsE,"",@"SHT_CUDA_INFO"
	.sectionflags	@""
	.align	4


	//----- nvinfo : EIATTR_CUDA_API_VERSION
	.align		4
        /*0000*/ 	.byte	0x04, 0x37
        /*0002*/ 	.short	(.L_165 - .L_164)
.L_164:
        /*0004*/ 	.word	0x00000082


	//----- nvinfo : EIATTR_KPARAM_INFO
	.align		4
.L_165:
        /*0008*/ 	.byte	0x04, 0x17
        /*000a*/ 	.short	(.L_167 - .L_166)
.L_166:
        /*000c*/ 	.word	0x00000000
        /*0010*/ 	.short	0x0000
        /*0012*/ 	.short	0x0070
        /*0014*/ 	.byte	0x00, 0xf0, 0x01, 0x2a


	//----- nvinfo : EIATTR_SPARSE_MMA_MASK
	.align		4
.L_167:
        /*0018*/ 	.byte	0x03, 0x50
        /*001a*/ 	.short	0x0000


	//----- nvinfo : EIATTR_MAXREG_COUNT
	.align		4
        /*001c*/ 	.byte	0x03, 0x1b
        /*001e*/ 	.short	0x00a8


	//----- nvinfo : EIATTR_NUM_BARRIERS
	.align		4
        /*0020*/ 	.byte	0x02, 0x4c
        /*0022*/ 	.byte	0x09
	.zero		1


	//----- nvinfo : EIATTR_EXTERNS
	.align		4
        /*0024*/ 	.byte	0x04, 0x0f
        /*0026*/ 	.short	(.L_169 - .L_168)


	//   ....[0]....
	.align		4
.L_168:
        /*0028*/ 	.word	index@(__assertfail)


	//----- nvinfo : EIATTR_ANNOTATIONS
	.align		4
.L_169:
        /*002c*/ 	.byte	0x04, 0x55
        /*002e*/ 	.short	(.L_171 - .L_170)


	//   ....[0]....
.L_170:
        /*0030*/ 	.word	0x00000001
        /*0034*/ 	.byte	0xa0, 0x08, 0x00, 0x00, 0x01, 0x00, 0x00, 0x00, 0x60, 0x09, 0x00, 0x00, 0x01, 0x00, 0x00, 0x00
        /*0044*/ 	.byte	0xc0, 0xf4, 0x00, 0x00, 0x01, 0x00, 0x00, 0x00, 0x60, 0xf5, 0x00, 0x00, 0x01, 0x00, 0x00, 0x00
        /*0054*/ 	.byte	0x10, 0xf6, 0x00, 0x00, 0x01, 0x00, 0x00, 0x00, 0xe0, 0x1c, 0x01, 0x00, 0x01, 0x00, 0x00, 0x00
        /*0064*/ 	.byte	0x00, 0x1d, 0x01, 0x00, 0x01, 0x00, 0x00, 0x00, 0xf0, 0x34, 0x01, 0x00, 0x01, 0x00, 0x00, 0x00
        /*0074*/ 	.byte	0x90, 0x36, 0x01, 0x00


	//----- nvinfo : EIATTR_MERCURY_ISA_VERSION
	.align		4
.L_171:
        /*0078*/ 	.byte	0x03, 0x5f
        /*007a*/ 	.short	0x0101


	//----- nvinfo : EIATTR_INT_WARP_WIDE_INSTR_OFFSETS
	.align		4
        /*007c*/ 	.byte	0x04, 0x31
        /*007e*/ 	.short	(.L_173 - .L_172)


	//   ....[0]....
.L_172:
        /*0080*/ 	.word	0x000000c0


	//   ....[1]....
        /*0084*/ 	.word	0x000000d0


	//   ....[2]....
        /*0088*/ 	.word	0x00000170


	//   ....[3]....
        /*008c*/ 	.word	0x00010280


	//   ....[4]....
        /*0090*/ 	.word	0x00010310


	//   ....[5]....
        /*0094*/ 	.word	0x00012cf0


	//   ....[6]....
        /*0098*/ 	.word	0x00012d80


	//----- nvinfo : EIATTR_COOP_GROUP_MASK_REGIDS
	.align		4
.L_173:
        /*009c*/ 	.byte	0x04, 0x29
        /*009e*/ 	.short	(.L_175 - .L_174)


	//   ....[0]....
.L_174:
        /*00a0*/ 	.word	0xffffffff


	//   ....[1]....
        /*00a4*/ 	.word	0xffffffff


	//   ....[2]....
        /*00a8*/ 	.word	0xffffffff


	//   ....[3]....
        /*00ac*/ 	.word	0xffffffff


	//   ....[4]....
        /*00b0*/ 	.word	0xffffffff


	//   ....[5]....
        /*00b4*/ 	.word	0xffffffff


	//   ....[6]....
        /*00b8*/ 	.word	0xffffffff


	//   ....[7]....
        /*00bc*/ 	.word	0xffffffff


	//   ....[8]....
        /*00c0*/ 	.word	0xffffffff


	//   ....[9]....
        /*00c4*/ 	.word	0xffffffff


	//   ....[10]....
        /*00c8*/ 	.word	0xffffffff


	//   ....[11]....
        /*00cc*/ 	.word	0xffffffff


	//   ....[12]....
        /*00d0*/ 	.word	0xffffffff


	//   ....[13]....
        /*00d4*/ 	.word	0xffffffff


	//   ....[14]....
        /*00d8*/ 	.word	0xffffffff


	//   ....[15]....
        /*00dc*/ 	.word	0xffffffff


	//   ....[16]....
        /*00e0*/ 	.word	0xffffffff


	//   ....[17]....
        /*00e4*/ 	.word	0xffffffff


	//   ....[18]....
        /*00e8*/ 	.word	0xffffffff


	//   ....[19]....
        /*00ec*/ 	.word	0xffffffff


	//   ....[20]....
        /*00f0*/ 	.word	0xffffffff


	//   ....[21]....
        /*00f4*/ 	.word	0xffffffff


	//   ....[22]....
        /*00f8*/ 	.word	0xffffffff


	//   ....[23]....
        /*00fc*/ 	.word	0xffffffff


	//   ....[24]....
        /*0100*/ 	.word	0xffffffff


	//   ....[25]....
        /*0104*/ 	.word	0xffffffff


	//   ....[26]....
        /*0108*/ 	.word	0xffffffff


	//   ....[27]....
        /*010c*/ 	.word	0xffffffff


	//   ....[28]....
        /*0110*/ 	.word	0xffffffff


	//   ....[29]....
        /*0114*/ 	.word	0xffffffff


	//   ....[30]....
        /*0118*/ 	.word	0xffffffff


	//   ....[31]....
        /*011c*/ 	.word	0xffffffff


	//   ....[32]....
        /*0120*/ 	.word	0xffffffff


	//   ....[33]....
        /*0124*/ 	.word	0xffffffff


	//   ....[34]....
        /*0128*/ 	.word	0xffffffff


	//   ....[35]....
        /*012c*/ 	.word	0xffffffff


	//   ....[36]....
        /*0130*/ 	.word	0xffffffff


	//   ....[37]....
        /*0134*/ 	.word	0xffffffff


	//   ....[38]....
        /*0138*/ 	.word	0xffffffff


	//   ....[39]....
        /*013c*/ 	.word	0xffffffff


	//   ....[40]....
        /*0140*/ 	.word	0xffffffff


	//   ....[41]....
        /*0144*/ 	.word	0xffffffff


	//   ....[42]....
        /*0148*/ 	.word	0xffffffff


	//   ....[43]....
        /*014c*/ 	.word	0xffffffff


	//   ....[44]....
        /*0150*/ 	.word	0xffffffff


	//   ....[45]....
        /*0154*/ 	.word	0xffffffff


	//   ....[46]....
        /*0158*/ 	.word	0xffffffff


	//   ....[47]....
        /*015c*/ 	.word	0xffffffff


	//   ....[48]....
        /*0160*/ 	.word	0xffffffff


	//   ....[49]....
        /*0164*/ 	.word	0xffffffff


	//   ....[50]....
        /*0168*/ 	.word	0xffffffff


	//   ....[51]....
        /*016c*/ 	.word	0xffffffff


	//   ....[52]....
        /*0170*/ 	.word	0xffffffff


	//   ....[53]....
        /*0174*/ 	.word	0xffffffff


	//   ....[54]....
        /*0178*/ 	.word	0xffffffff


	//   ....[55]....
        /*017c*/ 	.word	0xffffffff


	//   ....[56]....
        /*0180*/ 	.word	0xffffffff


	//   ....[57]....
        /*0184*/ 	.word	0xffffffff


	//   ....[58]....
        /*0188*/ 	.word	0xffffffff


	//   ....[59]....
        /*018c*/ 	.word	0xffffffff


	//   ....[60]....
        /*0190*/ 	.word	0xffffffff


	//   ....[61]....
        /*0194*/ 	.word	0xffffffff


	//   ....[62]....
        /*0198*/ 	.word	0xffffffff


	//   ....[63]....
        /*019c*/ 	.word	0xffffffff


	//   ....[64]....
        /*01a0*/ 	.word	0xffffffff


	//   ....[65]....
        /*01a4*/ 	.word	0xffffffff


	//   ....[66]....
        /*01a8*/ 	.word	0xffffffff


	//   ....[67]....
        /*01ac*/ 	.word	0xffffffff


	//   ....[68]....
        /*01b0*/ 	.word	0xffffffff


	//   ....[69]....
        /*01b4*/ 	.word	0xffffffff


	//   ....[70]....
        /*01b8*/ 	.word	0xffffffff


	//   ....[71]....
        /*01bc*/ 	.word	0xffffffff


	//   ....[72]....
        /*01c0*/ 	.word	0xffffffff


	//   ....[73]....
        /*01c4*/ 	.word	0xffffffff


	//   ....[74]....
        /*01c8*/ 	.word	0xffffffff


	//   ....[75]....
        /*01cc*/ 	.word	0xffffffff


	//   ....[76]....
        /*01d0*/ 	.word	0xffffffff


	//   ....[77]....
        /*01d4*/ 	.word	0xffffffff


	//   ....[78]....
        /*01d8*/ 	.word	0xffffffff


	//   ....[79]....
        /*01dc*/ 	.word	0xffffffff


	//   ....[80]....
        /*01e0*/ 	.word	0xffffffff


	//   ....[81]....
        /*01e4*/ 	.word	0xffffffff


	//   ....[82]....
        /*01e8*/ 	.word	0xffffffff


	//   ....[83]....
        /*01ec*/ 	.word	0xffffffff


	//   ....[84]....
        /*01f0*/ 	.word	0xffffffff


	//   ....[85]....
        /*01f4*/ 	.word	0xffffffff


	//   ....[86]....
        /*01f8*/ 	.word	0xffffffff


	//   ....[87]....
        /*01fc*/ 	.word	0xffffffff


	//   ....[88]....
        /*0200*/ 	.word	0xffffffff


	//   ....[89]....
        /*0204*/ 	.word	0xffffffff


	//   ....[90]....
        /*0208*/ 	.word	0xffffffff


	//   ....[91]....
        /*020c*/ 	.word	0xffffffff


	//   ....[92]....
        /*0210*/ 	.word	0xffffffff


	//   ....[93]....
        /*0214*/ 	.word	0xffffffff


	//   ....[94]....
        /*0218*/ 	.word	0xffffffff


	//   ....[95]....
        /*021c*/ 	.word	0xffffffff


	//   ....[96]....
        /*0220*/ 	.word	0xffffffff


	//   ....[97]....
        /*0224*/ 	.word	0xffffffff


	//   ....[98]....
        /*0228*/ 	.word	0xffffffff


	//   ....[99]....
        /*022c*/ 	.word	0xffffffff


	//   ....[100]....
        /*0230*/ 	.word	0xffffffff


	//   ....[101]....
        /*0234*/ 	.word	0xffffffff


	//   ....[102]....
        /*0238*/ 	.word	0xffffffff


	//   ....[103]....
        /*023c*/ 	.word	0xffffffff


	//   ....[104]....
        /*0240*/ 	.word	0x0500000f


	//   ....[105]....
        /*0244*/ 	.word	0x0500000f


	//   ....[106]....
        /*0248*/ 	.word	0x0500000f


	//   ....[107]....
        /*024c*/ 	.word	0x0500000f


	//   ....[108]....
        /*0250*/ 	.word	0x0500000f


	//   ....[109]....
        /*0254*/ 	.word	0x0500000f


	//   ....[110]....
        /*0258*/ 	.word	0x0500000f


	//   ....[111]....
        /*025c*/ 	.word	0x0500000f


	//   ....[112]....
        /*0260*/ 	.word	0x0500000f


	//   ....[113]....
        /*0264*/ 	.word	0x0500000f


	//   ....[114]....
        /*0268*/ 	.word	0x0500000f


	//   ....[115]....
        /*026c*/ 	.word	0x0500000f


	//   ....[116]....
        /*0270*/ 	.word	0x0500000f


	//   ....[117]....
        /*0274*/ 	.word	0x0500000f


	//   ....[118]....
        /*0278*/ 	.word	0x0500000f


	//   ....[119]....
        /*027c*/ 	.word	0x0500000f


	//   ....[120]....
        /*0280*/ 	.word	0x0500000f


	//   ....[121]....
        /*0284*/ 	.word	0x0500000f


	//   ....[122]....
        /*0288*/ 	.word	0x0500000f


	//   ....[123]....
        /*028c*/ 	.word	0x0500000f


	//   ....[124]....
        /*0290*/ 	.word	0x0500000f


	//   ....[125]....
        /*0294*/ 	.word	0x0500000f


	//   ....[126]....
        /*0298*/ 	.word	0x0500000f


	//   ....[127]....
        /*029c*/ 	.word	0x0500000f


	//   ....[128]....
        /*02a0*/ 	.word	0x0500000f


	//   ....[129]....
        /*02a4*/ 	.word	0x0500000f


	//   ....[130]....
        /*02a8*/ 	.word	0x0500000f


	//   ....[131]....
        /*02ac*/ 	.word	0x0500000f


	//   ....[132]....
        /*02b0*/ 	.word	0x0500000f


	//   ....[133]....
        /*02b4*/ 	.word	0x0500000f


	//   ....[134]....
        /*02b8*/ 	.word	0x0500000f


	//   ....[135]....
        /*02bc*/ 	.word	0x0500000f


	//   ....[136]....
        /*02c0*/ 	.word	0x0500000f


	//   ....[137]....
        /*02c4*/ 	.word	0x0500000f


	//   ....[138]....
        /*02c8*/ 	.word	0x0500000f


	//   ....[139]....
        /*02cc*/ 	.word	0x0500000f


	//   ....[140]....
        /*02d0*/ 	.word	0x0500000f


	//   ....[141]....
        /*02d4*/ 	.word	0x0500000f


	//   ....[142]....
        /*02d8*/ 	.word	0x0500000f


	//   ....[143]....
        /*02dc*/ 	.word	0x0500000f


	//   ....[144]....
        /*02e0*/ 	.word	0x0500000f


	//   ....[145]....
        /*02e4*/ 	.word	0x0500000f


	//   ....[146]....
        /*02e8*/ 	.word	0x0500000f


	//   ....[147]....
        /*02ec*/ 	.word	0x0500000f


	//   ....[148]....
        /*02f0*/ 	.word	0x0500000f


	//   ....[149]....
        /*02f4*/ 	.word	0x0500000f


	//   ....[150]....
        /*02f8*/ 	.word	0x0500000f


	//   ....[151]....
        /*02fc*/ 	.word	0x0500000f


	//   ....[152]....
        /*0300*/ 	.word	0x0500000f


	//   ....[153]....
        /*0304*/ 	.word	0x0500000f


	//   ....[154]....
        /*0308*/ 	.word	0x0500000f


	//----- nvinfo : EIATTR_COOP_GROUP_INSTR_OFFSETS
	.align		4
.L_175:
        /*030c*/ 	.byte	0x04, 0x28
        /*030e*/ 	.short	(.L_177 - .L_176)


	//   ....[0]....
.L_176:
        /*0310*/ 	.word	0x00000070


	//   ....[1]....
        /*0314*/ 	.word	0x000000b0


	//   ....[2]....
        /*0318*/ 	.word	0x000002d0


	//   ....[3]....
        /*031c*/ 	.word	0x00000430


	//   ....[4]....
        /*0320*/ 	.word	0x00000550


	//   ....[5]....
        /*0324*/ 	.word	0x000006b0


	//   ....[6]....
        /*0328*/ 	.word	0x000019c0


	//   ....[7]....
        /*032c*/ 	.word	0x00002790


	//   ....[8]....
        /*0330*/ 	.word	0x000029f0


	//   ....[9]....
        /*0334*/ 	.word	0x00003380


	//   ....[10]....
        /*0338*/ 	.word	0x000034d0


	//   ....[11]....
        /*033c*/ 	.word	0x00003830


	//   ....[12]....
        /*0340*/ 	.word	0x000038c0


	//   ....[13]....
        /*0344*/ 	.word	0x000057d0


	//   ....[14]....
        /*0348*/ 	.word	0x00005a10


	//   ....[15]....
        /*034c*/ 	.word	0x00006100


	//   ....[16]....
        /*0350*/ 	.word	0x00006200


	//   ....[17]....
        /*0354*/ 	.word	0x00006590


	//   ....[18]....
        /*0358*/ 	.word	0x000065f0


	//   ....[19]....
        /*035c*/ 	.word	0x000083d0


	//   ....[20]....
        /*0360*/ 	.word	0x000083e0


	//   ....[21]....
        /*0364*/ 	.word	0x00008410


	//   ....[22]....
        /*0368*/ 	.word	0x00008420


	//   ....[23]....
        /*036c*/ 	.word	0x0000a020


	//   ....[24]....
        /*0370*/ 	.word	0x0000a250


	//   ....[25]....
        /*0374*/ 	.word	0x0000a940


	//   ....[26]....
        /*0378*/ 	.word	0x0000aa40


	//   ....[27]....
        /*037c*/ 	.word	0x0000add0


	//   ....[28]....
        /*0380*/ 	.word	0x0000ae30


	//   ....[29]....
        /*0384*/ 	.word	0x0000be60


	//   ....[30]....
        /*0388*/ 	.word	0x0000be90


	//   ....[31]....
        /*038c*/ 	.word	0x0000bf50


	//   ....[32]....
        /*0390*/ 	.word	0x0000bf60


	//   ....[33]....
        /*0394*/ 	.word	0x0000dcf0


	//   ....[34]....
        /*0398*/ 	.word	0x0000dd20


	//   ....[35]....
        /*039c*/ 	.word	0x0000dd50


	//   ....[36]....
        /*03a0*/ 	.word	0x0000ddb0


	//   ....[37]....
        /*03a4*/ 	.word	0x0000e2a0


	//   ....[38]....
        /*03a8*/ 	.word	0x0000e2e0


	//   ....[39]....
        /*03ac*/ 	.word	0x0000e420


	//   ....[40]....
        /*03b0*/ 	.word	0x0000e440


	//   ....[41]....
        /*03b4*/ 	.word	0x0000e580


	//   ....[42]....
        /*03b8*/ 	.word	0x0000e5a0


	//   ....[43]....
        /*03bc*/ 	.word	0x0000e6f0


	//   ....[44]....
        /*03c0*/ 	.word	0x0000e710


	//   ....[45]....
        /*03c4*/ 	.word	0x0000ee90


	//   ....[46]....
        /*03c8*/ 	.word	0x0000eeb0


	//   ....[47]....
        /*03cc*/ 	.word	0x0000eff0


	//   ....[48]....
        /*03d0*/ 	.word	0x0000f010


	//   ....[49]....
        /*03d4*/ 	.word	0x0000f150


	//   ....[50]....
        /*03d8*/ 	.word	0x0000f170


	//   ....[51]....
        /*03dc*/ 	.word	0x0000f2c0


	//   ....[52]....
        /*03e0*/ 	.word	0x0000f2e0


	//   ....[53]....
        /*03e4*/ 	.word	0x0000f4f0


	//   ....[54]....
        /*03e8*/ 	.word	0x00010e00


	//   ....[55]....
        /*03ec*/ 	.word	0x00010e20


	//   ....[56]....
        /*03f0*/ 	.word	0x00010e30


	//   ....[57]....
        /*03f4*/ 	.word	0x00010e70


	//   ....[58]....
        /*03f8*/ 	.word	0x00010f10


	//   ....[59]....
        /*03fc*/ 	.word	0x00010f30


	//   ....[60]....
        /*0400*/ 	.word	0x00010fd0


	//   ....[61]....
        /*0404*/ 	.word	0x00010ff0


	//   ....[62]....
        /*0408*/ 	.word	0x00011660


	//   ....[63]....
        /*040c*/ 	.word	0x00011680


	//   ....[64]....
        /*0410*/ 	.word	0x000116b0


	//   ....[65]....
        /*0414*/ 	.word	0x000116f0


	//   ....[66]....
        /*0418*/ 	.word	0x00011780


	//   ....[67]....
        /*041c*/ 	.word	0x000117b0


	//   ....[68]....
        /*0420*/ 	.word	0x00011840


	//   ....[69]....
        /*0424*/ 	.word	0x00011870


	//   ....[70]....
        /*0428*/ 	.word	0x00011900


	//   ....[71]....
        /*042c*/ 	.word	0x00011920


	//   ....[72]....
        /*0430*/ 	.word	0x000119c0


	//   ....[73]....
        /*0434*/ 	.word	0x000119f0


	//   ....[74]....
        /*0438*/ 	.word	0x00011a80


	//   ....[75]....
        /*043c*/ 	.word	0x00011ab0


	//   ....[76]....
        /*0440*/ 	.word	0x00011b40


	//   ....[77]....
        /*0444*/ 	.word	0x00011b60


	//   ....[78]....
        /*0448*/ 	.word	0x000122b0


	//   ....[79]....
        /*044c*/ 	.word	0x000122e0


	//   ....[80]....
        /*0450*/ 	.word	0x000122f0


	//   ....[81]....
        /*0454*/ 	.word	0x00012310


	//   ....[82]....
        /*0458*/ 	.word	0x00012380


	//   ....[83]....
        /*045c*/ 	.word	0x000123a0


	//   ....[84]....
        /*0460*/ 	.word	0x00012400


	//   ....[85]....
        /*0464*/ 	.word	0x00012420


	//   ....[86]....
        /*0468*/ 	.word	0x000126f0


	//   ....[87]....
        /*046c*/ 	.word	0x00012710


	//   ....[88]....
        /*0470*/ 	.word	0x00012730


	//   ....[89]....
        /*0474*/ 	.word	0x000127d0


	//   ....[90]....
        /*0478*/ 	.word	0x000127f0


	//   ....[91]....
        /*047c*/ 	.word	0x00012890


	//   ....[92]....
        /*0480*/ 	.word	0x000128b0


	//   ....[93]....
        /*0484*/ 	.word	0x000128c0


	//   ....[94]....
        /*0488*/ 	.word	0x00012ee0


	//   ....[95]....
        /*048c*/ 	.word	0x00012f00


	//   ....[96]....
        /*0490*/ 	.word	0x00012f10


	//   ....[97]....
        /*0494*/ 	.word	0x00012f30


	//   ....[98]....
        /*0498*/ 	.word	0x00012ff0


	//   ....[99]....
        /*049c*/ 	.word	0x00013020


	//   ....[100]....
        /*04a0*/ 	.word	0x00013030


	//   ....[101]....
        /*04a4*/ 	.word	0x000130c0


	//   ....[102]....
        /*04a8*/ 	.word	0x00013430


	//   ....[103]....
        /*04ac*/ 	.word	0x00013610


	//   ....[104]....
        /*04b0*/ 	.word	0x00013c80


	//   ....[105]....
        /*04b4*/ 	.word	0x00013d60


	//   ....[106]....
        /*04b8*/ 	.word	0x00013e00


	//   ....[107]....
        /*04bc*/ 	.word	0x00013e80


	//   ....[108]....
        /*04c0*/ 	.word	0x00013f50


	//   ....[109]....
        /*04c4*/ 	.word	0x00013fe0


	//   ....[110]....
        /*04c8*/ 	.word	0x000140c0


	//   ....[111]....
        /*04cc*/ 	.word	0x00014140


	//   ....[112]....
        /*04d0*/ 	.word	0x00014220


	//   ....[113]....
        /*04d4*/ 	.word	0x000142b0


	//   ....[114]....
        /*04d8*/ 	.word	0x00014320


	//   ....[115]....
        /*04dc*/ 	.word	0x000143a0


	//   ....[116]....
        /*04e0*/ 	.word	0x00014470


	//   ....[117]....
        /*04e4*/ 	.word	0x000144e0


	//   ....[118]....
        /*04e8*/ 	.word	0x000145e0


	//   ....[119]....
        /*04ec*/ 	.word	0x00014660


	//   ....[120]....
        /*04f0*/ 	.word	0x00014750


	//   ....[121]....
        /*04f4*/ 	.word	0x000147c0


	//   ....[122]....
        /*04f8*/ 	.word	0x000148c0


	//   ....[123]....
        /*04fc*/ 	.word	0x00014930


	//   ....[124]....
        /*0500*/ 	.word	0x00014a30


	//   ....[125]....
        /*0504*/ 	.word	0x00014aa0


	//   ....[126]....
        /*0508*/ 	.word	0x00014ba0


	//   ....[127]....
        /*050c*/ 	.word	0x00014c10


	//   ....[128]....
        /*0510*/ 	.word	0x00014cf0


	//   ....[129]....
        /*0514*/ 	.word	0x00014e20


	//   ....[130]....
        /*0518*/ 	.word	0x00014ec0


	//   ....[131]....
        /*051c*/ 	.word	0x00014f30


	//   ....[132]....
        /*0520*/ 	.word	0x00015000


	//   ....[133]....
        /*0524*/ 	.word	0x00015060


	//   ....[134]....
        /*0528*/ 	.word	0x00015130


	//   ....[135]....
        /*052c*/ 	.word	0x00015190


	//   ....[136]....
        /*0530*/ 	.word	0x00015260


	//   ....[137]....
        /*0534*/ 	.word	0x00015340


	//   ....[138]....
        /*0538*/ 	.word	0x000153e0


	//   ....[139]....
        /*053c*/ 	.word	0x00015440


	//   ....[140]....
        /*0540*/ 	.word	0x00015550


	//   ....[141]....
        /*0544*/ 	.word	0x000155b0


	//   ....[142]....
        /*0548*/ 	.word	0x000156c0


	//   ....[143]....
        /*054c*/ 	.word	0x00015720


	//   ....[144]....
        /*0550*/ 	.word	0x000157e0


	//   ....[145]....
        /*0554*/ 	.word	0x00015940


	//   ....[146]....
        /*0558*/ 	.word	0x000159e0


	//   ....[147]....
        /*055c*/ 	.word	0x00015a40


	//   ....[148]....
        /*0560*/ 	.word	0x00015b10


	//   ....[149]....
        /*0564*/ 	.word	0x00015bf0


	//   ....[150]....
        /*0568*/ 	.word	0x00015cb0


	//   ....[151]....
        /*056c*/ 	.word	0x00015d90


	//   ....[152]....
        /*0570*/ 	.word	0x00015e50


	//   ....[153]....
        /*0574*/ 	.word	0x00015f60


	//   ....[154]....
        /*0578*/ 	.word	0x00016080


	//----- nvinfo : EIATTR_REG_RECONFIG
	.align		4
.L_177:
        /*057c*/ 	.byte	0x01, 0x54
	.zero		2


	//----- nvinfo : EIATTR_SYSCALL_OFFSETS
	.align		4
        /*0580*/ 	.byte	0x04, 0x46
        /*0582*/ 	.short	(.L_179 - .L_178)


	//   ....[0]....
.L_178:
        /*0584*/ 	.word	0x00001ba0


	//   ....[1]....
        /*0588*/ 	.word	0x00010470


	//   ....[2]....
        /*058c*/ 	.word	0x000105c0


	//   ....[3]....
        /*0590*/ 	.word	0x000106b0


	//   ....[4]....
        /*0594*/ 	.word	0x00011310


	//----- nvinfo : EIATTR_MBARRIER_INSTR_OFFSETS
	.align		4
.L_179:
        /*0598*/ 	.byte	0x04, 0x39
        /*059a*/ 	.short	(.L_181 - .L_180)


	//   ....[0]....
.L_180:
        /*059c*/ 	.word	0x00000180
        /*05a0*/ 	.word	0x000000ff
        /*05a4*/ 	.word	0x00030800
        /*05a8*/ 	.short	0x0100
        /*05aa*/ 	.byte	0x08
	.zero		1


	//   ....[1]....
        /*05ac*/ 	.word	0x00000190
        /*05b0*/ 	.word	0x000000ff
        /*05b4*/ 	.word	0x00030820
        /*05b8*/ 	.short	0x0100
        /*05ba*/ 	.byte	0x08
	.zero		1


	//   ....[2]....
        /*05bc*/ 	.word	0x00000280
        /*05c0*/ 	.word	0x000000ff
        /*05c4*/ 	.word	0x00030830
        /*05c8*/ 	.short	0x0100
        /*05ca*/ 	.byte	0x08
	.zero		1


	//   ....[3]....
        /*05cc*/ 	.word	0x00000290
        /*05d0*/ 	.word	0x000000ff
        /*05d4*/ 	.word	0x00030840
        /*05d8*/ 	.short	0x0100
        /*05da*/ 	.byte	0x08
	.zero		1


	//   ....[4]....
        /*05dc*/ 	.word	0x000002a0
        /*05e0*/ 	.word	0x000000ff
        /*05e4*/ 	.word	0x00030838
        /*05e8*/ 	.short	0x0100
        /*05ea*/ 	.byte	0x08
	.zero		1


	//   ....[5]....
        /*05ec*/ 	.word	0x000002b0
        /*05f0*/ 	.word	0x000000ff
        /*05f4*/ 	.word	0x00030848
        /*05f8*/ 	.short	0x0100
        /*05fa*/ 	.byte	0x08
	.zero		1


	//   ....[6]....
        /*05fc*/ 	.word	0x000003e0
        /*0600*/ 	.word	0x000000ff
        /*0604*/ 	.word	0x00030850
        /*0608*/ 	.short	0x0100
        /*060a*/ 	.byte	0x08
	.zero		1


	//   ....[7]....
        /*060c*/ 	.word	0x000003f0
        /*0610*/ 	.word	0x000000ff
        /*0614*/ 	.word	0x00030860
        /*0618*/ 	.short	0x0100
        /*061a*/ 	.byte	0x08
	.zero		1


	//   ....[8]....
        /*061c*/ 	.word	0x00000400
        /*0620*/ 	.word	0x000000ff
        /*0624*/ 	.word	0x00030858
        /*0628*/ 	.short	0x0100
        /*062a*/ 	.byte	0x08
	.zero		1


	//   ....[9]....
        /*062c*/ 	.word	0x00000410
        /*0630*/ 	.word	0x000000ff
        /*0634*/ 	.word	0x00030868
        /*0638*/ 	.short	0x0100
        /*063a*/ 	.byte	0x08
	.zero		1


	//   ....[10]....
        /*063c*/ 	.word	0x00000500
        /*0640*/ 	.word	0x000000ff
        /*0644*/ 	.word	0x00030870
        /*0648*/ 	.short	0x0100
        /*064a*/ 	.byte	0x06
	.zero		1


	//   ....[11]....
        /*064c*/ 	.word	0x00000510
        /*0650*/ 	.word	0x000000ff
        /*0654*/ 	.word	0x00030880
        /*0658*/ 	.short	0x0100
        /*065a*/ 	.byte	0x06
	.zero		1


	//   ....[12]....
        /*065c*/ 	.word	0x00000520
        /*0660*/ 	.word	0x000000ff
        /*0664*/ 	.word	0x00030878
        /*0668*/ 	.short	0x0100
        /*066a*/ 	.byte	0x06
	.zero		1


	//   ....[13]....
        /*066c*/ 	.word	0x00000530
        /*0670*/ 	.word	0x000000ff
        /*0674*/ 	.word	0x00030888
        /*0678*/ 	.short	0x0100
        /*067a*/ 	.byte	0x06
	.zero		1


	//   ....[14]....
        /*067c*/ 	.word	0x00000660
        /*0680*/ 	.word	0x000000ff
        /*0684*/ 	.word	0x00030890
        /*0688*/ 	.short	0x0100
        /*068a*/ 	.byte	0x08
	.zero		1


	//   ....[15]....
        /*068c*/ 	.word	0x00000670
        /*0690*/ 	.word	0x000000ff
        /*0694*/ 	.word	0x000308a0
        /*0698*/ 	.short	0x0100
        /*069a*/ 	.byte	0x08
	.zero		1


	//   ....[16]....
        /*069c*/ 	.word	0x00000680
        /*06a0*/ 	.word	0x000000ff
        /*06a4*/ 	.word	0x00030898
        /*06a8*/ 	.short	0x0100
        /*06aa*/ 	.byte	0x08
	.zero		1


	//   ....[17]....
        /*06ac*/ 	.word	0x00000690
        /*06b0*/ 	.word	0x000000ff
        /*06b4*/ 	.word	0x000308a8
        /*06b8*/ 	.short	0x0100
        /*06ba*/ 	.byte	0x08
	.zero		1


	//   ....[18]....
        /*06bc*/ 	.word	0x000007d0
        /*06c0*/ 	.word	0x000000ff
        /*06c4*/ 	.word	0x000308b0
        /*06c8*/ 	.short	0x0100
        /*06ca*/ 	.byte	0x08
	.zero		1


	//   ....[19]....
        /*06cc*/ 	.word	0x000007e0
        /*06d0*/ 	.word	0x000000ff
        /*06d4*/ 	.word	0x000308c0
        /*06d8*/ 	.short	0x0100
        /*06da*/ 	.byte	0x08
	.zero		1


	//   ....[20]....
        /*06dc*/ 	.word	0x000007f0
        /*06e0*/ 	.word	0x000000ff
        /*06e4*/ 	.word	0x000308b8
        /*06e8*/ 	.short	0x0100
        /*06ea*/ 	.byte	0x08
	.zero		1


	//   ....[21]....
        /*06ec*/ 	.word	0x00000800
        /*06f0*/ 	.word	0x000000ff
        /*06f4*/ 	.word	0x000308c8
        /*06f8*/ 	.short	0x0100
        /*06fa*/ 	.byte	0x08
	.zero		1


	//   ....[22]....
        /*06fc*/ 	.word	0x00001c40
        /*0700*/ 	.word	0x000000ff
        /*0704*/ 	.word	0x00030800
        /*0708*/ 	.short	0x010a
        /*070a*/ 	.byte	0x28
	.zero		1


	//   ....[23]....
        /*070c*/ 	.word	0x00001cc0
        /*0710*/ 	.word	0x00000003
        /*0714*/ 	.word	0x00030830
        /*0718*/ 	.short	0x010a
        /*071a*/ 	.byte	0x3f
	.zero		1


	//   ....[24]....
        /*071c*/ 	.word	0x00001d00
        /*0720*/ 	.word	0x00000003
        /*0724*/ 	.word	0x00030830
        /*0728*/ 	.short	0x010a
        /*072a*/ 	.byte	0x3f
	.zero		1


	//   ....[25]....
        /*072c*/ 	.word	0x000027b0
        /*0730*/ 	.word	0x000000ff
        /*0734*/ 	.word	0x00000000
        /*0738*/ 	.short	0x0101
        /*073a*/ 	.byte	0x04
	.zero		1


	//   ....[26]....
        /*073c*/ 	.word	0x000045b0
        /*0740*/ 	.word	0x000000ff
        /*0744*/ 	.word	0x00030830
        /*0748*/ 	.short	0x010a
        /*074a*/ 	.byte	0x06
	.zero		1


	//   ....[27]....
        /*074c*/ 	.word	0x000045f0
        /*0750*/ 	.word	0x000000ff
        /*0754*/ 	.word	0x00030830
        /*0758*/ 	.short	0x010a
        /*075a*/ 	.byte	0x06
	.zero		1


	//   ....[28]....
        /*075c*/ 	.word	0x00005470
        /*0760*/ 	.word	0x000000ff
        /*0764*/ 	.word	0x00030850
        /*0768*/ 	.short	0x010a
        /*076a*/ 	.byte	0x05
	.zero		1


	//   ....[29]....
        /*076c*/ 	.word	0x000054b0
        /*0770*/ 	.word	0x000000ff
        /*0774*/ 	.word	0x00030850
        /*0778*/ 	.short	0x010a
        /*077a*/ 	.byte	0x05
	.zero		1


	//   ....[30]....
        /*077c*/ 	.word	0x00005830
        /*0780*/ 	.word	0x000000ff
        /*0784*/ 	.word	0x00000000
        /*0788*/ 	.short	0x0101
        /*078a*/ 	.byte	0x06
	.zero		1


	//   ....[31]....
        /*078c*/ 	.word	0x00006cd0
        /*0790*/ 	.word	0x000000ff
        /*0794*/ 	.word	0x00000000
        /*0798*/ 	.short	0x0101
        /*079a*/ 	.byte	0x05
	.zero		1


	//   ....[32]....
        /*079c*/ 	.word	0x00007080
        /*07a0*/ 	.word	0x000000ff
        /*07a4*/ 	.word	0x00030830
        /*07a8*/ 	.short	0x010a
        /*07aa*/ 	.byte	0x06
	.zero		1


	//   ....[33]....
        /*07ac*/ 	.word	0x000070c0
        /*07b0*/ 	.word	0x000000ff
        /*07b4*/ 	.word	0x00030830
        /*07b8*/ 	.short	0x010a
        /*07ba*/ 	.byte	0x06
	.zero		1


	//   ....[34]....
        /*07bc*/ 	.word	0x00007f40
        /*07c0*/ 	.word	0x000000ff
        /*07c4*/ 	.word	0x00030850
        /*07c8*/ 	.short	0x010a
        /*07ca*/ 	.byte	0x05
	.zero		1


	//   ....[35]....
        /*07cc*/ 	.word	0x00007f80
        /*07d0*/ 	.word	0x000000ff
        /*07d4*/ 	.word	0x00030850
        /*07d8*/ 	.short	0x010a
        /*07da*/ 	.byte	0x05
	.zero		1


	//   ....[36]....
        /*07dc*/ 	.word	0x000082f0
        /*07e0*/ 	.word	0x000000ff
        /*07e4*/ 	.word	0x00000000
        /*07e8*/ 	.short	0x0101
        /*07ea*/ 	.byte	0x06
	.zero		1


	//   ....[37]....
        /*07ec*/ 	.word	0x00008c60
        /*07f0*/ 	.word	0x000000ff
        /*07f4*/ 	.word	0x00000000
        /*07f8*/ 	.short	0x0101
        /*07fa*/ 	.byte	0x05
	.zero		1


	//   ....[38]....
        /*07fc*/ 	.word	0x00008e00
        /*0800*/ 	.word	0x000000ff
        /*0804*/ 	.word	0x00030830
        /*0808*/ 	.short	0x010a
        /*080a*/ 	.byte	0x05
	.zero		1


	//   ....[39]....
        /*080c*/ 	.word	0x00008e40
        /*0810*/ 	.word	0x000000ff
        /*0814*/ 	.word	0x00030830
        /*0818*/ 	.short	0x010a
        /*081a*/ 	.byte	0x05
	.zero		1


	//   ....[40]....
        /*081c*/ 	.word	0x00009cc0
        /*0820*/ 	.word	0x000000ff
        /*0824*/ 	.word	0x00030850
        /*0828*/ 	.short	0x010a
        /*082a*/ 	.byte	0x05
	.zero		1


	//   ....[41]....
        /*082c*/ 	.word	0x00009d00
        /*0830*/ 	.word	0x000000ff
        /*0834*/ 	.word	0x00030850
        /*0838*/ 	.short	0x010a
        /*083a*/ 	.byte	0x05
	.zero		1


	//   ....[42]....
        /*083c*/ 	.word	0x0000a040
        /*0840*/ 	.word	0x000000ff
        /*0844*/ 	.word	0x00000000
        /*0848*/ 	.short	0x0101
        /*084a*/ 	.byte	0x04
	.zero		1


	//   ....[43]....
        /*084c*/ 	.word	0x0000b530
        /*0850*/ 	.word	0x000000ff
        /*0854*/ 	.word	0x00000000
        /*0858*/ 	.short	0x0101
        /*085a*/ 	.byte	0x05
	.zero		1


	//   ....[44]....
        /*085c*/ 	.word	0x0000bdd0
        /*0860*/ 	.word	0x000000ff
        /*0864*/ 	.word	0x00030850
        /*0868*/ 	.short	0x010a
        /*086a*/ 	.byte	0x05
	.zero		1


	//   ....[45]....
        /*086c*/ 	.word	0x0000be10
        /*0870*/ 	.word	0x000000ff
        /*0874*/ 	.word	0x00030850
        /*0878*/ 	.short	0x010a
        /*087a*/ 	.byte	0x05
	.zero		1


	//   ....[46]....
        /*087c*/ 	.word	0x0000c3c0
        /*0880*/ 	.word	0x000000ff
        /*0884*/ 	.word	0x00000000
        /*0888*/ 	.short	0x0101
        /*088a*/ 	.byte	0x04
	.zero		1


	//   ....[47]....
        /*088c*/ 	.word	0x0000e2d0
        /*0890*/ 	.word	0x000000c5
        /*0894*/ 	.word	0x00000000
        /*0898*/ 	.short	0x0101
        /*089a*/ 	.byte	0x3f
	.zero		1


	//   ....[48]....
        /*089c*/ 	.word	0x00010c00
        /*08a0*/ 	.word	0x00000004
        /*08a4*/ 	.word	0x00030840
        /*08a8*/ 	.short	0x010a
        /*08aa*/ 	.byte	0x3f
	.zero		1


	//   ....[49]....
        /*08ac*/ 	.word	0x00011100
        /*08b0*/ 	.word	0x00000004
        /*08b4*/ 	.word	0x00030830
        /*08b8*/ 	.short	0x0107
        /*08ba*/ 	.byte	0x3f
	.zero		1


	//   ....[50]....
        /*08bc*/ 	.word	0x000111c0
        /*08c0*/ 	.word	0x00000004
        /*08c4*/ 	.word	0x00030830
        /*08c8*/ 	.short	0x0101
        /*08ca*/ 	.byte	0x3f
	.zero		1


	//   ....[51]....
        /*08cc*/ 	.word	0x00011c70
        /*08d0*/ 	.word	0x00000011
        /*08d4*/ 	.word	0x00030800
        /*08d8*/ 	.short	0x0107
        /*08da*/ 	.byte	0x3f
	.zero		1


	//   ....[52]....
        /*08dc*/ 	.word	0x00011d60
        /*08e0*/ 	.word	0x00000011
        /*08e4*/ 	.word	0x00030800
        /*08e8*/ 	.short	0x0101
        /*08ea*/ 	.byte	0x3f
	.zero		1


	//   ....[53]....
        /*08ec*/ 	.word	0x00011d80
        /*08f0*/ 	.word	0x00000011
        /*08f4*/ 	.word	0x00030820
        /*08f8*/ 	.short	0x010a
        /*08fa*/ 	.byte	0x3f
	.zero		1


	//   ....[54]....
        /*08fc*/ 	.word	0x000120d0
        /*0900*/ 	.word	0x00000007
        /*0904*/ 	.word	0x00030840
        /*0908*/ 	.short	0x010a
        /*090a*/ 	.byte	0x3f
	.zero		1


	//   ....[55]....
        /*090c*/ 	.word	0x00012510
        /*0910*/ 	.word	0x00000007
        /*0914*/ 	.word	0x00030830
        /*0918*/ 	.short	0x0107
        /*091a*/ 	.byte	0x3f
	.zero		1


	//   ....[56]....
        /*091c*/ 	.word	0x000125c0
        /*0920*/ 	.word	0x00000007
        /*0924*/ 	.word	0x00030830
        /*0928*/ 	.short	0x0101
        /*092a*/ 	.byte	0x3f
	.zero		1


	//   ....[57]....
        /*092c*/ 	.word	0x00012620
        /*0930*/ 	.word	0x00000007
        /*0934*/ 	.word	0x00030860
        /*0938*/ 	.short	0x010a
        /*093a*/ 	.byte	0x3f
	.zero		1


	//   ....[58]....
        /*093c*/ 	.word	0x00012ad0
        /*0940*/ 	.word	0x00000007
        /*0944*/ 	.word	0x00030850
        /*0948*/ 	.short	0x0107
        /*094a*/ 	.byte	0x3f
	.zero		1


	//   ....[59]....
        /*094c*/ 	.word	0x00012c20
        /*0950*/ 	.word	0x00000007
        /*0954*/ 	.word	0x00030850
        /*0958*/ 	.short	0x0101
        /*095a*/ 	.byte	0x3f
	.zero		1


	//   ....[60]....
        /*095c*/ 	.word	0x00012e20
        /*0960*/ 	.word	0x00000004
        /*0964*/ 	.word	0x00030860
        /*0968*/ 	.short	0x010a
        /*096a*/ 	.byte	0x3f
	.zero		1


	//   ....[61]....
        /*096c*/ 	.word	0x00013240
        /*0970*/ 	.word	0x00000004
        /*0974*/ 	.word	0x00030850
        /*0978*/ 	.short	0x0107
        /*097a*/ 	.byte	0x3f
	.zero		1


	//   ....[62]....
        /*097c*/ 	.word	0x000132f0
        /*0980*/ 	.word	0x00000004
        /*0984*/ 	.word	0x00030850
        /*0988*/ 	.short	0x0101
        /*098a*/ 	.byte	0x3f
	.zero		1


	//   ....[63]....
        /*098c*/ 	.word	0x00013590
        /*0990*/ 	.word	0x00000005
        /*0994*/ 	.word	0x00030820
        /*0998*/ 	.short	0x010a
        /*099a*/ 	.byte	0x3f
	.zero		1


	//   ....[64]....
        /*099c*/ 	.word	0x00013730
        /*09a0*/ 	.word	0x00000003
        /*09a4*/ 	.word	0x00030840
        /*09a8*/ 	.short	0x010a
        /*09aa*/ 	.byte	0x3f
	.zero		1


	//   ....[65]....
        /*09ac*/ 	.word	0x000137d0
        /*09b0*/ 	.word	0x00000017
        /*09b4*/ 	.word	0x00030840
        /*09b8*/ 	.short	0x010a
        /*09ba*/ 	.byte	0x3f
	.zero		1


	//   ....[66]....
        /*09bc*/ 	.word	0x00013810
        /*09c0*/ 	.word	0x00000003
        /*09c4*/ 	.word	0x00030860
        /*09c8*/ 	.short	0x010a
        /*09ca*/ 	.byte	0x3f
	.zero		1


	//   ....[67]....
        /*09cc*/ 	.word	0x00013850
        /*09d0*/ 	.word	0x00000017
        /*09d4*/ 	.word	0x00030860
        /*09d8*/ 	.short	0x010a
        /*09da*/ 	.byte	0x3f
	.zero		1


	//   ....[68]....
        /*09dc*/ 	.word	0x000138c0
        /*09e0*/ 	.word	0x00000003
        /*09e4*/ 	.word	0x00030800
        /*09e8*/ 	.short	0x010a
        /*09ea*/ 	.byte	0x3f
	.zero		1


	//   ....[69]....
        /*09ec*/ 	.word	0x00013910
        /*09f0*/ 	.word	0x00000003
        /*09f4*/ 	.word	0x00030830
        /*09f8*/ 	.short	0x010a
        /*09fa*/ 	.byte	0x3f
	.zero		1


	//   ....[70]....
        /*09fc*/ 	.word	0x00013970
        /*0a00*/ 	.word	0x00000004
        /*0a04*/ 	.word	0x00030830
        /*0a08*/ 	.short	0x010a
        /*0a0a*/ 	.byte	0x3f
	.zero		1


	//   ....[71]....
        /*0a0c*/ 	.word	0x000139d0
        /*0a10*/ 	.word	0x00000003
        /*0a14*/ 	.word	0x00030850
        /*0a18*/ 	.short	0x010a
        /*0a1a*/ 	.byte	0x3f
	.zero		1


	//   ....[72]....
        /*0a1c*/ 	.word	0x00013a30
        /*0a20*/ 	.word	0x00000004
        /*0a24*/ 	.word	0x00030830
        /*0a28*/ 	.short	0x010a
        /*0a2a*/ 	.byte	0x3f
	.zero		1


	//   ....[73]....
        /*0a2c*/ 	.word	0x00013a90
        /*0a30*/ 	.word	0x00000003
        /*0a34*/ 	.word	0x00030850
        /*0a38*/ 	.short	0x010a
        /*0a3a*/ 	.byte	0x3f
	.zero		1


	//   ....[74]....
        /*0a3c*/ 	.word	0x00013af0
        /*0a40*/ 	.word	0x00000004
        /*0a44*/ 	.word	0x00030830
        /*0a48*/ 	.short	0x010a
        /*0a4a*/ 	.byte	0x3f
	.zero		1


	//   ....[75]....
        /*0a4c*/ 	.word	0x00013b50
        /*0a50*/ 	.word	0x00000003
        /*0a54*/ 	.word	0x00030850
        /*0a58*/ 	.short	0x010a
        /*0a5a*/ 	.byte	0x3f
	.zero		1


	//   ....[76]....
        /*0a5c*/ 	.word	0x00013bb0
        /*0a60*/ 	.word	0x00000007
        /*0a64*/ 	.word	0x00030850
        /*0a68*/ 	.short	0x010a
        /*0a6a*/ 	.byte	0x3f
	.zero		1


	//   ....[77]....
        /*0a6c*/ 	.word	0x00013cb0
        /*0a70*/ 	.word	0x00000004
        /*0a74*/ 	.word	0x00030840
        /*0a78*/ 	.short	0x010a
        /*0a7a*/ 	.byte	0x3f
	.zero		1


	//   ....[78]....
        /*0a7c*/ 	.word	0x00014d20
        /*0a80*/ 	.word	0x00000011
        /*0a84*/ 	.word	0x00030820
        /*0a88*/ 	.short	0x010a
        /*0a8a*/ 	.byte	0x3f
	.zero		1


	//   ....[79]....
        /*0a8c*/ 	.word	0x00014d70
        /*0a90*/ 	.word	0x00000007
        /*0a94*/ 	.word	0x00030840
        /*0a98*/ 	.short	0x010a
        /*0a9a*/ 	.byte	0x3f
	.zero		1


	//   ....[80]....
        /*0a9c*/ 	.word	0x00015290
        /*0aa0*/ 	.word	0x00000007
        /*0aa4*/ 	.word	0x00030860
        /*0aa8*/ 	.short	0x010a
        /*0aaa*/ 	.byte	0x3f
	.zero		1


	//   ....[81]....
        /*0aac*/ 	.word	0x00015890
        /*0ab0*/ 	.word	0x00000004
        /*0ab4*/ 	.word	0x00030860
        /*0ab8*/ 	.short	0x010a
        /*0aba*/ 	.byte	0x3f
	.zero		1


	//   ....[82]....
        /*0abc*/ 	.word	0x00015fa0
        /*0ac0*/ 	.word	0x00000005
        /*0ac4*/ 	.word	0x00030820
        /*0ac8*/ 	.short	0x010a
        /*0aca*/ 	.byte	0x3f
	.zero		1


	//   ....[83]....
        /*0acc*/ 	.word	0x00016140
        /*0ad0*/ 	.word	0x00000003
        /*0ad4*/ 	.word	0x00030840
        /*0ad8*/ 	.short	0x010a
        /*0ada*/ 	.byte	0x3f
	.zero		1


	//   ....[84]....
        /*0adc*/ 	.word	0x00016190
        /*0ae0*/ 	.word	0x00000017
        /*0ae4*/ 	.word	0x00030840
        /*0ae8*/ 	.short	0x010a
        /*0aea*/ 	.byte	0x3f
	.zero		1


	//   ....[85]....
        /*0aec*/ 	.word	0x000161e0
        /*0af0*/ 	.word	0x00000003
        /*0af4*/ 	.word	0x00030860
        /*0af8*/ 	.short	0x010a
        /*0afa*/ 	.byte	0x3f
	.zero		1


	//----- nvinfo : EIATTR_NUM_MBARRIERS
	.align		4
.L_181:
        /*0afc*/ 	.byte	0x03, 0x38
        /*0afe*/ 	.short	0x0016


	//----- nvinfo : EIATTR_EXIT_INSTR_OFFSETS
	.align		4
        /*0b00*/ 	.byte	0x04, 0x1c
        /*0b02*/ 	.short	(.L_183 - .L_182)


	//   ....[0]....
.L_182:
        /*0b04*/ 	.word	0x00000950


	//   ....[1]....
        /*0b08*/ 	.word	0x0000f460


	//   ....[2]....
        /*0b0c*/ 	.word	0x000138a0


	//----- nvinfo : EIATTR_MAX_THREADS
	.align		4
.L_183:
        /*0b10*/ 	.byte	0x04, 0x05
        /*0b12*/ 	.short	(.L_185 - .L_184)
.L_184:
        /*0b14*/ 	.word	0x00000180
        /*0b18*/ 	.word	0x00000001
        /*0b1c*/ 	.word	0x00000001


	//----- nvinfo : EIATTR_CRS_STACK_SIZE
	.align		4
.L_185:
        /*0b20*/ 	.byte	0x04, 0x1e
        /*0b22*/ 	.short	(.L_187 - .L_186)
.L_186:
        /*0b24*/ 	.word	0x00000000


	//----- nvinfo : EIATTR_CBANK_PARAM_SIZE
	.align		4
.L_187:
        /*0b28*/ 	.byte	0x03, 0x19
        /*0b2a*/ 	.short	0x0af0


	//----- nvinfo : EIATTR_PARAM_CBANK
	.align		4
        /*0b2c*/ 	.byte	0x04, 0x0a
        /*0b2e*/ 	.short	(.L_189 - .L_188)
	.align		4
.L_188:
        /*0b30*/ 	.word	index@(.nv.constant0._ZN7cutlass13device_kernelIN5flash11enable_sm90INS1_16FlashAttnFwdSm90INS1_25CollectiveMainloopFwdSm90ILi2EN4cute5tupleIJNS5_1CILi1EEES8_S8_EEENS6_IJNS7_ILi128EEENS7_ILi64EEENS7_ILi256EEEEEELi256ENS_6half_tEfNS_4arch4Sm90ELb0ELb1ELb0ELb0ELb1ELb0ELb0ELb1ELb1ELb1ELb0ELb0EEENS1_21CollectiveEpilogueFwdINS6_IJSA_SC_SB_EEES9_SE_SG_Li256ELb0ELb1ELb0ELb0EEENS1_30DynamicPersistentTileSchedulerILi256ELi128ELb0ELb1ELb1EEEEEEEEEvNT_6ParamsE)
        /*0b34*/ 	.short	0x0210
        /*0b36*/ 	.short	0x0af0


	//----- nvinfo : EIATTR_SW_WAR
	.align		4
.L_189:
        /*0b38*/ 	.byte	0x04, 0x36
        /*0b3a*/ 	.short	(.L_191 - .L_190)
.L_190:
        /*0b3c*/ 	.word	0x00000008
.L_191:


//--------------------- .nv.info._ZN7cutlass13device_kernelIN5flash11enable_sm90INS1_16FlashAttnFwdSm90INS1_25CollectiveMainloopFwdSm90ILi2EN4cute5tupleIJNS5_1CILi1EEES8_S8_EEENS6_IJNS7_ILi128EEENS7_ILi64EEENS7_ILi256EEEEEELi256ENS_6half_tEfNS_4arch4Sm90ELb0ELb1ELb0ELb1ELb1ELb0ELb0ELb1ELb1ELb1ELb0ELb0EEENS1_21CollectiveEpilogueFwdINS6_IJSA_SC_SB_EEES9_SE_SG_Li256ELb1ELb1ELb0ELb0EEENS1_36VarlenDynamicPersistentTileSchedulerILi128ELi64ELi256ELi128ELb0ELb1ELb1ELb1ELb0ELb1EEEEEEEEEvNT_6ParamsE --------------------------
	.section	.nv.info._ZN7cutlass13device_kernelIN5flash11enable_sm90INS1_16FlashAttnFwdSm90INS1_25CollectiveMainloopFwdSm90ILi2EN4cute5tupleIJNS5_1CILi1EEES8_S8_EEENS6_IJNS7_ILi128EEENS7_ILi64EEENS7_ILi256EEEEEELi256ENS_6half_tEfNS_4arch4Sm90ELb0ELb1ELb0ELb1ELb1ELb0ELb0ELb1ELb1ELb1ELb0ELb0EEENS1_21CollectiveEpilogueFwdINS6_IJSA_SC_SB_EEES9_SE_SG_Li256ELb1ELb1ELb0ELb0EEENS1_36VarlenDynamicPersistentTileSchedulerILi128ELi64ELi256ELi128ELb0ELb1ELb1ELb1ELb0ELb1EEEEEEEEEvNT_6ParamsE,"",@"SHT_CUDA_INFO"
	.sectionflags	@""
	.align	4


	//----- nvinfo : EIATTR_CUDA_API_VERSION
	.align		4
        /*0000*/ 	.byte	0x04, 0x37
        /*0002*/ 	.short	(.L_193 - .L_192)
.L_192:
        /*0004*/ 	.word	0x00000082


	//----- nvinfo : EIATTR_KPARAM_INFO
	.align		4
.L_193:
        /*0008*/ 	.byte	0x04, 0x17
        /*000a*/ 	.short	(.L_195 - .L_194)
.L_194:
        /*000c*/ 	.word	0x00000000
        /*0010*/ 	.short	0x0000
        /*0012*/ 	.short	0x0070
        /*0014*/ 	.byte	0x00, 0xf0, 0x01, 0x2a


	//----- nvinfo : EIATTR_SPARSE_MMA_MASK
	.align		4
.L_195:
        /*0018*/ 	.byte	0x03, 0x50
        /*001a*/ 	.short	0x0000


	//----- nvinfo : EIATTR_MAXREG_COUNT
	.align		4
        /*001c*/ 	.byte	0x03, 0x1b
        /*001e*/ 	.short	0x00a8


	//----- nvinfo : EIATTR_NUM_BARRIERS
	.align		4
        /*0020*/ 	.byte	0x02, 0x4c
        /*0022*/ 	.byte	0x09
	.zero		1


	//----- nvinfo : EIATTR_EXTERNS
	.align		4
        /*0024*/ 	.byte	0x04, 0x0f
        /*0026*/ 	.short	(.L_197 - .L_196)


	//   ....[0]....
	.align		4
.L_196:
        /*0028*/ 	.word	index@(__assertfail)


	//----- nvinfo : EIATTR_ANNOTATIONS
	.align		4
.L_197:
        /*002c*/ 	.byte	0x04, 0x55
        /*002e*/ 	.short	(.L_199 - .L_198)


	//   ....[0]....
.L_198:
        /* <DEDUP_REMOVED lines=13> */


	//----- nvinfo : EIATTR_MERCURY_ISA_VERSION
	.align		4
.L_199:
        /*00f0*/ 	.byte	0x03, 0x5f
        /*00f2*/ 	.short	0x0101


	//----- nvinfo : EIATTR_UNUSED_LOAD_BYTE_OFFSET
	.align		4
        /*00f4*/ 	.byte	0x04, 0x44
        /*00f6*/ 	.short	(.L_201 - .L_200)


	//   ....[0]....
.L_200:
        /*00f8*/ 	.word	0x00000950
        /*00fc*/ 	.word	0x0000fff0


	//   ....[1]....
        /*0100*/ 	.word	0x0000cc90
        /*0104*/ 	.word	0x0000fff0


	//----- nvinfo : EIATTR_INT_WARP_WIDE_INSTR_OFFSETS
	.align		4
.L_201:
        /*0108*/ 	.byte	0x04, 0x31
        /*010a*/ 	.short	(.L_203 - .L_202)


	//   ....[0]....
.L_202:
        /*010c*/ 	.word	0x000000c0


	//   ....[1]....
        /*0110*/ 	.word	0x000000d0


	//   ....[2]....
        /*0114*/ 	.word	0x00000170


	//   ....[3]....
        /*0118*/ 	.word	0x00011070


	//   ....[4]....
        /*011c*/ 	.word	0x00011100


	//   ....[5]....
        /*0120*/ 	.word	0x00013e50


	//   ....[6]....
        /*0124*/ 	.word	0x00013ee0


	//----- nvinfo : EIATTR_COOP_GROUP_MASK_REGIDS
	.align		4
.L_203:
        /*0128*/ 	.byte	0x04, 0x29
        /*012a*/ 	.short	(.L_205 - .L_204)


	//   ....[0]....
.L_204:
        /*012c*/ 	.word	0xffffffff


	//   ....[1]....
        /*0130*/ 	.word	0xffffffff


	//   ....[2]....
        /*0134*/ 	.word	0xffffffff


	//   ....[3]....
        /*0138*/ 	.word	0xffffffff


	//   ....[4]....
        /*013c*/ 	.word	0xffffffff


	//   ....[5]....
        /*0140*/ 	.word	0xffffffff


	//   ....[6]....
        /*0144*/ 	.word	0xffffffff


	//   ....[7]....
        /*0148*/ 	.word	0xffffffff


	//   ....[8]....
        /*014c*/ 	.word	0xffffffff


	//   ....[9]....
        /*0150*/ 	.word	0xffffffff


	//   ....[10]....
        /*0154*/ 	.word	0xffffffff


	//   ....[11]....
        /*0158*/ 	.word	0xffffffff


	//   ....[12]....
        /*015c*/ 	.word	0xffffffff


	//   ....[13]....
        /*0160*/ 	.word	0xffffffff


	//   ....[14]....
        /*0164*/ 	.word	0xffffffff


	//   ....[15]....
        /*0168*/ 	.word	0xffffffff


	//   ....[16]....
        /*016c*/ 	.word	0xffffffff


	//   ....[17]....
        /*0170*/ 	.word	0xffffffff


	//   ....[18]....
        /*0174*/ 	.word	0xffffffff


	//   ....[19]....
        /*0178*/ 	.word	0xffffffff


	//   ....[20]....
        /*017c*/ 	.word	0xffffffff


	//   ....[21]....
        /*0180*/ 	.word	0xffffffff


	//   ....[22]....
        /*0184*/ 	.word	0xffffffff


	//   ....[23]....
        /*0188*/ 	.word	0xffffffff


	//   ....[24]....
        /*018c*/ 	.word	0xffffffff


	//   ....[25]....
        /*0190*/ 	.word	0xffffffff


	//   ....[26]....
        /*0194*/ 	.word	0xffffffff


	//   ....[27]....
        /*0198*/ 	.word	0xffffffff


	//   ....[28]....
        /*019c*/ 	.word	0xffffffff


	//   ....[29]....
        /*01a0*/ 	.word	0xffffffff


	//   ....[30]....
        /*01a4*/ 	.word	0xffffffff


	//   ....[31]....
        /*01a8*/ 	.word	0xffffffff


	//   ....[32]....
        /*01ac*/ 	.word	0xffffffff


	//   ....[33]....
        /*01b0*/ 	.word	0xffffffff


	//   ....[34]....
        /*01b4*/ 	.word	0xffffffff


	//   ....[35]....
        /*01b8*/ 	.word	0xffffffff


	//   ....[36]....
        /*01bc*/ 	.word	0xffffffff


	//   ....[37]....
        /*01c0*/ 	.word	0xffffffff


	//   ....[38]....
        /*01c4*/ 	.word	0xffffffff


	//   ....[39]....
        /*01c8*/ 	.word	0xffffffff


	//   ....[40]....
        /*01cc*/ 	.word	0xffffffff


	//   ....[41]....
        /*01d0*/ 	.word	0xffffffff


	//   ....[42]....
        /*01d4*/ 	.word	0xffffffff


	//   ....[43]....
        /*01d8*/ 	.word	0xffffffff


	//   ....[44]....
        /*01dc*/ 	.word	0xffffffff


	//   ....[45]....
        /*01e0*/ 	.word	0xffffffff


	//   ....[46]....
        /*01e4*/ 	.word	0xffffffff


	//   ....[47]....
        /*01e8*/ 	.word	0xffffffff


	//   ....[48]....
        /*01ec*/ 	.word	0xffffffff


	//   ....[49]....
        /*01f0*/ 	.word	0xffffffff


	//   ....[50]....
        /*01f4*/ 	.word	0xffffffff


	//   ....[51]....
        /*01f8*/ 	.word	0xffffffff


	//   ....[52]....
        /*01fc*/ 	.word	0xffffffff


	//   ....[53]....
        /*0200*/ 	.word	0xffffffff


	//   ....[54]....
        /*0204*/ 	.word	0xffffffff


	//   ....[55]....
        /*0208*/ 	.word	0xffffffff


	//   ....[56]....
        /*020c*/ 	.word	0xffffffff


	//   ....[57]....
        /*0210*/ 	.word	0xffffffff


	//   ....[58]....
        /*0214*/ 	.word	0xffffffff


	//   ....[59]....
        /*0218*/ 	.word	0xffffffff


	//   ....[60]....
        /*021c*/ 	.word	0xffffffff


	//   ....[61]....
        /*0220*/ 	.word	0xffffffff


	//   ....[62]....
        /*0224*/ 	.word	0xffffffff


	//   ....[63]....
        /*0228*/ 	.word	0xffffffff


	//   ....[64]....
        /*022c*/ 	.word	0xffffffff


	//   ....[65]....
        /*0230*/ 	.word	0xffffffff


	//   ....[66]....
        /*0234*/ 	.word	0xffffffff


	//   ....[67]....
        /*0238*/ 	.word	0xffffffff


	//   ....[68]....
        /*023c*/ 	.word	0xffffffff


	//   ....[69]....
        /*0240*/ 	.word	0xffffffff


	//   ....[70]....
        /*0244*/ 	.word	0xffffffff


	//   ....[71]....
        /*0248*/ 	.word	0xffffffff


	//   ....[72]....
        /*024c*/ 	.word	0xffffffff


	//   ....[73]....
        /*0250*/ 	.word	0xffffffff


	//   ....[74]....
        /*0254*/ 	.word	0xffffffff


	//   ....[75]....
        /*0258*/ 	.word	0xffffffff


	//   ....[76]....
        /*025c*/ 	.word	0xffffffff


	//   ....[77]....
        /*0260*/ 	.word	0xffffffff


	//   ....[78]....
        /*0264*/ 	.word	0xffffffff


	//   ....[79]....
        /*0268*/ 	.word	0xffffffff


	//   ....[80]....
        /*026c*/ 	.word	0xffffffff


	//   ....[81]....
        /*0270*/ 	.word	0xffffffff


	//   ....[82]....
        /*0274*/ 	.word	0xffffffff


	//   ....[83]....
        /*0278*/ 	.word	0xffffffff


	//   ....[84]....
        /*027c*/ 	.word	0xffffffff


	//   ....[85]....
        /*0280*/ 	.word	0xffffffff


	//   ....[86]....
        /*0284*/ 	.word	0xffffffff


	//   ....[87]....
        /*0288*/ 	.word	0xffffffff


	//   ....[88]....
        /*028c*/ 	.word	0xffffffff


	//   ....[89]....
        /*0290*/ 	.word	0xffffffff


	//   ....[90]....
        /*0294*/ 	.word	0xffffffff


	//   ....[91]....
        /*0298*/ 	.word	0xffffffff


	//   ....[92]....
        /*029c*/ 	.word	0xffffffff


	//   ....[93]....
        /*02a0*/ 	.word	0xffffffff


	//   ....[94]....
        /*02a4*/ 	.word	0xffffffff


	//   ....[95]....
        /*02a8*/ 	.word	0xffffffff


	//   ....[96]....
        /*02ac*/ 	.word	0xffffffff


	//   ....[97]....
        /*02b0*/ 	.word	0xffffffff


	//   ....[98]....
        /*02b4*/ 	.word	0xffffffff


	//   ....[99]....
        /*02b8*/ 	.word	0xffffffff


	//   ....[100]....
        /*02bc*/ 	.word	0xffffffff


	//   ....[101]....
        /*02c0*/ 	.word	0xffffffff


	//   ....[102]....
        /*02c4*/ 	.word	0xffffffff


	//   ....[103]....
        /*02c8*/ 	.word	0xffffffff


	//   ....[104]....
        /*02cc*/ 	.word	0xffffffff


	//   ....[105]....
        /*02d0*/ 	.word	0xffffffff


	//   ....[106]....
        /*02d4*/ 	.word	0xffffffff


	//   ....[107]....
        /*02d8*/ 	.word	0xffffffff


	//   ....[108]....
        /*02dc*/ 	.word	0xffffffff


	//   ....[109]....
        /*02e0*/ 	.word	0xffffffff


	//   ....[110]....
        /*02e4*/ 	.word	0xffffffff


	//   ....[111]....
        /*02e8*/ 	.word	0xffffffff


	//   ....[112]....
        /*02ec*/ 	.word	0xffffffff


	//   ....[113]....
        /*02f0*/ 	.word	0xffffffff


	//   ....[114]....
        /*02f4*/ 	.word	0xffffffff


	//   ....[115]....
        /*02f8*/ 	.word	0xffffffff


	//   ....[116]....
        /*02fc*/ 	.word	0xffffffff


	//   ....[117]....
        /*0300*/ 	.word	0xffffffff


	//   ....[118]....
        /*0304*/ 	.word	0xffffffff


	//   ....[119]....
        /*0308*/ 	.word	0xffffffff


	//   ....[120]....
        /*030c*/ 	.word	0xffffffff


	//   ....[121]....
        /*0310*/ 	.word	0xffffffff


	//   ....[122]....
        /*0314*/ 	.word	0xffffffff


	//   ....[123]....
        /*0318*/ 	.word	0xffffffff


	//   ....[124]....
        /*031c*/ 	.word	0xffffffff


	//   ....[125]....
        /*0320*/ 	.word	0xffffffff


	//   ....[126]....
        /*0324*/ 	.word	0xffffffff


	//   ....[127]....
        /*0328*/ 	.word	0xffffffff


	//   ....[128]....
        /*032c*/ 	.word	0xffffffff


	//   ....[129]....
        /*0330*/ 	.word	0xffffffff


	//   ....[130]....
        /*0334*/ 	.word	0xffffffff


	//   ....[131]....
        /*0338*/ 	.word	0xffffffff


	//   ....[132]....
        /*033c*/ 	.word	0xffffffff


	//   ....[133]....
        /*0340*/ 	.word	0xffffffff


	//   ....[134]....
        /*0344*/ 	.word	0xffffffff


	//   ....[135]....
        /*0348*/ 	.word	0x0500000f


	//   ....[136]....
        /*034c*/ 	.word	0x0500000f


	//   ....[137]....
        /*0350*/ 	.word	0x0500000f


	//   ....[138]....
        /*0354*/ 	.word	0x0500000f


	//   ....[139]....
        /*0358*/ 	.word	0x0500000f


	//   ....[140]....
        /*035c*/ 	.word	0x0500000f


	//   ....[141]....
        /*0360*/ 	.word	0x0500000f


	//   ....[142]....
        /*0364*/ 	.word	0x0500000f


	//   ....[143]....
        /*0368*/ 	.word	0x0500000f


	//   ....[144]....
        /*036c*/ 	.word	0x0500000f


	//   ....[145]....
        /*0370*/ 	.word	0x0500000f


	//   ....[146]....
        /*0374*/ 	.word	0x0500000f


	//   ....[147]....
        /*0378*/ 	.word	0x0500000f


	//   ....[148]....
        /*037c*/ 	.word	0x0500000f


	//   ....[149]....
        /*0380*/ 	.word	0x0500000f


	//   ....[150]....
        /*0384*/ 	.word	0x0500000f


	//   ....[151]....
        /*0388*/ 	.word	0x0500000f


	//   ....[152]....
        /*038c*/ 	.word	0x0500000f


	//   ....[153]....
        /*0390*/ 	.word	0x0500000f


	//   ....[154]....
        /*0394*/ 	.word	0x0500000f


	//   ....[155]....
        /*0398*/ 	.word	0x0500000f


	//   ....[156]....
        /*039c*/ 	.word	0x0500000f


	//   ....[157]....
        /*03a0*/ 	.word	0x0500000f


	//   ....[158]....
        /*03a4*/ 	.word	0x0500000f


	//   ....[159]....
        /*03a8*/ 	.word	0x0500000f


	//   ....[160]....
        /*03ac*/ 	.word	0x0500000f


	//   ....[161]....
        /*03b0*/ 	.word	0x0500000f


	//   ....[162]....
        /*03b4*/ 	.word	0x0500000f


	//   ....[163]....
        /*03b8*/ 	.word	0x0500000f


	//   ....[164]....
        /*03bc*/ 	.word	0x0500000f


	//   ....[165]....
        /*03c0*/ 	.word	0x0500000f


	//   ....[166]....
        /*03c4*/ 	.word	0x0500000f


	//   ....[167]....
        /*03c8*/ 	.word	0x0500000f


	//   ....[168]....
        /*03cc*/ 	.word	0x0500000f


	//   ....[169]....
        /*03d0*/ 	.word	0x0500000f


	//   ....[170]....
        /*03d4*/ 	.word	0x0500000f


	//   ....[171]....
        /*03d8*/ 	.word	0x0500000f


	//   ....[172]....
        /*03dc*/ 	.word	0x0500000f


	//   ....[173]....
        /*03e0*/ 	.word	0x0500000f


	//   ....[174]....
        /*03e4*/ 	.word	0x0500000f


	//   ....[175]....
        /*03e8*/ 	.word	0x0500000f


	//   ....[176]....
        /*03ec*/ 	.word	0x0500000f


	//   ....[177]....
        /*03f0*/ 	.word	0x0500000f


	//   ....[178]....
        /*03f4*/ 	.word	0x0500000f


	//   ....[179]....
        /*03f8*/ 	.word	0x0500000f


	//   ....[180]....
        /*03fc*/ 	.word	0x0500000f


	//   ....[181]....
        /*0400*/ 	.word	0x0500000f


	//   ....[182]....
        /*0404*/ 	.word	0x0500000f


	//   ....[183]....
        /*0408*/ 	.word	0x0500000f


	//   ....[184]....
        /*040c*/ 	.word	0x0500000f


	//   ....[185]....
        /*0410*/ 	.word	0x0500000f


	//   ....[186]....
        /*0414*/ 	.word	0x0500000f


	//   ....[187]....
        /*0418*/ 	.word	0x0500000f


	//   ....[188]....
        /*041c*/ 	.word	0x0500000f


	//   ....[189]....
        /*0420*/ 	.word	0x0500000f


	//   ....[190]....
        /*0424*/ 	.word	0x0500000f


	//   ....[191]....
        /*0428*/ 	.word	0x0500000f


	//   ....[192]....
        /*042c*/ 	.word	0x0500000f


	//   ....[193]....
        /*0430*/ 	.word	0x0500000f


	//   ....[194]....
        /*0434*/ 	.word	0x0500000f


	//   ....[195]....
        /*0438*/ 	.word	0x0500000f


	//   ....[196]....
        /*043c*/ 	.word	0x0500000f


	//   ....[197]....
        /*0440*/ 	.word	0x0500000f


	//   ....[198]....
        /*0444*/ 	.word	0x0500000f


	//   ....[199]....
        /*0448*/ 	.word	0x0500000f


	//   ....[200]....
        /*044c*/ 	.word	0x0500000f


	//   ....[201]....
        /*0450*/ 	.word	0x0500000f


	//----- nvinfo : EIATTR_COOP_GROUP_INSTR_OFFSETS
	.align		4
.L_205:
        /*0454*/ 	.byte	0x04, 0x28
        /*0456*/ 	.short	(.L_207 - .L_206)


	//   ....[0]....
.L_206:
        /*0458*/ 	.word	0x00000070


	//   ....[1]....
        /*045c*/ 	.word	0x000000b0


	//   ....[2]....
        /*0460*/ 	.word	0x000002d0


	//   ....[3]....
        /*0464*/ 	.word	0x00000430


	//   ....[4]....
        /*0468*/ 	.word	0x00000550


	//   ....[5]....
        /*046c*/ 	.word	0x000006b0


	//   ....[6]....
        /*0470*/ 	.word	0x00001b70


	//   ....[7]....
        /*0474*/ 	.word	0x00002920


	//   ....[8]....
        /*0478*/ 	.word	0x00002b90


	//   ....[9]....
        /*047c*/ 	.word	0x000034b0


	//   ....[10]....
        /*0480*/ 	.word	0x00003600


	//   ....[11]....
        /*0484*/ 	.word	0x00003980


	//   ....[12]....
        /*0488*/ 	.word	0x00003a60


	//   ....[13]....
        /*048c*/ 	.word	0x000059b0


	//   ....[14]....
        /*0490*/ 	.word	0x00005bb0


	//   ....[15]....
        /*0494*/ 	.word	0x000062a0


	//   ....[16]....
        /*0498*/ 	.word	0x000063a0


	//   ....[17]....
        /*049c*/ 	.word	0x00006740


	//   ....[18]....
        /*04a0*/ 	.word	0x000067a0


	//   ....[19]....
        /*04a4*/ 	.word	0x000085a0


	//   ....[20]....
        /*04a8*/ 	.word	0x000085b0


	//   ....[21]....
        /*04ac*/ 	.word	0x000085e0


	//   ....[22]....
        /*04b0*/ 	.word	0x000085f0


	//   ....[23]....
        /*04b4*/ 	.word	0x0000a210


	//   ....[24]....
        /*04b8*/ 	.word	0x0000a410


	//   ....[25]....
        /*04bc*/ 	.word	0x0000ab00


	//   ....[26]....
        /*04c0*/ 	.word	0x0000ac00


	//   ....[27]....
        /*04c4*/ 	.word	0x0000af90


	//   ....[28]....
        /*04c8*/ 	.word	0x0000aff0


	//   ....[29]....
        /*04cc*/ 	.word	0x0000c020


	//   ....[30]....
        /*04d0*/ 	.word	0x0000c050


	//   ....[31]....
        /*04d4*/ 	.word	0x0000c110


	//   ....[32]....
        /*04d8*/ 	.word	0x0000c120


	//   ....[33]....
        /*04dc*/ 	.word	0x0000dd90


	//   ....[34]....
        /*04e0*/ 	.word	0x0000ddc0


	//   ....[35]....
        /*04e4*/ 	.word	0x0000de00


	//   ....[36]....
        /*04e8*/ 	.word	0x0000de30


	//   ....[37]....
        /*04ec*/ 	.word	0x0000e6a0


	//   ....[38]....
        /*04f0*/ 	.word	0x0000e6e0


	//   ....[39]....
        /*04f4*/ 	.word	0x0000e820


	//   ....[40]....
        /*04f8*/ 	.word	0x0000e840


	//   ....[41]....
        /*04fc*/ 	.word	0x0000e980


	//   ....[42]....
        /*0500*/ 	.word	0x0000e9a0


	//   ....[43]....
        /*0504*/ 	.word	0x0000eaf0


	//   ....[44]....
        /*0508*/ 	.word	0x0000eb10


	//   ....[45]....
        /*050c*/ 	.word	0x0000f4b0


	//   ....[46]....
        /*0510*/ 	.word	0x0000f4d0


	//   ....[47]....
        /*0514*/ 	.word	0x0000f610


	//   ....[48]....
        /*0518*/ 	.word	0x0000f630


	//   ....[49]....
        /*051c*/ 	.word	0x0000f770


	//   ....[50]....
        /*0520*/ 	.word	0x0000f790


	//   ....[51]....
        /*0524*/ 	.word	0x0000f8e0


	//   ....[52]....
        /*0528*/ 	.word	0x0000f900


	//   ....[53]....
        /*052c*/ 	.word	0x0000fae0


	//   ....[54]....
        /*0530*/ 	.word	0x0000fc90


	//   ....[55]....
        /*0534*/ 	.word	0x0000fcc0


	//   ....[56]....
        /*0538*/ 	.word	0x0000fcf0


	//   ....[57]....
        /*053c*/ 	.word	0x0000fd20


	//   ....[58]....
        /*0540*/ 	.word	0x0000fd50


	//   ....[59]....
        /*0544*/ 	.word	0x0000fd80


	//   ....[60]....
        /*0548*/ 	.word	0x0000fed0


	//   ....[61]....
        /*054c*/ 	.word	0x0000ff00


	//   ....[62]....
        /*0550*/ 	.word	0x0000ff30


	//   ....[63]....
        /*0554*/ 	.word	0x0000ff60


	//   ....[64]....
        /*0558*/ 	.word	0x0000ff90


	//   ....[65]....
        /*055c*/ 	.word	0x0000ffc0


	//   ....[66]....
        /*0560*/ 	.word	0x00010050


	//   ....[67]....
        /*0564*/ 	.word	0x000100b0


	//   ....[68]....
        /*0568*/ 	.word	0x00010140


	//   ....[69]....
        /*056c*/ 	.word	0x00011cc0


	//   ....[70]....
        /*0570*/ 	.word	0x00011ce0


	//   ....[71]....
        /*0574*/ 	.word	0x00011cf0


	//   ....[72]....
        /*0578*/ 	.word	0x00011da0


	//   ....[73]....
        /*057c*/ 	.word	0x00011de0


	//   ....[74]....
        /*0580*/ 	.word	0x00011e40


	//   ....[75]....
        /*0584*/ 	.word	0x00011e80


	//   ....[76]....
        /*0588*/ 	.word	0x00011ed0


	//   ....[77]....
        /*058c*/ 	.word	0x00012600


	//   ....[78]....
        /*0590*/ 	.word	0x00012630


	//   ....[79]....
        /*0594*/ 	.word	0x00012650


	//   ....[80]....
        /*0598*/ 	.word	0x000126f0


	//   ....[81]....
        /*059c*/ 	.word	0x00012700


	//   ....[82]....
        /*05a0*/ 	.word	0x000127b0


	//   ....[83]....
        /*05a4*/ 	.word	0x000127c0


	//   ....[84]....
        /*05a8*/ 	.word	0x00012870


	//   ....[85]....
        /*05ac*/ 	.word	0x00012880


	//   ....[86]....
        /*05b0*/ 	.word	0x00012930


	//   ....[87]....
        /*05b4*/ 	.word	0x00012940


	//   ....[88]....
        /*05b8*/ 	.word	0x000129f0


	//   ....[89]....
        /*05bc*/ 	.word	0x00012a00


	//   ....[90]....
        /*05c0*/ 	.word	0x00012ab0


	//   ....[91]....
        /*05c4*/ 	.word	0x00012ac0


	//   ....[92]....
        /*05c8*/ 	.word	0x00012b10


	//   ....[93]....
        /*05cc*/ 	.word	0x00013310


	//   ....[94]....
        /*05d0*/ 	.word	0x00013350


	//   ....[95]....
        /*05d4*/ 	.word	0x00013370


	//   ....[96]....
        /*05d8*/ 	.word	0x00013430


	//   ....[97]....
        /*05dc*/ 	.word	0x00013460


	//   ....[98]....
        /*05e0*/ 	.word	0x000134b0


	//   ....[99]....
        /*05e4*/ 	.word	0x000134e0


	//   ....[100]....
        /*05e8*/ 	.word	0x00013550


	//   ....[101]....
        /*05ec*/ 	.word	0x00013830


	//   ....[102]....
        /*05f0*/ 	.word	0x00013850


	//   ....[103]....
        /*05f4*/ 	.word	0x00013910


	//   ....[104]....
        /*05f8*/ 	.word	0x00013920


	//   ....[105]....
        /*05fc*/ 	.word	0x000139d0


	//   ....[106]....
        /*0600*/ 	.word	0x000139e0


	//   ....[107]....
        /*0604*/ 	.word	0x000139f0


	//   ....[108]....
        /*0608*/ 	.word	0x00013aa0


	//   ....[109]....
        /*060c*/ 	.word	0x00014030


	//   ....[110]....
        /*0610*/ 	.word	0x00014070


	//   ....[111]....
        /*0614*/ 	.word	0x000140b0


	//   ....[112]....
        /*0618*/ 	.word	0x000140f0


	//   ....[113]....
        /*061c*/ 	.word	0x000141a0


	//   ....[114]....
        /*0620*/ 	.word	0x000141d0


	//   ....[115]....
        /*0624*/ 	.word	0x000141e0


	//   ....[116]....
        /*0628*/ 	.word	0x00014270


	//   ....[117]....
        /*062c*/ 	.word	0x000146a0


	//   ....[118]....
        /*0630*/ 	.word	0x000146d0


	//   ....[119]....
        /*0634*/ 	.word	0x00014700


	//   ....[120]....
        /*0638*/ 	.word	0x00014730


	//   ....[121]....
        /*063c*/ 	.word	0x00014760


	//   ....[122]....
        /*0640*/ 	.word	0x00014790


	//   ....[123]....
        /*0644*/ 	.word	0x000147c0


	//   ....[124]....
        /*0648*/ 	.word	0x000147f0


	//   ....[125]....
        /*064c*/ 	.word	0x00014970


	//   ....[126]....
        /*0650*/ 	.word	0x000149a0


	//   ....[127]....
        /*0654*/ 	.word	0x000149d0


	//   ....[128]....
        /*0658*/ 	.word	0x00014a00


	//   ....[129]....
        /*065c*/ 	.word	0x00014a30


	//   ....[130]....
        /*0660*/ 	.word	0x00014a60


	//   ....[131]....
        /*0664*/ 	.word	0x00014b20


	//   ....[132]....
        /*0668*/ 	.word	0x00014b40


	//   ....[133]....
        /*066c*/ 	.word	0x00014bb0


	//   ....[134]....
        /*0670*/ 	.word	0x00015250


	//   ....[135]....
        /*0674*/ 	.word	0x000158d0


	//   ....[136]....
        /*0678*/ 	.word	0x000159c0


	//   ....[137]....
        /*067c*/ 	.word	0x00015a60


	//   ....[138]....
        /*0680*/ 	.word	0x00015ac0


	//   ....[139]....
        /*0684*/ 	.word	0x00015b60


	//   ....[140]....
        /*0688*/ 	.word	0x00015c40


	//   ....[141]....
        /*068c*/ 	.word	0x00015d40


	//   ....[142]....
        /*0690*/ 	.word	0x00015db0


	//   ....[143]....
        /*0694*/ 	.word	0x00015e90


	//   ....[144]....
        /*0698*/ 	.word	0x00015f40


	//   ....[145]....
        /*069c*/ 	.word	0x00015fa0


	//   ....[146]....
        /*06a0*/ 	.word	0x00016000


	//   ....[147]....
        /*06a4*/ 	.word	0x00016110


	//   ....[148]....
        /*06a8*/ 	.word	0x00016170


	//   ....[149]....
        /*06ac*/ 	.word	0x00016290


	//   ....[150]....
        /*06b0*/ 	.word	0x000162f0


	//   ....[151]....
        /*06b4*/ 	.word	0x00016410


	//   ....[152]....
        /*06b8*/ 	.word	0x00016470


	//   ....[153]....
        /*06bc*/ 	.word	0x00016590


	//   ....[154]....
        /*06c0*/ 	.word	0x000165f0


	//   ....[155]....
        /*06c4*/ 	.word	0x00016710


	//   ....[156]....
        /*06c8*/ 	.word	0x00016770


	//   ....[157]....
        /*06cc*/ 	.word	0x00016890


	//   ....[158]....
        /*06d0*/ 	.word	0x000168f0


	//   ....[159]....
        /*06d4*/ 	.word	0x000169f0


	//   ....[160]....
        /*06d8*/ 	.word	0x00016b20


	//   ....[161]....
        /*06dc*/ 	.word	0x00016bf0


	//   ....[162]....
        /*06e0*/ 	.word	0x00016cc0


	//   ....[163]....
        /*06e4*/ 	.word	0x00016da0


	//   ....[164]....
        /*06e8*/ 	.word	0x00016e00


	//   ....[165]....
        /*06ec*/ 	.word	0x00016ee0


	//   ....[166]....
        /*06f0*/ 	.word	0x00016f40


	//   ....[167]....
        /*06f4*/ 	.word	0x00017050


	//   ....[168]....
        /*06f8*/ 	.word	0x00017140


	//   ....[169]....
        /*06fc*/ 	.word	0x000171e0


	//   ....[170]....
        /*0700*/ 	.word	0x00017240


	//   ....[171]....
        /*0704*/ 	.word	0x00017360


	//   ....[172]....
        /*0708*/ 	.word	0x000173c0


	//   ....[173]....
        /*070c*/ 	.word	0x000174e0


	//   ....[174]....
        /*0710*/ 	.word	0x00017540


	//   ....[175]....
        /*0714*/ 	.word	0x00017610


	//   ....[176]....
        /*0718*/ 	.word	0x00017780


	//   ....[177]....
        /*071c*/ 	.word	0x00017830


	//   ....[178]....
        /*0720*/ 	.word	0x00017980


	//   ....[179]....
        /*0724*/ 	.word	0x00017a30


	//   ....[180]....
        /*0728*/ 	.word	0x00017a90


	//   ....[181]....
        /*072c*/ 	.word	0x00017b50


	//   ....[182]....
        /*0730*/ 	.word	0x00017c30


	//   ....[183]....
        /*0734*/ 	.word	0x00017cf0


	//   ....[184]....
        /*0738*/ 	.word	0x00017e00


	//   ....[185]....
        /*073c*/ 	.word	0x00017ea0


	//   ....[186]....
        /*0740*/ 	.word	0x00017fc0


	//   ....[187]....
        /*0744*/ 	.word	0x00018030


	//   ....[188]....
        /*0748*/ 	.word	0x000180a0


	//   ....[189]....
        /*074c*/ 	.word	0x00018110


	//   ....[190]....
        /*0750*/ 	.word	0x00018180


	//   ....[191]....
        /*0754*/ 	.word	0x00018200


	//   ....[192]....
        /*0758*/ 	.word	0x00018290


	//   ....[193]....
        /*075c*/ 	.word	0x00018320


	//   ....[194]....
        /*0760*/ 	.word	0x00018390


	//   ....[195]....
        /*0764*/ 	.word	0x00018400


	//   ....[196]....
        /*0768*/ 	.word	0x00018470


	//   ....[197]....
        /*076c*/ 	.word	0x000184f0


	//   ....[198]....
        /*0770*/ 	.word	0x00018560


	//   ....[199]....
        /*0774*/ 	.word	0x00018600


	//   ....[200]....
        /*0778*/ 	.word	0x00018690


	//   ....[201]....
        /*077c*/ 	.word	0x000187b0


	//----- nvinfo : EIATTR_REG_RECONFIG
	.align		4
.L_207:
        /*0780*/ 	.byte	0x01, 0x54
	.zero		2


	//----- nvinfo : EIATTR_SYSCALL_OFFSETS
	.align		4
        /*0784*/ 	.byte	0x04, 0x46
        /*0786*/ 	.short	(.L_209 - .L_208)


	//   ....[0]....
.L_208:
        /*0788*/ 	.word	0x00001d50


	//   ....[1]....
        /*078c*/ 	.word	0x00011260


	//   ....[2]....
        /*0790*/ 	.word	0x000113b0


	//   ....[3]....
        /*0794*/ 	.word	0x000114a0


	//   ....[4]....
        /*0798*/ 	.word	0x00012220


	//----- nvinfo : EIATTR_MBARRIER_INSTR_OFFSETS
	.align		4
.L_209:
        /*079c*/ 	.byte	0x04, 0x39
        /*079e*/ 	.short	(.L_211 - .L_210)


	//   ....[0]....
.L_210:
        /*07a0*/ 	.word	0x00000180
        /*07a4*/ 	.word	0x000000ff
        /*07a8*/ 	.word	0x00030800
        /*07ac*/ 	.short	0x0100
        /*07ae*/ 	.byte	0x08
	.zero		1


	//   ....[1]....
        /*07b0*/ 	.word	0x00000190
        /*07b4*/ 	.word	0x000000ff
        /*07b8*/ 	.word	0x00030820
        /*07bc*/ 	.short	0x0100
        /*07be*/ 	.byte	0x08
	.zero		1


	//   ....[2]....
        /*07c0*/ 	.word	0x00000280
        /*07c4*/ 	.word	0x000000ff
        /*07c8*/ 	.word	0x00030830
        /*07cc*/ 	.short	0x0100
        /*07ce*/ 	.byte	0x08
	.zero		1


	//   ....[3]....
        /*07d0*/ 	.word	0x00000290
        /*07d4*/ 	.word	0x000000ff
        /*07d8*/ 	.word	0x00030840
        /*07dc*/ 	.short	0x0100
        /*07de*/ 	.byte	0x08
	.zero		1


	//   ....[4]....
        /*07e0*/ 	.word	0x000002a0
        /*07e4*/ 	.word	0x000000ff
        /*07e8*/ 	.word	0x00030838
        /*07ec*/ 	.short	0x0100
        /*07ee*/ 	.byte	0x08
	.zero		1


	//   ....[5]....
        /*07f0*/ 	.word	0x000002b0
        /*07f4*/ 	.word	0x000000ff
        /*07f8*/ 	.word	0x00030848
        /*07fc*/ 	.short	0x0100
        /*07fe*/ 	.byte	0x08
	.zero		1


	//   ....[6]....
        /*0800*/ 	.word	0x000003e0
        /*0804*/ 	.word	0x000000ff
        /*0808*/ 	.word	0x00030850
        /*080c*/ 	.short	0x0100
        /*080e*/ 	.byte	0x08
	.zero		1


	//   ....[7]....
        /*0810*/ 	.word	0x000003f0
        /*0814*/ 	.word	0x000000ff
        /*0818*/ 	.word	0x00030860
        /*081c*/ 	.short	0x0100
        /*081e*/ 	.byte	0x08
	.zero		1


	//   ....[8]....
        /*0820*/ 	.word	0x00000400
        /*0824*/ 	.word	0x000000ff
        /*0828*/ 	.word	0x00030858
        /*082c*/ 	.short	0x0100
        /*082e*/ 	.byte	0x08
	.zero		1


	//   ....[9]....
        /*0830*/ 	.word	0x00000410
        /*0834*/ 	.word	0x000000ff
        /*0838*/ 	.word	0x00030868
        /*083c*/ 	.short	0x0100
        /*083e*/ 	.byte	0x08
	.zero		1


	//   ....[10]....
        /*0840*/ 	.word	0x00000500
        /*0844*/ 	.word	0x000000ff
        /*0848*/ 	.word	0x00030870
        /*084c*/ 	.short	0x0100
        /*084e*/ 	.byte	0x06
	.zero		1


	//   ....[11]....
        /*0850*/ 	.word	0x00000510
        /*0854*/ 	.word	0x000000ff
        /*0858*/ 	.word	0x00030880
        /*085c*/ 	.short	0x0100
        /*085e*/ 	.byte	0x06
	.zero		1


	//   ....[12]....
        /*0860*/ 	.word	0x00000520
        /*0864*/ 	.word	0x000000ff
        /*0868*/ 	.word	0x00030878
        /*086c*/ 	.short	0x0100
        /*086e*/ 	.byte	0x06
	.zero		1


	//   ....[13]....
        /*0870*/ 	.word	0x00000530
        /*0874*/ 	.word	0x000000ff
        /*0878*/ 	.word	0x00030888
        /*087c*/ 	.short	0x0100
        /*087e*/ 	.byte	0x06
	.zero		1


	//   ....[14]....
        /*0880*/ 	.word	0x00000660
        /*0884*/ 	.word	0x000000ff
        /*0888*/ 	.word	0x00030890
        /*088c*/ 	.short	0x0100
        /*088e*/ 	.byte	0x08
	.zero		1


	//   ....[15]....
        /*0890*/ 	.word	0x00000670
        /*0894*/ 	.word	0x000000ff
        /*0898*/ 	.word	0x000308a0
        /*089c*/ 	.short	0x0100
        /*089e*/ 	.byte	0x08
	.zero		1


	//   ....[16]....
        /*08a0*/ 	.word	0x00000680
        /*08a4*/ 	.word	0x000000ff
        /*08a8*/ 	.word	0x00030898
        /*08ac*/ 	.short	0x0100
        /*08ae*/ 	.byte	0x08
	.zero		1


	//   ....[17]....
        /*08b0*/ 	.word	0x00000690
        /*08b4*/ 	.word	0x000000ff
        /*08b8*/ 	.word	0x000308a8
        /*08bc*/ 	.short	0x0100
        /*08be*/ 	.byte	0x08
	.zero		1


	//   ....[18]....
        /*08c0*/ 	.word	0x000007d0
        /*08c4*/ 	.word	0x000000ff
        /*08c8*/ 	.word	0x000308b0
        /*08cc*/ 	.short	0x0100
        /*08ce*/ 	.byte	0x08
	.zero		1


	//   ....[19]....
        /*08d0*/ 	.word	0x000007e0
        /*08d4*/ 	.word	0x000000ff
        /*08d8*/ 	.word	0x000308c0
        /*08dc*/ 	.short	0x0100
        /*08de*/ 	.byte	0x08
	.zero		1


	//   ....[20]....
        /*08e0*/ 	.word	0x000007f0
        /*08e4*/ 	.word	0x000000ff
        /*08e8*/ 	.word	0x000308b8
        /*08ec*/ 	.short	0x0100
        /*08ee*/ 	.byte	0x08
	.zero		1


	//   ....[21]....
        /*08f0*/ 	.word	0x00000800
        /*08f4*/ 	.word	0x000000ff
        /*08f8*/ 	.word	0x000308c8
        /*08fc*/ 	.short	0x0100
        /*08fe*/ 	.byte	0x08
	.zero		1


	//   ....[22]....
        /*0900*/ 	.word	0x00001df0
        /*0904*/ 	.word	0x000000ff
        /*0908*/ 	.word	0x00030800
        /*090c*/ 	.short	0x010a
        /*090e*/ 	.byte	0x28
	.zero		1


	//   ....[23]....
        /*0910*/ 	.word	0x00001e70
        /*0914*/ 	.word	0x00000003
        /*0918*/ 	.word	0x00030830
        /*091c*/ 	.short	0x010a
        /*091e*/ 	.byte	0x3f
	.zero		1


	//   ....[24]....
        /*0920*/ 	.word	0x00001eb0
        /*0924*/ 	.word	0x00000003
        /*0928*/ 	.word	0x00030830
        /*092c*/ 	.short	0x010a
        /*092e*/ 	.byte	0x3f
	.zero		1


	//   ....[25]....
        /*0930*/ 	.word	0x00002900
        /*0934*/ 	.word	0x000000ff
        /*0938*/ 	.word	0x00000000
        /*093c*/ 	.short	0x0101
        /*093e*/ 	.byte	0x04
	.zero		1


	//   ....[26]....
        /*0940*/ 	.word	0x00004760
        /*0944*/ 	.word	0x000000ff
        /*0948*/ 	.word	0x00030830
        /*094c*/ 	.short	0x010a
        /*094e*/ 	.byte	0x06
	.zero		1


	//   ....[27]....
        /*0950*/ 	.word	0x000047a0
        /*0954*/ 	.word	0x000000ff
        /*0958*/ 	.word	0x00030830
        /*095c*/ 	.short	0x010a
        /*095e*/ 	.byte	0x06
	.zero		1


	//   ....[28]....
        /*0960*/ 	.word	0x00005620
        /*0964*/ 	.word	0x000000ff
        /*0968*/ 	.word	0x00030850
        /*096c*/ 	.short	0x010a
        /*096e*/ 	.byte	0x05
	.zero		1


	//   ....[29]....
        /*0970*/ 	.word	0x00005660
        /*0974*/ 	.word	0x000000ff
        /*0978*/ 	.word	0x00030850
        /*097c*/ 	.short	0x010a
        /*097e*/ 	.byte	0x05
	.zero		1


	//   ....[30]....
        /*0980*/ 	.word	0x00005960
        /*0984*/ 	.word	0x000000ff
        /*0988*/ 	.word	0x00000000
        /*098c*/ 	.short	0x0101
        /*098e*/ 	.byte	0x06
	.zero		1


	//   ....[31]....
        /*0990*/ 	.word	0x00006e80
        /*0994*/ 	.word	0x000000ff
        /*0998*/ 	.word	0x00000000
        /*099c*/ 	.short	0x0101
        /*099e*/ 	.byte	0x05
	.zero		1


	//   ....[32]....
        /*09a0*/ 	.word	0x00007250
        /*09a4*/ 	.word	0x000000ff
        /*09a8*/ 	.word	0x00030830
        /*09ac*/ 	.short	0x010a
        /*09ae*/ 	.byte	0x06
	.zero		1


	//   ....[33]....
        /*09b0*/ 	.word	0x00007290
        /*09b4*/ 	.word	0x000000ff
        /*09b8*/ 	.word	0x00030830
        /*09bc*/ 	.short	0x010a
        /*09be*/ 	.byte	0x06
	.zero		1


	//   ....[34]....
        /*09c0*/ 	.word	0x00008110
        /*09c4*/ 	.word	0x000000ff
        /*09c8*/ 	.word	0x00030850
        /*09cc*/ 	.short	0x010a
        /*09ce*/ 	.byte	0x05
	.zero		1


	//   ....[35]....
        /*09d0*/ 	.word	0x00008150
        /*09d4*/ 	.word	0x000000ff
        /*09d8*/ 	.word	0x00030850
        /*09dc*/ 	.short	0x010a
        /*09de*/ 	.byte	0x05
	.zero		1


	//   ....[36]....
        /*09e0*/ 	.word	0x000084c0
        /*09e4*/ 	.word	0x000000ff
        /*09e8*/ 	.word	0x00000000
        /*09ec*/ 	.short	0x0101
        /*09ee*/ 	.byte	0x06
	.zero		1


	//   ....[37]....
        /*09f0*/ 	.word	0x00008e20
        /*09f4*/ 	.word	0x000000ff
        /*09f8*/ 	.word	0x00000000
        /*09fc*/ 	.short	0x0101
        /*09fe*/ 	.byte	0x05
	.zero		1


	//   ....[38]....
        /*0a00*/ 	.word	0x00008fd0
        /*0a04*/ 	.word	0x000000ff
        /*0a08*/ 	.word	0x00030830
        /*0a0c*/ 	.short	0x010a
        /*0a0e*/ 	.byte	0x05
	.zero		1


	//   ....[39]....
        /*0a10*/ 	.word	0x00009010
        /*0a14*/ 	.word	0x000000ff
        /*0a18*/ 	.word	0x00030830
        /*0a1c*/ 	.short	0x010a
        /*0a1e*/ 	.byte	0x05
	.zero		1


	//   ....[40]....
        /*0a20*/ 	.word	0x00009e90
        /*0a24*/ 	.word	0x000000ff
        /*0a28*/ 	.word	0x00030850
        /*0a2c*/ 	.short	0x010a
        /*0a2e*/ 	.byte	0x05
	.zero		1


	//   ....[41]....
        /*0a30*/ 	.word	0x00009ed0
        /*0a34*/ 	.word	0x000000ff
        /*0a38*/ 	.word	0x00030850
        /*0a3c*/ 	.short	0x010a
        /*0a3e*/ 	.byte	0x05
	.zero		1


	//   ....[42]....
        /*0a40*/ 	.word	0x0000a1d0
        /*0a44*/ 	.word	0x000000ff
        /*0a48*/ 	.word	0x00000000
        /*0a4c*/ 	.short	0x0101
        /*0a4e*/ 	.byte	0x04
	.zero		1


	//   ....[43]....
        /*0a50*/ 	.word	0x0000b6f0
        /*0a54*/ 	.word	0x000000ff
        /*0a58*/ 	.word	0x00000000
        /*0a5c*/ 	.short	0x0101
        /*0a5e*/ 	.byte	0x05
	.zero		1


	//   ....[44]....
        /*0a60*/ 	.word	0x0000bf90
        /*0a64*/ 	.word	0x000000ff
        /*0a68*/ 	.word	0x00030850
        /*0a6c*/ 	.short	0x010a
        /*0a6e*/ 	.byte	0x05
	.zero		1


	//   ....[45]....
        /*0a70*/ 	.word	0x0000bfd0
        /*0a74*/ 	.word	0x000000ff
        /*0a78*/ 	.word	0x00030850
        /*0a7c*/ 	.short	0x010a
        /*0a7e*/ 	.byte	0x05
	.zero		1


	//   ....[46]....
        /*0a80*/ 	.word	0x0000c580
        /*0a84*/ 	.word	0x000000ff
        /*0a88*/ 	.word	0x00000000
        /*0a8c*/ 	.short	0x0101
        /*0a8e*/ 	.byte	0x04
	.zero		1


	//   ....[47]....
        /*0a90*/ 	.word	0x0000e6d0
        /*0a94*/ 	.word	0x00000016
        /*0a98*/ 	.word	0x00000000
        /*0a9c*/ 	.short	0x0101
        /*0a9e*/ 	.byte	0x3f
	.zero		1


	//   ....[48]....
        /*0aa0*/ 	.word	0x00011a90
        /*0aa4*/ 	.word	0x00000006
        /*0aa8*/ 	.word	0x00030840
        /*0aac*/ 	.short	0x010a
        /*0aae*/ 	.byte	0x3f
	.zero		1


	//   ....[49]....
        /*0ab0*/ 	.word	0x00011fa0
        /*0ab4*/ 	.word	0x00000006
        /*0ab8*/ 	.word	0x00030830
        /*0abc*/ 	.short	0x0107
        /*0abe*/ 	.byte	0x3f
	.zero		1


	//   ....[50]....
        /*0ac0*/ 	.word	0x00012050
        /*0ac4*/ 	.word	0x00000006
        /*0ac8*/ 	.word	0x00030830
        /*0acc*/ 	.short	0x0101
        /*0ace*/ 	.byte	0x3f
	.zero		1


	//   ....[51]....
        /*0ad0*/ 	.word	0x00012c40
        /*0ad4*/ 	.word	0x00000016
        /*0ad8*/ 	.word	0x00030800
        /*0adc*/ 	.short	0x0107
        /*0ade*/ 	.byte	0x3f
	.zero		1


	//   ....[52]....
        /*0ae0*/ 	.word	0x00012d60
        /*0ae4*/ 	.word	0x00000016
        /*0ae8*/ 	.word	0x00030800
        /*0aec*/ 	.short	0x0101
        /*0aee*/ 	.byte	0x3f
	.zero		1


	//   ....[53]....
        /*0af0*/ 	.word	0x00012d80
        /*0af4*/ 	.word	0x00000016
        /*0af8*/ 	.word	0x00030820
        /*0afc*/ 	.short	0x010a
        /*0afe*/ 	.byte	0x3f
	.zero		1


	//   ....[54]....
        /*0b00*/ 	.word	0x00013160
        /*0b04*/ 	.word	0x00000007
        /*0b08*/ 	.word	0x00030840
        /*0b0c*/ 	.short	0x010a
        /*0b0e*/ 	.byte	0x3f
	.zero		1


	//   ....[55]....
        /*0b10*/ 	.word	0x00013660
        /*0b14*/ 	.word	0x00000007
        /*0b18*/ 	.word	0x00030830
        /*0b1c*/ 	.short	0x0107
        /*0b1e*/ 	.byte	0x3f
	.zero		1


	//   ....[56]....
        /*0b20*/ 	.word	0x00013710
        /*0b24*/ 	.word	0x00000007
        /*0b28*/ 	.word	0x00030830
        /*0b2c*/ 	.short	0x0101
        /*0b2e*/ 	.byte	0x3f
	.zero		1


	//   ....[57]....
        /*0b30*/ 	.word	0x00013770
        /*0b34*/ 	.word	0x00000007
        /*0b38*/ 	.word	0x00030860
        /*0b3c*/ 	.short	0x010a
        /*0b3e*/ 	.byte	0x3f
	.zero		1


	//   ....[58]....
        /*0b40*/ 	.word	0x00013c20
        /*0b44*/ 	.word	0x00000007
        /*0b48*/ 	.word	0x00030850
        /*0b4c*/ 	.short	0x0107
        /*0b4e*/ 	.byte	0x3f
	.zero		1


	//   ....[59]....
        /*0b50*/ 	.word	0x00013d70
        /*0b54*/ 	.word	0x00000007
        /*0b58*/ 	.word	0x00030850
        /*0b5c*/ 	.short	0x0101
        /*0b5e*/ 	.byte	0x3f
	.zero		1


	//   ....[60]....
        /*0b60*/ 	.word	0x00013f80
        /*0b64*/ 	.word	0x00000000
        /*0b68*/ 	.word	0x00030860
        /*0b6c*/ 	.short	0x010a
        /*0b6e*/ 	.byte	0x3f
	.zero		1


	//   ....[61]....
        /*0b70*/ 	.word	0x000143f0
        /*0b74*/ 	.word	0x00000000
        /*0b78*/ 	.word	0x00030850
        /*0b7c*/ 	.short	0x0107
        /*0b7e*/ 	.byte	0x3f
	.zero		1


	//   ....[62]....
        /*0b80*/ 	.word	0x000144a0
        /*0b84*/ 	.word	0x00000000
        /*0b88*/ 	.word	0x00030850
        /*0b8c*/ 	.short	0x0101
        /*0b8e*/ 	.byte	0x3f
	.zero		1


	//   ....[63]....
        /*0b90*/ 	.word	0x000151d0
        /*0b94*/ 	.word	0x00000004
        /*0b98*/ 	.word	0x00030820
        /*0b9c*/ 	.short	0x010a
        /*0b9e*/ 	.byte	0x3f
	.zero		1


	//   ....[64]....
        /*0ba0*/ 	.word	0x00015370
        /*0ba4*/ 	.word	0x00000005
        /*0ba8*/ 	.word	0x00030840
        /*0bac*/ 	.short	0x010a
        /*0bae*/ 	.byte	0x3f
	.zero		1


	//   ....[65]....
        /*0bb0*/ 	.word	0x00015410
        /*0bb4*/ 	.word	0x00000019
        /*0bb8*/ 	.word	0x00030840
        /*0bbc*/ 	.short	0x010a
        /*0bbe*/ 	.byte	0x3f
	.zero		1


	//   ....[66]....
        /*0bc0*/ 	.word	0x00015450
        /*0bc4*/ 	.word	0x00000005
        /*0bc8*/ 	.word	0x00030860
        /*0bcc*/ 	.short	0x010a
        /*0bce*/ 	.byte	0x3f
	.zero		1


	//   ....[67]....
        /*0bd0*/ 	.word	0x00015490
        /*0bd4*/ 	.word	0x00000019
        /*0bd8*/ 	.word	0x00030860
        /*0bdc*/ 	.short	0x010a
        /*0bde*/ 	.byte	0x3f
	.zero		1


	//   ....[68]....
        /*0be0*/ 	.word	0x00015500
        /*0be4*/ 	.word	0x00000003
        /*0be8*/ 	.word	0x00030800
        /*0bec*/ 	.short	0x010a
        /*0bee*/ 	.byte	0x3f
	.zero		1


	//   ....[69]....
        /*0bf0*/ 	.word	0x00015550
        /*0bf4*/ 	.word	0x00000003
        /*0bf8*/ 	.word	0x00030830
        /*0bfc*/ 	.short	0x010a
        /*0bfe*/ 	.byte	0x3f
	.zero		1


	//   ....[70]....
        /*0c00*/ 	.word	0x000155b0
        /*0c04*/ 	.word	0x00000004
        /*0c08*/ 	.word	0x00030830
        /*0c0c*/ 	.short	0x010a
        /*0c0e*/ 	.byte	0x3f
	.zero		1


	//   ....[71]....
        /*0c10*/ 	.word	0x00015610
        /*0c14*/ 	.word	0x00000003
        /*0c18*/ 	.word	0x00030850
        /*0c1c*/ 	.short	0x010a
        /*0c1e*/ 	.byte	0x3f
	.zero		1


	//   ....[72]....
        /*0c20*/ 	.word	0x00015670
        /*0c24*/ 	.word	0x00000004
        /*0c28*/ 	.word	0x00030830
        /*0c2c*/ 	.short	0x010a
        /*0c2e*/ 	.byte	0x3f
	.zero		1


	//   ....[73]....
        /*0c30*/ 	.word	0x000156d0
        /*0c34*/ 	.word	0x00000003
        /*0c38*/ 	.word	0x00030850
        /*0c3c*/ 	.short	0x010a
        /*0c3e*/ 	.byte	0x3f
	.zero		1


	//   ....[74]....
        /*0c40*/ 	.word	0x00015730
        /*0c44*/ 	.word	0x00000004
        /*0c48*/ 	.word	0x00030830
        /*0c4c*/ 	.short	0x010a
        /*0c4e*/ 	.byte	0x3f
	.zero		1


	//   ....[75]....
        /*0c50*/ 	.word	0x00015790
        /*0c54*/ 	.word	0x00000003
        /*0c58*/ 	.word	0x00030850
        /*0c5c*/ 	.short	0x010a
        /*0c5e*/ 	.byte	0x3f
	.zero		1


	//   ....[76]....
        /*0c60*/ 	.word	0x000157f0
        /*0c64*/ 	.word	0x00000007
        /*0c68*/ 	.word	0x00030850
        /*0c6c*/ 	.short	0x010a
        /*0c6e*/ 	.byte	0x3f
	.zero		1


	//   ....[77]....
        /*0c70*/ 	.word	0x00015910
        /*0c74*/ 	.word	0x00000006
        /*0c78*/ 	.word	0x00030840
        /*0c7c*/ 	.short	0x010a
        /*0c7e*/ 	.byte	0x3f
	.zero		1


	//   ....[78]....
        /*0c80*/ 	.word	0x00016a20
        /*0c84*/ 	.word	0x00000016
        /*0c88*/ 	.word	0x00030820
        /*0c8c*/ 	.short	0x010a
        /*0c8e*/ 	.byte	0x3f
	.zero		1


	//   ....[79]....
        /*0c90*/ 	.word	0x00016a70
        /*0c94*/ 	.word	0x00000007
        /*0c98*/ 	.word	0x00030840
        /*0c9c*/ 	.short	0x010a
        /*0c9e*/ 	.byte	0x3f
	.zero		1


	//   ....[80]....
        /*0ca0*/ 	.word	0x00017090
        /*0ca4*/ 	.word	0x00000007
        /*0ca8*/ 	.word	0x00030860
        /*0cac*/ 	.short	0x010a
        /*0cae*/ 	.byte	0x3f
	.zero		1


	//   ....[81]....
        /*0cb0*/ 	.word	0x000176d0
        /*0cb4*/ 	.word	0x00000000
        /*0cb8*/ 	.word	0x00030860
        /*0cbc*/ 	.short	0x010a
        /*0cbe*/ 	.byte	0x3f
	.zero		1


	//   ....[82]....
        /*0cc0*/ 	.word	0x000186d0
        /*0cc4*/ 	.word	0x00000004
        /*0cc8*/ 	.word	0x00030820
        /*0ccc*/ 	.short	0x010a
        /*0cce*/ 	.byte	0x3f
	.zero		1


	//   ....[83]....
        /*0cd0*/ 	.word	0x00018870
        /*0cd4*/ 	.word	0x00000005
        /*0cd8*/ 	.word	0x00030840
        /*0cdc*/ 	.short	0x010a
        /*0cde*/ 	.byte	0x3f
	.zero		1


	//   ....[84]....
        /*0ce0*/ 	.word	0x000188c0
        /*0ce4*/ 	.word	0x00000019
        /*0ce8*/ 	.word	0x00030840
        /*0cec*/ 	.short	0x010a
        /*0cee*/ 	.byte	0x3f
	.zero		1


	//   ....[85]....
        /*0cf0*/ 	.word	0x00018910
        /*0cf4*/ 	.word	0x00000005
        /*0cf8*/ 	.word	0x00030860
        /*0cfc*/ 	.short	0x010a
        /*0cfe*/ 	.byte	0x3f
	.zero		1


	//----- nvinfo : EIATTR_NUM_MBARRIERS
	.align		4
.L_211:
        /*0d00*/ 	.byte	0x03, 0x38
        /*0d02*/ 	.short	0x0016


	//----- nvinfo : EIATTR_EXIT_INSTR_OFFSETS
	.align		4
        /*0d04*/ 	.byte	0x04, 0x1c
        /*0d06*/ 	.short	(.L_213 - .L_212)


	//   ....[0]....
.L_212:
        /*0d08*/ 	.word	0x00000990


	//   ....[1]....
        /*0d0c*/ 	.word	0x0000fa80


	//   ....[2]....
        /*0d10*/ 	.word	0x000154e0


	//----- nvinfo : EIATTR_MAX_THREADS
	.align		4
.L_213:
        /*0d14*/ 	.byte	0x04, 0x05
        /*0d16*/ 	.short	(.L_215 - .L_214)
.L_214:
        /*0d18*/ 	.word	0x00000180
        /*0d1c*/ 	.word	0x00000001
        /*0d20*/ 	.word	0x00000001


	//----- nvinfo : EIATTR_CRS_STACK_SIZE
	.align		4
.L_215:
        /*0d24*/ 	.byte	0x04, 0x1e
        /*0d26*/ 	.short	(.L_217 - .L_216)
.L_216:
        /*0d28*/ 	.word	0x00000000


	//----- nvinfo : EIATTR_CBANK_PARAM_SIZE
	.align		4
.L_217:
        /*0d2c*/ 	.byte	0x03, 0x19
        /*0d2e*/ 	.short	0x0af0


	//----- nvinfo : EIATTR_PARAM_CBANK
	.align		4
        /*0d30*/ 	.byte	0x04, 0x0a
        /*0d32*/ 	.short	(.L_219 - .L_218)
	.align		4
.L_218:
        /*0d34*/ 	.word	index@(.nv.constant0._ZN7cutlass13device_kernelIN5flash11enable_sm90INS1_16FlashAttnFwdSm90INS1_25CollectiveMainloopFwdSm90ILi2EN4cute5tupleIJNS5_1CILi1EEES8_S8_EEENS6_IJNS7_ILi128EEENS7_ILi64EEENS7_ILi256EEEEEELi256ENS_6half_tEfNS_4arch4Sm90ELb0ELb1ELb0ELb1ELb1ELb0ELb0ELb1ELb1ELb1ELb0ELb0EEENS1_21CollectiveEpilogueFwdINS6_IJSA_SC_SB_EEES9_SE_SG_Li256ELb1ELb1ELb0ELb0EEENS1_36VarlenDynamicPersistentTileSchedulerILi128ELi64ELi256ELi128ELb0ELb1ELb1ELb1ELb0ELb1EEEEEEEEEvNT_6ParamsE)
        /*0d38*/ 	.short	0x0210
        /*0d3a*/ 	.short	0x0af0


	//----- nvinfo : EIATTR_SW_WAR
	.align		4
.L_219:
        /*0d3c*/ 	.byte	0x04, 0x36
        /*0d3e*/ 	.short	(.L_221 - .L_220)
.L_220:
        /*0d40*/ 	.word	0x00000008
.L_221:


//--------------------- .nv.info._ZN7cutlass13device_kernelIN5flash11enable_sm90INS1_16FlashAttnFwdSm90INS1_25CollectiveMainloopFwdSm90ILi2EN4cute5tupleIJNS5_1CILi1EEES8_S8_EEENS6_IJNS7_ILi128EEENS7_ILi64EEENS7_ILi256EEEEEELi256ENS_6half_tEfNS_4arch4Sm90ELb0ELb1ELb0ELb1ELb1ELb1ELb0ELb1ELb1ELb1ELb0ELb0EEENS1_21CollectiveEpilogueFwdINS6_IJSA_SC_SB_EEES9_SE_SG_Li256ELb1ELb1ELb0ELb0EEENS1_36VarlenDynamicPersistentTileSchedulerILi128ELi64ELi256ELi128ELb0ELb1ELb1ELb1ELb0ELb1EEEEEEEEEvNT_6ParamsE --------------------------
	.section	.nv.info._ZN7cutlass13device_kernelIN5flash11enable_sm90INS1_16FlashAttnFwdSm90INS1_25CollectiveMainloopFwdSm90ILi2EN4cute5tupleIJNS5_1CILi1EEES8_S8_EEENS6_IJNS7_ILi128EEENS7_ILi64EEENS7_ILi256EEEEEELi256ENS_6half_tEfNS_4arch4Sm90ELb0ELb1ELb0ELb1ELb1ELb1ELb0ELb1ELb1ELb1ELb0ELb0EEENS1_21CollectiveEpilogueFwdINS6_IJSA_SC_SB_EEES9_SE_SG_Li256ELb1ELb1ELb0ELb0EEENS1_36VarlenDynamicPersistentTileSchedulerILi128ELi64ELi256ELi128ELb0ELb1ELb1ELb1ELb0ELb1EEEEEEEEEvNT_6ParamsE,"",@"SHT_CUDA_INFO"
	.sectionflags	@""
	.align	4


	//----- nvinfo : EIATTR_CUDA_API_VERSION
	.align		4
        /*0000*/ 	.byte	0x04, 0x37
        /*0002*/ 	.short	(.L_223 - .L_222)
.L_222:
        /*0004*/ 	.word	0x00000082


	//----- nvinfo : EIATTR_KPARAM_INFO
	.align		4
.L_223:
        /*0008*/ 	.byte	0x04, 0x17
        /*000a*/ 	.short	(.L_225 - .L_224)
.L_224:
        /*000c*/ 	.word	0x00000000
        /*0010*/ 	.short	0x0000
        /*0012*/ 	.short	0x0070
        /*0014*/ 	.byte	0x00, 0xf0, 0x01, 0x2a


	//----- nvinfo : EIATTR_SPARSE_MMA_MASK
	.align		4
.L_225:
        /*0018*/ 	.byte	0x03, 0x50
        /*001a*/ 	.short	0x0000


	//----- nvinfo : EIATTR_MAXREG_COUNT
	.align		4
        /*001c*/ 	.byte	0x03, 0x1b
        /*001e*/ 	.short	0x00a8


	//----- nvinfo : EIATTR_NUM_BARRIERS
	.align		4
        /*0020*/ 	.byte	0x02, 0x4c
        /*0022*/ 	.byte	0x10
	.zero		1


	//----- nvinfo : EIATTR_EXTERNS
	.align		4
        /*0024*/ 	.byte	0x04, 0x0f
        /*0026*/ 	.short	(.L_227 - .L_226)


	//   ....[0]....
	.align		4
.L_226:
        /*0028*/ 	.word	index@(__assertfail)


	//----- nvinfo : EIATTR_ANNOTATIONS
	.align		4
.L_227:
        /*002c*/ 	.byte	0x04, 0x55
        /*002e*/ 	.short	(.L_229 - .L_228)


	//   ....[0]....
.L_228:
        /* <DEDUP_REMOVED lines=119> */
        /*0794*/ 	.byte	0xd0, 0x88, 0x02, 0x00


	//----- nvinfo : EIATTR_MERCURY_ISA_VERSION
	.align		4
.L_229:
        /*0798*/ 	.byte	0x03, 0x5f
        /*079a*/ 	.short	0x0101


	//----- nvinfo : EIATTR_UNUSED_LOAD_BYTE_OFFSET
	.align		4
        /*079c*/ 	.byte	0x04, 0x44
        /*079e*/ 	.short	(.L_231 - .L_230)


	//   ....[0]....
.L_230:
        /*07a0*/ 	.word	0x00000a30
        /*07a4*/ 	.word	0x0000fff0


	//   ....[1]....
        /*07a8*/ 	.word	0x0001e400
        /*07ac*/ 	.word	0x0000fff0


	//----- nvinfo : EIATTR_INT_WARP_WIDE_INSTR_OFFSETS
	.align		4
.L_231:
        /*07b0*/ 	.byte	0x04, 0x31
        /*07b2*/ 	.short	(.L_233 - .L_232)


	//   ....[0]....
.L_232:
        /*07b4*/ 	.word	0x00000120


	//   ....[1]....
        /*07b8*/ 	.word	0x00000160


	//   ....[2]....
        /*07bc*/ 	.word	0x00000220


	//   ....[3]....
        /*07c0*/ 	.word	0x00024500


	//   ....[4]....
        /*07c4*/ 	.word	0x00024590


	//   ....[5]....
        /*07c8*/ 	.word	0x00027420


	//   ....[6]....
        /*07cc*/ 	.word	0x000274b0


	//----- nvinfo : EIATTR_COOP_GROUP_MASK_REGIDS
	.align		4
.L_233:
        /*07d0*/ 	.byte	0x04, 0x29
        /*07d2*/ 	.short	(.L_235 - .L_234)


	//   ....[0]....
.L_234:
        /*07d4*/ 	.word	0xffffffff


	//   ....[1]....
        /*07d8*/ 	.word	0xffffffff


	//   ....[2]....
        /*07dc*/ 	.word	0xffffffff


	//   ....[3]....
        /*07e0*/ 	.word	0xffffffff


	//   ....[4]....
        /*07e4*/ 	.word	0xffffffff


	//   ....[5]....
        /*07e8*/ 	.word	0xffffffff


	//   ....[6]....
        /*07ec*/ 	.word	0xffffffff


	//   ....[7]....
        /*07f0*/ 	.word	0xffffffff


	//   ....[8]....
        /*07f4*/ 	.word	0xffffffff


	//   ....[9]....
        /*07f8*/ 	.word	0xffffffff


	//   ....[10]....
        /*07fc*/ 	.word	0xffffffff


	//   ....[11]....
        /*0800*/ 	.word	0xffffffff


	//   ....[12]....
        /*0804*/ 	.word	0xffffffff


	//   ....[13]....
        /*0808*/ 	.word	0xffffffff


	//   ....[14]....
        /*080c*/ 	.word	0xffffffff


	//   ....[15]....
        /*0810*/ 	.word	0xffffffff


	//   ....[16]....
        /*0814*/ 	.word	0xffffffff


	//   ....[17]....
        /*0818*/ 	.word	0xffffffff


	//   ....[18]....
        /*081c*/ 	.word	0xffffffff


	//   ....[19]....
        /*0820*/ 	.word	0xffffffff


	//   ....[20]....
        /*0824*/ 	.word	0xffffffff


	//   ....[21]....
        /*0828*/ 	.word	0xffffffff


	//   ....[22]....
        /*082c*/ 	.word	0xffffffff


	//   ....[23]....
        /*0830*/ 	.word	0xffffffff


	//   ....[24]....
        /*0834*/ 	.word	0xffffffff


	//   ....[25]....
        /*0838*/ 	.word	0xffffffff


	//   ....[26]....
        /*083c*/ 	.word	0xffffffff


	//   ....[27]....
        /*0840*/ 	.word	0xffffffff


	//   ....[28]....
        /*0844*/ 	.word	0xffffffff


	//   ....[29]....
        /*0848*/ 	.word	0xffffffff


	//   ....[30]....
        /*084c*/ 	.word	0xffffffff


	//   ....[31]....
        /*0850*/ 	.word	0xffffffff


	//   ....[32]....
        /*0854*/ 	.word	0xffffffff


	//   ....[33]....
        /*0858*/ 	.word	0xffffffff


	//   ....[34]....
        /*085c*/ 	.word	0xffffffff


	//   ....[35]....
        /*0860*/ 	.word	0xffffffff


	//   ....[36]....
        /*0864*/ 	.word	0xffffffff


	//   ....[37]....
        /*0868*/ 	.word	0xffffffff


	//   ....[38]....
        /*086c*/ 	.word	0xffffffff


	//   ....[39]....
        /*0870*/ 	.word	0xffffffff


	//   ....[40]....
        /*0874*/ 	.word	0xffffffff


	//   ....[41]....
        /*0878*/ 	.word	0xffffffff


	//   ....[42]....
        /*087c*/ 	.word	0xffffffff


	//   ....[43]....
        /*0880*/ 	.word	0xffffffff


	//   ....[44]....
        /*0884*/ 	.word	0xffffffff


	//   ....[45]....
        /*0888*/ 	.word	0xffffffff


	//   ....[46]....
        /*088c*/ 	.word	0xffffffff


	//   ....[47]....
        /*0890*/ 	.word	0xffffffff


	//   ....[48]....
        /*0894*/ 	.word	0xffffffff


	//   ....[49]....
        /*0898*/ 	.word	0xffffffff


	//   ....[50]....
        /*089c*/ 	.word	0xffffffff


	//   ....[51]....
        /*08a0*/ 	.word	0xffffffff


	//   ....[52]....
        /*08a4*/ 	.word	0xffffffff


	//   ....[53]....
        /*08a8*/ 	.word	0xffffffff


	//   ....[54]....
        /*08ac*/ 	.word	0xffffffff


	//   ....[55]....
        /*08b0*/ 	.word	0xffffffff


	//   ....[56]....
        /*08b4*/ 	.word	0xffffffff


	//   ....[57]....
        /*08b8*/ 	.word	0xffffffff


	//   ....[58]....
        /*08bc*/ 	.word	0xffffffff


	//   ....[59]....
        /*08c0*/ 	.word	0xffffffff


	//   ....[60]....
        /*08c4*/ 	.word	0xffffffff


	//   ....[61]....
        /*08c8*/ 	.word	0xffffffff


	//   ....[62]....
        /*08cc*/ 	.word	0xffffffff


	//   ....[63]....
        /*08d0*/ 	.word	0xffffffff


	//   ....[64]....
        /*08d4*/ 	.word	0xffffffff


	//   ....[65]....
        /*08d8*/ 	.word	0xffffffff


	//   ....[66]....
        /*08dc*/ 	.word	0xffffffff


	//   ....[67]....
        /*08e0*/ 	.word	0xffffffff


	//   ....[68]....
        /*08e4*/ 	.word	0xffffffff


	//   ....[69]....
        /*08e8*/ 	.word	0xffffffff


	//   ....[70]....
        /*08ec*/ 	.word	0xffffffff


	//   ....[71]....
        /*08f0*/ 	.word	0xffffffff


	//   ....[72]....
        /*08f4*/ 	.word	0xffffffff


	//   ....[73]....
        /*08f8*/ 	.word	0xffffffff


	//   ....[74]....
        /*08fc*/ 	.word	0xffffffff


	//   ....[75]....
        /*0900*/ 	.word	0xffffffff


	//   ....[76]....
        /*0904*/ 	.word	0xffffffff


	//   ....[77]....
        /*0908*/ 	.word	0xffffffff


	//   ....[78]....
        /*090c*/ 	.word	0xffffffff


	//   ....[79]....
        /*0910*/ 	.word	0xffffffff


	//   ....[80]....
        /*0914*/ 	.word	0xffffffff


	//   ....[81]....
        /*0918*/ 	.word	0xffffffff


	//   ....[82]....
        /*091c*/ 	.word	0xffffffff


	//   ....[83]....
        /*0920*/ 	.word	0xffffffff


	//   ....[84]....
        /*0924*/ 	.word	0xffffffff


	//   ....[85]....
        /*0928*/ 	.word	0xffffffff


	//   ....[86]....
        /*092c*/ 	.word	0xffffffff


	//   ....[87]....
        /*0930*/ 	.word	0xffffffff


	//   ....[88]....
        /*0934*/ 	.word	0xffffffff


	//   ....[89]....
        /*0938*/ 	.word	0xffffffff


	//   ....[90]....
        /*093c*/ 	.word	0xffffffff


	//   ....[91]....
        /*0940*/ 	.word	0xffffffff


	//   ....[92]....
        /*0944*/ 	.word	0xffffffff


	//   ....[93]....
        /*0948*/ 	.word	0xffffffff


	//   ....[94]....
        /*094c*/ 	.word	0xffffffff


	//   ....[95]....
        /*0950*/ 	.word	0xffffffff


	//   ....[96]....
        /*0954*/ 	.word	0xffffffff


	//   ....[97]....
        /*0958*/ 	.word	0xffffffff


	//   ....[98]....
        /*095c*/ 	.word	0xffffffff


	//   ....[99]....
        /*0960*/ 	.word	0xffffffff


	//   ....[100]....
        /*0964*/ 	.word	0xffffffff


	//   ....[101]....
        /*0968*/ 	.word	0xffffffff


	//   ....[102]....
        /*096c*/ 	.word	0xffffffff


	//   ....[103]....
        /*0970*/ 	.word	0xffffffff


	//   ....[104]....
        /*0974*/ 	.word	0xffffffff


	//   ....[105]....
        /*0978*/ 	.word	0xffffffff


	//   ....[106]....
        /*097c*/ 	.word	0xffffffff


	//   ....[107]....
        /*0980*/ 	.word	0xffffffff


	//   ....[108]....
        /*0984*/ 	.word	0xffffffff


	//   ....[109]....
        /*0988*/ 	.word	0xffffffff


	//   ....[110]....
        /*098c*/ 	.word	0xffffffff


	//   ....[111]....
        /*0990*/ 	.word	0xffffffff


	//   ....[112]....
        /*0994*/ 	.word	0xffffffff


	//   ....[113]....
        /*0998*/ 	.word	0xffffffff


	//   ....[114]....
        /*099c*/ 	.word	0xffffffff


	//   ....[115]....
        /*09a0*/ 	.word	0xffffffff


	//   ....[116]....
        /*09a4*/ 	.word	0xffffffff


	//   ....[117]....
        /*09a8*/ 	.word	0xffffffff


	//   ....[118]....
        /*09ac*/ 	.word	0xffffffff


	//   ....[119]....
        /*09b0*/ 	.word	0xffffffff


	//   ....[120]....
        /*09b4*/ 	.word	0xffffffff


	//   ....[121]....
        /*09b8*/ 	.word	0xffffffff


	//   ....[122]....
        /*09bc*/ 	.word	0xffffffff


	//   ....[123]....
        /*09c0*/ 	.word	0xffffffff


	//   ....[124]....
        /*09c4*/ 	.word	0xffffffff


	//   ....[125]....
        /*09c8*/ 	.word	0xffffffff


	//   ....[126]....
        /*09cc*/ 	.word	0xffffffff


	//   ....[127]....
        /*09d0*/ 	.word	0xffffffff


	//   ....[128]....
        /*09d4*/ 	.word	0xffffffff


	//   ....[129]....
        /*09d8*/ 	.word	0xffffffff


	//   ....[130]....
        /*09dc*/ 	.word	0xffffffff


	//   ....[131]....
        /*09e0*/ 	.word	0xffffffff


	//   ....[132]....
        /*09e4*/ 	.word	0xffffffff


	//   ....[133]....
        /*09e8*/ 	.word	0xffffffff


	//   ....[134]....
        /*09ec*/ 	.word	0xffffffff


	//   ....[135]....
        /*09f0*/ 	.word	0xffffffff


	//   ....[136]....
        /*09f4*/ 	.word	0xffffffff


	//   ....[137]....
        /*09f8*/ 	.word	0xffffffff


	//   ....[138]....
        /*09fc*/ 	.word	0xffffffff


	//   ....[139]....
        /*0a00*/ 	.word	0xffffffff


	//   ....[140]....
        /*0a04*/ 	.word	0xffffffff


	//   ....[141]....
        /*0a08*/ 	.word	0xffffffff


	//   ....[142]....
        /*0a0c*/ 	.word	0xffffffff


	//   ....[143]....
        /*0a10*/ 	.word	0xffffffff


	//   ....[144]....
        /*0a14*/ 	.word	0xffffffff


	//   ....[145]....
        /*0a18*/ 	.word	0xffffffff


	//   ....[146]....
        /*0a1c*/ 	.word	0xffffffff


	//   ....[147]....
        /*0a20*/ 	.word	0xffffffff


	//   ....[148]....
        /*0a24*/ 	.word	0xffffffff


	//   ....[149]....
        /*0a28*/ 	.word	0xffffffff


	//   ....[150]....
        /*0a2c*/ 	.word	0xffffffff


	//   ....[151]....
        /*0a30*/ 	.word	0xffffffff


	//   ....[152]....
        /*0a34*/ 	.word	0xffffffff


	//   ....[153]....
        /*0a38*/ 	.word	0xffffffff


	//   ....[154]....
        /*0a3c*/ 	.word	0xffffffff


	//   ....[155]....
        /*0a40*/ 	.word	0xffffffff


	//   ....[156]....
        /*0a44*/ 	.word	0xffffffff


	//   ....[157]....
        /*0a48*/ 	.word	0xffffffff


	//   ....[158]....
        /*0a4c*/ 	.word	0xffffffff


	//   ....[159]....
        /*0a50*/ 	.word	0xffffffff


	//   ....[160]....
        /*0a54*/ 	.word	0xffffffff


	//   ....[161]....
        /*0a58*/ 	.word	0xffffffff


	//   ....[162]....
        /*0a5c*/ 	.word	0xffffffff


	//   ....[163]....
        /*0a60*/ 	.word	0xffffffff


	//   ....[164]....
        /*0a64*/ 	.word	0xffffffff


	//   ....[165]....
        /*0a68*/ 	.word	0xffffffff


	//   ....[166]....
        /*0a6c*/ 	.word	0xffffffff


	//   ....[167]....
        /*0a70*/ 	.word	0xffffffff


	//   ....[168]....
        /*0a74*/ 	.word	0xffffffff


	//   ....[169]....
        /*0a78*/ 	.word	0xffffffff


	//   ....[170]....
        /*0a7c*/ 	.word	0xffffffff


	//   ....[171]....
        /*0a80*/ 	.word	0xffffffff


	//   ....[172]....
        /*0a84*/ 	.word	0xffffffff


	//   ....[173]....
        /*0a88*/ 	.word	0xffffffff


	//   ....[174]....
        /*0a8c*/ 	.word	0xffffffff


	//   ....[175]....
        /*0a90*/ 	.word	0xffffffff


	//   ....[176]....
        /*0a94*/ 	.word	0xffffffff


	//   ....[177]....
        /*0a98*/ 	.word	0xffffffff


	//   ....[178]....
        /*0a9c*/ 	.word	0xffffffff


	//   ....[179]....
        /*0aa0*/ 	.word	0xffffffff


	//   ....[180]....
        /*0aa4*/ 	.word	0xffffffff


	//   ....[181]....
        /*0aa8*/ 	.word	0xffffffff


	//   ....[182]....
        /*0aac*/ 	.word	0xffffffff


	//   ....[183]....
        /*0ab0*/ 	.word	0xffffffff


	//   ....[184]....
        /*0ab4*/ 	.word	0xffffffff


	//   ....[185]....
        /*0ab8*/ 	.word	0x0500000f


	//   ....[186]....
        /*0abc*/ 	.word	0x0500000f


	//   ....[187]....
        /*0ac0*/ 	.word	0x0500000f


	//   ....[188]....
        /*0ac4*/ 	.word	0x0500000f


	//   ....[189]....
        /*0ac8*/ 	.word	0x0500000f


	//   ....[190]....
        /*0acc*/ 	.word	0x0500000f


	//   ....[191]....
        /*0ad0*/ 	.word	0x0500000f


	//   ....[192]....
        /*0ad4*/ 	.word	0x0500000f


	//   ....[193]....
        /*0ad8*/ 	.word	0x0500000f


	//   ....[194]....
        /*0adc*/ 	.word	0x0500000f


	//   ....[195]....
        /*0ae0*/ 	.word	0x0500000f


	//   ....[196]....
        /*0ae4*/ 	.word	0x0500000f


	//   ....[197]....
        /*0ae8*/ 	.word	0x0500000f


	//   ....[198]....
        /*0aec*/ 	.word	0x0500000f


	//   ....[199]....
        /*0af0*/ 	.word	0x0500000f


	//   ....[200]....
        /*0af4*/ 	.word	0x0500000f


	//   ....[201]....
        /*0af8*/ 	.word	0x0500000f


	//   ....[202]....
        /*0afc*/ 	.word	0x0500000f


	//   ....[203]....
        /*0b00*/ 	.word	0x0500000f


	//   ....[204]....
        /*0b04*/ 	.word	0x0500000f


	//   ....[205]....
        /*0b08*/ 	.word	0x0500000f


	//   ....[206]....
        /*0b0c*/ 	.word	0x0500000f


	//   ....[207]....
        /*0b10*/ 	.word	0x0500000f


	//   ....[208]....
        /*0b14*/ 	.word	0x0500000f


	//   ....[209]....
        /*0b18*/ 	.word	0x0500000f


	//   ....[210]....
        /*0b1c*/ 	.word	0x0500000f


	//   ....[211]....
        /*0b20*/ 	.word	0x0500000f


	//   ....[212]....
        /*0b24*/ 	.word	0x0500000f


	//   ....[213]....
        /*0b28*/ 	.word	0x0500000f


	//   ....[214]....
        /*0b2c*/ 	.word	0x0500000f


	//   ....[215]....
        /*0b30*/ 	.word	0x0500000f


	//   ....[216]....
        /*0b34*/ 	.word	0x0500000f


	//   ....[217]....
        /*0b38*/ 	.word	0x0500000f


	//   ....[218]....
        /*0b3c*/ 	.word	0x0500000f


	//   ....[219]....
        /*0b40*/ 	.word	0x0500000f


	//   ....[220]....
        /*0b44*/ 	.word	0x0500000f


	//   ....[221]....
        /*0b48*/ 	.word	0x0500000f


	//   ....[222]....
        /*0b4c*/ 	.word	0x0500000f


	//   ....[223]....
        /*0b50*/ 	.word	0x0500000f


	//   ....[224]....
        /*0b54*/ 	.word	0x0500000f


	//   ....[225]....
        /*0b58*/ 	.word	0x0500000f


	//   ....[226]....
        /*0b5c*/ 	.word	0x0500000f


	//   ....[227]....
        /*0b60*/ 	.word	0x0500000f


	//   ....[228]....
        /*0b64*/ 	.word	0x0500000f


	//   ....[229]....
        /*0b68*/ 	.word	0x0500000f


	//   ....[230]....
        /*0b6c*/ 	.word	0x0500000f


	//   ....[231]....
        /*0b70*/ 	.word	0x0500000f


	//   ....[232]....
        /*0b74*/ 	.word	0x0500000f


	//   ....[233]....
        /*0b78*/ 	.word	0x0500000f


	//   ....[234]....
        /*0b7c*/ 	.word	0x0500000f


	//   ....[235]....
        /*0b80*/ 	.word	0x0500000f


	//   ....[236]....
        /*0b84*/ 	.word	0x0500000f


	//   ....[237]....
        /*0b88*/ 	.word	0x0500000f


	//   ....[238]....
        /*0b8c*/ 	.word	0x0500000f


	//   ....[239]....
        /*0b90*/ 	.word	0x0500000f


	//   ....[240]....
        /*0b94*/ 	.word	0x0500000f


	//   ....[241]....
        /*0b98*/ 	.word	0x0500000f


	//   ....[242]....
        /*0b9c*/ 	.word	0x0500000f


	//   ....[243]....
        /*0ba0*/ 	.word	0x0500000f


	//   ....[244]....
        /*0ba4*/ 	.word	0x0500000f


	//   ....[245]....
        /*0ba8*/ 	.word	0x0500000f


	//   ....[246]....
        /*0bac*/ 	.word	0x0500000f


	//   ....[247]....
        /*0bb0*/ 	.word	0x0500000f


	//   ....[248]....
        /*0bb4*/ 	.word	0x0500000f


	//   ....[249]....
        /*0bb8*/ 	.word	0x0500000f


	//   ....[250]....
        /*0bbc*/ 	.word	0x0500000f


	//   ....[251]....
        /*0bc0*/ 	.word	0x0500000f


	//   ....[252]....
        /*0bc4*/ 	.word	0x0500000f


	//   ....[253]....
        /*0bc8*/ 	.word	0x0500000f


	//   ....[254]....
        /*0bcc*/ 	.word	0x0500000f


	//   ....[255]....
        /*0bd0*/ 	.word	0x0500000f


	//   ....[0]....
        /*0bd4*/ 	.word	0x0500000f


	//   ....[1]....
        /*0bd8*/ 	.word	0x0500000f


	//   ....[2]....
        /*0bdc*/ 	.word	0x0500000f


	//   ....[3]....
        /*0be0*/ 	.word	0x0500000f


	//   ....[4]....
        /*0be4*/ 	.word	0x0500000f


	//   ....[5]....
        /*0be8*/ 	.word	0x0500000f


	//   ....[6]....
        /*0bec*/ 	.word	0x0500000f


	//   ....[7]....
        /*0bf0*/ 	.word	0x0500000f


	//   ....[8]....
        /*0bf4*/ 	.word	0x0500000f


	//   ....[9]....
        /*0bf8*/ 	.word	0x0500000f


	//   ....[10]....
        /*0bfc*/ 	.word	0x0500000f


	//   ....[11]....
        /*0c00*/ 	.word	0x0500000f


	//   ....[12]....
        /*0c04*/ 	.word	0x0500000f


	//   ....[13]....
        /*0c08*/ 	.word	0x0500000f


	//   ....[14]....
        /*0c0c*/ 	.word	0x0500000f


	//   ....[15]....
        /*0c10*/ 	.word	0x0500000f


	//   ....[16]....
        /*0c14*/ 	.word	0x0500000f


	//   ....[17]....
        /*0c18*/ 	.word	0x0500000f


	//   ....[18]....
        /*0c1c*/ 	.word	0x0500000f


	//   ....[19]....
        /*0c20*/ 	.word	0x0500000f


	//   ....[20]....
        /*0c24*/ 	.word	0x0500000f


	//   ....[21]....
        /*0c28*/ 	.word	0x0500000f


	//   ....[22]....
        /*0c2c*/ 	.word	0x0500000f


	//   ....[23]....
        /*0c30*/ 	.word	0x0500000f


	//   ....[24]....
        /*0c34*/ 	.word	0x0500000f


	//   ....[25]....
        /*0c38*/ 	.word	0x0500000f


	//   ....[26]....
        /*0c3c*/ 	.word	0x0500000f


	//   ....[27]....
        /*0c40*/ 	.word	0x0500000f


	//   ....[28]....
        /*0c44*/ 	.word	0x0500000f


	//   ....[29]....
        /*0c48*/ 	.word	0x0500000f


	//   ....[30]....
        /*0c4c*/ 	.word	0x0500000f


	//   ....[31]....
        /*0c50*/ 	.word	0x0500000f


	//   ....[32]....
        /*0c54*/ 	.word	0x0500000f


	//   ....[33]....
        /*0c58*/ 	.word	0x0500000f


	//   ....[34]....
        /*0c5c*/ 	.word	0x0500000f


	//   ....[35]....
        /*0c60*/ 	.word	0x0500000f


	//   ....[36]....
        /*0c64*/ 	.word	0x0500000f


	//   ....[37]....
        /*0c68*/ 	.word	0x0500000f


	//   ....[38]....
        /*0c6c*/ 	.word	0x0500000f


	//   ....[39]....
        /*0c70*/ 	.word	0x0500000f


	//   ....[40]....
        /*0c74*/ 	.word	0x0500000f


	//----- nvinfo : EIATTR_COOP_GROUP_INSTR_OFFSETS
	.align		4
.L_235:
        /*0c78*/ 	.byte	0x04, 0x28
        /*0c7a*/ 	.short	(.L_237 - .L_236)


	//   ....[0]....
.L_236:
        /*0c7c*/ 	.word	0x00000060


	//   ....[1]....
        /*0c80*/ 	.word	0x00000130


	//   ....[2]....
        /*0c84*/ 	.word	0x00000230


	//   ....[3]....
        /*0c88*/ 	.word	0x000003a0


	//   ....[4]....
        /*0c8c*/ 	.word	0x00000500


	//   ....[5]....
        /*0c90*/ 	.word	0x00000620


	//   ....[6]....
        /*0c94*/ 	.word	0x00000780


	//   ....[7]....
        /*0c98*/ 	.word	0x00003560


	//   ....[8]....
        /*0c9c*/ 	.word	0x00003570


	//   ....[9]....
        /*0ca0*/ 	.word	0x000042c0


	//   ....[10]....
        /*0ca4*/ 	.word	0x000042d0


	//   ....[11]....
        /*0ca8*/ 	.word	0x00005890


	//   ....[12]....
        /*0cac*/ 	.word	0x000058a0


	//   ....[13]....
        /*0cb0*/ 	.word	0x000067e0


	//   ....[14]....
        /*0cb4*/ 	.word	0x000067f0


	//   ....[15]....
        /*0cb8*/ 	.word	0x00007960


	//   ....[16]....
        /*0cbc*/ 	.word	0x00007970


	//   ....[17]....
        /*0cc0*/ 	.word	0x00007b30


	//   ....[18]....
        /*0cc4*/ 	.word	0x00007b40


	//   ....[19]....
        /*0cc8*/ 	.word	0x00007f90


	//   ....[20]....
        /*0ccc*/ 	.word	0x00007fa0


	//   ....[21]....
        /*0cd0*/ 	.word	0x00008150


	//   ....[22]....
        /*0cd4*/ 	.word	0x00008170


	//   ....[23]....
        /*0cd8*/ 	.word	0x00008d30


	//   ....[24]....
        /*0cdc*/ 	.word	0x000094f0


	//   ....[25]....
        /*0ce0*/ 	.word	0x00009500


	//   ....[26]....
        /*0ce4*/ 	.word	0x00009510


	//   ....[27]....
        /*0ce8*/ 	.word	0x00009520


	//   ....[28]....
        /*0cec*/ 	.word	0x00009a50


	//   ....[29]....
        /*0cf0*/ 	.word	0x00009a60


	//   ....[30]....
        /*0cf4*/ 	.word	0x00009a70


	//   ....[31]....
        /*0cf8*/ 	.word	0x00009a80


	//   ....[32]....
        /*0cfc*/ 	.word	0x00009f90


	//   ....[33]....
        /*0d00*/ 	.word	0x00009fa0


	//   ....[34]....
        /*0d04*/ 	.word	0x00009fb0


	//   ....[35]....
        /*0d08*/ 	.word	0x00009fc0


	//   ....[36]....
        /*0d0c*/ 	.word	0x0000a4f0


	//   ....[37]....
        /*0d10*/ 	.word	0x0000a500


	//   ....[38]....
        /*0d14*/ 	.word	0x0000a510


	//   ....[39]....
        /*0d18*/ 	.word	0x0000a520


	//   ....[40]....
        /*0d1c*/ 	.word	0x0000db80


	//   ....[41]....
        /*0d20*/ 	.word	0x0000db90


	//   ....[42]....
        /*0d24*/ 	.word	0x0000dba0


	//   ....[43]....
        /*0d28*/ 	.word	0x0000dbb0


	//   ....[44]....
        /*0d2c*/ 	.word	0x0000e050


	//   ....[45]....
        /*0d30*/ 	.word	0x0000e060


	//   ....[46]....
        /*0d34*/ 	.word	0x0000e070


	//   ....[47]....
        /*0d38*/ 	.word	0x0000e080


	//   ....[48]....
        /*0d3c*/ 	.word	0x0000e4a0


	//   ....[49]....
        /*0d40*/ 	.word	0x0000e4b0


	//   ....[50]....
        /*0d44*/ 	.word	0x0000e4c0


	//   ....[51]....
        /*0d48*/ 	.word	0x0000e4d0


	//   ....[52]....
        /*0d4c*/ 	.word	0x0000e910


	//   ....[53]....
        /*0d50*/ 	.word	0x0000e920


	//   ....[54]....
        /*0d54*/ 	.word	0x0000e930


	//   ....[55]....
        /*0d58*/ 	.word	0x0000e940


	//   ....[56]....
        /*0d5c*/ 	.word	0x00013080


	//   ....[57]....
        /*0d60*/ 	.word	0x000132e0


	//   ....[58]....
        /*0d64*/ 	.word	0x00013bb0


	//   ....[59]....
        /*0d68*/ 	.word	0x00013cc0


	//   ....[60]....
        /*0d6c*/ 	.word	0x000140d0


	//   ....[61]....
        /*0d70*/ 	.word	0x00014170


	//   ....[62]....
        /*0d74*/ 	.word	0x00016410


	//   ....[63]....
        /*0d78*/ 	.word	0x00016670


	//   ....[64]....
        /*0d7c*/ 	.word	0x00016d50


	//   ....[65]....
        /*0d80*/ 	.word	0x00016ef0


	//   ....[66]....
        /*0d84*/ 	.word	0x000173d0


	//   ....[67]....
        /*0d88*/ 	.word	0x00017430


	//   ....[68]....
        /*0d8c*/ 	.word	0x000195b0


	//   ....[69]....
        /*0d90*/ 	.word	0x000195e0


	//   ....[70]....
        /*0d94*/ 	.word	0x00019700


	//   ....[71]....
        /*0d98*/ 	.word	0x00019720


	//   ....[72]....
        /*0d9c*/ 	.word	0x0001b7a0


	//   ....[73]....
        /*0da0*/ 	.word	0x0001b9d0


	//   ....[74]....
        /*0da4*/ 	.word	0x0001c140


	//   ....[75]....
        /*0da8*/ 	.word	0x0001c240


	//   ....[76]....
        /*0dac*/ 	.word	0x0001c6b0


	//   ....[77]....
        /*0db0*/ 	.word	0x0001c710


	//   ....[78]....
        /*0db4*/ 	.word	0x0001d8a0


	//   ....[79]....
        /*0db8*/ 	.word	0x0001d8c0


	//   ....[80]....
        /*0dbc*/ 	.word	0x0001d980


	//   ....[81]....
        /*0dc0*/ 	.word	0x0001d9a0


	//   ....[82]....
        /*0dc4*/ 	.word	0x0001f400


	//   ....[83]....
        /*0dc8*/ 	.word	0x0001f4f0


	//   ....[84]....
        /*0dcc*/ 	.word	0x0001f590


	//   ....[85]....
        /*0dd0*/ 	.word	0x0001f5a0


	//   ....[86]....
        /*0dd4*/ 	.word	0x0001fdd0


	//   ....[87]....
        /*0dd8*/ 	.word	0x0001fe10


	//   ....[88]....
        /*0ddc*/ 	.word	0x0001ff50


	//   ....[89]....
        /*0de0*/ 	.word	0x0001ff70


	//   ....[90]....
        /*0de4*/ 	.word	0x000200b0


	//   ....[91]....
        /*0de8*/ 	.word	0x000200d0


	//   ....[92]....
        /*0dec*/ 	.word	0x00020220


	//   ....[93]....
        /*0df0*/ 	.word	0x00020240


	//   ....[94]....
        /*0df4*/ 	.word	0x00020b40


	//   ....[95]....
        /*0df8*/ 	.word	0x00020b60


	//   ....[96]....
        /*0dfc*/ 	.word	0x00020ca0


	//   ....[97]....
        /*0e00*/ 	.word	0x00020cc0


	//   ....[98]....
        /*0e04*/ 	.word	0x00020e00


	//   ....[99]....
        /*0e08*/ 	.word	0x00020e20


	//   ....[100]....
        /*0e0c*/ 	.word	0x00020f70


	//   ....[101]....
        /*0e10*/ 	.word	0x00020f90


	//   ....[102]....
        /*0e14*/ 	.word	0x00021160


	//   ....[103]....
        /*0e18*/ 	.word	0x00021310


	//   ....[104]....
        /*0e1c*/ 	.word	0x00021340


	//   ....[105]....
        /*0e20*/ 	.word	0x00021370


	//   ....[106]....
        /*0e24*/ 	.word	0x000213a0


	//   ....[107]....
        /*0e28*/ 	.word	0x000213d0


	//   ....[108]....
        /*0e2c*/ 	.word	0x00021400


	//   ....[109]....
        /*0e30*/ 	.word	0x00021570


	//   ....[110]....
        /*0e34*/ 	.word	0x000215a0


	//   ....[111]....
        /*0e38*/ 	.word	0x000215d0


	//   ....[112]....
        /*0e3c*/ 	.word	0x00021600


	//   ....[113]....
        /*0e40*/ 	.word	0x00021630


	//   ....[114]....
        /*0e44*/ 	.word	0x00021660


	//   ....[115]....
        /*0e48*/ 	.word	0x000216f0


	//   ....[116]....
        /*0e4c*/ 	.word	0x00021750


	//   ....[117]....
        /*0e50*/ 	.word	0x000217e0


	//   ....[118]....
        /*0e54*/ 	.word	0x00022880


	//   ....[119]....
        /*0e58*/ 	.word	0x00025170


	//   ....[120]....
        /*0e5c*/ 	.word	0x00025190


	//   ....[121]....
        /*0e60*/ 	.word	0x000251a0


	//   ....[122]....
        /*0e64*/ 	.word	0x00025250


	//   ....[123]....
        /*0e68*/ 	.word	0x00025290


	//   ....[124]....
        /*0e6c*/ 	.word	0x000252f0


	//   ....[125]....
        /*0e70*/ 	.word	0x00025310


	//   ....[126]....
        /*0e74*/ 	.word	0x00025340


	//   ....[127]....
        /*0e78*/ 	.word	0x00025b20


	//   ....[128]....
        /*0e7c*/ 	.word	0x00025b50


	//   ....[129]....
        /*0e80*/ 	.word	0x00025b80


	//   ....[130]....
        /*0e84*/ 	.word	0x00025c40


	//   ....[131]....
        /*0e88*/ 	.word	0x00025c50


	//   ....[132]....
        /*0e8c*/ 	.word	0x00025d10


	//   ....[133]....
        /*0e90*/ 	.word	0x00025d20


	//   ....[134]....
        /*0e94*/ 	.word	0x00025de0


	//   ....[135]....
        /*0e98*/ 	.word	0x00025df0


	//   ....[136]....
        /*0e9c*/ 	.word	0x00025eb0


	//   ....[137]....
        /*0ea0*/ 	.word	0x00025ec0


	//   ....[138]....
        /*0ea4*/ 	.word	0x00025f80


	//   ....[139]....
        /*0ea8*/ 	.word	0x00025f90


	//   ....[140]....
        /*0eac*/ 	.word	0x00026040


	//   ....[141]....
        /*0eb0*/ 	.word	0x00026050


	//   ....[142]....
        /*0eb4*/ 	.word	0x00026060


	//   ....[143]....
        /*0eb8*/ 	.word	0x000268c0


	//   ....[144]....
        /*0ebc*/ 	.word	0x00026900


	//   ....[145]....
        /*0ec0*/ 	.word	0x00026920


	//   ....[146]....
        /*0ec4*/ 	.word	0x000269e0


	//   ....[147]....
        /*0ec8*/ 	.word	0x00026a10


	//   ....[148]....
        /*0ecc*/ 	.word	0x00026a60


	//   ....[149]....
        /*0ed0*/ 	.word	0x00026a90


	//   ....[150]....
        /*0ed4*/ 	.word	0x00026b00


	//   ....[151]....
        /*0ed8*/ 	.word	0x00026df0


	//   ....[152]....
        /*0edc*/ 	.word	0x00026e10


	//   ....[153]....
        /*0ee0*/ 	.word	0x00026ed0


	//   ....[154]....
        /*0ee4*/ 	.word	0x00026ee0


	//   ....[155]....
        /*0ee8*/ 	.word	0x00026f90


	//   ....[156]....
        /*0eec*/ 	.word	0x00026fa0


	//   ....[157]....
        /*0ef0*/ 	.word	0x00026fb0


	//   ....[158]....
        /*0ef4*/ 	.word	0x00027060


	//   ....[159]....
        /*0ef8*/ 	.word	0x00027610


	//   ....[160]....
        /*0efc*/ 	.word	0x00027650


	//   ....[161]....
        /*0f00*/ 	.word	0x000276e0


	//   ....[162]....
        /*0f04*/ 	.word	0x00027710


	//   ....[163]....
        /*0f08*/ 	.word	0x000277a0


	//   ....[164]....
        /*0f0c*/ 	.word	0x000277d0


	//   ....[165]....
        /*0f10*/ 	.word	0x000277e0


	//   ....[166]....
        /*0f14*/ 	.word	0x00027870


	//   ....[167]....
        /*0f18*/ 	.word	0x00027cb0


	//   ....[168]....
        /*0f1c*/ 	.word	0x00027d00


	//   ....[169]....
        /*0f20*/ 	.word	0x00027d30


	//   ....[170]....
        /*0f24*/ 	.word	0x00027d60


	//   ....[171]....
        /*0f28*/ 	.word	0x00027d70


	//   ....[172]....
        /*0f2c*/ 	.word	0x00027da0


	//   ....[173]....
        /*0f30*/ 	.word	0x00027dd0


	//   ....[174]....
        /*0f34*/ 	.word	0x00027e00


	//   ....[175]....
        /*0f38*/ 	.word	0x00027f80


	//   ....[176]....
        /*0f3c*/ 	.word	0x00027fb0


	//   ....[177]....
        /*0f40*/ 	.word	0x00027fe0


	//   ....[178]....
        /*0f44*/ 	.word	0x00028010


	//   ....[179]....
        /*0f48*/ 	.word	0x00028040


	//   ....[180]....
        /*0f4c*/ 	.word	0x00028070


	//   ....[181]....
        /*0f50*/ 	.word	0x00028130


	//   ....[182]....
        /*0f54*/ 	.word	0x00028150


	//   ....[183]....
        /*0f58*/ 	.word	0x000281c0


	//   ....[184]....
        /*0f5c*/ 	.word	0x00028860


	//   ....[185]....
        /*0f60*/ 	.word	0x00028b80


	//   ....[186]....
        /*0f64*/ 	.word	0x00028c10


	//   ....[187]....
        /*0f68*/ 	.word	0x00028cb0


	//   ....[188]....
        /*0f6c*/ 	.word	0x00028d40


	//   ....[189]....
        /*0f70*/ 	.word	0x00028e30


	//   ....[190]....
        /*0f74*/ 	.word	0x00028ec0


	//   ....[191]....
        /*0f78*/ 	.word	0x00028f60


	//   ....[192]....
        /*0f7c*/ 	.word	0x00028ff0


	//   ....[193]....
        /*0f80*/ 	.word	0x000290e0


	//   ....[194]....
        /*0f84*/ 	.word	0x00029170


	//   ....[195]....
        /*0f88*/ 	.word	0x00029210


	//   ....[196]....
        /*0f8c*/ 	.word	0x000292a0


	//   ....[197]....
        /*0f90*/ 	.word	0x00029390


	//   ....[198]....
        /*0f94*/ 	.word	0x00029420


	//   ....[199]....
        /*0f98*/ 	.word	0x00029470


	//   ....[200]....
        /*0f9c*/ 	.word	0x000294c0


	//   ....[201]....
        /*0fa0*/ 	.word	0x00029550


	//   ....[202]....
        /*0fa4*/ 	.word	0x000295e0


	//   ....[203]....
        /*0fa8*/ 	.word	0x00029630


	//   ....[204]....
        /*0fac*/ 	.word	0x00029680


	//   ....[205]....
        /*0fb0*/ 	.word	0x00029710


	//   ....[206]....
        /*0fb4*/ 	.word	0x000297a0


	//   ....[207]....
        /*0fb8*/ 	.word	0x000297f0


	//   ....[208]....
        /*0fbc*/ 	.word	0x00029840


	//   ....[209]....
        /*0fc0*/ 	.word	0x000298d0


	//   ....[210]....
        /*0fc4*/ 	.word	0x00029960


	//   ....[211]....
        /*0fc8*/ 	.word	0x000299b0


	//   ....[212]....
        /*0fcc*/ 	.word	0x00029a00


	//   ....[213]....
        /*0fd0*/ 	.word	0x00029af0


	//   ....[214]....
        /*0fd4*/ 	.word	0x00029b80


	//   ....[215]....
        /*0fd8*/ 	.word	0x00029bd0


	//   ....[216]....
        /*0fdc*/ 	.word	0x00029c20


	//   ....[217]....
        /*0fe0*/ 	.word	0x00029cb0


	//   ....[218]....
        /*0fe4*/ 	.word	0x00029d40


	//   ....[219]....
        /*0fe8*/ 	.word	0x00029d90


	//   ....[220]....
        /*0fec*/ 	.word	0x00029de0


	//   ....[221]....
        /*0ff0*/ 	.word	0x00029e70


	//   ....[222]....
        /*0ff4*/ 	.word	0x00029f00


	//   ....[223]....
        /*0ff8*/ 	.word	0x00029f50


	//   ....[224]....
        /*0ffc*/ 	.word	0x00029fa0


	//   ....[225]....
        /*1000*/ 	.word	0x0002a030


	//   ....[226]....
        /*1004*/ 	.word	0x0002a0c0


	//   ....[227]....
        /*1008*/ 	.word	0x0002a110


	//   ....[228]....
        /*100c*/ 	.word	0x0002a160


	//   ....[229]....
        /*1010*/ 	.word	0x0002a500


	//   ....[230]....
        /*1014*/ 	.word	0x0002a7e0


	//   ....[231]....
        /*1018*/ 	.word	0x0002a8d0


	//   ....[232]....
        /*101c*/ 	.word	0x0002a970


	//   ....[233]....
        /*1020*/ 	.word	0x0002a9d0


	//   ....[234]....
        /*1024*/ 	.word	0x0002aa70


	//   ....[235]....
        /*1028*/ 	.word	0x0002ab50


	//   ....[236]....
        /*102c*/ 	.word	0x0002ac50


	//   ....[237]....
        /*1030*/ 	.word	0x0002acc0


	//   ....[238]....
        /*1034*/ 	.word	0x0002ada0


	//   ....[239]....
        /*1038*/ 	.word	0x0002ae50


	//   ....[240]....
        /*103c*/ 	.word	0x0002aec0


	//   ....[241]....
        /*1040*/ 	.word	0x0002af20


	//   ....[242]....
        /*1044*/ 	.word	0x0002b040


	//   ....[243]....
        /*1048*/ 	.word	0x0002b0a0


	//   ....[244]....
        /*104c*/ 	.word	0x0002b1d0


	//   ....[245]....
        /*1050*/ 	.word	0x0002b230


	//   ....[246]....
        /*1054*/ 	.word	0x0002b360


	//   ....[247]....
        /*1058*/ 	.word	0x0002b3c0


	//   ....[248]....
        /*105c*/ 	.word	0x0002b4f0


	//   ....[249]....
        /*1060*/ 	.word	0x0002b550


	//   ....[250]....
        /*1064*/ 	.word	0x0002b680


	//   ....[251]....
        /*1068*/ 	.word	0x0002b6e0


	//   ....[252]....
        /*106c*/ 	.word	0x0002b810


	//   ....[253]....
        /*1070*/ 	.word	0x0002b870


	//   ....[254]....
        /*1074*/ 	.word	0x0002b980


	//   ....[255]....
        /*1078*/ 	.word	0x0002bab0


	//   ....[0]....
        /*107c*/ 	.word	0x0002bb70


	//   ....[1]....
        /*1080*/ 	.word	0x0002bc50


	//   ....[2]....
        /*1084*/ 	.word	0x0002bd30


	//   ....[3]....
        /*1088*/ 	.word	0x0002bd90


	//   ....[4]....
        /*108c*/ 	.word	0x0002be70


	//   ....[5]....
        /*1090*/ 	.word	0x0002bed0


	//   ....[6]....
        /*1094*/ 	.word	0x0002bfe0


	//   ....[7]....
        /*1098*/ 	.word	0x0002c0d0


	//   ....[8]....
        /*109c*/ 	.word	0x0002c170


	//   ....[9]....
        /*10a0*/ 	.word	0x0002c1d0


	//   ....[10]....
        /*10a4*/ 	.word	0x0002c2f0


	//   ....[11]....
        /*10a8*/ 	.word	0x0002c350


	//   ....[12]....
        /*10ac*/ 	.word	0x0002c470


	//   ....[13]....
        /*10b0*/ 	.word	0x0002c4d0


	//   ....[14]....
        /*10b4*/ 	.word	0x0002c5a0


	//   ....[15]....
        /*10b8*/ 	.word	0x0002c710


	//   ....[16]....
        /*10bc*/ 	.word	0x0002c7d0


	//   ....[17]....
        /*10c0*/ 	.word	0x0002c930


	//   ....[18]....
        /*10c4*/ 	.word	0x0002c9e0


	//   ....[19]....
        /*10c8*/ 	.word	0x0002ca40


	//   ....[20]....
        /*10cc*/ 	.word	0x0002cb00


	//   ....[21]....
        /*10d0*/ 	.word	0x0002cbe0


	//   ....[22]....
        /*10d4*/ 	.word	0x0002cca0


	//   ....[23]....
        /*10d8*/ 	.word	0x0002cdb0


	//   ....[24]....
        /*10dc*/ 	.word	0x0002ce50


	//   ....[25]....
        /*10e0*/ 	.word	0x0002cf70


	//   ....[26]....
        /*10e4*/ 	.word	0x0002cfe0


	//   ....[27]....
        /*10e8*/ 	.word	0x0002d050


	//   ....[28]....
        /*10ec*/ 	.word	0x0002d0c0


	//   ....[29]....
        /*10f0*/ 	.word	0x0002d130


	//   ....[30]....
        /*10f4*/ 	.word	0x0002d1b0


	//   ....[31]....
        /*10f8*/ 	.word	0x0002d240


	//   ....[32]....
        /*10fc*/ 	.word	0x0002d2d0


	//   ....[33]....
        /*1100*/ 	.word	0x0002d340


	//   ....[34]....
        /*1104*/ 	.word	0x0002d3b0


	//   ....[35]....
        /*1108*/ 	.word	0x0002d420


	//   ....[36]....
        /*110c*/ 	.word	0x0002d4a0


	//   ....[37]....
        /*1110*/ 	.word	0x0002d510


	//   ....[38]....
        /*1114*/ 	.word	0x0002d5b0


	//   ....[39]....
        /*1118*/ 	.word	0x0002d640


	//   ....[40]....
        /*111c*/ 	.word	0x0002d760


	//----- nvinfo : EIATTR_REG_RECONFIG
	.align		4
.L_237:
        /*1120*/ 	.byte	0x01, 0x54
	.zero		2


	//----- nvinfo : EIATTR_SYSCALL_OFFSETS
	.align		4
        /*1124*/ 	.byte	0x04, 0x46
        /*1126*/ 	.short	(.L_239 - .L_238)


	//   ....[0]....
.L_238:
        /*1128*/ 	.word	0x00001f30


	//   ....[1]....
        /*112c*/ 	.word	0x00002080


	//   ....[2]....
        /*1130*/ 	.word	0x00008ed0


	//   ....[3]....
        /*1134*/ 	.word	0x000091f0


	//   ....[4]....
        /*1138*/ 	.word	0x000246f0


	//   ....[5]....
        /*113c*/ 	.word	0x00024840


	//   ....[6]....
        /*1140*/ 	.word	0x00024930


	//   ....[7]....
        /*1144*/ 	.word	0x00025760


	//----- nvinfo : EIATTR_MBARRIER_INSTR_OFFSETS
	.align		4
.L_239:
        /*1148*/ 	.byte	0x04, 0x39
        /*114a*/ 	.short	(.L_241 - .L_240)


	//   ....[0]....
.L_240:
        /*114c*/ 	.word	0x00000250
        /*1150*/ 	.word	0x000000ff
        /*1154*/ 	.word	0x00030800
        /*1158*/ 	.short	0x0100
        /*115a*/ 	.byte	0x08
	.zero		1


	//   ....[1]....
        /*115c*/ 	.word	0x00000260
        /*1160*/ 	.word	0x000000ff
        /*1164*/ 	.word	0x00030820
        /*1168*/ 	.short	0x0100
        /*116a*/ 	.byte	0x08
	.zero		1


	//   ....[2]....
        /*116c*/ 	.word	0x00000350
        /*1170*/ 	.word	0x000000ff
        /*1174*/ 	.word	0x00030830
        /*1178*/ 	.short	0x0100
        /*117a*/ 	.byte	0x08
	.zero		1


	//   ....[3]....
        /*117c*/ 	.word	0x00000360
        /*1180*/ 	.word	0x000000ff
        /*1184*/ 	.word	0x00030840
        /*1188*/ 	.short	0x0100
        /*118a*/ 	.byte	0x08
	.zero		1


	//   ....[4]....
        /*118c*/ 	.word	0x00000370
        /*1190*/ 	.word	0x000000ff
        /*1194*/ 	.word	0x00030838
        /*1198*/ 	.short	0x0100
        /*119a*/ 	.byte	0x08
	.zero		1


	//   ....[5]....
        /*119c*/ 	.word	0x00000380
        /*11a0*/ 	.word	0x000000ff
        /*11a4*/ 	.word	0x00030848
        /*11a8*/ 	.short	0x0100
        /*11aa*/ 	.byte	0x08
	.zero		1


	//   ....[6]....
        /*11ac*/ 	.word	0x000004b0
        /*11b0*/ 	.word	0x000000ff
        /*11b4*/ 	.word	0x00030850
        /*11b8*/ 	.short	0x0100
        /*11ba*/ 	.byte	0x08
	.zero		1


	//   ....[7]....
        /*11bc*/ 	.word	0x000004c0
        /*11c0*/ 	.word	0x000000ff
        /*11c4*/ 	.word	0x00030860
        /*11c8*/ 	.short	0x0100
        /*11ca*/ 	.byte	0x08
	.zero		1


	//   ....[8]....
        /*11cc*/ 	.word	0x000004d0
        /*11d0*/ 	.word	0x000000ff
        /*11d4*/ 	.word	0x00030858
        /*11d8*/ 	.short	0x0100
        /*11da*/ 	.byte	0x08
	.zero		1


	//   ....[9]....
        /*11dc*/ 	.word	0x000004e0
        /*11e0*/ 	.word	0x000000ff
        /*11e4*/ 	.word	0x00030868
        /*11e8*/ 	.short	0x0100
        /*11ea*/ 	.byte	0x08
	.zero		1


	//   ....[10]....
        /*11ec*/ 	.word	0x000005d0
        /*11f0*/ 	.word	0x000000ff
        /*11f4*/ 	.word	0x00030870
        /*11f8*/ 	.short	0x0100
        /*11fa*/ 	.byte	0x06
	.zero		1


	//   ....[11]....
        /*11fc*/ 	.word	0x000005e0
        /*1200*/ 	.word	0x000000ff
        /*1204*/ 	.word	0x00030880
        /*1208*/ 	.short	0x0100
        /*120a*/ 	.byte	0x06
	.zero		1


	//   ....[12]....
        /*120c*/ 	.word	0x000005f0
        /*1210*/ 	.word	0x000000ff
        /*1214*/ 	.word	0x00030878
        /*1218*/ 	.short	0x0100
        /*121a*/ 	.byte	0x06
	.zero		1


	//   ....[13]....
        /*121c*/ 	.word	0x00000600
        /*1220*/ 	.word	0x000000ff
        /*1224*/ 	.word	0x00030888
        /*1228*/ 	.short	0x0100
        /*122a*/ 	.byte	0x06
	.zero		1


	//   ....[14]....
        /*122c*/ 	.word	0x00000730
        /*1230*/ 	.word	0x000000ff
        /*1234*/ 	.word	0x00030890
        /*1238*/ 	.short	0x0100
        /*123a*/ 	.byte	0x08
	.zero		1


	//   ....[15]....
        /*123c*/ 	.word	0x00000740
        /*1240*/ 	.word	0x000000ff
        /*1244*/ 	.word	0x000308a0
        /*1248*/ 	.short	0x0100
        /*124a*/ 	.byte	0x08
	.zero		1


	//   ....[16]....
        /*124c*/ 	.word	0x00000750
        /*1250*/ 	.word	0x000000ff
        /*1254*/ 	.word	0x00030898
        /*1258*/ 	.short	0x0100
        /*125a*/ 	.byte	0x08
	.zero		1


	//   ....[17]....
        /*125c*/ 	.word	0x00000760
        /*1260*/ 	.word	0x000000ff
        /*1264*/ 	.word	0x000308a8
        /*1268*/ 	.short	0x0100
        /*126a*/ 	.byte	0x08
	.zero		1


	//   ....[18]....
        /*126c*/ 	.word	0x00000890
        /*1270*/ 	.word	0x000000ff
        /*1274*/ 	.word	0x000308b0
        /*1278*/ 	.short	0x0100
        /*127a*/ 	.byte	0x08
	.zero		1


	//   ....[19]....
        /*127c*/ 	.word	0x000008a0
        /*1280*/ 	.word	0x000000ff
        /*1284*/ 	.word	0x000308c0
        /*1288*/ 	.short	0x0100
        /*128a*/ 	.byte	0x08
	.zero		1


	//   ....[20]....
        /*128c*/ 	.word	0x000008b0
        /*1290*/ 	.word	0x000000ff
        /*1294*/ 	.word	0x000308b8
        /*1298*/ 	.short	0x0100
        /*129a*/ 	.byte	0x08
	.zero		1


	//   ....[21]....
        /*129c*/ 	.word	0x000008c0
        /*12a0*/ 	.word	0x000000ff
        /*12a4*/ 	.word	0x000308c8
        /*12a8*/ 	.short	0x0100
        /*12aa*/ 	.byte	0x08
	.zero		1


	//   ....[22]....
        /*12ac*/ 	.word	0x00003510
        /*12b0*/ 	.word	0x00000059
        /*12b4*/ 	.word	0x00030890
        /*12b8*/ 	.short	0x010a
        /*12ba*/ 	.byte	0x3f
	.zero		1


	//   ....[23]....
        /*12bc*/ 	.word	0x00005830
        /*12c0*/ 	.word	0x00000059
        /*12c4*/ 	.word	0x00030890
        /*12c8*/ 	.short	0x010a
        /*12ca*/ 	.byte	0x3f
	.zero		1


	//   ....[24]....
        /*12cc*/ 	.word	0x00007790
        /*12d0*/ 	.word	0x00000059
        /*12d4*/ 	.word	0x00030890
        /*12d8*/ 	.short	0x010a
        /*12da*/ 	.byte	0x3f
	.zero		1


	//   ....[25]....
        /*12dc*/ 	.word	0x00007dc0
        /*12e0*/ 	.word	0x0000000b
        /*12e4*/ 	.word	0x00000000
        /*12e8*/ 	.short	0x0101
        /*12ea*/ 	.byte	0x3f
	.zero		1


	//   ....[26]....
        /*12ec*/ 	.word	0x00007e00
        /*12f0*/ 	.word	0x00000059
        /*12f4*/ 	.word	0x000308b0
        /*12f8*/ 	.short	0x010a
        /*12fa*/ 	.byte	0x3f
	.zero		1


	//   ....[27]....
        /*12fc*/ 	.word	0x000083d0
        /*1300*/ 	.word	0x00000059
        /*1304*/ 	.word	0x00000000
        /*1308*/ 	.short	0x0101
        /*130a*/ 	.byte	0x3f
	.zero		1


	//   ....[28]....
        /*130c*/ 	.word	0x00008f70
        /*1310*/ 	.word	0x00000012
        /*1314*/ 	.word	0x00030800
        /*1318*/ 	.short	0x010a
        /*131a*/ 	.byte	0x3f
	.zero		1


	//   ....[29]....
        /*131c*/ 	.word	0x00008fc0
        /*1320*/ 	.word	0x00000012
        /*1324*/ 	.word	0x00030800
        /*1328*/ 	.short	0x010a
        /*132a*/ 	.byte	0x3f
	.zero		1


	//   ....[30]....
        /*132c*/ 	.word	0x0000a8e0
        /*1330*/ 	.word	0x00000012
        /*1334*/ 	.word	0x00030800
        /*1338*/ 	.short	0x010a
        /*133a*/ 	.byte	0x3f
	.zero		1


	//   ....[31]....
        /*133c*/ 	.word	0x0000ec20
        /*1340*/ 	.word	0x00000012
        /*1344*/ 	.word	0x00030800
        /*1348*/ 	.short	0x010a
        /*134a*/ 	.byte	0x3f
	.zero		1


	//   ....[32]....
        /*134c*/ 	.word	0x000122f0
        /*1350*/ 	.word	0x00000008
        /*1354*/ 	.word	0x00030830
        /*1358*/ 	.short	0x010a
        /*135a*/ 	.byte	0x3f
	.zero		1


	//   ....[33]....
        /*135c*/ 	.word	0x000123a0
        /*1360*/ 	.word	0x00000008
        /*1364*/ 	.word	0x00030830
        /*1368*/ 	.short	0x010a
        /*136a*/ 	.byte	0x3f
	.zero		1


	//   ....[34]....
        /*136c*/ 	.word	0x000130e0
        /*1370*/ 	.word	0x00000000
        /*1374*/ 	.word	0x00000000
        /*1378*/ 	.short	0x0101
        /*137a*/ 	.byte	0x3f
	.zero		1


	//   ....[35]....
        /*137c*/ 	.word	0x00014dc0
        /*1380*/ 	.word	0x000000df
        /*1384*/ 	.word	0x00030830
        /*1388*/ 	.short	0x010a
        /*138a*/ 	.byte	0x3f
	.zero		1


	//   ....[36]....
        /*138c*/ 	.word	0x00014e50
        /*1390*/ 	.word	0x000000df
        /*1394*/ 	.word	0x00030830
        /*1398*/ 	.short	0x010a
        /*139a*/ 	.byte	0x3f
	.zero		1


	//   ....[37]....
        /*139c*/ 	.word	0x00016040
        /*13a0*/ 	.word	0x000000da
        /*13a4*/ 	.word	0x00030850
        /*13a8*/ 	.short	0x010a
        /*13aa*/ 	.byte	0x3f
	.zero		1


	//   ....[38]....
        /*13ac*/ 	.word	0x00016090
        /*13b0*/ 	.word	0x000000da
        /*13b4*/ 	.word	0x00030850
        /*13b8*/ 	.short	0x010a
        /*13ba*/ 	.byte	0x3f
	.zero		1


	//   ....[39]....
        /*13bc*/ 	.word	0x00016430
        /*13c0*/ 	.word	0x000000df
        /*13c4*/ 	.word	0x00000000
        /*13c8*/ 	.short	0x0101
        /*13ca*/ 	.byte	0x3f
	.zero		1


	//   ....[40]....
        /*13cc*/ 	.word	0x00017980
        /*13d0*/ 	.word	0x000000da
        /*13d4*/ 	.word	0x00000000
        /*13d8*/ 	.short	0x0101
        /*13da*/ 	.byte	0x3f
	.zero		1


	//   ....[41]....
        /*13dc*/ 	.word	0x00017f10
        /*13e0*/ 	.word	0x000000df
        /*13e4*/ 	.word	0x00030830
        /*13e8*/ 	.short	0x010a
        /*13ea*/ 	.byte	0x3f
	.zero		1


	//   ....[42]....
        /*13ec*/ 	.word	0x00017fa0
        /*13f0*/ 	.word	0x000000df
        /*13f4*/ 	.word	0x00030830
        /*13f8*/ 	.short	0x010a
        /*13fa*/ 	.byte	0x3f
	.zero		1


	//   ....[43]....
        /*13fc*/ 	.word	0x000191b0
        /*1400*/ 	.word	0x00000008
        /*1404*/ 	.word	0x00030850
        /*1408*/ 	.short	0x010a
        /*140a*/ 	.byte	0x3f
	.zero		1


	//   ....[44]....
        /*140c*/ 	.word	0x00019200
        /*1410*/ 	.word	0x00000008
        /*1414*/ 	.word	0x00030850
        /*1418*/ 	.short	0x010a
        /*141a*/ 	.byte	0x3f
	.zero		1


	//   ....[45]....
        /*141c*/ 	.word	0x00019a90
        /*1420*/ 	.word	0x000000df
        /*1424*/ 	.word	0x00000000
        /*1428*/ 	.short	0x0101
        /*142a*/ 	.byte	0x3f
	.zero		1


	//   ....[46]....
        /*142c*/ 	.word	0x00019e90
        /*1430*/ 	.word	0x00000008
        /*1434*/ 	.word	0x00000000
        /*1438*/ 	.short	0x0101
        /*143a*/ 	.byte	0x3f
	.zero		1


	//   ....[47]....
        /*143c*/ 	.word	0x0001a100
        /*1440*/ 	.word	0x000000df
        /*1444*/ 	.word	0x00030830
        /*1448*/ 	.short	0x010a
        /*144a*/ 	.byte	0x3f
	.zero		1


	//   ....[48]....
        /*144c*/ 	.word	0x0001a190
        /*1450*/ 	.word	0x000000df
        /*1454*/ 	.word	0x00030830
        /*1458*/ 	.short	0x010a
        /*145a*/ 	.byte	0x3f
	.zero		1


	//   ....[49]....
        /*145c*/ 	.word	0x0001b3a0
        /*1460*/ 	.word	0x000000de
        /*1464*/ 	.word	0x00030850
        /*1468*/ 	.short	0x010a
        /*146a*/ 	.byte	0x3f
	.zero		1


	//   ....[50]....
        /*146c*/ 	.word	0x0001b3f0
        /*1470*/ 	.word	0x000000de
        /*1474*/ 	.word	0x00030850
        /*1478*/ 	.short	0x010a
        /*147a*/ 	.byte	0x3f
	.zero		1


	//   ....[51]....
        /*147c*/ 	.word	0x0001b790
        /*1480*/ 	.word	0x000000df
        /*1484*/ 	.word	0x00000000
        /*1488*/ 	.short	0x0101
        /*148a*/ 	.byte	0x3f
	.zero		1


	//   ....[52]....
        /*148c*/ 	.word	0x0001ccf0
        /*1490*/ 	.word	0x000000de
        /*1494*/ 	.word	0x00000000
        /*1498*/ 	.short	0x0101
        /*149a*/ 	.byte	0x3f
	.zero		1


	//   ....[53]....
        /*149c*/ 	.word	0x0001d690
        /*14a0*/ 	.word	0x00000008
        /*14a4*/ 	.word	0x00030850
        /*14a8*/ 	.short	0x010a
        /*14aa*/ 	.byte	0x3f
	.zero		1


	//   ....[54]....
        /*14ac*/ 	.word	0x0001d730
        /*14b0*/ 	.word	0x00000008
        /*14b4*/ 	.word	0x00030850
        /*14b8*/ 	.short	0x010a
        /*14ba*/ 	.byte	0x3f
	.zero		1


	//   ....[55]....
        /*14bc*/ 	.word	0x0001e350
        /*14c0*/ 	.word	0x00000004
        /*14c4*/ 	.word	0x00000000
        /*14c8*/ 	.short	0x0101
        /*14ca*/ 	.byte	0x3f
	.zero		1


	//   ....[56]....
        /*14cc*/ 	.word	0x0001fdf0
        /*14d0*/ 	.word	0x00000000
        /*14d4*/ 	.word	0x00000000
        /*14d8*/ 	.short	0x0101
        /*14da*/ 	.byte	0x3f
	.zero		1


	//   ....[57]....
        /*14dc*/ 	.word	0x00022960
        /*14e0*/ 	.word	0x00000017
        /*14e4*/ 	.word	0x00030820
        /*14e8*/ 	.short	0x010a
        /*14ea*/ 	.byte	0x3f
	.zero		1


	//   ....[58]....
        /*14ec*/ 	.word	0x000229f0
        /*14f0*/ 	.word	0x0000000d
        /*14f4*/ 	.word	0x000308a0
        /*14f8*/ 	.short	0x010a
        /*14fa*/ 	.byte	0x3f
	.zero		1


	//   ....[59]....
        /*14fc*/ 	.word	0x00022f50
        /*1500*/ 	.word	0x0000000d
        /*1504*/ 	.word	0x000308c0
        /*1508*/ 	.short	0x010a
        /*150a*/ 	.byte	0x3f
	.zero		1


	//   ....[60]....
        /*150c*/ 	.word	0x00023560
        /*1510*/ 	.word	0x00000006
        /*1514*/ 	.word	0x000308a0
        /*1518*/ 	.short	0x010a
        /*151a*/ 	.byte	0x3f
	.zero		1


	//   ....[61]....
        /*151c*/ 	.word	0x00023aa0
        /*1520*/ 	.word	0x00000006
        /*1524*/ 	.word	0x000308c0
        /*1528*/ 	.short	0x010a
        /*152a*/ 	.byte	0x3f
	.zero		1


	//   ....[62]....
        /*152c*/ 	.word	0x00024f30
        /*1530*/ 	.word	0x00000004
        /*1534*/ 	.word	0x00030840
        /*1538*/ 	.short	0x010a
        /*153a*/ 	.byte	0x3f
	.zero		1


	//   ....[63]....
        /*153c*/ 	.word	0x00025450
        /*1540*/ 	.word	0x00000004
        /*1544*/ 	.word	0x00030830
        /*1548*/ 	.short	0x0107
        /*154a*/ 	.byte	0x3f
	.zero		1


	//   ....[64]....
        /*154c*/ 	.word	0x00025510
        /*1550*/ 	.word	0x00000004
        /*1554*/ 	.word	0x00030830
        /*1558*/ 	.short	0x0101
        /*155a*/ 	.byte	0x3f
	.zero		1


	//   ....[65]....
        /*155c*/ 	.word	0x000261e0
        /*1560*/ 	.word	0x00000017
        /*1564*/ 	.word	0x00030800
        /*1568*/ 	.short	0x0107
        /*156a*/ 	.byte	0x3f
	.zero		1


	//   ....[66]....
        /*156c*/ 	.word	0x00026300
        /*1570*/ 	.word	0x00000017
        /*1574*/ 	.word	0x00030800
        /*1578*/ 	.short	0x0101
        /*157a*/ 	.byte	0x3f
	.zero		1


	//   ....[67]....
        /*157c*/ 	.word	0x00026320
        /*1580*/ 	.word	0x00000017
        /*1584*/ 	.word	0x00030820
        /*1588*/ 	.short	0x010a
        /*158a*/ 	.byte	0x3f
	.zero		1


	//   ....[68]....
        /*158c*/ 	.word	0x00026710
        /*1590*/ 	.word	0x00000007
        /*1594*/ 	.word	0x00030840
        /*1598*/ 	.short	0x010a
        /*159a*/ 	.byte	0x3f
	.zero		1


	//   ....[69]....
        /*159c*/ 	.word	0x00026c10
        /*15a0*/ 	.word	0x00000007
        /*15a4*/ 	.word	0x00030830
        /*15a8*/ 	.short	0x0107
        /*15aa*/ 	.byte	0x3f
	.zero		1


	//   ....[70]....
        /*15ac*/ 	.word	0x00026cd0
        /*15b0*/ 	.word	0x00000007
        /*15b4*/ 	.word	0x00030830
        /*15b8*/ 	.short	0x0101
        /*15ba*/ 	.byte	0x3f
	.zero		1


	//   ....[71]....
        /*15bc*/ 	.word	0x00026d30
        /*15c0*/ 	.word	0x00000007
        /*15c4*/ 	.word	0x00030860
        /*15c8*/ 	.short	0x010a
        /*15ca*/ 	.byte	0x3f
	.zero		1


	//   ....[72]....
        /*15cc*/ 	.word	0x000271e0
        /*15d0*/ 	.word	0x00000007
        /*15d4*/ 	.word	0x00030850
        /*15d8*/ 	.short	0x0107
        /*15da*/ 	.byte	0x3f
	.zero		1


	//   ....[73]....
        /*15dc*/ 	.word	0x00027340
        /*15e0*/ 	.word	0x00000007
        /*15e4*/ 	.word	0x00030850
        /*15e8*/ 	.short	0x0101
        /*15ea*/ 	.byte	0x3f
	.zero		1


	//   ....[74]....
        /*15ec*/ 	.word	0x00027560
        /*15f0*/ 	.word	0x00000004
        /*15f4*/ 	.word	0x00030860
        /*15f8*/ 	.short	0x010a
        /*15fa*/ 	.byte	0x3f
	.zero		1


	//   ....[75]....
        /*15fc*/ 	.word	0x000279f0
        /*1600*/ 	.word	0x00000004
        /*1604*/ 	.word	0x00030850
        /*1608*/ 	.short	0x0107
        /*160a*/ 	.byte	0x3f
	.zero		1


	//   ....[76]....
        /*160c*/ 	.word	0x00027ab0
        /*1610*/ 	.word	0x00000004
        /*1614*/ 	.word	0x00030850
        /*1618*/ 	.short	0x0101
        /*161a*/ 	.byte	0x3f
	.zero		1


	//   ....[77]....
        /*161c*/ 	.word	0x000287e0
        /*1620*/ 	.word	0x00000005
        /*1624*/ 	.word	0x00030820
        /*1628*/ 	.short	0x010a
        /*162a*/ 	.byte	0x3f
	.zero		1


	//   ....[78]....
        /*162c*/ 	.word	0x00028950
        /*1630*/ 	.word	0x00000003
        /*1634*/ 	.word	0x00030840
        /*1638*/ 	.short	0x010a
        /*163a*/ 	.byte	0x3f
	.zero		1


	//   ....[79]....
        /*163c*/ 	.word	0x000289f0
        /*1640*/ 	.word	0x00000019
        /*1644*/ 	.word	0x00030840
        /*1648*/ 	.short	0x010a
        /*164a*/ 	.byte	0x3f
	.zero		1


	//   ....[80]....
        /*164c*/ 	.word	0x00028a30
        /*1650*/ 	.word	0x00000003
        /*1654*/ 	.word	0x00030860
        /*1658*/ 	.short	0x010a
        /*165a*/ 	.byte	0x3f
	.zero		1


	//   ....[81]....
        /*165c*/ 	.word	0x00028a70
        /*1660*/ 	.word	0x00000019
        /*1664*/ 	.word	0x00030860
        /*1668*/ 	.short	0x010a
        /*166a*/ 	.byte	0x3f
	.zero		1


	//   ....[82]....
        /*166c*/ 	.word	0x00028ad0
        /*1670*/ 	.word	0x00000059
        /*1674*/ 	.word	0x00030890
        /*1678*/ 	.short	0x010a
        /*167a*/ 	.byte	0x3f
	.zero		1


	//   ....[83]....
        /*167c*/ 	.word	0x00028d80
        /*1680*/ 	.word	0x00000059
        /*1684*/ 	.word	0x00030890
        /*1688*/ 	.short	0x010a
        /*168a*/ 	.byte	0x3f
	.zero		1


	//   ....[84]....
        /*168c*/ 	.word	0x00029030
        /*1690*/ 	.word	0x00000059
        /*1694*/ 	.word	0x00030890
        /*1698*/ 	.short	0x010a
        /*169a*/ 	.byte	0x3f
	.zero		1


	//   ....[85]....
        /*169c*/ 	.word	0x000292e0
        /*16a0*/ 	.word	0x00000059
        /*16a4*/ 	.word	0x000308b0
        /*16a8*/ 	.short	0x010a
        /*16aa*/ 	.byte	0x3f
	.zero		1


	//   ....[86]....
        /*16ac*/ 	.word	0x00029a40
        /*16b0*/ 	.word	0x00000012
        /*16b4*/ 	.word	0x00030800
        /*16b8*/ 	.short	0x010a
        /*16ba*/ 	.byte	0x3f
	.zero		1


	//   ....[87]....
        /*16bc*/ 	.word	0x0002a1a0
        /*16c0*/ 	.word	0x00000012
        /*16c4*/ 	.word	0x00030800
        /*16c8*/ 	.short	0x010a
        /*16ca*/ 	.byte	0x3f
	.zero		1


	//   ....[88]....
        /*16cc*/ 	.word	0x0002a1f0
        /*16d0*/ 	.word	0x00000008
        /*16d4*/ 	.word	0x00030830
        /*16d8*/ 	.short	0x010a
        /*16da*/ 	.byte	0x3f
	.zero		1


	//   ....[89]....
        /*16dc*/ 	.word	0x0002a240
        /*16e0*/ 	.word	0x000000df
        /*16e4*/ 	.word	0x00030830
        /*16e8*/ 	.short	0x010a
        /*16ea*/ 	.byte	0x3f
	.zero		1


	//   ....[90]....
        /*16ec*/ 	.word	0x0002a290
        /*16f0*/ 	.word	0x000000da
        /*16f4*/ 	.word	0x00030850
        /*16f8*/ 	.short	0x010a
        /*16fa*/ 	.byte	0x3f
	.zero		1


	//   ....[91]....
        /*16fc*/ 	.word	0x0002a2e0
        /*1700*/ 	.word	0x000000df
        /*1704*/ 	.word	0x00030830
        /*1708*/ 	.short	0x010a
        /*170a*/ 	.byte	0x3f
	.zero		1


	//   ....[92]....
        /*170c*/ 	.word	0x0002a330
        /*1710*/ 	.word	0x00000008
        /*1714*/ 	.word	0x00030850
        /*1718*/ 	.short	0x010a
        /*171a*/ 	.byte	0x3f
	.zero		1


	//   ....[93]....
        /*171c*/ 	.word	0x0002a380
        /*1720*/ 	.word	0x000000df
        /*1724*/ 	.word	0x00030830
        /*1728*/ 	.short	0x010a
        /*172a*/ 	.byte	0x3f
	.zero		1


	//   ....[94]....
        /*172c*/ 	.word	0x0002a3d0
        /*1730*/ 	.word	0x000000de
        /*1734*/ 	.word	0x00030850
        /*1738*/ 	.short	0x010a
        /*173a*/ 	.byte	0x3f
	.zero		1


	//   ....[95]....
        /*173c*/ 	.word	0x0002a420
        /*1740*/ 	.word	0x00000008
        /*1744*/ 	.word	0x00030850
        /*1748*/ 	.short	0x010a
        /*174a*/ 	.byte	0x3f
	.zero		1


	//   ....[96]....
        /*174c*/ 	.word	0x0002a5c0
        /*1750*/ 	.word	0x00000017
        /*1754*/ 	.word	0x00030820
        /*1758*/ 	.short	0x010a
        /*175a*/ 	.byte	0x3f
	.zero		1


	//   ....[97]....
        /*175c*/ 	.word	0x0002a610
        /*1760*/ 	.word	0x0000000d
        /*1764*/ 	.word	0x000308a0
        /*1768*/ 	.short	0x010a
        /*176a*/ 	.byte	0x3f
	.zero		1


	//   ....[98]....
        /*176c*/ 	.word	0x0002a660
        /*1770*/ 	.word	0x0000000d
        /*1774*/ 	.word	0x000308c0
        /*1778*/ 	.short	0x010a
        /*177a*/ 	.byte	0x3f
	.zero		1


	//   ....[99]....
        /*177c*/ 	.word	0x0002a6b0
        /*1780*/ 	.word	0x00000006
        /*1784*/ 	.word	0x000308a0
        /*1788*/ 	.short	0x010a
        /*178a*/ 	.byte	0x3f
	.zero		1


	//   ....[100]....
        /*178c*/ 	.word	0x0002a700
        /*1790*/ 	.word	0x00000006
        /*1794*/ 	.word	0x000308c0
        /*1798*/ 	.short	0x010a
        /*179a*/ 	.byte	0x3f
	.zero		1


	//   ....[101]....
        /*179c*/ 	.word	0x0002a820
        /*17a0*/ 	.word	0x00000004
        /*17a4*/ 	.word	0x00030840
        /*17a8*/ 	.short	0x010a
        /*17aa*/ 	.byte	0x3f
	.zero		1


	//   ....[102]....
        /*17ac*/ 	.word	0x0002b9b0
        /*17b0*/ 	.word	0x00000017
        /*17b4*/ 	.word	0x00030820
        /*17b8*/ 	.short	0x010a
        /*17ba*/ 	.byte	0x3f
	.zero		1


	//   ....[103]....
        /*17bc*/ 	.word	0x0002ba00
        /*17c0*/ 	.word	0x00000007
        /*17c4*/ 	.word	0x00030840
        /*17c8*/ 	.short	0x010a
        /*17ca*/ 	.byte	0x3f
	.zero		1


	//   ....[104]....
        /*17cc*/ 	.word	0x0002c020
        /*17d0*/ 	.word	0x00000007
        /*17d4*/ 	.word	0x00030860
        /*17d8*/ 	.short	0x010a
        /*17da*/ 	.byte	0x3f
	.zero		1


	//   ....[105]....
        /*17dc*/ 	.word	0x0002c660
        /*17e0*/ 	.word	0x00000004
        /*17e4*/ 	.word	0x00030860
        /*17e8*/ 	.short	0x010a
        /*17ea*/ 	.byte	0x3f
	.zero		1


	//   ....[106]....
        /*17ec*/ 	.word	0x0002d680
        /*17f0*/ 	.word	0x00000005
        /*17f4*/ 	.word	0x00030820
        /*17f8*/ 	.short	0x010a
        /*17fa*/ 	.byte	0x3f
	.zero		1


	//   ....[107]....
        /*17fc*/ 	.word	0x0002d820
        /*1800*/ 	.word	0x00000003
        /*1804*/ 	.word	0x00030840
        /*1808*/ 	.short	0x010a
        /*180a*/ 	.byte	0x3f
	.zero		1


	//   ....[108]....
        /*180c*/ 	.word	0x0002d870
        /*1810*/ 	.word	0x00000019
        /*1814*/ 	.word	0x00030840
        /*1818*/ 	.short	0x010a
        /*181a*/ 	.byte	0x3f
	.zero		1


	//   ....[109]....
        /*181c*/ 	.word	0x0002d8c0
        /*1820*/ 	.word	0x00000003
        /*1824*/ 	.word	0x00030860
        /*1828*/ 	.short	0x010a
        /*182a*/ 	.byte	0x3f
	.zero		1


	//----- nvinfo : EIATTR_NUM_MBARRIERS
	.align		4
.L_241:
        /*182c*/ 	.byte	0x03, 0x38
        /*182e*/ 	.short	0x0016


	//----- nvinfo : EIATTR_EXIT_INSTR_OFFSETS
	.align		4
        /*1830*/ 	.byte	0x04, 0x1c
        /*1832*/ 	.short	(.L_243 - .L_242)


	//   ....[0]....
.L_242:
        /*1834*/ 	.word	0x00028ac0


	//----- nvinfo : EIATTR_MAX_THREADS
	.align		4
.L_243:
        /*1838*/ 	.byte	0x04, 0x05
        /*183a*/ 	.short	(.L_245 - .L_244)
.L_244:
        /*183c*/ 	.word	0x00000180
        /*1840*/ 	.word	0x00000001
        /*1844*/ 	.word	0x00000001


	//----- nvinfo : EIATTR_CRS_STACK_SIZE
	.align		4
.L_245:
        /*1848*/ 	.byte	0x04, 0x1e
        /*184a*/ 	.short	(.L_247 - .L_246)
.L_246:
        /*184c*/ 	.word	0x00000000


	//----- nvinfo : EIATTR_CBANK_PARAM_SIZE
	.align		4
.L_247:
        /*1850*/ 	.byte	0x03, 0x19
        /*1852*/ 	.short	0x0af0


	//----- nvinfo : EIATTR_PARAM_CBANK
	.align		4
        /*1854*/ 	.byte	0x04, 0x0a
        /*1856*/ 	.short	(.L_249 - .L_248)
	.align		4
.L_248:
        /*1858*/ 	.word	index@(.nv.constant0._ZN7cutlass13device_kernelIN5flash11enable_sm90INS1_16FlashAttnFwdSm90INS1_25CollectiveMainloopFwdSm90ILi2EN4cute5tupleIJNS5_1CILi1EEES8_S8_EEENS6_IJNS7_ILi128EEENS7_ILi64EEENS7_ILi256EEEEEELi256ENS_6half_tEfNS_4arch4Sm90ELb0ELb1ELb0ELb1ELb1ELb1ELb0ELb1ELb1ELb1ELb0ELb0EEENS1_21CollectiveEpilogueFwdINS6_IJSA_SC_SB_EEES9_SE_SG_Li256ELb1ELb1ELb0ELb0EEENS1_36VarlenDynamicPersistentTileSchedulerILi128ELi64ELi256ELi128ELb0ELb1ELb1ELb1ELb0ELb1EEEEEEEEEvNT_6ParamsE)
        /*185c*/ 	.short	0x0210
        /*185e*/ 	.short	0x0af0


	//----- nvinfo : EIATTR_SW_WAR
	.align		4
.L_249:
        /*1860*/ 	.byte	0x04, 0x36
        /*1862*/ 	.short	(.L_251 - .L_250)
.L_250:
        /*1864*/ 	.word	0x00000008
.L_251:


//--------------------- .nv.info._ZN7cutlass13device_kernelIN5flash11enable_sm90INS1_16FlashAttnFwdSm90INS1_25CollectiveMainloopFwdSm90ILi2EN4cute5tupleIJNS5_1CILi1EEES8_S8_EEENS6_IJNS7_ILi128EEENS7_ILi80EEENS7_ILi256EEEEEELi256ENS_6half_tEfNS_4arch4Sm90ELb1ELb0ELb0ELb0ELb1ELb0ELb0ELb1ELb1ELb1ELb0ELb0EEENS1_21CollectiveEpilogueFwdINS6_IJSA_SC_SB_EEES9_SE_SG_Li256ELb0ELb1ELb0ELb0EEENS1_30DynamicPersistentTileSchedulerILi256ELi128ELb0ELb1ELb1EEEEEEEEEvNT_6ParamsE --------------------------
	.section	.nv.info._ZN7cutlass13device_kernelIN5flash11enable_sm90INS1_16FlashAttnFwdSm90INS1_25CollectiveMainloopFwdSm90ILi2EN4cute5tupleIJNS5_1CILi1EEES8_S8_EEENS6_IJNS7_ILi128EEENS7_ILi80EEENS7_ILi256EEEEEELi256ENS_6half_tEfNS_4arch4Sm90ELb1ELb0ELb0ELb0ELb1ELb0ELb0ELb1ELb1ELb1ELb0ELb0EEENS1_21CollectiveEpilogueFwdINS6_IJSA_SC_SB_EEES9_SE_SG_Li256ELb0ELb1ELb0ELb0EEENS1_30DynamicPersistentTileSchedulerILi256ELi128ELb0ELb1ELb1EEEEEEEEEvNT_6ParamsE,"",@"SHT_CUDA_INFO"
	.sectionflags	@""
	.align	4


	//----- nvinfo : EIATTR_CUDA_API_VERSION
	.align		4
        /*0000*/ 	.byte	0x04, 0x37
        /*0002*/ 	.short	(.L_253 - .L_252)
.L_252:
        /*0004*/ 	.word	0x00000082


	//----- nvinfo : EIATTR_KPARAM_INFO
	.align		4
.L_253:
        /*0008*/ 	.byte	0x04, 0x17
        /*000a*/ 	.short	(.L_255 - .L_254)
.L_254:
        /*000c*/ 	.word	0x00000000
        /*0010*/ 	.short	0x0000
        /*0012*/ 	.short	0x0070
        /*0014*/ 	.byte	0x00, 0xf0, 0x01, 0x2a


	//----- nvinfo : EIATTR_SPARSE_MMA_MASK
	.align		4
.L_255:
        /*0018*/ 	.byte	0x03, 0x50
        /*001a*/ 	.short	0x0000


	//----- nvinfo : EIATTR_MAXREG_COUNT
	.align		4
        /*001c*/ 	.byte	0x03, 0x1b
        /*001e*/ 	.short	0x00a8


	//----- nvinfo : EIATTR_NUM_BARRIERS
	.align		4
        /*0020*/ 	.byte	0x02, 0x4c
        /*0022*/ 	.byte	0x09
	.zero		1


	//----- nvinfo : EIATTR_EXTERNS
	.align		4
        /*0024*/ 	.byte	0x04, 0x0f
        /*0026*/ 	.short	(.L_257 - .L_256)


	//   ....[0]....
	.align		4
.L_256:
        /*0028*/ 	.word	index@(__assertfail)


	//----- nvinfo : EIATTR_ANNOTATIONS
	.align		4
.L_257:
        /*002c*/ 	.byte	0x04, 0x55
        /*002e*/ 	.short	(.L_259 - .L_258)


	//   ....[0]....
.L_258:
        /*0030*/ 	.word	0x00000001
        /*0034*/ 	.byte	0xa0, 0x08, 0x00, 0x00, 0x01, 0x00, 0x00, 0x00, 0x60, 0x09, 0x00, 0x00, 0x01, 0x00, 0x00, 0x00
        /*0044*/ 	.byte	0xb0, 0x0c, 0x00, 0x00, 0x01, 0x00, 0x00, 0x00, 0x70, 0x18, 0x00, 0x00, 0x01, 0x00, 0x00, 0x00
        /*0054*/ 	.byte	0xc0, 0x10, 0x01, 0x00, 0x01, 0x00, 0x00, 0x00, 0x60, 0x11, 0x01, 0x00, 0x01, 0x00, 0x00, 0x00
        /*0064*/ 	.byte	0xe0, 0x11, 0x01, 0x00, 0x01, 0x00, 0x00, 0x00, 0xa0, 0x36, 0x01, 0x00, 0x01, 0x00, 0x00, 0x00
        /*0074*/ 	.byte	0xc0, 0x36, 0x01, 0x00, 0x01, 0x00, 0x00, 0x00, 0xb0, 0x50, 0x01, 0x00, 0x01, 0x00, 0x00, 0x00
        /*0084*/ 	.byte	0x50, 0x52, 0x01, 0x00


	//----- nvinfo : EIATTR_MERCURY_ISA_VERSION
	.align		4
.L_259:
        /*0088*/ 	.byte	0x03, 0x5f
        /*008a*/ 	.short	0x0101


	//----- nvinfo : EIATTR_INT_WARP_WIDE_INSTR_OFFSETS
	.align		4
        /*008c*/ 	.byte	0x04, 0x31
        /*008e*/ 	.short	(.L_261 - .L_260)


	//   ....[0]....
.L_260:
        /*0090*/ 	.word	0x000000c0


	//   ....[1]....
        /*0094*/ 	.word	0x000000d0


	//   ....[2]....
        /*0098*/ 	.word	0x00000170


	//   ....[3]....
        /*009c*/ 	.word	0x00011af0


	//   ....[4]....
        /*00a0*/ 	.word	0x00011b80


	//   ....[5]....
        /*00a4*/ 	.word	0x000147f0


	//   ....[6]....
        /*00a8*/ 	.word	0x00014880


	//----- nvinfo : EIATTR_COOP_GROUP_MASK_REGIDS
	.align		4
.L_261:
        /*00ac*/ 	.byte	0x04, 0x29
        /*00ae*/ 	.short	(.L_263 - .L_262)


	//   ....[0]....
.L_262:
        /*00b0*/ 	.word	0xffffffff


	//   ....[1]....
        /*00b4*/ 	.word	0xffffffff


	//   ....[2]....
        /*00b8*/ 	.word	0xffffffff


	//   ....[3]....
        /*00bc*/ 	.word	0xffffffff


	//   ....[4]....
        /*00c0*/ 	.word	0xffffffff


	//   ....[5]....
        /*00c4*/ 	.word	0xffffffff


	//   ....[6]....
        /*00c8*/ 	.word	0xffffffff


	//   ....[7]....
        /*00cc*/ 	.word	0xffffffff


	//   ....[8]....
        /*00d0*/ 	.word	0xffffffff


	//   ....[9]....
        /*00d4*/ 	.word	0xffffffff


	//   ....[10]....
        /*00d8*/ 	.word	0xffffffff


	//   ....[11]....
        /*00dc*/ 	.word	0xffffffff


	//   ....[12]....
        /*00e0*/ 	.word	0xffffffff


	//   ....[13]....
        /*00e4*/ 	.word	0xffffffff


	//   ....[14]....
        /*00e8*/ 	.word	0xffffffff


	//   ....[15]....
        /*00ec*/ 	.word	0xffffffff


	//   ....[16]....
        /*00f0*/ 	.word	0xffffffff


	//   ....[17]....
        /*00f4*/ 	.word	0xffffffff


	//   ....[18]....
        /*00f8*/ 	.word	0xffffffff


	//   ....[19]....
        /*00fc*/ 	.word	0xffffffff


	//   ....[20]....
        /*0100*/ 	.word	0xffffffff


	//   ....[21]....
        /*0104*/ 	.word	0xffffffff


	//   ....[22]....
        /*0108*/ 	.word	0xffffffff


	//   ....[23]....
        /*010c*/ 	.word	0xffffffff


	//   ....[24]....
        /*0110*/ 	.word	0xffffffff


	//   ....[25]....
        /*0114*/ 	.word	0xffffffff


	//   ....[26]....
        /*0118*/ 	.word	0xffffffff


	//   ....[27]....
        /*011c*/ 	.word	0xffffffff


	//   ....[28]....
        /*0120*/ 	.word	0xffffffff


	//   ....[29]....
        /*0124*/ 	.word	0xffffffff


	//   ....[30]....
        /*0128*/ 	.word	0xffffffff


	//   ....[31]....
        /*012c*/ 	.word	0xffffffff


	//   ....[32]....
        /*0130*/ 	.word	0xffffffff


	//   ....[33]....
        /*0134*/ 	.word	0xffffffff


	//   ....[34]....
        /*0138*/ 	.word	0xffffffff


	//   ....[35]....
        /*013c*/ 	.word	0xffffffff


	//   ....[36]....
        /*0140*/ 	.word	0xffffffff


	//   ....[37]....
        /*0144*/ 	.word	0xffffffff


	//   ....[38]....
        /*0148*/ 	.word	0xffffffff


	//   ....[39]....
        /*014c*/ 	.word	0xffffffff


	//   ....[40]....
        /*0150*/ 	.word	0xffffffff


	//   ....[41]....
        /*0154*/ 	.word	0xffffffff


	//   ....[42]....
        /*0158*/ 	.word	0xffffffff


	//   ....[43]....
        /*015c*/ 	.word	0xffffffff


	//   ....[44]....
        /*0160*/ 	.word	0xffffffff


	//   ....[45]....
        /*0164*/ 	.word	0xffffffff


	//   ....[46]....
        /*0168*/ 	.word	0xffffffff


	//   ....[47]....
        /*016c*/ 	.word	0xffffffff


	//   ....[48]....
        /*0170*/ 	.word	0xffffffff


	//   ....[49]....
        /*0174*/ 	.word	0xffffffff


	//   ....[50]....
        /*0178*/ 	.word	0xffffffff


	//   ....[51]....
        /*017c*/ 	.word	0xffffffff


	//   ....[52]....
        /*0180*/ 	.word	0xffffffff


	//   ....[53]....
        /*0184*/ 	.word	0xffffffff


	//   ....[54]....
        /*0188*/ 	.word	0xffffffff


	//   ....[55]....
        /*018c*/ 	.word	0xffffffff


	//   ....[56]....
        /*0190*/ 	.word	0xffffffff


	//   ....[57]....
        /*0194*/ 	.word	0xffffffff


	//   ....[58]....
        /*0198*/ 	.word	0xffffffff


	//   ....[59]....
        /*019c*/ 	.word	0xffffffff


	//   ....[60]....
        /*01a0*/ 	.word	0xffffffff


	//   ....[61]....
        /*01a4*/ 	.word	0xffffffff


	//   ....[62]....
        /*01a8*/ 	.word	0xffffffff


	//   ....[63]....
        /*01ac*/ 	.word	0xffffffff


	//   ....[64]....
        /*01b0*/ 	.word	0xffffffff


	//   ....[65]....
        /*01b4*/ 	.word	0xffffffff


	//   ....[66]....
        /*01b8*/ 	.word	0xffffffff


	//   ....[67]....
        /*01bc*/ 	.word	0xffffffff


	//   ....[68]....
        /*01c0*/ 	.word	0xffffffff


	//   ....[69]....
        /*01c4*/ 	.word	0xffffffff


	//   ....[70]....
        /*01c8*/ 	.word	0xffffffff


	//   ....[71]....
        /*01cc*/ 	.word	0xffffffff


	//   ....[72]....
        /*01d0*/ 	.word	0xffffffff


	//   ....[73]....
        /*01d4*/ 	.word	0xffffffff


	//   ....[74]....
        /*01d8*/ 	.word	0xffffffff


	//   ....[75]....
        /*01dc*/ 	.word	0xffffffff


	//   ....[76]....
        /*01e0*/ 	.word	0xffffffff


	//   ....[77]....
        /*01e4*/ 	.word	0xffffffff


	//   ....[78]....
        /*01e8*/ 	.word	0xffffffff


	//   ....[79]....
        /*01ec*/ 	.word	0xffffffff


	//   ....[80]....
        /*01f0*/ 	.word	0xffffffff


	//   ....[81]....
        /*01f4*/ 	.word	0xffffffff


	//   ....[82]....
        /*01f8*/ 	.word	0xffffffff


	//   ....[83]....
        /*01fc*/ 	.word	0xffffffff


	//   ....[84]....
        /*0200*/ 	.word	0xffffffff


	//   ....[85]....
        /*0204*/ 	.word	0xffffffff


	//   ....[86]....
        /*0208*/ 	.word	0xffffffff


	//   ....[87]....
        /*020c*/ 	.word	0xffffffff


	//   ....[88]....
        /*0210*/ 	.word	0xffffffff


	//   ....[89]....
        /*0214*/ 	.word	0xffffffff


	//   ....[90]....
        /*0218*/ 	.word	0xffffffff


	//   ....[91]....
        /*021c*/ 	.word	0xffffffff


	//   ....[92]....
        /*0220*/ 	.word	0xffffffff


	//   ....[93]....
        /*0224*/ 	.word	0xffffffff


	//   ....[94]....
        /*0228*/ 	.word	0xffffffff


	//   ....[95]....
        /*022c*/ 	.word	0xffffffff


	//   ....[96]....
        /*0230*/ 	.word	0xffffffff


	//   ....[97]....
        /*0234*/ 	.word	0xffffffff


	//   ....[98]....
        /*0238*/ 	.word	0xffffffff


	//   ....[99]....
        /*023c*/ 	.word	0xffffffff


	//   ....[100]....
        /*0240*/ 	.word	0xffffffff


	//   ....[101]....
        /*0244*/ 	.word	0xffffffff


	//   ....[102]....
        /*0248*/ 	.word	0xffffffff


	//   ....[103]....
        /*024c*/ 	.word	0xffffffff


	//   ....[104]....
        /*0250*/ 	.word	0xffffffff


	//   ....[105]....
        /*0254*/ 	.word	0xffffffff


	//   ....[106]....
        /*0258*/ 	.word	0x0500000f


	//   ....[107]....
        /*025c*/ 	.word	0x0500000f


	//   ....[108]....
        /*0260*/ 	.word	0x0500000f


	//   ....[109]....
        /*0264*/ 	.word	0x0500000f


	//   ....[110]....
        /*0268*/ 	.word	0x0500000f


	//   ....[111]....
        /*026c*/ 	.word	0x0500000f


	//   ....[112]....
        /*0270*/ 	.word	0x0500000f


	//   ....[113]....
        /*0274*/ 	.word	0x0500000f


	//   ....[114]....
        /*0278*/ 	.word	0x0500000f


	//   ....[115]....
        /*027c*/ 	.word	0x0500000f


	//   ....[116]....
        /*0280*/ 	.word	0x0500000f


	//   ....[117]....
        /*0284*/ 	.word	0x0500000f


	//   ....[118]....
        /*0288*/ 	.word	0x0500000f


	//   ....[119]....
        /*028c*/ 	.word	0x0500000f


	//   ....[120]....
        /*0290*/ 	.word	0x0500000f


	//   ....[121]....
        /*0294*/ 	.word	0x0500000f


	//   ....[122]....
        /*0298*/ 	.word	0x0500000f


	//   ....[123]....
        /*029c*/ 	.word	0x0500000f


	//   ....[124]....
        /*02a0*/ 	.word	0x0500000f


	//   ....[125]....
        /*02a4*/ 	.word	0x0500000f


	//   ....[126]....
        /*02a8*/ 	.word	0x0500000f


	//   ....[127]....
        /*02ac*/ 	.word	0x0500000f


	//   ....[128]....
        /*02b0*/ 	.word	0x0500000f


	//   ....[129]....
        /*02b4*/ 	.word	0x0500000f


	//   ....[130]....
        /*02b8*/ 	.word	0x0500000f


	//   ....[131]....
        /*02bc*/ 	.word	0x0500000f


	//   ....[132]....
        /*02c0*/ 	.word	0x0500000f


	//   ....[133]....
        /*02c4*/ 	.word	0x0500000f


	//   ....[134]....
        /*02c8*/ 	.word	0x0500000f


	//   ....[135]....
        /*02cc*/ 	.word	0x0500000f


	//   ....[136]....
        /*02d0*/ 	.word	0x0500000f


	//   ....[137]....
        /*02d4*/ 	.word	0x0500000f


	//   ....[138]....
        /*02d8*/ 	.word	0x0500000f


	//   ....[139]....
        /*02dc*/ 	.word	0x0500000f


	//   ....[140]....
        /*02e0*/ 	.word	0x0500000f


	//   ....[141]....
        /*02e4*/ 	.word	0x0500000f


	//   ....[142]....
        /*02e8*/ 	.word	0x0500000f


	//   ....[143]....
        /*02ec*/ 	.word	0x0500000f


	//   ....[144]....
        /*02f0*/ 	.word	0x0500000f


	//   ....[145]....
        /*02f4*/ 	.word	0x0500000f


	//   ....[146]....
        /*02f8*/ 	.word	0x0500000f


	//   ....[147]....
        /*02fc*/ 	.word	0x0500000f


	//   ....[148]....
        /*0300*/ 	.word	0x0500000f


	//   ....[149]....
        /*0304*/ 	.word	0x0500000f


	//   ....[150]....
        /*0308*/ 	.word	0x0500000f


	//   ....[151]....
        /*030c*/ 	.word	0x0500000f


	//   ....[152]....
        /*0310*/ 	.word	0x0500000f


	//   ....[153]....
        /*0314*/ 	.word	0x0500000f


	//   ....[154]....
        /*0318*/ 	.word	0x0500000f


	//   ....[155]....
        /*031c*/ 	.word	0x0500000f


	//   ....[156]....
        /*0320*/ 	.word	0x0500000f


	//   ....[157]....
        /*0324*/ 	.word	0x0500000f


	//   ....[158]....
        /*0328*/ 	.word	0x0500000f


	//   ....[159]....
        /*032c*/ 	.word	0x0500000f


	//   ....[160]....
        /*0330*/ 	.word	0x0500000f


	//   ....[161]....
        /*0334*/ 	.word	0x0500000f


	//   ....[162]....
        /*0338*/ 	.word	0x0500000f


	//   ....[163]....
        /*033c*/ 	.word	0x0500000f


	//   ....[164]....
        /*0340*/ 	.word	0x0500000f


	//----- nvinfo : EIATTR_COOP_GROUP_INSTR_OFFSETS
	.align		4
.L_263:
        /*0344*/ 	.byte	0x04, 0x28
        /*0346*/ 	.short	(.L_265 - .L_264)


	//   ....[0]....
.L_264:
        /*0348*/ 	.word	0x00000070


	//   ....[1]....
        /*034c*/ 	.word	0x000000b0


	//   ....[2]....
        /*0350*/ 	.word	0x000002d0


	//   ....[3]....
        /*0354*/ 	.word	0x00000430


	//   ....[4]....
        /*0358*/ 	.word	0x00000550


	//   ....[5]....
        /*035c*/ 	.word	0x000006b0


	//   ....[6]....
        /*0360*/ 	.word	0x00001670


	//   ....[7]....
        /*0364*/ 	.word	0x000040e0


	//   ....[8]....
        /*0368*/ 	.word	0x00004120


	//   ....[9]....
        /*036c*/ 	.word	0x000047e0


	//   ....[10]....
        /*0370*/ 	.word	0x00004900


	//   ....[11]....
        /*0374*/ 	.word	0x00004bc0


	//   ....[12]....
        /*0378*/ 	.word	0x00004d30


	//   ....[13]....
        /*037c*/ 	.word	0x00008160


	//   ....[14]....
        /*0380*/ 	.word	0x00008560


	//   ....[15]....
        /*0384*/ 	.word	0x00008580


	//   ....[16]....
        /*0388*/ 	.word	0x00008600


	//   ....[17]....
        /*038c*/ 	.word	0x00008bb0


	//   ....[18]....
        /*0390*/ 	.word	0x00008c30


	//   ....[19]....
        /*0394*/ 	.word	0x0000c4d0


	//   ....[20]....
        /*0398*/ 	.word	0x0000c4e0


	//   ....[21]....
        /*039c*/ 	.word	0x0000c540


	//   ....[22]....
        /*03a0*/ 	.word	0x0000c560


	//   ....[23]....
        /*03a4*/ 	.word	0x0000d8b0


	//   ....[24]....
        /*03a8*/ 	.word	0x0000d8e0


	//   ....[25]....
        /*03ac*/ 	.word	0x0000d980


	//   ....[26]....
        /*03b0*/ 	.word	0x0000d9e0


	//   ....[27]....
        /*03b4*/ 	.word	0x0000f5f0


	//   ....[28]....
        /*03b8*/ 	.word	0x0000f620


	//   ....[29]....
        /*03bc*/ 	.word	0x0000f650


	//   ....[30]....
        /*03c0*/ 	.word	0x0000f6b0


	//   ....[31]....
        /*03c4*/ 	.word	0x0000fde0


	//   ....[32]....
        /*03c8*/ 	.word	0x0000fe10


	//   ....[33]....
        /*03cc*/ 	.word	0x0000ffa0


	//   ....[34]....
        /*03d0*/ 	.word	0x0000ffc0


	//   ....[35]....
        /*03d4*/ 	.word	0x00010100


	//   ....[36]....
        /*03d8*/ 	.word	0x00010120


	//   ....[37]....
        /*03dc*/ 	.word	0x00010270


	//   ....[38]....
        /*03e0*/ 	.word	0x00010290


	//   ....[39]....
        /*03e4*/ 	.word	0x00010a90


	//   ....[40]....
        /*03e8*/ 	.word	0x00010ab0


	//   ....[41]....
        /*03ec*/ 	.word	0x00010bf0


	//   ....[42]....
        /*03f0*/ 	.word	0x00010c10


	//   ....[43]....
        /*03f4*/ 	.word	0x00010d50


	//   ....[44]....
        /*03f8*/ 	.word	0x00010d70


	//   ....[45]....
        /*03fc*/ 	.word	0x00010ec0


	//   ....[46]....
        /*0400*/ 	.word	0x00010ee0


	//   ....[47]....
        /*0404*/ 	.word	0x000110f0


	//   ....[48]....
        /*0408*/ 	.word	0x00012630


	//   ....[49]....
        /*040c*/ 	.word	0x00012670


	//   ....[50]....
        /*0410*/ 	.word	0x000126a0


	//   ....[51]....
        /*0414*/ 	.word	0x000126e0


	//   ....[52]....
        /*0418*/ 	.word	0x00012780


	//   ....[53]....
        /*041c*/ 	.word	0x000127a0


	//   ....[54]....
        /*0420*/ 	.word	0x00012840


	//   ....[55]....
        /*0424*/ 	.word	0x00012860


	//   ....[56]....
        /*0428*/ 	.word	0x00012900


	//   ....[57]....
        /*042c*/ 	.word	0x00012920


	//   ....[58]....
        /*0430*/ 	.word	0x00013010


	//   ....[59]....
        /*0434*/ 	.word	0x00013030


	//   ....[60]....
        /*0438*/ 	.word	0x00013050


	//   ....[61]....
        /*043c*/ 	.word	0x000130b0


	//   ....[62]....
        /*0440*/ 	.word	0x00013140


	//   ....[63]....
        /*0444*/ 	.word	0x00013170


	//   ....[64]....
        /*0448*/ 	.word	0x00013200


	//   ....[65]....
        /*044c*/ 	.word	0x00013220


	//   ....[66]....
        /*0450*/ 	.word	0x000132c0


	//   ....[67]....
        /*0454*/ 	.word	0x000132f0


	//   ....[68]....
        /*0458*/ 	.word	0x00013380


	//   ....[69]....
        /*045c*/ 	.word	0x000133b0


	//   ....[70]....
        /*0460*/ 	.word	0x00013440


	//   ....[71]....
        /*0464*/ 	.word	0x00013470


	//   ....[72]....
        /*0468*/ 	.word	0x00013500


	//   ....[73]....
        /*046c*/ 	.word	0x00013520


	//   ....[74]....
        /*0470*/ 	.word	0x00013c70


	//   ....[75]....
        /*0474*/ 	.word	0x00013ca0


	//   ....[76]....
        /*0478*/ 	.word	0x00013cb0


	//   ....[77]....
        /*047c*/ 	.word	0x00013cd0


	//   ....[78]....
        /*0480*/ 	.word	0x00013d40


	//   ....[79]....
        /*0484*/ 	.word	0x00013d60


	//   ....[80]....
        /*0488*/ 	.word	0x00013dc0


	//   ....[81]....
        /*048c*/ 	.word	0x00013de0


	//   ....[82]....
        /*0490*/ 	.word	0x00013e40


	//   ....[83]....
        /*0494*/ 	.word	0x00013e60


	//   ....[84]....
        /*0498*/ 	.word	0x00014130


	//   ....[85]....
        /*049c*/ 	.word	0x00014150


	//   ....[86]....
        /*04a0*/ 	.word	0x00014170


	//   ....[87]....
        /*04a4*/ 	.word	0x00014210


	//   ....[88]....
        /*04a8*/ 	.word	0x00014230


	//   ....[89]....
        /*04ac*/ 	.word	0x000142d0


	//   ....[90]....
        /*04b0*/ 	.word	0x000142f0


	//   ....[91]....
        /*04b4*/ 	.word	0x00014390


	//   ....[92]....
        /*04b8*/ 	.word	0x000143b0


	//   ....[93]....
        /*04bc*/ 	.word	0x000143c0


	//   ....[94]....
        /*04c0*/ 	.word	0x000149e0


	//   ....[95]....
        /*04c4*/ 	.word	0x00014a00


	//   ....[96]....
        /*04c8*/ 	.word	0x00014a10


	//   ....[97]....
        /*04cc*/ 	.word	0x00014a30


	//   ....[98]....
        /*04d0*/ 	.word	0x00014af0


	//   ....[99]....
        /*04d4*/ 	.word	0x00014b20


	//   ....[100]....
        /*04d8*/ 	.word	0x00014bb0


	//   ....[101]....
        /*04dc*/ 	.word	0x00014be0


	//   ....[102]....
        /*04e0*/ 	.word	0x00014bf0


	//   ....[103]....
        /*04e4*/ 	.word	0x00014c80


	//   ....[104]....
        /*04e8*/ 	.word	0x00014ff0


	//   ....[105]....
        /*04ec*/ 	.word	0x000151d0


	//   ....[106]....
        /*04f0*/ 	.word	0x00015790


	//   ....[107]....
        /*04f4*/ 	.word	0x00015870


	//   ....[108]....
        /*04f8*/ 	.word	0x00015940


	//   ....[109]....
        /*04fc*/ 	.word	0x000159d0


	//   ....[110]....
        /*0500*/ 	.word	0x00015aa0


	//   ....[111]....
        /*0504*/ 	.word	0x00015b20


	//   ....[112]....
        /*0508*/ 	.word	0x00015c10


	//   ....[113]....
        /*050c*/ 	.word	0x00015c90


	//   ....[114]....
        /*0510*/ 	.word	0x00015d80


	//   ....[115]....
        /*0514*/ 	.word	0x00015e00


	//   ....[116]....
        /*0518*/ 	.word	0x00015ee0


	//   ....[117]....
        /*051c*/ 	.word	0x00015f70


	//   ....[118]....
        /*0520*/ 	.word	0x00015ff0


	//   ....[119]....
        /*0524*/ 	.word	0x00016070


	//   ....[120]....
        /*0528*/ 	.word	0x00016140


	//   ....[121]....
        /*052c*/ 	.word	0x000161b0


	//   ....[122]....
        /*0530*/ 	.word	0x000162b0


	//   ....[123]....
        /*0534*/ 	.word	0x00016320


	//   ....[124]....
        /*0538*/ 	.word	0x00016420


	//   ....[125]....
        /*053c*/ 	.word	0x00016490


	//   ....[126]....
        /*0540*/ 	.word	0x00016590


	//   ....[127]....
        /*0544*/ 	.word	0x00016600


	//   ....[128]....
        /*0548*/ 	.word	0x00016700


	//   ....[129]....
        /*054c*/ 	.word	0x00016780


	//   ....[130]....
        /*0550*/ 	.word	0x00016870


	//   ....[131]....
        /*0554*/ 	.word	0x000168e0


	//   ....[132]....
        /*0558*/ 	.word	0x000169c0


	//   ....[133]....
        /*055c*/ 	.word	0x00016af0


	//   ....[134]....
        /*0560*/ 	.word	0x00016ba0


	//   ....[135]....
        /*0564*/ 	.word	0x00016c00


	//   ....[136]....
        /*0568*/ 	.word	0x00016cd0


	//   ....[137]....
        /*056c*/ 	.word	0x00016d30


	//   ....[138]....
        /*0570*/ 	.word	0x00016e00


	//   ....[139]....
        /*0574*/ 	.word	0x00016e60


	//   ....[140]....
        /*0578*/ 	.word	0x00016f30


	//   ....[141]....
        /*057c*/ 	.word	0x00016f90


	//   ....[142]....
        /*0580*/ 	.word	0x00017060


	//   ....[143]....
        /*0584*/ 	.word	0x00017140


	//   ....[144]....
        /*0588*/ 	.word	0x000171e0


	//   ....[145]....
        /*058c*/ 	.word	0x00017240


	//   ....[146]....
        /*0590*/ 	.word	0x00017350


	//   ....[147]....
        /*0594*/ 	.word	0x000173b0


	//   ....[148]....
        /*0598*/ 	.word	0x000174c0


	//   ....[149]....
        /*059c*/ 	.word	0x00017520


	//   ....[150]....
        /*05a0*/ 	.word	0x00017630


	//   ....[151]....
        /*05a4*/ 	.word	0x00017690


	//   ....[152]....
        /*05a8*/ 	.word	0x00017750


	//   ....[153]....
        /*05ac*/ 	.word	0x000178b0


	//   ....[154]....
        /*05b0*/ 	.word	0x00017950


	//   ....[155]....
        /*05b4*/ 	.word	0x000179b0


	//   ....[156]....
        /*05b8*/ 	.word	0x00017a80


	//   ....[157]....
        /*05bc*/ 	.word	0x00017b60


	//   ....[158]....
        /*05c0*/ 	.word	0x00017c20


	//   ....[159]....
        /*05c4*/ 	.word	0x00017d00


	//   ....[160]....
        /*05c8*/ 	.word	0x00017dc0


	//   ....[161]....
        /*05cc*/ 	.word	0x00017ea0


	//   ....[162]....
        /*05d0*/ 	.word	0x00017f60


	//   ....[163]....
        /*05d4*/ 	.word	0x00018070


	//   ....[164]....
        /*05d8*/ 	.word	0x00018190


	//----- nvinfo : EIATTR_REG_RECONFIG
	.align		4
.L_265:
        /*05dc*/ 	.byte	0x01, 0x54
	.zero		2


	//----- nvinfo : EIATTR_SYSCALL_OFFSETS
	.align		4
        /*05e0*/ 	.byte	0x04, 0x46
        /*05e2*/ 	.short	(.L_267 - .L_266)


	//   ....[0]....
.L_266:
        /*05e4*/ 	.word	0x00001860


	//   ....[1]....
        /*05e8*/ 	.word	0x00011ce0


	//   ....[2]....
        /*05ec*/ 	.word	0x00011e30


	//   ....[3]....
        /*05f0*/ 	.word	0x00011f20


	//   ....[4]....
        /*05f4*/ 	.word	0x00012cb0


	//----- nvinfo : EIATTR_MBARRIER_INSTR_OFFSETS
	.align		4
.L_267:
        /*05f8*/ 	.byte	0x04, 0x39
        /*05fa*/ 	.short	(.L_269 - .L_268)


	//   ....[0]....
.L_268:
        /*05fc*/ 	.word	0x00000180
        /*0600*/ 	.word	0x000000ff
        /*0604*/ 	.word	0x00038800
        /*0608*/ 	.short	0x0100
        /*060a*/ 	.byte	0x08
	.zero		1


	//   ....[1]....
        /*060c*/ 	.word	0x00000190
        /*0610*/ 	.word	0x000000ff
        /*0614*/ 	.word	0x00038820
        /*0618*/ 	.short	0x0100
        /*061a*/ 	.byte	0x08
	.zero		1


	//   ....[2]....
        /*061c*/ 	.word	0x00000280
        /*0620*/ 	.word	0x000000ff
        /*0624*/ 	.word	0x00038830
        /*0628*/ 	.short	0x0100
        /*062a*/ 	.byte	0x08
	.zero		1


	//   ....[3]....
        /*062c*/ 	.word	0x00000290
        /*0630*/ 	.word	0x000000ff
        /*0634*/ 	.word	0x00038840
        /*0638*/ 	.short	0x0100
        /*063a*/ 	.byte	0x08
	.zero		1


	//   ....[4]....
        /*063c*/ 	.word	0x000002a0
        /*0640*/ 	.word	0x000000ff
        /*0644*/ 	.word	0x00038838
        /*0648*/ 	.short	0x0100
        /*064a*/ 	.byte	0x08
	.zero		1


	//   ....[5]....
        /*064c*/ 	.word	0x000002b0
        /*0650*/ 	.word	0x000000ff
        /*0654*/ 	.word	0x00038848
        /*0658*/ 	.short	0x0100
        /*065a*/ 	.byte	0x08
	.zero		1


	//   ....[6]....
        /*065c*/ 	.word	0x000003e0
        /*0660*/ 	.word	0x000000ff
        /*0664*/ 	.word	0x00038850
        /*0668*/ 	.short	0x0100
        /*066a*/ 	.byte	0x08
	.zero		1


	//   ....[7]....
        /*066c*/ 	.word	0x000003f0
        /*0670*/ 	.word	0x000000ff
        /*0674*/ 	.word	0x00038860
        /*0678*/ 	.short	0x0100
        /*067a*/ 	.byte	0x08
	.zero		1


	//   ....[8]....
        /*067c*/ 	.word	0x00000400
        /*0680*/ 	.word	0x000000ff
        /*0684*/ 	.word	0x00038858
        /*0688*/ 	.short	0x0100
        /*068a*/ 	.byte	0x08
	.zero		1


	//   ....[9]....
        /*068c*/ 	.word	0x00000410
        /*0690*/ 	.word	0x000000ff
        /*0694*/ 	.word	0x00038868
        /*0698*/ 	.short	0x0100
        /*069a*/ 	.byte	0x08
	.zero		1


	//   ....[10]....
        /*069c*/ 	.word	0x00000500
        /*06a0*/ 	.word	0x000000ff
        /*06a4*/ 	.word	0x00038870
        /*06a8*/ 	.short	0x0100
        /*06aa*/ 	.byte	0x06
	.zero		1


	//   ....[11]....
        /*06ac*/ 	.word	0x00000510
        /*06b0*/ 	.word	0x000000ff
        /*06b4*/ 	.word	0x00038880
        /*06b8*/ 	.short	0x0100
        /*06ba*/ 	.byte	0x06
	.zero		1


	//   ....[12]....
        /*06bc*/ 	.word	0x00000520
        /*06c0*/ 	.word	0x000000ff
        /*06c4*/ 	.word	0x00038878
        /*06c8*/ 	.short	0x0100
        /*06ca*/ 	.byte	0x06
	.zero		1


	//   ....[13]....
        /*06cc*/ 	.word	0x00000530
        /*06d0*/ 	.word	0x000000ff
        /*06d4*/ 	.word	0x00038888
        /*06d8*/ 	.short	0x0100
        /*06da*/ 	.byte	0x06
	.zero		1


	//   ....[14]....
        /*06dc*/ 	.word	0x00000660
        /*06e0*/ 	.word	0x000000ff
        /*06e4*/ 	.word	0x00038890
        /*06e8*/ 	.short	0x0100
        /*06ea*/ 	.byte	0x08
	.zero		1


	//   ....[15]....
        /*06ec*/ 	.word	0x00000670
        /*06f0*/ 	.word	0x000000ff
        /*06f4*/ 	.word	0x000388a0
        /*06f8*/ 	.short	0x0100
        /*06fa*/ 	.byte	0x08
	.zero		1


	//   ....[16]....
        /*06fc*/ 	.word	0x00000680
        /*0700*/ 	.word	0x000000ff
        /*0704*/ 	.word	0x00038898
        /*0708*/ 	.short	0x0100
        /*070a*/ 	.byte	0x08
	.zero		1


	//   ....[17]....
        /*070c*/ 	.word	0x00000690
        /*0710*/ 	.word	0x000000ff
        /*0714*/ 	.word	0x000388a8
        /*0718*/ 	.short	0x0100
        /*071a*/ 	.byte	0x08
	.zero		1


	//   ....[18]....
        /*071c*/ 	.word	0x000007d0
        /*0720*/ 	.word	0x000000ff
        /*0724*/ 	.word	0x000388b0
        /*0728*/ 	.short	0x0100
        /*072a*/ 	.byte	0x08
	.zero		1


	//   ....[19]....
        /*072c*/ 	.word	0x000007e0
        /*0730*/ 	.word	0x000000ff
        /*0734*/ 	.word	0x000388c0
        /*0738*/ 	.short	0x0100
        /*073a*/ 	.byte	0x08
	.zero		1


	//   ....[20]....
        /*073c*/ 	.word	0x000007f0
        /*0740*/ 	.word	0x000000ff
        /*0744*/ 	.word	0x000388b8
        /*0748*/ 	.short	0x0100
        /*074a*/ 	.byte	0x08
	.zero		1


	//   ....[21]....
        /*074c*/ 	.word	0x00000800
        /*0750*/ 	.word	0x000000ff
        /*0754*/ 	.word	0x000388c8
        /*0758*/ 	.short	0x0100
        /*075a*/ 	.byte	0x08
	.zero		1


	//   ....[22]....
        /*075c*/ 	.word	0x000018f0
        /*0760*/ 	.word	0x000000ff
        /*0764*/ 	.word	0x00038800
        /*0768*/ 	.short	0x010a
        /*076a*/ 	.byte	0x06
	.zero		1


	//   ....[23]....
        /*076c*/ 	.word	0x000019c0
        /*0770*/ 	.word	0x00000000
        /*0774*/ 	.word	0x00038830
        /*0778*/ 	.short	0x010a
        /*077a*/ 	.byte	0x3f
	.zero		1


	//   ....[24]....
        /*077c*/ 	.word	0x00001a00
        /*0780*/ 	.word	0x00000000
        /*0784*/ 	.word	0x00038830
        /*0788*/ 	.short	0x010a
        /*078a*/ 	.byte	0x3f
	.zero		1


	//   ....[25]....
        /*078c*/ 	.word	0x00004430
        /*0790*/ 	.word	0x000000ff
        /*0794*/ 	.word	0x00000000
        /*0798*/ 	.short	0x0101
        /*079a*/ 	.byte	0x04
	.zero		1


	//   ....[26]....
        /*079c*/ 	.word	0x000057e0
        /*07a0*/ 	.word	0x000000ff
        /*07a4*/ 	.word	0x00038830
        /*07a8*/ 	.short	0x010a
        /*07aa*/ 	.byte	0x3d
	.zero		1


	//   ....[27]....
        /*07ac*/ 	.word	0x00005820
        /*07b0*/ 	.word	0x000000ff
        /*07b4*/ 	.word	0x00038830
        /*07b8*/ 	.short	0x010a
        /*07ba*/ 	.byte	0x3d
	.zero		1


	//   ....[28]....
        /*07bc*/ 	.word	0x00007da0
        /*07c0*/ 	.word	0x000000ff
        /*07c4*/ 	.word	0x00038850
        /*07c8*/ 	.short	0x010a
        /*07ca*/ 	.byte	0x04
	.zero		1


	//   ....[29]....
        /*07cc*/ 	.word	0x00007de0
        /*07d0*/ 	.word	0x000000ff
        /*07d4*/ 	.word	0x00038850
        /*07d8*/ 	.short	0x010a
        /*07da*/ 	.byte	0x04
	.zero		1


	//   ....[30]....
        /*07dc*/ 	.word	0x000086d0
        /*07e0*/ 	.word	0x000000ff
        /*07e4*/ 	.word	0x00000000
        /*07e8*/ 	.short	0x0101
        /*07ea*/ 	.byte	0x3d
	.zero		1


	//   ....[31]....
        /*07ec*/ 	.word	0x00009400
        /*07f0*/ 	.word	0x000000ff
        /*07f4*/ 	.word	0x00000000
        /*07f8*/ 	.short	0x0101
        /*07fa*/ 	.byte	0x04
	.zero		1


	//   ....[32]....
        /*07fc*/ 	.word	0x000095d0
        /*0800*/ 	.word	0x000000ff
        /*0804*/ 	.word	0x00038830
        /*0808*/ 	.short	0x010a
        /*080a*/ 	.byte	0x04
	.zero		1


	//   ....[33]....
        /*080c*/ 	.word	0x00009610
        /*0810*/ 	.word	0x000000ff
        /*0814*/ 	.word	0x00038830
        /*0818*/ 	.short	0x010a
        /*081a*/ 	.byte	0x04
	.zero		1


	//   ....[34]....
        /*081c*/ 	.word	0x0000bf70
        /*0820*/ 	.word	0x000000ff
        /*0824*/ 	.word	0x00038850
        /*0828*/ 	.short	0x010a
        /*082a*/ 	.byte	0x04
	.zero		1


	//   ....[35]....
        /*082c*/ 	.word	0x0000bfb0
        /*0830*/ 	.word	0x000000ff
        /*0834*/ 	.word	0x00038850
        /*0838*/ 	.short	0x010a
        /*083a*/ 	.byte	0x04
	.zero		1


	//   ....[36]....
        /*083c*/ 	.word	0x0000c550
        /*0840*/ 	.word	0x000000ff
        /*0844*/ 	.word	0x00000000
        /*0848*/ 	.short	0x0101
        /*084a*/ 	.byte	0x06
	.zero		1


	//   ....[37]....
        /*084c*/ 	.word	0x0000cf00
        /*0850*/ 	.word	0x000000ff
        /*0854*/ 	.word	0x00000000
        /*0858*/ 	.short	0x0101
        /*085a*/ 	.byte	0x04
	.zero		1


	//   ....[38]....
        /*085c*/ 	.word	0x0000d820
        /*0860*/ 	.word	0x000000ff
        /*0864*/ 	.word	0x00038850
        /*0868*/ 	.short	0x010a
        /*086a*/ 	.byte	0x07
	.zero		1


	//   ....[39]....
        /*086c*/ 	.word	0x0000d860
        /*0870*/ 	.word	0x000000ff
        /*0874*/ 	.word	0x00038850
        /*0878*/ 	.short	0x010a
        /*087a*/ 	.byte	0x07
	.zero		1


	//   ....[40]....
        /*087c*/ 	.word	0x0000deb0
        /*0880*/ 	.word	0x000000ff
        /*0884*/ 	.word	0x00000000
        /*0888*/ 	.short	0x0101
        /*088a*/ 	.byte	0x04
	.zero		1


	//   ....[41]....
        /*088c*/ 	.word	0x0000fe00
        /*0890*/ 	.word	0x000000ff
        /*0894*/ 	.word	0x00000000
        /*0898*/ 	.short	0x0101
        /*089a*/ 	.byte	0x05
	.zero		1


	//   ....[42]....
        /*089c*/ 	.word	0x00012470
        /*08a0*/ 	.word	0x00000000
        /*08a4*/ 	.word	0x00038840
        /*08a8*/ 	.short	0x010a
        /*08aa*/ 	.byte	0x3f
	.zero		1


	//   ....[43]....
        /*08ac*/ 	.word	0x00012a90
        /*08b0*/ 	.word	0x00000000
        /*08b4*/ 	.word	0x00038830
        /*08b8*/ 	.short	0x0107
        /*08ba*/ 	.byte	0x3f
	.zero		1


	//   ....[44]....
        /*08bc*/ 	.word	0x00012b50
        /*08c0*/ 	.word	0x00000000
        /*08c4*/ 	.word	0x00038830
        /*08c8*/ 	.short	0x0101
        /*08ca*/ 	.byte	0x3f
	.zero		1


	//   ....[45]....
        /*08cc*/ 	.word	0x00013630
        /*08d0*/ 	.word	0x00000011
        /*08d4*/ 	.word	0x00038800
        /*08d8*/ 	.short	0x0107
        /*08da*/ 	.byte	0x3f
	.zero		1


	//   ....[46]....
        /*08dc*/ 	.word	0x00013720
        /*08e0*/ 	.word	0x00000011
        /*08e4*/ 	.word	0x00038800
        /*08e8*/ 	.short	0x0101
        /*08ea*/ 	.byte	0x3f
	.zero		1


	//   ....[47]....
        /*08ec*/ 	.word	0x00013740
        /*08f0*/ 	.word	0x00000011
        /*08f4*/ 	.word	0x00038820
        /*08f8*/ 	.short	0x010a
        /*08fa*/ 	.byte	0x3f
	.zero		1


	//   ....[48]....
        /*08fc*/ 	.word	0x00013a90
        /*0900*/ 	.word	0x00000006
        /*0904*/ 	.word	0x00038840
        /*0908*/ 	.short	0x010a
        /*090a*/ 	.byte	0x3f
	.zero		1


	//   ....[49]....
        /*090c*/ 	.word	0x00013f50
        /*0910*/ 	.word	0x00000006
        /*0914*/ 	.word	0x00038830
        /*0918*/ 	.short	0x0107
        /*091a*/ 	.byte	0x3f
	.zero		1


	//   ....[50]....
        /*091c*/ 	.word	0x00014000
        /*0920*/ 	.word	0x00000006
        /*0924*/ 	.word	0x00038830
        /*0928*/ 	.short	0x0101
        /*092a*/ 	.byte	0x3f
	.zero		1


	//   ....[51]....
        /*092c*/ 	.word	0x00014060
        /*0930*/ 	.word	0x00000006
        /*0934*/ 	.word	0x00038860
        /*0938*/ 	.short	0x010a
        /*093a*/ 	.byte	0x3f
	.zero		1


	//   ....[52]....
        /*093c*/ 	.word	0x00014560
        /*0940*/ 	.word	0x00000006
        /*0944*/ 	.word	0x00038850
        /*0948*/ 	.short	0x0107
        /*094a*/ 	.byte	0x3f
	.zero		1


	//   ....[53]....
        /*094c*/ 	.word	0x00014720
        /*0950*/ 	.word	0x00000006
        /*0954*/ 	.word	0x00038850
        /*0958*/ 	.short	0x0101
        /*095a*/ 	.byte	0x3f
	.zero		1


	//   ....[54]....
        /*095c*/ 	.word	0x00014920
        /*0960*/ 	.word	0x00000004
        /*0964*/ 	.word	0x00038860
        /*0968*/ 	.short	0x010a
        /*096a*/ 	.byte	0x3f
	.zero		1


	//   ....[55]....
        /*096c*/ 	.word	0x00014e00
        /*0970*/ 	.word	0x00000004
        /*0974*/ 	.word	0x00038850
        /*0978*/ 	.short	0x0107
        /*097a*/ 	.byte	0x3f
	.zero		1


	//   ....[56]....
        /*097c*/ 	.word	0x00014eb0
        /*0980*/ 	.word	0x00000004
        /*0984*/ 	.word	0x00038850
        /*0988*/ 	.short	0x0101
        /*098a*/ 	.byte	0x3f
	.zero		1


	//   ....[57]....
        /*098c*/ 	.word	0x00015150
        /*0990*/ 	.word	0x00000004
        /*0994*/ 	.word	0x00038820
        /*0998*/ 	.short	0x010a
        /*099a*/ 	.byte	0x3f
	.zero		1


	//   ....[58]....
        /*099c*/ 	.word	0x000152f0
        /*09a0*/ 	.word	0x00000005
        /*09a4*/ 	.word	0x00038840
        /*09a8*/ 	.short	0x010a
        /*09aa*/ 	.byte	0x3f
	.zero		1


	//   ....[59]....
        /*09ac*/ 	.word	0x00015390
        /*09b0*/ 	.word	0x00000017
        /*09b4*/ 	.word	0x00038840
        /*09b8*/ 	.short	0x010a
        /*09ba*/ 	.byte	0x3f
	.zero		1


	//   ....[60]....
        /*09bc*/ 	.word	0x000153d0
        /*09c0*/ 	.word	0x00000005
        /*09c4*/ 	.word	0x00038860
        /*09c8*/ 	.short	0x010a
        /*09ca*/ 	.byte	0x3f
	.zero		1


	//   ....[61]....
        /*09cc*/ 	.word	0x00015410
        /*09d0*/ 	.word	0x00000017
        /*09d4*/ 	.word	0x00038860
        /*09d8*/ 	.short	0x010a
        /*09da*/ 	.byte	0x3f
	.zero		1


	//   ....[62]....
        /*09dc*/ 	.word	0x00015490
        /*09e0*/ 	.word	0x00000003
        /*09e4*/ 	.word	0x00038800
        /*09e8*/ 	.short	0x010a
        /*09ea*/ 	.byte	0x3f
	.zero		1


	//   ....[63]....
        /*09ec*/ 	.word	0x000154e0
        /*09f0*/ 	.word	0x00000000
        /*09f4*/ 	.word	0x00038830
        /*09f8*/ 	.short	0x010a
        /*09fa*/ 	.byte	0x3f
	.zero		1


	//   ....[64]....
        /*09fc*/ 	.word	0x00015540
        /*0a00*/ 	.word	0x00000004
        /*0a04*/ 	.word	0x00038830
        /*0a08*/ 	.short	0x010a
        /*0a0a*/ 	.byte	0x3f
	.zero		1


	//   ....[65]....
        /*0a0c*/ 	.word	0x000155a0
        /*0a10*/ 	.word	0x00000002
        /*0a14*/ 	.word	0x00038850
        /*0a18*/ 	.short	0x010a
        /*0a1a*/ 	.byte	0x3f
	.zero		1


	//   ....[66]....
        /*0a1c*/ 	.word	0x00015600
        /*0a20*/ 	.word	0x00000004
        /*0a24*/ 	.word	0x00038830
        /*0a28*/ 	.short	0x010a
        /*0a2a*/ 	.byte	0x3f
	.zero		1


	//   ....[67]....
        /*0a2c*/ 	.word	0x00015660
        /*0a30*/ 	.word	0x00000002
        /*0a34*/ 	.word	0x00038850
        /*0a38*/ 	.short	0x010a
        /*0a3a*/ 	.byte	0x3f
	.zero		1


	//   ....[68]....
        /*0a3c*/ 	.word	0x000156c0
        /*0a40*/ 	.word	0x00000007
        /*0a44*/ 	.word	0x00038850
        /*0a48*/ 	.short	0x010a
        /*0a4a*/ 	.byte	0x3f
	.zero		1


	//   ....[69]....
        /*0a4c*/ 	.word	0x000157c0
        /*0a50*/ 	.word	0x00000000
        /*0a54*/ 	.word	0x00038840
        /*0a58*/ 	.short	0x010a
        /*0a5a*/ 	.byte	0x3f
	.zero		1


	//   ....[70]....
        /*0a5c*/ 	.word	0x000169f0
        /*0a60*/ 	.word	0x00000011
        /*0a64*/ 	.word	0x00038820
        /*0a68*/ 	.short	0x010a
        /*0a6a*/ 	.byte	0x3f
	.zero		1


	//   ....[71]....
        /*0a6c*/ 	.word	0x00016a40
        /*0a70*/ 	.word	0x00000006
        /*0a74*/ 	.word	0x00038840
        /*0a78*/ 	.short	0x010a
        /*0a7a*/ 	.byte	0x3f
	.zero		1


	//   ....[72]....
        /*0a7c*/ 	.word	0x00017090
        /*0a80*/ 	.word	0x00000006
        /*0a84*/ 	.word	0x00038860
        /*0a88*/ 	.short	0x010a
        /*0a8a*/ 	.byte	0x3f
	.zero		1


	//   ....[73]....
        /*0a8c*/ 	.word	0x00017800
        /*0a90*/ 	.word	0x00000004
        /*0a94*/ 	.word	0x00038860
        /*0a98*/ 	.short	0x010a
        /*0a9a*/ 	.byte	0x3f
	.zero		1


	//   ....[74]....
        /*0a9c*/ 	.word	0x000180b0
        /*0aa0*/ 	.word	0x00000004
        /*0aa4*/ 	.word	0x00038820
        /*0aa8*/ 	.short	0x010a
        /*0aaa*/ 	.byte	0x3f
	.zero		1


	//   ....[75]....
        /*0aac*/ 	.word	0x00018250
        /*0ab0*/ 	.word	0x00000005
        /*0ab4*/ 	.word	0x00038840
        /*0ab8*/ 	.short	0x010a
        /*0aba*/ 	.byte	0x3f
	.zero		1


	//   ....[76]....
        /*0abc*/ 	.word	0x000182a0
        /*0ac0*/ 	.word	0x00000017
        /*0ac4*/ 	.word	0x00038840
        /*0ac8*/ 	.short	0x010a
        /*0aca*/ 	.byte	0x3f
	.zero		1


	//   ....[77]....
        /*0acc*/ 	.word	0x000182f0
        /*0ad0*/ 	.word	0x00000005
        /*0ad4*/ 	.word	0x00038860
        /*0ad8*/ 	.short	0x010a
        /*0ada*/ 	.byte	0x3f
	.zero		1


	//----- nvinfo : EIATTR_NUM_MBARRIERS
	.align		4
.L_269:
        /*0adc*/ 	.byte	0x03, 0x38
        /*0ade*/ 	.short	0x0016


	//----- nvinfo : EIATTR_EXIT_INSTR_OFFSETS
	.align		4
        /*0ae0*/ 	.byte	0x04, 0x1c
        /*0ae2*/ 	.short	(.L_271 - .L_270)


	//   ....[0]....
.L_270:
        /*0ae4*/ 	.word	0x00000950


	//   ....[1]....
        /*0ae8*/ 	.word	0x00011060


	//   ....[2]....
        /*0aec*/ 	.word	0x00015460


	//----- nvinfo : EIATTR_MAX_THREADS
	.align		4
.L_271:
        /*0af0*/ 	.byte	0x04, 0x05
        /*0af2*/ 	.short	(.L_273 - .L_272)
.L_272:
        /*0af4*/ 	.word	0x00000180
        /*0af8*/ 	.word	0x00000001
        /*0afc*/ 	.word	0x00000001


	//----- nvinfo : EIATTR_CRS_STACK_SIZE
	.align		4
.L_273:
        /*0b00*/ 	.byte	0x04, 0x1e
        /*0b02*/ 	.short	(.L_275 - .L_274)
.L_274:
        /*0b04*/ 	.word	0x00000000


	//----- nvinfo : EIATTR_CBANK_PARAM_SIZE
	.align		4
.L_275:
        /*0b08*/ 	.byte	0x03, 0x19
        /*0b0a*/ 	.short	0x0af0


	//----- nvinfo : EIATTR_PARAM_CBANK
	.align		4
        /*0b0c*/ 	.byte	0x04, 0x0a
        /*0b0e*/ 	.short	(.L_277 - .L_276)
	.align		4
.L_276:
        /*0b10*/ 	.word	index@(.nv.constant0._ZN7cutlass13device_kernelIN5flash11enable_sm90INS1_16FlashAttnFwdSm90INS1_25CollectiveMainloopFwdSm90ILi2EN4cute5tupleIJNS5_1CILi1EEES8_S8_EEENS6_IJNS7_ILi128EEENS7_ILi80EEENS7_ILi256EEEEEELi256ENS_6half_tEfNS_4arch4Sm90ELb1ELb0ELb0ELb0ELb1ELb0ELb0ELb1ELb1ELb1ELb0ELb0EEENS1_21CollectiveEpilogueFwdINS6_IJSA_SC_SB_EEES9_SE_SG_Li256ELb0ELb1ELb0ELb0EEENS1_30DynamicPersistentTileSchedulerILi256ELi128ELb0ELb1ELb1EEEEEEEEEvNT_6ParamsE)
        /*0b14*/ 	.short	0x0210
        /*0b16*/ 	.short	0x0af0


	//----- nvinfo : EIATTR_SW_WAR
	.align		4
.L_277:
        /*0b18*/ 	.byte	0x04, 0x36
        /*0b1a*/ 	.short	(.L_279 - .L_278)
.L_278:
        /*0b1c*/ 	.word	0x00000008
.L_279:


//--------------------- .nv.info._ZN7cutlass13device_kernelIN5flash11enable_sm90INS1_16FlashAttnFwdSm90INS1_25CollectiveMainloopFwdSm90ILi2EN4cute5tupleIJNS5_1CILi1EEES8_S8_EEENS6_IJNS7_ILi128EEENS7_ILi80EEENS7_ILi256EEEEEELi256ENS_6half_tEfNS_4arch4Sm90ELb1ELb0ELb0ELb1ELb1ELb0ELb0ELb1ELb1ELb1ELb0ELb0EEENS1_21CollectiveEpilogueFwdINS6_IJSA_SC_SB_EEES9_SE_SG_Li256ELb1ELb1ELb0ELb0EEENS1_36VarlenDynamicPersistentTileSchedulerILi128ELi80ELi256ELi128ELb0ELb1ELb1ELb1ELb1ELb1EEEEEEEEEvNT_6ParamsE --------------------------
	.section	.nv.info._ZN7cutlass13device_kernelIN5flash11enable_sm90INS1_16FlashAttnFwdSm90INS1_25CollectiveMainloopFwdSm90ILi2EN4cute5tupleIJNS5_1CILi1EEES8_S8_EEENS6_IJNS7_ILi128EEENS7_ILi80EEENS7_ILi256EEEEEELi256ENS_6half_tEfNS_4arch4Sm90ELb1ELb0ELb0ELb1ELb1ELb0ELb0ELb1ELb1ELb1ELb0ELb0EEENS1_21CollectiveEpilogueFwdINS6_IJSA_SC_SB_EEES9_SE_SG_Li256ELb1ELb1ELb0ELb0EEENS1_36VarlenDynamicPersistentTileSchedulerILi128ELi80ELi256ELi128ELb0ELb1ELb1ELb1ELb1ELb1EEEEEEEEEvNT_6ParamsE,"",@"SHT_CUDA_INFO"
	.sectionflags	@""
	.align	4


	//----- nvinfo : EIATTR_CUDA_API_VERSION
	.align		4
        /*0000*/ 	.byte	0x04, 0x37
        /*0002*/ 	.short	(.L_281 - .L_280)
.L_280:
        /*0004*/ 	.word	0x00000082


	//----- nvinfo : EIATTR_KPARAM_INFO
	.align		4
.L_281:
        /*0008*/ 	.byte	0x04, 0x17
        /*000a*/ 	.short	(.L_283 - .L_282)
.L_282:
        /*000c*/ 	.word	0x00000000
        /*0010*/ 	.short	0x0000
        /*0012*/ 	.short	0x0070
        /*0014*/ 	.byte	0x00, 0xf0, 0x01, 0x2a


	//----- nvinfo : EIATTR_SPARSE_MMA_MASK
	.align		4
.L_283:
        /*0018*/ 	.byte	0x03, 0x50
        /*001a*/ 	.short	0x0000


	//----- nvinfo : EIATTR_MAXREG_COUNT
	.align		4
        /*001c*/ 	.byte	0x03, 0x1b
        /*001e*/ 	.short	0x00a8


	//----- nvinfo : EIATTR_NUM_BARRIERS
	.align		4
        /*0020*/ 	.byte	0x02, 0x4c
        /*0022*/ 	.byte	0x09
	.zero		1


	//----- nvinfo : EIATTR_EXTERNS
	.align		4
        /*0024*/ 	.byte	0x04, 0x0f
        /*0026*/ 	.short	(.L_285 - .L_284)


	//   ....[0]....
	.align		4
.L_284:
        /*0028*/ 	.word	index@(__assertfail)


	//----- nvinfo : EIATTR_ANNOTATIONS
	.align		4
.L_285:
        /*002c*/ 	.byte	0x04, 0x55
        /*002e*/ 	.short	(.L_287 - .L_286)


	//   ....[0]....
.L_286:
        /* <DEDUP_REMOVED lines=20> */


	//----- nvinfo : EIATTR_MERCURY_ISA_VERSION
	.align		4
.L_287:
        /*0160*/ 	.byte	0x03, 0x5f
        /*0162*/ 	.short	0x0101


	//----- nvinfo : EIATTR_UNUSED_LOAD_BYTE_OFFSET
	.align		4
        /*0164*/ 	.byte	0x04, 0x44
        /*0166*/ 	.short	(.L_289 - .L_288)


	//   ....[0]....
.L_288:
        /*0168*/ 	.word	0x00000950
        /*016c*/ 	.word	0x0000fff0


	//   ....[1]....
        /*0170*/ 	.word	0x0000e7d0
        /*0174*/ 	.word	0x0000fff0


	//----- nvinfo : EIATTR_INT_WARP_WIDE_INSTR_OFFSETS
	.align		4
.L_289:
        /*0178*/ 	.byte	0x04, 0x31
        /*017a*/ 	.short	(.L_291 - .L_290)


	//   ....[0]....
.L_290:
        /*017c*/ 	.word	0x000000c0


	//   ....[1]....
        /*0180*/ 	.word	0x000000d0


	//   ....[2]....
        /*0184*/ 	.word	0x00000170


	//   ....[3]....
        /*0188*/ 	.word	0x00012a60


	//   ....[4]....
        /*018c*/ 	.word	0x00012af0


	//   ....[5]....
        /*0190*/ 	.word	0x00015aa0


	//   ....[6]....
        /*0194*/ 	.word	0x00015b30


	//----- nvinfo : EIATTR_COOP_GROUP_MASK_REGIDS
	.align		4
.L_291:
        /*0198*/ 	.byte	0x04, 0x29
        /*019a*/ 	.short	(.L_293 - .L_292)


	//   ....[0]....
.L_292:
        /*019c*/ 	.word	0xffffffff


	//   ....[1]....
        /*01a0*/ 	.word	0xffffffff


	//   ....[2]....
        /*01a4*/ 	.word	0xffffffff


	//   ....[3]....
        /*01a8*/ 	.word	0xffffffff


	//   ....[4]....
        /*01ac*/ 	.word	0xffffffff


	//   ....[5]....
        /*01b0*/ 	.word	0xffffffff


	//   ....[6]....
        /*01b4*/ 	.word	0xffffffff


	//   ....[7]....
        /*01b8*/ 	.word	0xffffffff


	//   ....[8]....
        /*01bc*/ 	.word	0xffffffff


	//   ....[9]....
        /*01c0*/ 	.word	0xffffffff


	//   ....[10]....
        /*01c4*/ 	.word	0xffffffff


	//   ....[11]....
        /*01c8*/ 	.word	0xffffffff


	//   ....[12]....
        /*01cc*/ 	.word	0xffffffff


	//   ....[13]....
        /*01d0*/ 	.word	0xffffffff


	//   ....[14]....
        /*01d4*/ 	.word	0xffffffff


	//   ....[15]....
        /*01d8*/ 	.word	0xffffffff


	//   ....[16]....
        /*01dc*/ 	.word	0xffffffff


	//   ....[17]....
        /*01e0*/ 	.word	0xffffffff


	//   ....[18]....
        /*01e4*/ 	.word	0xffffffff


	//   ....[19]....
        /*01e8*/ 	.word	0xffffffff


	//   ....[20]....
        /*01ec*/ 	.word	0xffffffff


	//   ....[21]....
        /*01f0*/ 	.word	0xffffffff


	//   ....[22]....
        /*01f4*/ 	.word	0xffffffff


	//   ....[23]....
        /*01f8*/ 	.word	0xffffffff


	//   ....[24]....
        /*01fc*/ 	.word	0xffffffff


	//   ....[25]....
        /*0200*/ 	.word	0xffffffff


	//   ....[26]....
        /*0204*/ 	.word	0xffffffff


	//   ....[27]....
        /*0208*/ 	.word	0xffffffff


	//   ....[28]....
        /*020c*/ 	.word	0xffffffff


	//   ....[29]....
        /*0210*/ 	.word	0xffffffff


	//   ....[30]....
        /*0214*/ 	.word	0xffffffff


	//   ....[31]....
        /*0218*/ 	.word	0xffffffff


	//   ....[32]....
        /*021c*/ 	.word	0xffffffff


	//   ....[33]....
        /*0220*/ 	.word	0xffffffff


	//   ....[34]....
        /*0224*/ 	.word	0xffffffff


	//   ....[35]....
        /*0228*/ 	.word	0xffffffff


	//   ....[36]....
        /*022c*/ 	.word	0xffffffff


	//   ....[37]....
        /*0230*/ 	.word	0xffffffff


	//   ....[38]....
        /*0234*/ 	.word	0xffffffff


	//   ....[39]....
        /*0238*/ 	.word	0xffffffff


	//   ....[40]....
        /*023c*/ 	.word	0xffffffff


	//   ....[41]....
        /*0240*/ 	.word	0xffffffff


	//   ....[42]....
        /*0244*/ 	.word	0xffffffff


	//   ....[43]....
        /*0248*/ 	.word	0xffffffff


	//   ....[44]....
        /*024c*/ 	.word	0xffffffff


	//   ....[45]....
        /*0250*/ 	.word	0xffffffff


	//   ....[46]....
        /*0254*/ 	.word	0xffffffff


	//   ....[47]....
        /*0258*/ 	.word	0xffffffff


	//   ....[48]....
        /*025c*/ 	.word	0xffffffff


	//   ....[49]....
        /*0260*/ 	.word	0xffffffff


	//   ....[50]....
        /*0264*/ 	.word	0xffffffff


	//   ....[51]....
        /*0268*/ 	.word	0xffffffff


	//   ....[52]....
        /*026c*/ 	.word	0xffffffff


	//   ....[53]....
        /*0270*/ 	.word	0xffffffff


	//   ....[54]....
        /*0274*/ 	.word	0xffffffff


	//   ....[55]....
        /*0278*/ 	.word	0xffffffff


	//   ....[56]....
        /*027c*/ 	.word	0xffffffff


	//   ....[57]....
        /*0280*/ 	.word	0xffffffff


	//   ....[58]....
        /*0284*/ 	.word	0xffffffff


	//   ....[59]....
        /*0288*/ 	.word	0xffffffff


	//   ....[60]....
        /*028c*/ 	.word	0xffffffff


	//   ....[61]....
        /*0290*/ 	.word	0xffffffff


	//   ....[62]....
        /*0294*/ 	.word	0xffffffff


	//   ....[63]....
        /*0298*/ 	.word	0xffffffff


	//   ....[64]....
        /*029c*/ 	.word	0xffffffff


	//   ....[65]....
        /*02a0*/ 	.word	0xffffffff


	//   ....[66]....
        /*02a4*/ 	.word	0xffffffff


	//   ....[67]....
        /*02a8*/ 	.word	0xffffffff


	//   ....[68]....
        /*02ac*/ 	.word	0xffffffff


	//   ....[69]....
        /*02b0*/ 	.word	0xffffffff


	//   ....[70]....
        /*02b4*/ 	.word	0xffffffff


	//   ....[71]....
        /*02b8*/ 	.word	0xffffffff


	//   ....[72]....
        /*02bc*/ 	.word	0xffffffff


	//   ....[73]....
        /*02c0*/ 	.word	0xffffffff


	//   ....[74]....
        /*02c4*/ 	.word	0xffffffff


	//   ....[75]....
        /*02c8*/ 	.word	0xffffffff


	//   ....[76]....
        /*02cc*/ 	.word	0xffffffff


	//   ....[77]....
        /*02d0*/ 	.word	0xffffffff


	//   ....[78]....
        /*02d4*/ 	.word	0xffffffff


	//   ....[79]....
        /*02d8*/ 	.word	0xffffffff


	//   ....[80]....
        /*02dc*/ 	.word	0xffffffff


	//   ....[81]....
        /*02e0*/ 	.word	0xffffffff


	//   ....[82]....
        /*02e4*/ 	.word	0xffffffff


	//   ....[83]....
        /*02e8*/ 	.word	0xffffffff


	//   ....[84]....
        /*02ec*/ 	.word	0xffffffff


	//   ....[85]....
        /*02f0*/ 	.word	0xffffffff


	//   ....[86]....
        /*02f4*/ 	.word	0xffffffff


	//   ....[87]....
        /*02f8*/ 	.word	0xffffffff


	//   ....[88]....
        /*02fc*/ 	.word	0xffffffff


	//   ....[89]....
        /*0300*/ 	.word	0xffffffff


	//   ....[90]....
        /*0304*/ 	.word	0xffffffff


	//   ....[91]....
        /*0308*/ 	.word	0xffffffff


	//   ....[92]....
        /*030c*/ 	.word	0xffffffff


	//   ....[93]....
        /*0310*/ 	.word	0xffffffff


	//   ....[94]....
        /*0314*/ 	.word	0xffffffff


	//   ....[95]....
        /*0318*/ 	.word	0xffffffff


	//   ....[96]....
        /*031c*/ 	.word	0xffffffff


	//   ....[97]....
        /*0320*/ 	.word	0xffffffff


	//   ....[98]....
        /*0324*/ 	.word	0xffffffff


	//   ....[99]....
        /*0328*/ 	.word	0xffffffff


	//   ....[100]....
        /*032c*/ 	.word	0xffffffff


	//   ....[101]....
        /*0330*/ 	.word	0xffffffff


	//   ....[102]....
        /*0334*/ 	.word	0xffffffff


	//   ....[103]....
        /*0338*/ 	.word	0xffffffff


	//   ....[104]....
        /*033c*/ 	.word	0xffffffff


	//   ....[105]....
        /*0340*/ 	.word	0xffffffff


	//   ....[106]....
        /*0344*/ 	.word	0xffffffff


	//   ....[107]....
        /*0348*/ 	.word	0xffffffff


	//   ....[108]....
        /*034c*/ 	.word	0xffffffff


	//   ....[109]....
        /*0350*/ 	.word	0xffffffff


	//   ....[110]....
        /*0354*/ 	.word	0xffffffff


	//   ....[111]....
        /*0358*/ 	.word	0xffffffff


	//   ....[112]....
        /*035c*/ 	.word	0xffffffff


	//   ....[113]....
        /*0360*/ 	.word	0xffffffff


	//   ....[114]....
        /*0364*/ 	.word	0xffffffff


	//   ....[115]....
        /*0368*/ 	.word	0xffffffff


	//   ....[116]....
        /*036c*/ 	.word	0xffffffff


	//   ....[117]....
        /*0370*/ 	.word	0xffffffff


	//   ....[118]....
        /*0374*/ 	.word	0xffffffff


	//   ....[119]....
        /*0378*/ 	.word	0xffffffff


	//   ....[120]....
        /*037c*/ 	.word	0xffffffff


	//   ....[121]....
        /*0380*/ 	.word	0xffffffff


	//   ....[122]....
        /*0384*/ 	.word	0xffffffff


	//   ....[123]....
        /*0388*/ 	.word	0xffffffff


	//   ....[124]....
        /*038c*/ 	.word	0xffffffff


	//   ....[125]....
        /*0390*/ 	.word	0xffffffff


	//   ....[126]....
        /*0394*/ 	.word	0xffffffff


	//   ....[127]....
        /*0398*/ 	.word	0xffffffff


	//   ....[128]....
        /*039c*/ 	.word	0xffffffff


	//   ....[129]....
        /*03a0*/ 	.word	0xffffffff


	//   ....[130]....
        /*03a4*/ 	.word	0xffffffff


	//   ....[131]....
        /*03a8*/ 	.word	0xffffffff


	//   ....[132]....
        /*03ac*/ 	.word	0xffffffff


	//   ....[133]....
        /*03b0*/ 	.word	0xffffffff


	//   ....[134]....
        /*03b4*/ 	.word	0xffffffff


	//   ....[135]....
        /*03b8*/ 	.word	0xffffffff


	//   ....[136]....
        /*03bc*/ 	.word	0xffffffff


	//   ....[137]....
        /*03c0*/ 	.word	0x0500000f


	//   ....[138]....
        /*03c4*/ 	.word	0x0500000f


	//   ....[139]....
        /*03c8*/ 	.word	0x0500000f


	//   ....[140]....
        /*03cc*/ 	.word	0x0500000f


	//   ....[141]....
        /*03d0*/ 	.word	0x0500000f


	//   ....[142]....
        /*03d4*/ 	.word	0x0500000f


	//   ....[143]....
        /*03d8*/ 	.word	0x0500000f


	//   ....[144]....
        /*03dc*/ 	.word	0x0500000f


	//   ....[145]....
        /*03e0*/ 	.word	0x0500000f


	//   ....[146]....
        /*03e4*/ 	.word	0x0500000f


	//   ....[147]....
        /*03e8*/ 	.word	0x0500000f


	//   ....[148]....
        /*03ec*/ 	.word	0x0500000f


	//   ....[149]....
        /*03f0*/ 	.word	0x0500000f


	//   ....[150]....
        /*03f4*/ 	.word	0x0500000f


	//   ....[151]....
        /*03f8*/ 	.word	0x0500000f


	//   ....[152]....
        /*03fc*/ 	.word	0x0500000f


	//   ....[153]....
        /*0400*/ 	.word	0x0500000f


	//   ....[154]....
        /*0404*/ 	.word	0x0500000f


	//   ....[155]....
        /*0408*/ 	.word	0x0500000f


	//   ....[156]....
        /*040c*/ 	.word	0x0500000f


	//   ....[157]....
        /*0410*/ 	.word	0x0500000f


	//   ....[158]....
        /*0414*/ 	.word	0x0500000f


	//   ....[159]....
        /*0418*/ 	.word	0x0500000f


	//   ....[160]....
        /*041c*/ 	.word	0x0500000f


	//   ....[161]....
        /*0420*/ 	.word	0x0500000f


	//   ....[162]....
        /*0424*/ 	.word	0x0500000f


	//   ....[163]....
        /*0428*/ 	.word	0x0500000f


	//   ....[164]....
        /*042c*/ 	.word	0x0500000f


	//   ....[165]....
        /*0430*/ 	.word	0x0500000f


	//   ....[166]....
        /*0434*/ 	.word	0x0500000f


	//   ....[167]....
        /*0438*/ 	.word	0x0500000f


	//   ....[168]....
        /*043c*/ 	.word	0x0500000f


	//   ....[169]....
        /*0440*/ 	.word	0x0500000f


	//   ....[170]....
        /*0444*/ 	.word	0x0500000f


	//   ....[171]....
        /*0448*/ 	.word	0x0500000f


	//   ....[172]....
        /*044c*/ 	.word	0x0500000f


	//   ....[173]....
        /*0450*/ 	.word	0x0500000f


	//   ....[174]....
        /*0454*/ 	.word	0x0500000f


	//   ....[175]....
        /*0458*/ 	.word	0x0500000f


	//   ....[176]....
        /*045c*/ 	.word	0x0500000f


	//   ....[177]....
        /*0460*/ 	.word	0x0500000f


	//   ....[178]....
        /*0464*/ 	.word	0x0500000f


	//   ....[179]....
        /*0468*/ 	.word	0x0500000f


	//   ....[180]....
        /*046c*/ 	.word	0x0500000f


	//   ....[181]....
        /*0470*/ 	.word	0x0500000f


	//   ....[182]....
        /*0474*/ 	.word	0x0500000f


	//   ....[183]....
        /*0478*/ 	.word	0x0500000f


	//   ....[184]....
        /*047c*/ 	.word	0x0500000f


	//   ....[185]....
        /*0480*/ 	.word	0x0500000f


	//   ....[186]....
        /*0484*/ 	.word	0x0500000f


	//   ....[187]....
        /*0488*/ 	.word	0x0500000f


	//   ....[188]....
        /*048c*/ 	.word	0x0500000f


	//   ....[189]....
        /*0490*/ 	.word	0x0500000f


	//   ....[190]....
        /*0494*/ 	.word	0x0500000f


	//   ....[191]....
        /*0498*/ 	.word	0x0500000f


	//   ....[192]....
        /*049c*/ 	.word	0x0500000f


	//   ....[193]....
        /*04a0*/ 	.word	0x0500000f


	//   ....[194]....
        /*04a4*/ 	.word	0x0500000f


	//   ....[195]....
        /*04a8*/ 	.word	0x0500000f


	//   ....[196]....
        /*04ac*/ 	.word	0x0500000f


	//   ....[197]....
        /*04b0*/ 	.word	0x0500000f


	//   ....[198]....
        /*04b4*/ 	.word	0x0500000f


	//   ....[199]....
        /*04b8*/ 	.word	0x0500000f


	//   ....[200]....
        /*04bc*/ 	.word	0x0500000f


	//   ....[201]....
        /*04c0*/ 	.word	0x0500000f


	//   ....[202]....
        /*04c4*/ 	.word	0x0500000f


	//   ....[203]....
        /*04c8*/ 	.word	0x0500000f


	//   ....[204]....
        /*04cc*/ 	.word	0x0500000f


	//   ....[205]....
        /*04d0*/ 	.word	0x0500000f


	//   ....[206]....
        /*04d4*/ 	.word	0x0500000f


	//   ....[207]....
        /*04d8*/ 	.word	0x0500000f


	//   ....[208]....
        /*04dc*/ 	.word	0x0500000f


	//   ....[209]....
        /*04e0*/ 	.word	0x0500000f


	//   ....[210]....
        /*04e4*/ 	.word	0x0500000f


	//   ....[211]....
        /*04e8*/ 	.word	0x0500000f


	//----- nvinfo : EIATTR_COOP_GROUP_INSTR_OFFSETS
	.align		4
.L_293:
        /*04ec*/ 	.byte	0x04, 0x28
        /*04ee*/ 	.short	(.L_295 - .L_294)


	//   ....[0]....
.L_294:
        /*04f0*/ 	.word	0x00000070


	//   ....[1]....
        /*04f4*/ 	.word	0x000000b0


	//   ....[2]....
        /*04f8*/ 	.word	0x000002d0


	//   ....[3]....
        /*04fc*/ 	.word	0x00000430


	//   ....[4]....
        /*0500*/ 	.word	0x00000550


	//   ....[5]....
        /*0504*/ 	.word	0x000006b0


	//   ....[6]....
        /*0508*/ 	.word	0x000018f0


	//   ....[7]....
        /*050c*/ 	.word	0x00004360


	//   ....[8]....
        /*0510*/ 	.word	0x000043a0


	//   ....[9]....
        /*0514*/ 	.word	0x00004a10


	//   ....[10]....
        /*0518*/ 	.word	0x00004b40


	//   ....[11]....
        /*051c*/ 	.word	0x00004e00


	//   ....[12]....
        /*0520*/ 	.word	0x00004f70


	//   ....[13]....
        /*0524*/ 	.word	0x00008390


	//   ....[14]....
        /*0528*/ 	.word	0x000087c0


	//   ....[15]....
        /*052c*/ 	.word	0x000087e0


	//   ....[16]....
        /*0530*/ 	.word	0x00008840


	//   ....[17]....
        /*0534*/ 	.word	0x00008de0


	//   ....[18]....
        /*0538*/ 	.word	0x00008e40


	//   ....[19]....
        /*053c*/ 	.word	0x0000c6f0


	//   ....[20]....
        /*0540*/ 	.word	0x0000c700


	//   ....[21]....
        /*0544*/ 	.word	0x0000c760


	//   ....[22]....
        /*0548*/ 	.word	0x0000c780


	//   ....[23]....
        /*054c*/ 	.word	0x0000dad0


	//   ....[24]....
        /*0550*/ 	.word	0x0000db00


	//   ....[25]....
        /*0554*/ 	.word	0x0000db90


	//   ....[26]....
        /*0558*/ 	.word	0x0000dbb0


	//   ....[27]....
        /*055c*/ 	.word	0x0000f940


	//   ....[28]....
        /*0560*/ 	.word	0x0000f970


	//   ....[29]....
        /*0564*/ 	.word	0x0000f9a0


	//   ....[30]....
        /*0568*/ 	.word	0x0000fa10


	//   ....[31]....
        /*056c*/ 	.word	0x00010290


	//   ....[32]....
        /*0570*/ 	.word	0x000102d0


	//   ....[33]....
        /*0574*/ 	.word	0x00010420


	//   ....[34]....
        /*0578*/ 	.word	0x00010440


	//   ....[35]....
        /*057c*/ 	.word	0x00010580


	//   ....[36]....
        /*0580*/ 	.word	0x000105a0


	//   ....[37]....
        /*0584*/ 	.word	0x000106f0


	//   ....[38]....
        /*0588*/ 	.word	0x00010710


	//   ....[39]....
        /*058c*/ 	.word	0x00011130


	//   ....[40]....
        /*0590*/ 	.word	0x00011150


	//   ....[41]....
        /*0594*/ 	.word	0x00011290


	//   ....[42]....
        /*0598*/ 	.word	0x000112b0


	//   ....[43]....
        /*059c*/ 	.word	0x000113f0


	//   ....[44]....
        /*05a0*/ 	.word	0x00011410


	//   ....[45]....
        /*05a4*/ 	.word	0x00011560


	//   ....[46]....
        /*05a8*/ 	.word	0x00011580


	//   ....[47]....
        /*05ac*/ 	.word	0x00011740


	//   ....[48]....
        /*05b0*/ 	.word	0x00011910


	//   ....[49]....
        /*05b4*/ 	.word	0x00011940


	//   ....[50]....
        /*05b8*/ 	.word	0x00011970


	//   ....[51]....
        /*05bc*/ 	.word	0x000119a0


	//   ....[52]....
        /*05c0*/ 	.word	0x000119d0


	//   ....[53]....
        /*05c4*/ 	.word	0x00011a00


	//   ....[54]....
        /*05c8*/ 	.word	0x00011b50


	//   ....[55]....
        /*05cc*/ 	.word	0x00011b80


	//   ....[56]....
        /*05d0*/ 	.word	0x00011bb0


	//   ....[57]....
        /*05d4*/ 	.word	0x00011be0


	//   ....[58]....
        /*05d8*/ 	.word	0x00011c10


	//   ....[59]....
        /*05dc*/ 	.word	0x00011c40


	//   ....[60]....
        /*05e0*/ 	.word	0x00011cd0


	//   ....[61]....
        /*05e4*/ 	.word	0x00011d30


	//   ....[62]....
        /*05e8*/ 	.word	0x00011dc0


	//   ....[63]....
        /*05ec*/ 	.word	0x00013670


	//   ....[64]....
        /*05f0*/ 	.word	0x000136b0


	//   ....[65]....
        /*05f4*/ 	.word	0x000136e0


	//   ....[66]....
        /*05f8*/ 	.word	0x00013790


	//   ....[67]....
        /*05fc*/ 	.word	0x000137d0


	//   ....[68]....
        /*0600*/ 	.word	0x00013830


	//   ....[69]....
        /*0604*/ 	.word	0x00013870


	//   ....[70]....
        /*0608*/ 	.word	0x000138d0


	//   ....[71]....
        /*060c*/ 	.word	0x000138f0


	//   ....[72]....
        /*0610*/ 	.word	0x00013920


	//   ....[73]....
        /*0614*/ 	.word	0x00014140


	//   ....[74]....
        /*0618*/ 	.word	0x00014170


	//   ....[75]....
        /*061c*/ 	.word	0x000141d0


	//   ....[76]....
        /*0620*/ 	.word	0x00014240


	//   ....[77]....
        /*0624*/ 	.word	0x00014280


	//   ....[78]....
        /*0628*/ 	.word	0x00014300


	//   ....[79]....
        /*062c*/ 	.word	0x00014350


	//   ....[80]....
        /*0630*/ 	.word	0x000143c0


	//   ....[81]....
        /*0634*/ 	.word	0x00014410


	//   ....[82]....
        /*0638*/ 	.word	0x00014480


	//   ....[83]....
        /*063c*/ 	.word	0x000144d0


	//   ....[84]....
        /*0640*/ 	.word	0x00014540


	//   ....[85]....
        /*0644*/ 	.word	0x00014580


	//   ....[86]....
        /*0648*/ 	.word	0x000145f0


	//   ....[87]....
        /*064c*/ 	.word	0x00014600


	//   ....[88]....
        /*0650*/ 	.word	0x00014650


	//   ....[89]....
        /*0654*/ 	.word	0x00014e40


	//   ....[90]....
        /*0658*/ 	.word	0x00014e80


	//   ....[91]....
        /*065c*/ 	.word	0x00014ea0


	//   ....[92]....
        /*0660*/ 	.word	0x00014f60


	//   ....[93]....
        /*0664*/ 	.word	0x00014f90


	//   ....[94]....
        /*0668*/ 	.word	0x00014fe0


	//   ....[95]....
        /*066c*/ 	.word	0x00015010


	//   ....[96]....
        /*0670*/ 	.word	0x00015060


	//   ....[97]....
        /*0674*/ 	.word	0x00015090


	//   ....[98]....
        /*0678*/ 	.word	0x00015100


	//   ....[99]....
        /*067c*/ 	.word	0x000153e0


	//   ....[100]....
        /*0680*/ 	.word	0x00015400


	//   ....[101]....
        /*0684*/ 	.word	0x00015410


	//   ....[102]....
        /*0688*/ 	.word	0x000154c0


	//   ....[103]....
        /*068c*/ 	.word	0x000154d0


	//   ....[104]....
        /*0690*/ 	.word	0x00015580


	//   ....[105]....
        /*0694*/ 	.word	0x00015590


	//   ....[106]....
        /*0698*/ 	.word	0x00015640


	//   ....[107]....
        /*069c*/ 	.word	0x00015650


	//   ....[108]....
        /*06a0*/ 	.word	0x00015660


	//   ....[109]....
        /*06a4*/ 	.word	0x00015c80


	//   ....[110]....
        /*06a8*/ 	.word	0x00015cc0


	//   ....[111]....
        /*06ac*/ 	.word	0x00015d00


	//   ....[112]....
        /*06b0*/ 	.word	0x00015d30


	//   ....[113]....
        /*06b4*/ 	.word	0x00015d50


	//   ....[114]....
        /*06b8*/ 	.word	0x00015e00


	//   ....[115]....
        /*06bc*/ 	.word	0x00015eb0


	//   ....[116]....
        /*06c0*/ 	.word	0x00015ee0


	//   ....[117]....
        /*06c4*/ 	.word	0x00015ef0


	//   ....[118]....
        /*06c8*/ 	.word	0x00015f80


	//   ....[119]....
        /*06cc*/ 	.word	0x000163b0


	//   ....[120]....
        /*06d0*/ 	.word	0x000163e0


	//   ....[121]....
        /*06d4*/ 	.word	0x00016410


	//   ....[122]....
        /*06d8*/ 	.word	0x00016440


	//   ....[123]....
        /*06dc*/ 	.word	0x00016470


	//   ....[124]....
        /*06e0*/ 	.word	0x000164a0


	//   ....[125]....
        /*06e4*/ 	.word	0x000164d0


	//   ....[126]....
        /*06e8*/ 	.word	0x00016500


	//   ....[127]....
        /*06ec*/ 	.word	0x00016680


	//   ....[128]....
        /*06f0*/ 	.word	0x000166b0


	//   ....[129]....
        /*06f4*/ 	.word	0x000166e0


	//   ....[130]....
        /*06f8*/ 	.word	0x00016710


	//   ....[131]....
        /*06fc*/ 	.word	0x00016740


	//   ....[132]....
        /*0700*/ 	.word	0x00016770


	//   ....[133]....
        /*0704*/ 	.word	0x00016830


	//   ....[134]....
        /*0708*/ 	.word	0x00016850


	//   ....[135]....
        /*070c*/ 	.word	0x000168c0


	//   ....[136]....
        /*0710*/ 	.word	0x00016f60


	//   ....[137]....
        /*0714*/ 	.word	0x00017530


	//   ....[138]....
        /*0718*/ 	.word	0x00017620


	//   ....[139]....
        /*071c*/ 	.word	0x000176f0


	//   ....[140]....
        /*0720*/ 	.word	0x00017760


	//   ....[141]....
        /*0724*/ 	.word	0x00017800


	//   ....[142]....
        /*0728*/ 	.word	0x000178e0


	//   ....[143]....
        /*072c*/ 	.word	0x000179e0


	//   ....[144]....
        /*0730*/ 	.word	0x00017a50


	//   ....[145]....
        /*0734*/ 	.word	0x00017b40


	//   ....[146]....
        /*0738*/ 	.word	0x00017bb0


	//   ....[147]....
        /*073c*/ 	.word	0x00017c90


	//   ....[148]....
        /*0740*/ 	.word	0x00017d40


	//   ....[149]....
        /*0744*/ 	.word	0x00017db0


	//   ....[150]....
        /*0748*/ 	.word	0x00017e30


	//   ....[151]....
        /*074c*/ 	.word	0x00017f10


	//   ....[152]....
        /*0750*/ 	.word	0x00017f90


	//   ....[153]....
        /*0754*/ 	.word	0x00018080


	//   ....[154]....
        /*0758*/ 	.word	0x00018100


	//   ....[155]....
        /*075c*/ 	.word	0x000181f0


	//   ....[156]....
        /*0760*/ 	.word	0x00018270


	//   ....[157]....
        /*0764*/ 	.word	0x00018360


	//   ....[158]....
        /*0768*/ 	.word	0x000183e0


	//   ....[159]....
        /*076c*/ 	.word	0x000184d0


	//   ....[160]....
        /*0770*/ 	.word	0x00018550


	//   ....[161]....
        /*0774*/ 	.word	0x00018630


	//   ....[162]....
        /*0778*/ 	.word	0x000186b0


	//   ....[163]....
        /*077c*/ 	.word	0x00018780


	//   ....[164]....
        /*0780*/ 	.word	0x000188b0


	//   ....[165]....
        /*0784*/ 	.word	0x00018980


	//   ....[166]....
        /*0788*/ 	.word	0x00018a50


	//   ....[167]....
        /*078c*/ 	.word	0x00018b30


	//   ....[168]....
        /*0790*/ 	.word	0x00018b90


	//   ....[169]....
        /*0794*/ 	.word	0x00018c70


	//   ....[170]....
        /*0798*/ 	.word	0x00018cd0


	//   ....[171]....
        /*079c*/ 	.word	0x00018db0


	//   ....[172]....
        /*07a0*/ 	.word	0x00018e10


	//   ....[173]....
        /*07a4*/ 	.word	0x00018f20


	//   ....[174]....
        /*07a8*/ 	.word	0x00019010


	//   ....[175]....
        /*07ac*/ 	.word	0x000190b0


	//   ....[176]....
        /*07b0*/ 	.word	0x00019110


	//   ....[177]....
        /*07b4*/ 	.word	0x00019230


	//   ....[178]....
        /*07b8*/ 	.word	0x00019290


	//   ....[179]....
        /*07bc*/ 	.word	0x000193b0


	//   ....[180]....
        /*07c0*/ 	.word	0x00019410


	//   ....[181]....
        /*07c4*/ 	.word	0x00019530


	//   ....[182]....
        /*07c8*/ 	.word	0x00019590


	//   ....[183]....
        /*07cc*/ 	.word	0x00019660


	//   ....[184]....
        /*07d0*/ 	.word	0x000197c0


	//   ....[185]....
        /*07d4*/ 	.word	0x00019870


	//   ....[186]....
        /*07d8*/ 	.word	0x000199c0


	//   ....[187]....
        /*07dc*/ 	.word	0x00019a70


	//   ....[188]....
        /*07e0*/ 	.word	0x00019ad0


	//   ....[189]....
        /*07e4*/ 	.word	0x00019b90


	//   ....[190]....
        /*07e8*/ 	.word	0x00019c70


	//   ....[191]....
        /*07ec*/ 	.word	0x00019d30


	//   ....[192]....
        /*07f0*/ 	.word	0x00019e10


	//   ....[193]....
        /*07f4*/ 	.word	0x00019ed0


	//   ....[194]....
        /*07f8*/ 	.word	0x00019fe0


	//   ....[195]....
        /*07fc*/ 	.word	0x0001a080


	//   ....[196]....
        /*0800*/ 	.word	0x0001a1a0


	//   ....[197]....
        /*0804*/ 	.word	0x0001a210


	//   ....[198]....
        /*0808*/ 	.word	0x0001a280


	//   ....[199]....
        /*080c*/ 	.word	0x0001a2f0


	//   ....[200]....
        /*0810*/ 	.word	0x0001a360


	//   ....[201]....
        /*0814*/ 	.word	0x0001a3e0


	//   ....[202]....
        /*0818*/ 	.word	0x0001a470


	//   ....[203]....
        /*081c*/ 	.word	0x0001a500


	//   ....[204]....
        /*0820*/ 	.word	0x0001a570


	//   ....[205]....
        /*0824*/ 	.word	0x0001a5e0


	//   ....[206]....
        /*0828*/ 	.word	0x0001a650


	//   ....[207]....
        /*082c*/ 	.word	0x0001a6d0


	//   ....[208]....
        /*0830*/ 	.word	0x0001a740


	//   ....[209]....
        /*0834*/ 	.word	0x0001a7e0


	//   ....[210]....
        /*0838*/ 	.word	0x0001a870


	//   ....[211]....
        /*083c*/ 	.word	0x0001a990


	//----- nvinfo : EIATTR_REG_RECONFIG
	.align		4
.L_295:
        /*0840*/ 	.byte	0x01, 0x54
	.zero		2


	//----- nvinfo : EIATTR_SYSCALL_OFFSETS
	.align		4
        /*0844*/ 	.byte	0x04, 0x46
        /*0846*/ 	.short	(.L_297 - .L_296)


	//   ....[0]....
.L_296:
        /*0848*/ 	.word	0x00001ae0


	//   ....[1]....
        /*084c*/ 	.word	0x00012c50


	//   ....[2]....
        /*0850*/ 	.word	0x00012da0


	//   ....[3]....
        /*0854*/ 	.word	0x00012e90


	//   ....[4]....
        /*0858*/ 	.word	0x00013d70


	//----- nvinfo : EIATTR_MBARRIER_INSTR_OFFSETS
	.align		4
.L_297:
        /*085c*/ 	.byte	0x04, 0x39
        /*085e*/ 	.short	(.L_299 - .L_298)


	//   ....[0]....
.L_298:
        /*0860*/ 	.word	0x00000180
        /*0864*/ 	.word	0x000000ff
        /*0868*/ 	.word	0x00038800
        /*086c*/ 	.short	0x0100
        /*086e*/ 	.byte	0x08
	.zero		1


	//   ....[1]....
        /*0870*/ 	.word	0x00000190
        /*0874*/ 	.word	0x000000ff
        /*0878*/ 	.word	0x00038820
        /*087c*/ 	.short	0x0100
        /*087e*/ 	.byte	0x08
	.zero		1


	//   ....[2]....
        /*0880*/ 	.word	0x00000280
        /*0884*/ 	.word	0x000000ff
        /*0888*/ 	.word	0x00038830
        /*088c*/ 	.short	0x0100
        /*088e*/ 	.byte	0x08
	.zero		1


	//   ....[3]....
        /*0890*/ 	.word	0x00000290
        /*0894*/ 	.word	0x000000ff
        /*0898*/ 	.word	0x00038840
        /*089c*/ 	.short	0x0100
        /*089e*/ 	.byte	0x08
	.zero		1


	//   ....[4]....
        /*08a0*/ 	.word	0x000002a0
        /*08a4*/ 	.word	0x000000ff
        /*08a8*/ 	.word	0x00038838
        /*08ac*/ 	.short	0x0100
        /*08ae*/ 	.byte	0x08
	.zero		1


	//   ....[5]....
        /*08b0*/ 	.word	0x000002b0
        /*08b4*/ 	.word	0x000000ff
        /*08b8*/ 	.word	0x00038848
        /*08bc*/ 	.short	0x0100
        /*08be*/ 	.byte	0x08
	.zero		1


	//   ....[6]....
        /*08c0*/ 	.word	0x000003e0
        /*08c4*/ 	.word	0x000000ff
        /*08c8*/ 	.word	0x00038850
        /*08cc*/ 	.short	0x0100
        /*08ce*/ 	.byte	0x08
	.zero		1


	//   ....[7]....
        /*08d0*/ 	.word	0x000003f0
        /*08d4*/ 	.word	0x000000ff
        /*08d8*/ 	.word	0x00038860
        /*08dc*/ 	.short	0x0100
        /*08de*/ 	.byte	0x08
	.zero		1


	//   ....[8]....
        /*08e0*/ 	.word	0x00000400
        /*08e4*/ 	.word	0x000000ff
        /*08e8*/ 	.word	0x00038858
        /*08ec*/ 	.short	0x0100
        /*08ee*/ 	.byte	0x08
	.zero		1


	//   ....[9]....
        /*08f0*/ 	.word	0x00000410
        /*08f4*/ 	.word	0x000000ff
        /*08f8*/ 	.word	0x00038868
        /*08fc*/ 	.short	0x0100
        /*08fe*/ 	.byte	0x08
	.zero		1


	//   ....[10]....
        /*0900*/ 	.word	0x00000500
        /*0904*/ 	.word	0x000000ff
        /*0908*/ 	.word	0x00038870
        /*090c*/ 	.short	0x0100
        /*090e*/ 	.byte	0x06
	.zero		1


	//   ....[11]....
        /*0910*/ 	.word	0x00000510
        /*0914*/ 	.word	0x000000ff
        /*0918*/ 	.word	0x00038880
        /*091c*/ 	.short	0x0100
        /*091e*/ 	.byte	0x06
	.zero		1


	//   ....[12]....
        /*0920*/ 	.word	0x00000520
        /*0924*/ 	.word	0x000000ff
        /*0928*/ 	.word	0x00038878
        /*092c*/ 	.short	0x0100
        /*092e*/ 	.byte	0x06
	.zero		1


	//   ....[13]....
        /*0930*/ 	.word	0x00000530
        /*0934*/ 	.word	0x000000ff
        /*0938*/ 	.word	0x00038888
        /*093c*/ 	.short	0x0100
        /*093e*/ 	.byte	0x06
	.zero		1


	//   ....[14]....
        /*0940*/ 	.word	0x00000660
        /*0944*/ 	.word	0x000000ff
        /*0948*/ 	.word	0x00038890
        /*094c*/ 	.short	0x0100
        /*094e*/ 	.byte	0x08
	.zero		1


	//   ....[15]....
        /*0950*/ 	.word	0x00000670
        /*0954*/ 	.word	0x000000ff
        /*0958*/ 	.word	0x000388a0
        /*095c*/ 	.short	0x0100
        /*095e*/ 	.byte	0x08
	.zero		1


	//   ....[16]....
        /*0960*/ 	.word	0x00000680
        /*0964*/ 	.word	0x000000ff
        /*0968*/ 	.word	0x00038898
        /*096c*/ 	.short	0x0100
        /*096e*/ 	.byte	0x08
	.zero		1


	//   ....[17]....
        /*0970*/ 	.word	0x00000690
        /*0974*/ 	.word	0x000000ff
        /*0978*/ 	.word	0x000388a8
        /*097c*/ 	.short	0x0100
        /*097e*/ 	.byte	0x08
	.zero		1


	//   ....[18]....
        /*0980*/ 	.word	0x000007d0
        /*0984*/ 	.word	0x000000ff
        /*0988*/ 	.word	0x000388b0
        /*098c*/ 	.short	0x0100
        /*098e*/ 	.byte	0x08
	.zero		1


	//   ....[19]....
        /*0990*/ 	.word	0x000007e0
        /*0994*/ 	.word	0x000000ff
        /*0998*/ 	.word	0x000388c0
        /*099c*/ 	.short	0x0100
        /*099e*/ 	.byte	0x08
	.zero		1


	//   ....[20]....
        /*09a0*/ 	.word	0x000007f0
        /*09a4*/ 	.word	0x000000ff
        /*09a8*/ 	.word	0x000388b8
        /*09ac*/ 	.short	0x0100
        /*09ae*/ 	.byte	0x08
	.zero		1


	//   ....[21]....
        /*09b0*/ 	.word	0x00000800
        /*09b4*/ 	.word	0x000000ff
        /*09b8*/ 	.word	0x000388c8
        /*09bc*/ 	.short	0x0100
        /*09be*/ 	.byte	0x08
	.zero		1


	//   ....[22]....
        /*09c0*/ 	.word	0x00001b70
        /*09c4*/ 	.word	0x000000ff
        /*09c8*/ 	.word	0x00038800
        /*09cc*/ 	.short	0x010a
        /*09ce*/ 	.byte	0x06
	.zero		1


	//   ....[23]....
        /*09d0*/ 	.word	0x00001c40
        /*09d4*/ 	.word	0x00000000
        /*09d8*/ 	.word	0x00038830
        /*09dc*/ 	.short	0x010a
        /*09de*/ 	.byte	0x3f
	.zero		1


	//   ....[24]....
        /*09e0*/ 	.word	0x00001c80
        /*09e4*/ 	.word	0x00000000
        /*09e8*/ 	.word	0x00038830
        /*09ec*/ 	.short	0x010a
        /*09ee*/ 	.byte	0x3f
	.zero		1


	//   ....[25]....
        /*09f0*/ 	.word	0x000045b0
        /*09f4*/ 	.word	0x000000ff
        /*09f8*/ 	.word	0x00000000
        /*09fc*/ 	.short	0x0101
        /*09fe*/ 	.byte	0x04
	.zero		1


	//   ....[26]....
        /*0a00*/ 	.word	0x00005a20
        /*0a04*/ 	.word	0x000000ff
        /*0a08*/ 	.word	0x00038830
        /*0a0c*/ 	.short	0x010a
        /*0a0e*/ 	.byte	0x3d
	.zero		1


	//   ....[27]....
        /*0a10*/ 	.word	0x00005a60
        /*0a14*/ 	.word	0x000000ff
        /*0a18*/ 	.word	0x00038830
        /*0a1c*/ 	.short	0x010a
        /*0a1e*/ 	.byte	0x3d
	.zero		1


	//   ....[28]....
        /*0a20*/ 	.word	0x00007fd0
        /*0a24*/ 	.word	0x000000ff
        /*0a28*/ 	.word	0x00038850
        /*0a2c*/ 	.short	0x010a
        /*0a2e*/ 	.byte	0x04
	.zero		1


	//   ....[29]....
        /*0a30*/ 	.word	0x00008010
        /*0a34*/ 	.word	0x000000ff
        /*0a38*/ 	.word	0x00038850
        /*0a3c*/ 	.short	0x010a
        /*0a3e*/ 	.byte	0x04
	.zero		1


	//   ....[30]....
        /*0a40*/ 	.word	0x00008480
        /*0a44*/ 	.word	0x000000ff
        /*0a48*/ 	.word	0x00000000
        /*0a4c*/ 	.short	0x0101
        /*0a4e*/ 	.byte	0x3d
	.zero		1


	//   ....[31]....
        /*0a50*/ 	.word	0x00009630
        /*0a54*/ 	.word	0x000000ff
        /*0a58*/ 	.word	0x00000000
        /*0a5c*/ 	.short	0x0101
        /*0a5e*/ 	.byte	0x04
	.zero		1


	//   ....[32]....
        /*0a60*/ 	.word	0x00009800
        /*0a64*/ 	.word	0x000000ff
        /*0a68*/ 	.word	0x00038830
        /*0a6c*/ 	.short	0x010a
        /*0a6e*/ 	.byte	0x04
	.zero		1


	//   ....[33]....
        /*0a70*/ 	.word	0x00009840
        /*0a74*/ 	.word	0x000000ff
        /*0a78*/ 	.word	0x00038830
        /*0a7c*/ 	.short	0x010a
        /*0a7e*/ 	.byte	0x04
	.zero		1


	//   ....[34]....
        /*0a80*/ 	.word	0x0000c190
        /*0a84*/ 	.word	0x000000ff
        /*0a88*/ 	.word	0x00038850
        /*0a8c*/ 	.short	0x010a
        /*0a8e*/ 	.byte	0x04
	.zero		1


	//   ....[35]....
        /*0a90*/ 	.word	0x0000c1d0
        /*0a94*/ 	.word	0x000000ff
        /*0a98*/ 	.word	0x00038850
        /*0a9c*/ 	.short	0x010a
        /*0a9e*/ 	.byte	0x04
	.zero		1


	//   ....[36]....
        /*0aa0*/ 	.word	0x0000c770
        /*0aa4*/ 	.word	0x000000ff
        /*0aa8*/ 	.word	0x00000000
        /*0aac*/ 	.short	0x0101
        /*0aae*/ 	.byte	0x06
	.zero		1


	//   ....[37]....
        /*0ab0*/ 	.word	0x0000d130
        /*0ab4*/ 	.word	0x000000ff
        /*0ab8*/ 	.word	0x00000000
        /*0abc*/ 	.short	0x0101
        /*0abe*/ 	.byte	0x04
	.zero		1


	//   ....[38]....
        /*0ac0*/ 	.word	0x0000da40
        /*0ac4*/ 	.word	0x000000ff
        /*0ac8*/ 	.word	0x00038850
        /*0acc*/ 	.short	0x010a
        /*0ace*/ 	.byte	0x08
	.zero		1


	//   ....[39]....
        /*0ad0*/ 	.word	0x0000da80
        /*0ad4*/ 	.word	0x000000ff
        /*0ad8*/ 	.word	0x00038850
        /*0adc*/ 	.short	0x010a
        /*0ade*/ 	.byte	0x08
	.zero		1


	//   ....[40]....
        /*0ae0*/ 	.word	0x0000e0a0
        /*0ae4*/ 	.word	0x000000ff
        /*0ae8*/ 	.word	0x00000000
        /*0aec*/ 	.short	0x0101
        /*0aee*/ 	.byte	0x04
	.zero		1


	//   ....[41]....
        /*0af0*/ 	.word	0x000102e0
        /*0af4*/ 	.word	0x000000ff
        /*0af8*/ 	.word	0x00000000
        /*0afc*/ 	.short	0x0101
        /*0afe*/ 	.byte	0x07
	.zero		1


	//   ....[42]....
        /*0b00*/ 	.word	0x00013480
        /*0b04*/ 	.word	0x00000005
        /*0b08*/ 	.word	0x00038840
        /*0b0c*/ 	.short	0x010a
        /*0b0e*/ 	.byte	0x3f
	.zero		1


	//   ....[43]....
        /*0b10*/ 	.word	0x00013a90
        /*0b14*/ 	.word	0x00000005
        /*0b18*/ 	.word	0x00038830
        /*0b1c*/ 	.short	0x0107
        /*0b1e*/ 	.byte	0x3f
	.zero		1


	//   ....[44]....
        /*0b20*/ 	.word	0x00013b70
        /*0b24*/ 	.word	0x00000005
        /*0b28*/ 	.word	0x00038830
        /*0b2c*/ 	.short	0x0101
        /*0b2e*/ 	.byte	0x3f
	.zero		1


	//   ....[45]....
        /*0b30*/ 	.word	0x00014780
        /*0b34*/ 	.word	0x00000016
        /*0b38*/ 	.word	0x00038800
        /*0b3c*/ 	.short	0x0107
        /*0b3e*/ 	.byte	0x3f
	.zero		1


	//   ....[46]....
        /*0b40*/ 	.word	0x00014880
        /*0b44*/ 	.word	0x00000016
        /*0b48*/ 	.word	0x00038800
        /*0b4c*/ 	.short	0x0101
        /*0b4e*/ 	.byte	0x3f
	.zero		1


	//   ....[47]....
        /*0b50*/ 	.word	0x000148a0
        /*0b54*/ 	.word	0x00000016
        /*0b58*/ 	.word	0x00038820
        /*0b5c*/ 	.short	0x010a
        /*0b5e*/ 	.byte	0x3f
	.zero		1


	//   ....[48]....
        /*0b60*/ 	.word	0x00014c90
        /*0b64*/ 	.word	0x00000006
        /*0b68*/ 	.word	0x00038840
        /*0b6c*/ 	.short	0x010a
        /*0b6e*/ 	.byte	0x3f
	.zero		1


	//   ....[49]....
        /*0b70*/ 	.word	0x00015210
        /*0b74*/ 	.word	0x00000006
        /*0b78*/ 	.word	0x00038830
        /*0b7c*/ 	.short	0x0107
        /*0b7e*/ 	.byte	0x3f
	.zero		1


	//   ....[50]....
        /*0b80*/ 	.word	0x000152c0
        /*0b84*/ 	.word	0x00000006
        /*0b88*/ 	.word	0x00038830
        /*0b8c*/ 	.short	0x0101
        /*0b8e*/ 	.byte	0x3f
	.zero		1


	//   ....[51]....
        /*0b90*/ 	.word	0x00015320
        /*0b94*/ 	.word	0x00000006
        /*0b98*/ 	.word	0x00038860
        /*0b9c*/ 	.short	0x010a
        /*0b9e*/ 	.byte	0x3f
	.zero		1


	//   ....[52]....
        /*0ba0*/ 	.word	0x00015810
        /*0ba4*/ 	.word	0x00000006
        /*0ba8*/ 	.word	0x00038850
        /*0bac*/ 	.short	0x0107
        /*0bae*/ 	.byte	0x3f
	.zero		1


	//   ....[53]....
        /*0bb0*/ 	.word	0x000159d0
        /*0bb4*/ 	.word	0x00000006
        /*0bb8*/ 	.word	0x00038850
        /*0bbc*/ 	.short	0x0101
        /*0bbe*/ 	.byte	0x3f
	.zero		1


	//   ....[54]....
        /*0bc0*/ 	.word	0x00015bd0
        /*0bc4*/ 	.word	0x00000004
        /*0bc8*/ 	.word	0x00038860
        /*0bcc*/ 	.short	0x010a
        /*0bce*/ 	.byte	0x3f
	.zero		1


	//   ....[55]....
        /*0bd0*/ 	.word	0x00016100
        /*0bd4*/ 	.word	0x00000004
        /*0bd8*/ 	.word	0x00038850
        /*0bdc*/ 	.short	0x0107
        /*0bde*/ 	.byte	0x3f
	.zero		1


	//   ....[56]....
        /*0be0*/ 	.word	0x000161b0
        /*0be4*/ 	.word	0x00000004
        /*0be8*/ 	.word	0x00038850
        /*0bec*/ 	.short	0x0101
        /*0bee*/ 	.byte	0x3f
	.zero		1


	//   ....[57]....
        /*0bf0*/ 	.word	0x00016ee0
        /*0bf4*/ 	.word	0x00000004
        /*0bf8*/ 	.word	0x00038820
        /*0bfc*/ 	.short	0x010a
        /*0bfe*/ 	.byte	0x3f
	.zero		1


	//   ....[58]....
        /*0c00*/ 	.word	0x00017080
        /*0c04*/ 	.word	0x00000005
        /*0c08*/ 	.word	0x00038840
        /*0c0c*/ 	.short	0x010a
        /*0c0e*/ 	.byte	0x3f
	.zero		1


	//   ....[59]....
        /*0c10*/ 	.word	0x00017120
        /*0c14*/ 	.word	0x0000001b
        /*0c18*/ 	.word	0x00038840
        /*0c1c*/ 	.short	0x010a
        /*0c1e*/ 	.byte	0x3f
	.zero		1


	//   ....[60]....
        /*0c20*/ 	.word	0x00017160
        /*0c24*/ 	.word	0x00000005
        /*0c28*/ 	.word	0x00038860
        /*0c2c*/ 	.short	0x010a
        /*0c2e*/ 	.byte	0x3f
	.zero		1


	//   ....[61]....
        /*0c30*/ 	.word	0x000171a0
        /*0c34*/ 	.word	0x0000001b
        /*0c38*/ 	.word	0x00038860
        /*0c3c*/ 	.short	0x010a
        /*0c3e*/ 	.byte	0x3f
	.zero		1


	//   ....[62]....
        /*0c40*/ 	.word	0x00017220
        /*0c44*/ 	.word	0x00000003
        /*0c48*/ 	.word	0x00038800
        /*0c4c*/ 	.short	0x010a
        /*0c4e*/ 	.byte	0x3f
	.zero		1


	//   ....[63]....
        /*0c50*/ 	.word	0x00017270
        /*0c54*/ 	.word	0x00000000
        /*0c58*/ 	.word	0x00038830
        /*0c5c*/ 	.short	0x010a
        /*0c5e*/ 	.byte	0x3f
	.zero		1


	//   ....[64]....
        /*0c60*/ 	.word	0x000172d0
        /*0c64*/ 	.word	0x00000004
        /*0c68*/ 	.word	0x00038830
        /*0c6c*/ 	.short	0x010a
        /*0c6e*/ 	.byte	0x3f
	.zero		1


	//   ....[65]....
        /*0c70*/ 	.word	0x00017330
        /*0c74*/ 	.word	0x00000002
        /*0c78*/ 	.word	0x00038850
        /*0c7c*/ 	.short	0x010a
        /*0c7e*/ 	.byte	0x3f
	.zero		1


	//   ....[66]....
        /*0c80*/ 	.word	0x00017390
        /*0c84*/ 	.word	0x00000004
        /*0c88*/ 	.word	0x00038830
        /*0c8c*/ 	.short	0x010a
        /*0c8e*/ 	.byte	0x3f
	.zero		1


	//   ....[67]....
        /*0c90*/ 	.word	0x000173f0
        /*0c94*/ 	.word	0x00000002
        /*0c98*/ 	.word	0x00038850
        /*0c9c*/ 	.short	0x010a
        /*0c9e*/ 	.byte	0x3f
	.zero		1


	//   ....[68]....
        /*0ca0*/ 	.word	0x00017450
        /*0ca4*/ 	.word	0x00000007
        /*0ca8*/ 	.word	0x00038850
        /*0cac*/ 	.short	0x010a
        /*0cae*/ 	.byte	0x3f
	.zero		1


	//   ....[69]....
        /*0cb0*/ 	.word	0x00017570
        /*0cb4*/ 	.word	0x00000005
        /*0cb8*/ 	.word	0x00038840
        /*0cbc*/ 	.short	0x010a
        /*0cbe*/ 	.byte	0x3f
	.zero		1


	//   ....[70]....
        /*0cc0*/ 	.word	0x000187b0
        /*0cc4*/ 	.word	0x00000016
        /*0cc8*/ 	.word	0x00038820
        /*0ccc*/ 	.short	0x010a
        /*0cce*/ 	.byte	0x3f
	.zero		1


	//   ....[71]....
        /*0cd0*/ 	.word	0x00018800
        /*0cd4*/ 	.word	0x00000006
        /*0cd8*/ 	.word	0x00038840
        /*0cdc*/ 	.short	0x010a
        /*0cde*/ 	.byte	0x3f
	.zero		1


	//   ....[72]....
        /*0ce0*/ 	.word	0x00018f60
        /*0ce4*/ 	.word	0x00000006
        /*0ce8*/ 	.word	0x00038860
        /*0cec*/ 	.short	0x010a
        /*0cee*/ 	.byte	0x3f
	.zero		1


	//   ....[73]....
        /*0cf0*/ 	.word	0x00019710
        /*0cf4*/ 	.word	0x00000004
        /*0cf8*/ 	.word	0x00038860
        /*0cfc*/ 	.short	0x010a
        /*0cfe*/ 	.byte	0x3f
	.zero		1


	//   ....[74]....
        /*0d00*/ 	.word	0x0001a8b0
        /*0d04*/ 	.word	0x00000004
        /*0d08*/ 	.word	0x00038820
        /*0d0c*/ 	.short	0x010a
        /*0d0e*/ 	.byte	0x3f
	.zero		1


	//   ....[75]....
        /*0d10*/ 	.word	0x0001aa50
        /*0d14*/ 	.word	0x00000005
        /*0d18*/ 	.word	0x00038840
        /*0d1c*/ 	.short	0x010a
        /*0d1e*/ 	.byte	0x3f
	.zero		1


	//   ....[76]....
        /*0d20*/ 	.word	0x0001aaa0
        /*0d24*/ 	.word	0x0000001b
        /*0d28*/ 	.word	0x00038840
        /*0d2c*/ 	.short	0x010a
        /*0d2e*/ 	.byte	0x3f
	.zero		1


	//   ....[77]....
        /*0d30*/ 	.word	0x0001aaf0
        /*0d34*/ 	.word	0x00000005
        /*0d38*/ 	.word	0x00038860
        /*0d3c*/ 	.short	0x010a
        /*0d3e*/ 	.byte	0x3f
	.zero		1


	//----- nvinfo : EIATTR_NUM_MBARRIERS
	.align		4
.L_299:
        /*0d40*/ 	.byte	0x03, 0x38
        /*0d42*/ 	.short	0x0016


	//----- nvinfo : EIATTR_EXIT_INSTR_OFFSETS
	.align		4
        /*0d44*/ 	.byte	0x04, 0x1c
        /*0d46*/ 	.short	(.L_301 - .L_300)


	//   ....[0]....
.L_300:
        /*0d48*/ 	.word	0x00000990


	//   ....[1]....
        /*0d4c*/ 	.word	0x000116f0


	//   ....[2]....
        /*0d50*/ 	.word	0x000171f0


	//----- nvinfo : EIATTR_MAX_THREADS
	.align		4
.L_301:
        /*0d54*/ 	.byte	0x04, 0x05
        /*0d56*/ 	.short	(.L_303 - .L_302)
.L_302:
        /*0d58*/ 	.word	0x00000180
        /*0d5c*/ 	.word	0x00000001
        /*0d60*/ 	.word	0x00000001


	//----- nvinfo : EIATTR_CRS_STACK_SIZE
	.align		4
.L_303:
        /*0d64*/ 	.byte	0x04, 0x1e
        /*0d66*/ 	.short	(.L_305 - .L_304)
.L_304:
        /*0d68*/ 	.word	0x00000000


	//----- nvinfo : EIATTR_CBANK_PARAM_SIZE
	.align		4
.L_305:
        /*0d6c*/ 	.byte	0x03, 0x19
        /*0d6e*/ 	.short	0x0af0


	//----- nvinfo : EIATTR_PARAM_CBANK
	.align		4
        /*0d70*/ 	.byte	0x04, 0x0a
        /*0d72*/ 	.short	(.L_307 - .L_306)
	.align		4
.L_306:
        /*0d74*/ 	.word	index@(.nv.constant0._ZN7cutlass13device_kernelIN5flash11enable_sm90INS1_16FlashAttnFwdSm90INS1_25CollectiveMainloopFwdSm90ILi2EN4cute5tupleIJNS5_1CILi1EEES8_S8_EEENS6_IJNS7_ILi128EEENS7_ILi80EEENS7_ILi256EEEEEELi256ENS_6half_tEfNS_4arch4Sm90ELb1ELb0ELb0ELb1ELb1ELb0ELb0ELb1ELb1ELb1ELb0ELb0EEENS1_21CollectiveEpilogueFwdINS6_IJSA_SC_SB_EEES9_SE_SG_Li256ELb1ELb1ELb0ELb0EEENS1_36VarlenDynamicPersistentTileSchedulerILi128ELi80ELi256ELi128ELb0ELb1ELb1ELb1ELb1ELb1EEEEEEEEEvNT_6ParamsE)
        /*0d78*/ 	.short	0x0210
        /*0d7a*/ 	.short	0x0af0


	//----- nvinfo : EIATTR_SW_WAR
	.align		4
.L_307:
        /*0d7c*/ 	.byte	0x04, 0x36
        /*0d7e*/ 	.short	(.L_309 - .L_308)
.L_308:
        /*0d80*/ 	.word	0x00000008
.L_309:


//--------------------- .nv.info._ZN7cutlass13device_kernelIN5flash11enable_sm90INS1_16FlashAttnFwdSm90INS1_25CollectiveMainloopFwdSm90ILi2EN4cute5tupleIJNS5_1CILi1EEES8_S8_EEENS6_IJNS7_ILi128EEENS7_ILi80EEENS7_ILi256EEEEEELi256ENS_6half_tEfNS_4arch4Sm90ELb1ELb0ELb0ELb1ELb1ELb1ELb0ELb1ELb1ELb1ELb0ELb0EEENS1_21CollectiveEpilogueFwdINS6_IJSA_SC_SB_EEES9_SE_SG_Li256ELb1ELb1ELb0ELb0EEENS1_36VarlenDynamicPersistentTileSchedulerILi128ELi80ELi256ELi128ELb0ELb1ELb1ELb1ELb1ELb1EEEEEEEEEvNT_6ParamsE --------------------------
	.section	.nv.info._ZN7cutlass13device_kernelIN5flash11enable_sm90INS1_16FlashAttnFwdSm90INS1_25CollectiveMainloopFwdSm90ILi2EN4cute5tupleIJNS5_1CILi1EEES8_S8_EEENS6_IJNS7_ILi128EEENS7_ILi80EEENS7_ILi256EEEEEELi256ENS_6half_tEfNS_4arch4Sm90ELb1ELb0ELb0ELb1ELb1ELb1ELb0ELb1ELb1ELb1ELb0ELb0EEENS1_21CollectiveEpilogueFwdINS6_IJSA_SC_SB_EEES9_SE_SG_Li256ELb1ELb1ELb0ELb0EEENS1_36VarlenDynamicPersistentTileSchedulerILi128ELi80ELi256ELi128ELb0ELb1ELb1ELb1ELb1ELb1EEEEEEEEEvNT_6ParamsE,"",@"SHT_CUDA_INFO"
	.sectionflags	@""
	.align	4


	//----- nvinfo : EIATTR_CUDA_API_VERSION
	.align		4
        /*0000*/ 	.byte	0x04, 0x37
        /*0002*/ 	.short	(.L_311 - .L_310)
.L_310:
        /*0004*/ 	.word	0x00000082


	//----- nvinfo : EIATTR_KPARAM_INFO
	.align		4
.L_311:
        /*0008*/ 	.byte	0x04, 0x17
        /*000a*/ 	.short	(.L_313 - .L_312)
.L_312:
        /*000c*/ 	.word	0x00000000
        /*0010*/ 	.short	0x0000
        /*0012*/ 	.short	0x0070
        /*0014*/ 	.byte	0x00, 0xf0, 0x01, 0x2a


	//----- nvinfo : EIATTR_SPARSE_MMA_MASK
	.align		4
.L_313:
        /*0018*/ 	.byte	0x03, 0x50
        /*001a*/ 	.short	0x0000


	//----- nvinfo : EIATTR_MAXREG_COUNT
	.align		4
        /*001c*/ 	.byte	0x03, 0x1b
        /*001e*/ 	.short	0x00a8


	//----- nvinfo : EIATTR_NUM_BARRIERS
	.align		4
        /*0020*/ 	.byte	0x02, 0x4c
        /*0022*/ 	.byte	0x10
	.zero		1


	//----- nvinfo : EIATTR_EXTERNS
	.align		4
        /*0024*/ 	.byte	0x04, 0x0f
        /*0026*/ 	.short	(.L_315 - .L_314)


	//   ....[0]....
	.align		4
.L_314:
        /*0028*/ 	.word	index@(__assertfail)


	//----- nvinfo : EIATTR_ANNOTATIONS
	.align		4
.L_315:
        /*002c*/ 	.byte	0x04, 0x55
        /*002e*/ 	.short	(.L_317 - .L_316)


	//   ....[0]....
.L_316:
        /* <DEDUP_REMOVED lines=66> */


	//----- nvinfo : EIATTR_MERCURY_ISA_VERSION
	.align		4
.L_317:
        /*0440*/ 	.byte	0x03, 0x5f
        /*0442*/ 	.short	0x0101


	//----- nvinfo : EIATTR_UNUSED_LOAD_BYTE_OFFSET
	.align		4
        /*0444*/ 	.byte	0x04, 0x44
        /*0446*/ 	.short	(.L_319 - .L_318)


	//   ....[0]....
.L_318:
        /*0448*/ 	.word	0x00000a30
        /*044c*/ 	.word	0x0000fff0


	//   ....[1]....
        /*0450*/ 	.word	0x000242b0
        /*0454*/ 	.word	0x0000fff0


	//----- nvinfo : EIATTR_INT_WARP_WIDE_INSTR_OFFSETS
	.align		4
.L_319:
        /*0458*/ 	.byte	0x04, 0x31
        /*045a*/ 	.short	(.L_321 - .L_320)


	//   ....[0]....
.L_320:
        /*045c*/ 	.word	0x00000130


	//   ....[1]....
        /*0460*/ 	.word	0x00000170


	//   ....[2]....
        /*0464*/ 	.word	0x000001e0


	//   ....[3]....
        /*0468*/ 	.word	0x0002a080


	//   ....[4]....
        /*046c*/ 	.word	0x0002a120


	//   ....[5]....
        /*0470*/ 	.word	0x0002d1d0


	//   ....[6]....
        /*0474*/ 	.word	0x0002d270


	//----- nvinfo : EIATTR_COOP_GROUP_MASK_REGIDS
	.align		4
.L_321:
        /*0478*/ 	.byte	0x04, 0x29
        /*047a*/ 	.short	(.L_323 - .L_322)


	//   ....[0]....
.L_322:
        /*047c*/ 	.word	0xffffffff


	//   ....[1]....
        /*0480*/ 	.word	0xffffffff


	//   ....[2]....
        /*0484*/ 	.word	0xffffffff


	//   ....[3]....
        /*0488*/ 	.word	0xffffffff


	//   ....[4]....
        /*048c*/ 	.word	0xffffffff


	//   ....[5]....
        /*0490*/ 	.word	0xffffffff


	//   ....[6]....
        /*0494*/ 	.word	0xffffffff


	//   ....[7]....
        /*0498*/ 	.word	0xffffffff


	//   ....[8]....
        /*049c*/ 	.word	0xffffffff


	//   ....[9]....
        /*04a0*/ 	.word	0xffffffff


	//   ....[10]....
        /*04a4*/ 	.word	0xffffffff


	//   ....[11]....
        /*04a8*/ 	.word	0xffffffff


	//   ....[12]....
        /*04ac*/ 	.word	0xffffffff


	//   ....[13]....
        /*04b0*/ 	.word	0xffffffff


	//   ....[14]....
        /*04b4*/ 	.word	0xffffffff


	//   ....[15]....
        /*04b8*/ 	.word	0xffffffff


	//   ....[16]....
        /*04bc*/ 	.word	0xffffffff


	//   ....[17]....
        /*04c0*/ 	.word	0xffffffff


	//   ....[18]....
        /*04c4*/ 	.word	0xffffffff


	//   ....[19]....
        /*04c8*/ 	.word	0xffffffff


	//   ....[20]....
        /*04cc*/ 	.word	0xffffffff


	//   ....[21]....
        /*04d0*/ 	.word	0xffffffff


	//   ....[22]....
        /*04d4*/ 	.word	0xffffffff


	//   ....[23]....
        /*04d8*/ 	.word	0xffffffff


	//   ....[24]....
        /*04dc*/ 	.word	0xffffffff


	//   ....[25]....
        /*04e0*/ 	.word	0xffffffff


	//   ....[26]....
        /*04e4*/ 	.word	0xffffffff


	//   ....[27]....
        /*04e8*/ 	.word	0xffffffff


	//   ....[28]....
        /*04ec*/ 	.word	0xffffffff


	//   ....[29]....
        /*04f0*/ 	.word	0xffffffff


	//   ....[30]....
        /*04f4*/ 	.word	0xffffffff


	//   ....[31]....
        /*04f8*/ 	.word	0xffffffff


	//   ....[32]....
        /*04fc*/ 	.word	0xffffffff


	//   ....[33]....
        /*0500*/ 	.word	0xffffffff


	//   ....[34]....
        /*0504*/ 	.word	0xffffffff


	//   ....[35]....
        /*0508*/ 	.word	0xffffffff


	//   ....[36]....
        /*050c*/ 	.word	0xffffffff


	//   ....[37]....
        /*0510*/ 	.word	0xffffffff


	//   ....[38]....
        /*0514*/ 	.word	0xffffffff


	//   ....[39]....
        /*0518*/ 	.word	0xffffffff


	//   ....[40]....
        /*051c*/ 	.word	0xffffffff


	//   ....[41]....
        /*0520*/ 	.word	0xffffffff


	//   ....[42]....
        /*0524*/ 	.word	0xffffffff


	//   ....[43]....
        /*0528*/ 	.word	0xffffffff


	//   ....[44]....
        /*052c*/ 	.word	0xffffffff


	//   ....[45]....
        /*0530*/ 	.word	0xffffffff


	//   ....[46]....
        /*0534*/ 	.word	0xffffffff


	//   ....[47]....
        /*0538*/ 	.word	0xffffffff


	//   ....[48]....
        /*053c*/ 	.word	0xffffffff


	//   ....[49]....
        /*0540*/ 	.word	0xffffffff


	//   ....[50]....
        /*0544*/ 	.word	0xffffffff


	//   ....[51]....
        /*0548*/ 	.word	0xffffffff


	//   ....[52]....
        /*054c*/ 	.word	0xffffffff


	//   ....[53]....
        /*0550*/ 	.word	0xffffffff


	//   ....[54]....
        /*0554*/ 	.word	0xffffffff


	//   ....[55]....
        /*0558*/ 	.word	0xffffffff


	//   ....[56]....
        /*055c*/ 	.word	0xffffffff


	//   ....[57]....
        /*0560*/ 	.word	0xffffffff


	//   ....[58]....
        /*0564*/ 	.word	0xffffffff


	//   ....[59]....
        /*0568*/ 	.word	0xffffffff


	//   ....[60]....
        /*056c*/ 	.word	0xffffffff


	//   ....[61]....
        /*0570*/ 	.word	0xffffffff


	//   ....[62]....
        /*0574*/ 	.word	0xffffffff


	//   ....[63]....
        /*0578*/ 	.word	0xffffffff


	//   ....[64]....
        /*057c*/ 	.word	0xffffffff


	//   ....[65]....
        /*0580*/ 	.word	0xffffffff


	//   ....[66]....
        /*0584*/ 	.word	0xffffffff


	//   ....[67]....
        /*0588*/ 	.word	0xffffffff


	//   ....[68]....
        /*058c*/ 	.word	0xffffffff


	//   ....[69]....
        /*0590*/ 	.word	0xffffffff


	//   ....[70]....
        /*0594*/ 	.word	0xffffffff


	//   ....[71]....
        /*0598*/ 	.word	0xffffffff


	//   ....[72]....
        /*059c*/ 	.word	0xffffffff


	//   ....[73]....
        /*05a0*/ 	.word	0xffffffff


	//   ....[74]....
        /*05a4*/ 	.word	0xffffffff


	//   ....[75]....
        /*05a8*/ 	.word	0xffffffff


	//   ....[76]....
        /*05ac*/ 	.word	0xffffffff


	//   ....[77]....
        /*05b0*/ 	.word	0xffffffff


	//   ....[78]....
        /*05b4*/ 	.word	0xffffffff


	//   ....[79]....
        /*05b8*/ 	.word	0xffffffff


	//   ....[80]....
        /*05bc*/ 	.word	0xffffffff


	//   ....[81]....
        /*05c0*/ 	.word	0xffffffff


	//   ....[82]....
        /*05c4*/ 	.word	0xffffffff


	//   ....[83]....
        /*05c8*/ 	.word	0xffffffff


	//   ....[84]....
        /*05cc*/ 	.word	0xffffffff


	//   ....[85]....
        /*05d0*/ 	.word	0xffffffff


	//   ....[86]....
        /*05d4*/ 	.word	0xffffffff


	//   ....[87]....
        /*05d8*/ 	.word	0xffffffff


	//   ....[88]....
        /*05dc*/ 	.word	0xffffffff


	//   ....[89]....
        /*05e0*/ 	.word	0xffffffff


	//   ....[90]....
        /*05e4*/ 	.word	0xffffffff


	//   ....[91]....
        /*05e8*/ 	.word	0xffffffff


	//   ....[92]....
        /*05ec*/ 	.word	0xffffffff


	//   ....[93]....
        /*05f0*/ 	.word	0xffffffff


	//   ....[94]....
        /*05f4*/ 	.word	0xffffffff


	//   ....[95]....
        /*05f8*/ 	.word	0xffffffff


	//   ....[96]....
        /*05fc*/ 	.word	0xffffffff


	//   ....[97]....
        /*0600*/ 	.word	0xffffffff


	//   ....[98]....
        /*0604*/ 	.word	0xffffffff


	//   ....[99]....
        /*0608*/ 	.word	0xffffffff


	//   ....[100]....
        /*060c*/ 	.word	0xffffffff


	//   ....[101]....
        /*0610*/ 	.word	0xffffffff


	//   ....[102]....
        /*0614*/ 	.word	0xffffffff


	//   ....[103]....
        /*0618*/ 	.word	0xffffffff


	//   ....[104]....
        /*061c*/ 	.word	0xffffffff


	//   ....[105]....
        /*0620*/ 	.word	0xffffffff


	//   ....[106]....
        /*0624*/ 	.word	0xffffffff


	//   ....[107]....
        /*0628*/ 	.word	0xffffffff


	//   ....[108]....
        /*062c*/ 	.word	0xffffffff


	//   ....[109]....
        /*0630*/ 	.word	0xffffffff


	//   ....[110]....
        /*0634*/ 	.word	0xffffffff


	//   ....[111]....
        /*0638*/ 	.word	0xffffffff


	//   ....[112]....
        /*063c*/ 	.word	0xffffffff


	//   ....[113]....
        /*0640*/ 	.word	0xffffffff


	//   ....[114]....
        /*0644*/ 	.word	0xffffffff


	//   ....[115]....
        /*0648*/ 	.word	0xffffffff


	//   ....[116]....
        /*064c*/ 	.word	0xffffffff


	//   ....[117]....
        /*0650*/ 	.word	0xffffffff


	//   ....[118]....
        /*0654*/ 	.word	0xffffffff


	//   ....[119]....
        /*0658*/ 	.word	0xffffffff


	//   ....[120]....
        /*065c*/ 	.word	0xffffffff


	//   ....[121]....
        /*0660*/ 	.word	0xffffffff


	//   ....[122]....
        /*0664*/ 	.word	0xffffffff


	//   ....[123]....
        /*0668*/ 	.word	0xffffffff


	//   ....[124]....
        /*066c*/ 	.word	0xffffffff


	//   ....[125]....
        /*0670*/ 	.word	0xffffffff


	//   ....[126]....
        /*0674*/ 	.word	0xffffffff


	//   ....[127]....
        /*0678*/ 	.word	0xffffffff


	//   ....[128]....
        /*067c*/ 	.word	0xffffffff


	//   ....[129]....
        /*0680*/ 	.word	0xffffffff


	//   ....[130]....
        /*0684*/ 	.word	0xffffffff


	//   ....[131]....
        /*0688*/ 	.word	0xffffffff


	//   ....[132]....
        /*068c*/ 	.word	0xffffffff


	//   ....[133]....
        /*0690*/ 	.word	0xffffffff


	//   ....[134]....
        /*0694*/ 	.word	0xffffffff


	//   ....[135]....
        /*0698*/ 	.word	0xffffffff


	//   ....[136]....
        /*069c*/ 	.word	0xffffffff


	//   ....[137]....
        /*06a0*/ 	.word	0xffffffff


	//   ....[138]....
        /*06a4*/ 	.word	0xffffffff


	//   ....[139]....
        /*06a8*/ 	.word	0xffffffff


	//   ....[140]....
        /*06ac*/ 	.word	0xffffffff


	//   ....[141]....
        /*06b0*/ 	.word	0xffffffff


	//   ....[142]....
        /*06b4*/ 	.word	0xffffffff


	//   ....[143]....
        /*06b8*/ 	.word	0xffffffff


	//   ....[144]....
        /*06bc*/ 	.word	0xffffffff


	//   ....[145]....
        /*06c0*/ 	.word	0xffffffff


	//   ....[146]....
        /*06c4*/ 	.word	0xffffffff


	//   ....[147]....
        /*06c8*/ 	.word	0xffffffff


	//   ....[148]....
        /*06cc*/ 	.word	0xffffffff


	//   ....[149]....
        /*06d0*/ 	.word	0xffffffff


	//   ....[150]....
        /*06d4*/ 	.word	0xffffffff


	//   ....[151]....
        /*06d8*/ 	.word	0xffffffff


	//   ....[152]....
        /*06dc*/ 	.word	0xffffffff


	//   ....[153]....
        /*06e0*/ 	.word	0xffffffff


	//   ....[154]....
        /*06e4*/ 	.word	0xffffffff


	//   ....[155]....
        /*06e8*/ 	.word	0xffffffff


	//   ....[156]....
        /*06ec*/ 	.word	0xffffffff


	//   ....[157]....
        /*06f0*/ 	.word	0xffffffff


	//   ....[158]....
        /*06f4*/ 	.word	0xffffffff


	//   ....[159]....
        /*06f8*/ 	.word	0xffffffff


	//   ....[160]....
        /*06fc*/ 	.word	0xffffffff


	//   ....[161]....
        /*0700*/ 	.word	0xffffffff


	//   ....[162]....
        /*0704*/ 	.word	0xffffffff


	//   ....[163]....
        /*0708*/ 	.word	0xffffffff


	//   ....[164]....
        /*070c*/ 	.word	0xffffffff


	//   ....[165]....
        /*0710*/ 	.word	0xffffffff


	//   ....[166]....
        /*0714*/ 	.word	0xffffffff


	//   ....[167]....
        /*0718*/ 	.word	0xffffffff


	//   ....[168]....
        /*071c*/ 	.word	0xffffffff


	//   ....[169]....
        /*0720*/ 	.word	0xffffffff


	//   ....[170]....
        /*0724*/ 	.word	0xffffffff


	//   ....[171]....
        /*0728*/ 	.word	0xffffffff


	//   ....[172]....
        /*072c*/ 	.word	0xffffffff


	//   ....[173]....
        /*0730*/ 	.word	0xffffffff


	//   ....[174]....
        /*0734*/ 	.word	0xffffffff


	//   ....[175]....
        /*0738*/ 	.word	0xffffffff


	//   ....[176]....
        /*073c*/ 	.word	0xffffffff


	//   ....[177]....
        /*0740*/ 	.word	0xffffffff


	//   ....[178]....
        /*0744*/ 	.word	0xffffffff


	//   ....[179]....
        /*0748*/ 	.word	0xffffffff


	//   ....[180]....
        /*074c*/ 	.word	0xffffffff


	//   ....[181]....
        /*0750*/ 	.word	0xffffffff


	//   ....[182]....
        /*0754*/ 	.word	0xffffffff


	//   ....[183]....
        /*0758*/ 	.word	0xffffffff


	//   ....[184]....
        /*075c*/ 	.word	0xffffffff


	//   ....[185]....
        /*0760*/ 	.word	0xffffffff


	//   ....[186]....
        /*0764*/ 	.word	0xffffffff


	//   ....[187]....
        /*0768*/ 	.word	0xffffffff


	//   ....[188]....
        /*076c*/ 	.word	0xffffffff


	//   ....[189]....
        /*0770*/ 	.word	0xffffffff


	//   ....[190]....
        /*0774*/ 	.word	0xffffffff


	//   ....[191]....
        /*0778*/ 	.word	0xffffffff


	//   ....[192]....
        /*077c*/ 	.word	0xffffffff


	//   ....[193]....
        /*0780*/ 	.word	0xffffffff


	//   ....[194]....
        /*0784*/ 	.word	0xffffffff


	//   ....[195]....
        /*0788*/ 	.word	0x0500000f


	//   ....[196]....
        /*078c*/ 	.word	0x0500000f


	//   ....[197]....
        /*0790*/ 	.word	0x0500000f


	//   ....[198]....
        /*0794*/ 	.word	0x0500000f


	//   ....[199]....
        /*0798*/ 	.word	0x0500000f


	//   ....[200]....
        /*079c*/ 	.word	0x0500000f


	//   ....[201]....
        /*07a0*/ 	.word	0x0500000f


	//   ....[202]....
        /*07a4*/ 	.word	0x0500000f


	//   ....[203]....
        /*07a8*/ 	.word	0x0500000f


	//   ....[204]....
        /*07ac*/ 	.word	0x0500000f


	//   ....[205]....
        /*07b0*/ 	.word	0x0500000f


	//   ....[206]....
        /*07b4*/ 	.word	0x0500000f


	//   ....[207]....
        /*07b8*/ 	.word	0x0500000f


	//   ....[208]....
        /*07bc*/ 	.word	0x0500000f


	//   ....[209]....
        /*07c0*/ 	.word	0x0500000f


	//   ....[210]....
        /*07c4*/ 	.word	0x0500000f


	//   ....[211]....
        /*07c8*/ 	.word	0x0500000f


	//   ....[212]....
        /*07cc*/ 	.word	0x0500000f


	//   ....[213]....
        /*07d0*/ 	.word	0x0500000f


	//   ....[214]....
        /*07d4*/ 	.word	0x0500000f


	//   ....[215]....
        /*07d8*/ 	.word	0x0500000f


	//   ....[216]....
        /*07dc*/ 	.word	0x0500000f


	//   ....[217]....
        /*07e0*/ 	.word	0x0500000f


	//   ....[218]....
        /*07e4*/ 	.word	0x0500000f


	//   ....[219]....
        /*07e8*/ 	.word	0x0500000f


	//   ....[220]....
        /*07ec*/ 	.word	0x0500000f


	//   ....[221]....
        /*07f0*/ 	.word	0x0500000f


	//   ....[222]....
        /*07f4*/ 	.word	0x0500000f


	//   ....[223]....
        /*07f8*/ 	.word	0x0500000f


	//   ....[224]....
        /*07fc*/ 	.word	0x0500000f


	//   ....[225]....
        /*0800*/ 	.word	0x0500000f


	//   ....[226]....
        /*0804*/ 	.word	0x0500000f


	//   ....[227]....
        /*0808*/ 	.word	0x0500000f


	//   ....[228]....
        /*080c*/ 	.word	0x0500000f


	//   ....[229]....
        /*0810*/ 	.word	0x0500000f


	//   ....[230]....
        /*0814*/ 	.word	0x0500000f


	//   ....[231]....
        /*0818*/ 	.word	0x0500000f


	//   ....[232]....
        /*081c*/ 	.word	0x0500000f


	//   ....[233]....
        /*0820*/ 	.word	0x0500000f


	//   ....[234]....
        /*0824*/ 	.word	0x0500000f


	//   ....[235]....
        /*0828*/ 	.word	0x0500000f


	//   ....[236]....
        /*082c*/ 	.word	0x0500000f


	//   ....[237]....
        /*0830*/ 	.word	0x0500000f


	//   ....[238]....
        /*0834*/ 	.word	0x0500000f


	//   ....[239]....
        /*0838*/ 	.word	0x0500000f


	//   ....[240]....
        /*083c*/ 	.word	0x0500000f


	//   ....[241]....
        /*0840*/ 	.word	0x0500000f


	//   ....[242]....
        /*0844*/ 	.word	0x0500000f


	//   ....[243]....
        /*0848*/ 	.word	0x0500000f


	//   ....[244]....
        /*084c*/ 	.word	0x0500000f


	//   ....[245]....
        /*0850*/ 	.word	0x0500000f


	//   ....[246]....
        /*0854*/ 	.word	0x0500000f


	//   ....[247]....
        /*0858*/ 	.word	0x0500000f


	//   ....[248]....
        /*085c*/ 	.word	0x0500000f


	//   ....[249]....
        /*0860*/ 	.word	0x0500000f


	//   ....[250]....
        /*0864*/ 	.word	0x0500000f


	//   ....[251]....
        /*0868*/ 	.word	0x0500000f


	//   ....[252]....
        /*086c*/ 	.word	0x0500000f


	//   ....[253]....
        /*0870*/ 	.word	0x0500000f


	//   ....[254]....
        /*0874*/ 	.word	0x0500000f


	//   ....[255]....
        /*0878*/ 	.word	0x0500000f


	//   ....[0]....
        /*087c*/ 	.word	0x0500000f


	//   ....[1]....
        /*0880*/ 	.word	0x0500000f


	//   ....[2]....
        /*0884*/ 	.word	0x0500000f


	//   ....[3]....
        /*0888*/ 	.word	0x0500000f


	//   ....[4]....
        /*088c*/ 	.word	0x0500000f


	//   ....[5]....
        /*0890*/ 	.word	0x0500000f


	//   ....[6]....
        /*0894*/ 	.word	0x0500000f


	//   ....[7]....
        /*0898*/ 	.word	0x0500000f


	//   ....[8]....
        /*089c*/ 	.word	0x0500000f


	//   ....[9]....
        /*08a0*/ 	.word	0x0500000f


	//   ....[10]....
        /*08a4*/ 	.word	0x0500000f


	//   ....[11]....
        /*08a8*/ 	.word	0x0500000f


	//   ....[12]....
        /*08ac*/ 	.word	0x0500000f


	//   ....[13]....
        /*08b0*/ 	.word	0x0500000f


	//   ....[14]....
        /*08b4*/ 	.word	0x0500000f


	//   ....[15]....
        /*08b8*/ 	.word	0x0500000f


	//   ....[16]....
        /*08bc*/ 	.word	0x0500000f


	//   ....[17]....
        /*08c0*/ 	.word	0x0500000f


	//   ....[18]....
        /*08c4*/ 	.word	0x0500000f


	//   ....[19]....
        /*08c8*/ 	.word	0x0500000f


	//   ....[20]....
        /*08cc*/ 	.word	0x0500000f


	//   ....[21]....
        /*08d0*/ 	.word	0x0500000f


	//   ....[22]....
        /*08d4*/ 	.word	0x0500000f


	//   ....[23]....
        /*08d8*/ 	.word	0x0500000f


	//   ....[24]....
        /*08dc*/ 	.word	0x0500000f


	//   ....[25]....
        /*08e0*/ 	.word	0x0500000f


	//   ....[26]....
        /*08e4*/ 	.word	0x0500000f


	//   ....[27]....
        /*08e8*/ 	.word	0x0500000f


	//   ....[28]....
        /*08ec*/ 	.word	0x0500000f


	//   ....[29]....
        /*08f0*/ 	.word	0x0500000f


	//   ....[30]....
        /*08f4*/ 	.word	0x0500000f


	//   ....[31]....
        /*08f8*/ 	.word	0x0500000f


	//   ....[32]....
        /*08fc*/ 	.word	0x0500000f


	//   ....[33]....
        /*0900*/ 	.word	0x0500000f


	//   ....[34]....
        /*0904*/ 	.word	0x0500000f


	//   ....[35]....
        /*0908*/ 	.word	0x0500000f


	//   ....[36]....
        /*090c*/ 	.word	0x0500000f


	//   ....[37]....
        /*0910*/ 	.word	0x0500000f


	//   ....[38]....
        /*0914*/ 	.word	0x0500000f


	//   ....[39]....
        /*0918*/ 	.word	0x0500000f


	//   ....[40]....
        /*091c*/ 	.word	0x0500000f


	//   ....[41]....
        /*0920*/ 	.word	0x0500000f


	//   ....[42]....
        /*0924*/ 	.word	0x0500000f


	//   ....[43]....
        /*0928*/ 	.word	0x0500000f


	//   ....[44]....
        /*092c*/ 	.word	0x0500000f


	//   ....[45]....
        /*0930*/ 	.word	0x0500000f


	//   ....[46]....
        /*0934*/ 	.word	0x0500000f


	//   ....[47]....
        /*0938*/ 	.word	0x0500000f


	//   ....[48]....
        /*093c*/ 	.word	0x0500000f


	//   ....[49]....
        /*0940*/ 	.word	0x0500000f


	//   ....[50]....
        /*0944*/ 	.word	0x0500000f


	//   ....[51]....
        /*0948*/ 	.word	0x0500000f


	//   ....[52]....
        /*094c*/ 	.word	0x0500000f


	//   ....[53]....
        /*0950*/ 	.word	0x0500000f


	//   ....[54]....
        /*0954*/ 	.word	0x0500000f


	//   ....[55]....
        /*0958*/ 	.word	0x0500000f


	//   ....[56]....
        /*095c*/ 	.word	0x0500000f


	//   ....[57]....
        /*0960*/ 	.word	0x0500000f


	//   ....[58]....
        /*0964*/ 	.word	0x0500000f


	//   ....[59]....
        /*0968*/ 	.word	0x0500000f


	//   ....[60]....
        /*096c*/ 	.word	0x0500000f


	//   ....[61]....
        /*0970*/ 	.word	0x0500000f


	//   ....[62]....
        /*0974*/ 	.word	0x0500000f


	//   ....[63]....
        /*0978*/ 	.word	0x0500000f


	//   ....[64]....
        /*097c*/ 	.word	0x0500000f


	//----- nvinfo : EIATTR_COOP_GROUP_INSTR_OFFSETS
	.align		4
.L_323:
        /*0980*/ 	.byte	0x04, 0x28
        /*0982*/ 	.short	(.L_325 - .L_324)


	//   ....[0]....
.L_324:
        /*0984*/ 	.word	0x00000060


	//   ....[1]....
        /*0988*/ 	.word	0x00000140


	//   ....[2]....
        /*098c*/ 	.word	0x00000190


	//   ....[3]....
        /*0990*/ 	.word	0x000003c0


	//   ....[4]....
        /*0994*/ 	.word	0x00000520


	//   ....[5]....
        /*0998*/ 	.word	0x00000640


	//   ....[6]....
        /*099c*/ 	.word	0x000007a0


	//   ....[7]....
        /*09a0*/ 	.word	0x00003610


	//   ....[8]....
        /*09a4*/ 	.word	0x00003620


	//   ....[9]....
        /*09a8*/ 	.word	0x00004410


	//   ....[10]....
        /*09ac*/ 	.word	0x00004420


	//   ....[11]....
        /*09b0*/ 	.word	0x000051a0


	//   ....[12]....
        /*09b4*/ 	.word	0x000051b0


	//   ....[13]....
        /*09b8*/ 	.word	0x00006c40


	//   ....[14]....
        /*09bc*/ 	.word	0x00006c50


	//   ....[15]....
        /*09c0*/ 	.word	0x00007b80


	//   ....[16]....
        /*09c4*/ 	.word	0x00007b90


	//   ....[17]....
        /*09c8*/ 	.word	0x00008bb0


	//   ....[18]....
        /*09cc*/ 	.word	0x00008bc0


	//   ....[19]....
        /*09d0*/ 	.word	0x00009d40


	//   ....[20]....
        /*09d4*/ 	.word	0x00009d50


	//   ....[21]....
        /*09d8*/ 	.word	0x00009f10


	//   ....[22]....
        /*09dc*/ 	.word	0x00009f20


	//   ....[23]....
        /*09e0*/ 	.word	0x0000a0f0


	//   ....[24]....
        /*09e4*/ 	.word	0x0000a100


	//   ....[25]....
        /*09e8*/ 	.word	0x0000a570


	//   ....[26]....
        /*09ec*/ 	.word	0x0000a580


	//   ....[27]....
        /*09f0*/ 	.word	0x0000a700


	//   ....[28]....
        /*09f4*/ 	.word	0x0000a720


	//   ....[29]....
        /*09f8*/ 	.word	0x0000a8b0


	//   ....[30]....
        /*09fc*/ 	.word	0x0000a8d0


	//   ....[31]....
        /*0a00*/ 	.word	0x0000b180


	//   ....[32]....
        /*0a04*/ 	.word	0x0000b990


	//   ....[33]....
        /*0a08*/ 	.word	0x0000b9a0


	//   ....[34]....
        /*0a0c*/ 	.word	0x0000b9b0


	//   ....[35]....
        /*0a10*/ 	.word	0x0000b9c0


	//   ....[36]....
        /*0a14*/ 	.word	0x0000bf40


	//   ....[37]....
        /*0a18*/ 	.word	0x0000bf50


	//   ....[38]....
        /*0a1c*/ 	.word	0x0000bf60


	//   ....[39]....
        /*0a20*/ 	.word	0x0000bf70


	//   ....[40]....
        /*0a24*/ 	.word	0x0000c4c0


	//   ....[41]....
        /*0a28*/ 	.word	0x0000c4d0


	//   ....[42]....
        /*0a2c*/ 	.word	0x0000c4e0


	//   ....[43]....
        /*0a30*/ 	.word	0x0000c4f0


	//   ....[44]....
        /*0a34*/ 	.word	0x0000ca60


	//   ....[45]....
        /*0a38*/ 	.word	0x0000ca70


	//   ....[46]....
        /*0a3c*/ 	.word	0x0000ca80


	//   ....[47]....
        /*0a40*/ 	.word	0x0000ca90


	//   ....[48]....
        /*0a44*/ 	.word	0x000100f0


	//   ....[49]....
        /*0a48*/ 	.word	0x00010100


	//   ....[50]....
        /*0a4c*/ 	.word	0x00010110


	//   ....[51]....
        /*0a50*/ 	.word	0x00010120


	//   ....[52]....
        /*0a54*/ 	.word	0x000105a0


	//   ....[53]....
        /*0a58*/ 	.word	0x000105b0


	//   ....[54]....
        /*0a5c*/ 	.word	0x000105c0


	//   ....[55]....
        /*0a60*/ 	.word	0x000105d0


	//   ....[56]....
        /*0a64*/ 	.word	0x00010a00


	//   ....[57]....
        /*0a68*/ 	.word	0x00010a10


	//   ....[58]....
        /*0a6c*/ 	.word	0x00010a20


	//   ....[59]....
        /*0a70*/ 	.word	0x00010a30


	//   ....[60]....
        /*0a74*/ 	.word	0x00010e80


	//   ....[61]....
        /*0a78*/ 	.word	0x00010e90


	//   ....[62]....
        /*0a7c*/ 	.word	0x00010ea0


	//   ....[63]....
        /*0a80*/ 	.word	0x00010eb0


	//   ....[64]....
        /*0a84*/ 	.word	0x00017c30


	//   ....[65]....
        /*0a88*/ 	.word	0x00018040


	//   ....[66]....
        /*0a8c*/ 	.word	0x00018080


	//   ....[67]....
        /*0a90*/ 	.word	0x00018130


	//   ....[68]....
        /*0a94*/ 	.word	0x000184d0


	//   ....[69]....
        /*0a98*/ 	.word	0x00018500


	//   ....[70]....
        /*0a9c*/ 	.word	0x0001cfa0


	//   ....[71]....
        /*0aa0*/ 	.word	0x0001d370


	//   ....[72]....
        /*0aa4*/ 	.word	0x0001d3c0


	//   ....[73]....
        /*0aa8*/ 	.word	0x0001d470


	//   ....[74]....
        /*0aac*/ 	.word	0x0001d9e0


	//   ....[75]....
        /*0ab0*/ 	.word	0x0001da50


	//   ....[76]....
        /*0ab4*/ 	.word	0x00022180


	//   ....[77]....
        /*0ab8*/ 	.word	0x00022190


	//   ....[78]....
        /*0abc*/ 	.word	0x000221c0


	//   ....[79]....
        /*0ac0*/ 	.word	0x000221d0


	//   ....[80]....
        /*0ac4*/ 	.word	0x00023740


	//   ....[81]....
        /*0ac8*/ 	.word	0x000237c0


	//   ....[82]....
        /*0acc*/ 	.word	0x000237e0


	//   ....[83]....
        /*0ad0*/ 	.word	0x000237f0


	//   ....[84]....
        /*0ad4*/ 	.word	0x000256e0


	//   ....[85]....
        /*0ad8*/ 	.word	0x00025720


	//   ....[86]....
        /*0adc*/ 	.word	0x00025750


	//   ....[87]....
        /*0ae0*/ 	.word	0x00025780


	//   ....[88]....
        /*0ae4*/ 	.word	0x00025df0


	//   ....[89]....
        /*0ae8*/ 	.word	0x00025e20


	//   ....[90]....
        /*0aec*/ 	.word	0x00025f70


	//   ....[91]....
        /*0af0*/ 	.word	0x00025f90


	//   ....[92]....
        /*0af4*/ 	.word	0x000260e0


	//   ....[93]....
        /*0af8*/ 	.word	0x00026100


	//   ....[94]....
        /*0afc*/ 	.word	0x00026260


	//   ....[95]....
        /*0b00*/ 	.word	0x00026280


	//   ....[96]....
        /*0b04*/ 	.word	0x00026c10


	//   ....[97]....
        /*0b08*/ 	.word	0x00026c30


	//   ....[98]....
        /*0b0c*/ 	.word	0x00026d90


	//   ....[99]....
        /*0b10*/ 	.word	0x00026db0


	//   ....[100]....
        /*0b14*/ 	.word	0x00026f00


	//   ....[101]....
        /*0b18*/ 	.word	0x00026f20


	//   ....[102]....
        /*0b1c*/ 	.word	0x00027080


	//   ....[103]....
        /*0b20*/ 	.word	0x000270a0


	//   ....[104]....
        /*0b24*/ 	.word	0x00027280


	//   ....[105]....
        /*0b28*/ 	.word	0x00027440


	//   ....[106]....
        /*0b2c*/ 	.word	0x00027470


	//   ....[107]....
        /*0b30*/ 	.word	0x000274a0


	//   ....[108]....
        /*0b34*/ 	.word	0x000274d0


	//   ....[109]....
        /*0b38*/ 	.word	0x00027500


	//   ....[110]....
        /*0b3c*/ 	.word	0x00027530


	//   ....[111]....
        /*0b40*/ 	.word	0x000276b0


	//   ....[112]....
        /*0b44*/ 	.word	0x000276e0


	//   ....[113]....
        /*0b48*/ 	.word	0x00027710


	//   ....[114]....
        /*0b4c*/ 	.word	0x00027740


	//   ....[115]....
        /*0b50*/ 	.word	0x00027770


	//   ....[116]....
        /*0b54*/ 	.word	0x000277a0


	//   ....[117]....
        /*0b58*/ 	.word	0x00027840


	//   ....[118]....
        /*0b5c*/ 	.word	0x000278a0


	//   ....[119]....
        /*0b60*/ 	.word	0x00027930


	//   ....[120]....
        /*0b64*/ 	.word	0x00028780


	//   ....[121]....
        /*0b68*/ 	.word	0x0002aca0


	//   ....[122]....
        /*0b6c*/ 	.word	0x0002ace0


	//   ....[123]....
        /*0b70*/ 	.word	0x0002ad10


	//   ....[124]....
        /*0b74*/ 	.word	0x0002ade0


	//   ....[125]....
        /*0b78*/ 	.word	0x0002ae10


	//   ....[126]....
        /*0b7c*/ 	.word	0x0002ae70


	//   ....[127]....
        /*0b80*/ 	.word	0x0002aeb0


	//   ....[128]....
        /*0b84*/ 	.word	0x0002af10


	//   ....[129]....
        /*0b88*/ 	.word	0x0002af30


	//   ....[130]....
        /*0b8c*/ 	.word	0x0002af60


	//   ....[131]....
        /*0b90*/ 	.word	0x0002b7b0


	//   ....[132]....
        /*0b94*/ 	.word	0x0002b7f0


	//   ....[133]....
        /*0b98*/ 	.word	0x0002b810


	//   ....[134]....
        /*0b9c*/ 	.word	0x0002b8b0


	//   ....[135]....
        /*0ba0*/ 	.word	0x0002b8c0


	//   ....[136]....
        /*0ba4*/ 	.word	0x0002b970


	//   ....[137]....
        /*0ba8*/ 	.word	0x0002b980


	//   ....[138]....
        /*0bac*/ 	.word	0x0002ba30


	//   ....[139]....
        /*0bb0*/ 	.word	0x0002ba40


	//   ....[140]....
        /*0bb4*/ 	.word	0x0002baf0


	//   ....[141]....
        /*0bb8*/ 	.word	0x0002bb00


	//   ....[142]....
        /*0bbc*/ 	.word	0x0002bbb0


	//   ....[143]....
        /*0bc0*/ 	.word	0x0002bbc0


	//   ....[144]....
        /*0bc4*/ 	.word	0x0002bc70


	//   ....[145]....
        /*0bc8*/ 	.word	0x0002bc80


	//   ....[146]....
        /*0bcc*/ 	.word	0x0002bcc0


	//   ....[147]....
        /*0bd0*/ 	.word	0x0002c500


	//   ....[148]....
        /*0bd4*/ 	.word	0x0002c540


	//   ....[149]....
        /*0bd8*/ 	.word	0x0002c570


	//   ....[150]....
        /*0bdc*/ 	.word	0x0002c630


	//   ....[151]....
        /*0be0*/ 	.word	0x0002c660


	//   ....[152]....
        /*0be4*/ 	.word	0x0002c6b0


	//   ....[153]....
        /*0be8*/ 	.word	0x0002c6e0


	//   ....[154]....
        /*0bec*/ 	.word	0x0002c730


	//   ....[155]....
        /*0bf0*/ 	.word	0x0002c760


	//   ....[156]....
        /*0bf4*/ 	.word	0x0002c7d0


	//   ....[157]....
        /*0bf8*/ 	.word	0x0002cad0


	//   ....[158]....
        /*0bfc*/ 	.word	0x0002cb00


	//   ....[159]....
        /*0c00*/ 	.word	0x0002cbc0


	//   ....[160]....
        /*0c04*/ 	.word	0x0002cbd0


	//   ....[161]....
        /*0c08*/ 	.word	0x0002cc80


	//   ....[162]....
        /*0c0c*/ 	.word	0x0002cc90


	//   ....[163]....
        /*0c10*/ 	.word	0x0002cd40


	//   ....[164]....
        /*0c14*/ 	.word	0x0002cd50


	//   ....[165]....
        /*0c18*/ 	.word	0x0002cd60


	//   ....[166]....
        /*0c1c*/ 	.word	0x0002ce10


	//   ....[167]....
        /*0c20*/ 	.word	0x0002d3d0


	//   ....[168]....
        /*0c24*/ 	.word	0x0002d410


	//   ....[169]....
        /*0c28*/ 	.word	0x0002d4b0


	//   ....[170]....
        /*0c2c*/ 	.word	0x0002d4e0


	//   ....[171]....
        /*0c30*/ 	.word	0x0002d570


	//   ....[172]....
        /*0c34*/ 	.word	0x0002d5a0


	//   ....[173]....
        /*0c38*/ 	.word	0x0002d630


	//   ....[174]....
        /*0c3c*/ 	.word	0x0002d660


	//   ....[175]....
        /*0c40*/ 	.word	0x0002d670


	//   ....[176]....
        /*0c44*/ 	.word	0x0002d700


	//   ....[177]....
        /*0c48*/ 	.word	0x0002db60


	//   ....[178]....
        /*0c4c*/ 	.word	0x0002db90


	//   ....[179]....
        /*0c50*/ 	.word	0x0002dbc0


	//   ....[180]....
        /*0c54*/ 	.word	0x0002dbf0


	//   ....[181]....
        /*0c58*/ 	.word	0x0002dc20


	//   ....[182]....
        /*0c5c*/ 	.word	0x0002dc50


	//   ....[183]....
        /*0c60*/ 	.word	0x0002dc80


	//   ....[184]....
        /*0c64*/ 	.word	0x0002dcb0


	//   ....[185]....
        /*0c68*/ 	.word	0x0002de40


	//   ....[186]....
        /*0c6c*/ 	.word	0x0002de70


	//   ....[187]....
        /*0c70*/ 	.word	0x0002dea0


	//   ....[188]....
        /*0c74*/ 	.word	0x0002ded0


	//   ....[189]....
        /*0c78*/ 	.word	0x0002df00


	//   ....[190]....
        /*0c7c*/ 	.word	0x0002df30


	//   ....[191]....
        /*0c80*/ 	.word	0x0002dff0


	//   ....[192]....
        /*0c84*/ 	.word	0x0002e010


	//   ....[193]....
        /*0c88*/ 	.word	0x0002e080


	//   ....[194]....
        /*0c8c*/ 	.word	0x0002e730


	//   ....[195]....
        /*0c90*/ 	.word	0x0002ea50


	//   ....[196]....
        /*0c94*/ 	.word	0x0002eae0


	//   ....[197]....
        /*0c98*/ 	.word	0x0002eb80


	//   ....[198]....
        /*0c9c*/ 	.word	0x0002ec10


	//   ....[199]....
        /*0ca0*/ 	.word	0x0002ecb0


	//   ....[200]....
        /*0ca4*/ 	.word	0x0002ed40


	//   ....[201]....
        /*0ca8*/ 	.word	0x0002ee30


	//   ....[202]....
        /*0cac*/ 	.word	0x0002eec0


	//   ....[203]....
        /*0cb0*/ 	.word	0x0002ef60


	//   ....[204]....
        /*0cb4*/ 	.word	0x0002eff0


	//   ....[205]....
        /*0cb8*/ 	.word	0x0002f090


	//   ....[206]....
        /*0cbc*/ 	.word	0x0002f120


	//   ....[207]....
        /*0cc0*/ 	.word	0x0002f210


	//   ....[208]....
        /*0cc4*/ 	.word	0x0002f2a0


	//   ....[209]....
        /*0cc8*/ 	.word	0x0002f340


	//   ....[210]....
        /*0ccc*/ 	.word	0x0002f3d0


	//   ....[211]....
        /*0cd0*/ 	.word	0x0002f470


	//   ....[212]....
        /*0cd4*/ 	.word	0x0002f500


	//   ....[213]....
        /*0cd8*/ 	.word	0x0002f5f0


	//   ....[214]....
        /*0cdc*/ 	.word	0x0002f680


	//   ....[215]....
        /*0ce0*/ 	.word	0x0002f6d0


	//   ....[216]....
        /*0ce4*/ 	.word	0x0002f720


	//   ....[217]....
        /*0ce8*/ 	.word	0x0002f7b0


	//   ....[218]....
        /*0cec*/ 	.word	0x0002f840


	//   ....[219]....
        /*0cf0*/ 	.word	0x0002f890


	//   ....[220]....
        /*0cf4*/ 	.word	0x0002f8e0


	//   ....[221]....
        /*0cf8*/ 	.word	0x0002f970


	//   ....[222]....
        /*0cfc*/ 	.word	0x0002fa00


	//   ....[223]....
        /*0d00*/ 	.word	0x0002fa50


	//   ....[224]....
        /*0d04*/ 	.word	0x0002faa0


	//   ....[225]....
        /*0d08*/ 	.word	0x0002fb30


	//   ....[226]....
        /*0d0c*/ 	.word	0x0002fbc0


	//   ....[227]....
        /*0d10*/ 	.word	0x0002fc10


	//   ....[228]....
        /*0d14*/ 	.word	0x0002fc60


	//   ....[229]....
        /*0d18*/ 	.word	0x0002fd40


	//   ....[230]....
        /*0d1c*/ 	.word	0x0002fdd0


	//   ....[231]....
        /*0d20*/ 	.word	0x0002fe20


	//   ....[232]....
        /*0d24*/ 	.word	0x0002fe70


	//   ....[233]....
        /*0d28*/ 	.word	0x0002ff00


	//   ....[234]....
        /*0d2c*/ 	.word	0x0002ff90


	//   ....[235]....
        /*0d30*/ 	.word	0x0002ffe0


	//   ....[236]....
        /*0d34*/ 	.word	0x00030030


	//   ....[237]....
        /*0d38*/ 	.word	0x000300c0


	//   ....[238]....
        /*0d3c*/ 	.word	0x00030150


	//   ....[239]....
        /*0d40*/ 	.word	0x000301a0


	//   ....[240]....
        /*0d44*/ 	.word	0x000301f0


	//   ....[241]....
        /*0d48*/ 	.word	0x00030280


	//   ....[242]....
        /*0d4c*/ 	.word	0x00030310


	//   ....[243]....
        /*0d50*/ 	.word	0x00030360


	//   ....[244]....
        /*0d54*/ 	.word	0x000303b0


	//   ....[245]....
        /*0d58*/ 	.word	0x000306b0


	//   ....[246]....
        /*0d5c*/ 	.word	0x00030990


	//   ....[247]....
        /*0d60*/ 	.word	0x00030a80


	//   ....[248]....
        /*0d64*/ 	.word	0x00030b50


	//   ....[249]....
        /*0d68*/ 	.word	0x00030cb0


	//   ....[250]....
        /*0d6c*/ 	.word	0x00030d00


	//   ....[251]....
        /*0d70*/ 	.word	0x00030e10


	//   ....[252]....
        /*0d74*/ 	.word	0x00030e70


	//   ....[253]....
        /*0d78*/ 	.word	0x00030f80


	//   ....[254]....
        /*0d7c*/ 	.word	0x00030fe0


	//   ....[255]....
        /*0d80*/ 	.word	0x000310e0


	//   ....[0]....
        /*0d84*/ 	.word	0x00031130


	//   ....[1]....
        /*0d88*/ 	.word	0x000311e0


	//   ....[2]....
        /*0d8c*/ 	.word	0x00031240


	//   ....[3]....
        /*0d90*/ 	.word	0x00031370


	//   ....[4]....
        /*0d94*/ 	.word	0x000313c0


	//   ....[5]....
        /*0d98*/ 	.word	0x00031500


	//   ....[6]....
        /*0d9c*/ 	.word	0x00031550


	//   ....[7]....
        /*0da0*/ 	.word	0x00031690


	//   ....[8]....
        /*0da4*/ 	.word	0x000316e0


	//   ....[9]....
        /*0da8*/ 	.word	0x00031820


	//   ....[10]....
        /*0dac*/ 	.word	0x00031870


	//   ....[11]....
        /*0db0*/ 	.word	0x000319b0


	//   ....[12]....
        /*0db4*/ 	.word	0x00031a00


	//   ....[13]....
        /*0db8*/ 	.word	0x00031b40


	//   ....[14]....
        /*0dbc*/ 	.word	0x00031b90


	//   ....[15]....
        /*0dc0*/ 	.word	0x00031cb0


	//   ....[16]....
        /*0dc4*/ 	.word	0x00031d00


	//   ....[17]....
        /*0dc8*/ 	.word	0x00031e30


	//   ....[18]....
        /*0dcc*/ 	.word	0x00031ee0


	//   ....[19]....
        /*0dd0*/ 	.word	0x00032070


	//   ....[20]....
        /*0dd4*/ 	.word	0x000320c0


	//   ....[21]....
        /*0dd8*/ 	.word	0x000321c0


	//   ....[22]....
        /*0ddc*/ 	.word	0x00032210


	//   ....[23]....
        /*0de0*/ 	.word	0x00032310


	//   ....[24]....
        /*0de4*/ 	.word	0x00032360


	//   ....[25]....
        /*0de8*/ 	.word	0x00032490


	//   ....[26]....
        /*0dec*/ 	.word	0x000324e0


	//   ....[27]....
        /*0df0*/ 	.word	0x000325d0


	//   ....[28]....
        /*0df4*/ 	.word	0x00032670


	//   ....[29]....
        /*0df8*/ 	.word	0x000327b0


	//   ....[30]....
        /*0dfc*/ 	.word	0x00032800


	//   ....[31]....
        /*0e00*/ 	.word	0x00032940


	//   ....[32]....
        /*0e04*/ 	.word	0x00032990


	//   ....[33]....
        /*0e08*/ 	.word	0x00032ad0


	//   ....[34]....
        /*0e0c*/ 	.word	0x00032b20


	//   ....[35]....
        /*0e10*/ 	.word	0x00032c60


	//   ....[36]....
        /*0e14*/ 	.word	0x00032cb0


	//   ....[37]....
        /*0e18*/ 	.word	0x00032da0


	//   ....[38]....
        /*0e1c*/ 	.word	0x00032e60


	//   ....[39]....
        /*0e20*/ 	.word	0x00033000


	//   ....[40]....
        /*0e24*/ 	.word	0x00033050


	//   ....[41]....
        /*0e28*/ 	.word	0x00033180


	//   ....[42]....
        /*0e2c*/ 	.word	0x000331d0


	//   ....[43]....
        /*0e30*/ 	.word	0x00033300


	//   ....[44]....
        /*0e34*/ 	.word	0x00033350


	//   ....[45]....
        /*0e38*/ 	.word	0x00033480


	//   ....[46]....
        /*0e3c*/ 	.word	0x000334d0


	//   ....[47]....
        /*0e40*/ 	.word	0x00033560


	//   ....[48]....
        /*0e44*/ 	.word	0x00033600


	//   ....[49]....
        /*0e48*/ 	.word	0x00033730


	//   ....[50]....
        /*0e4c*/ 	.word	0x000337a0


	//   ....[51]....
        /*0e50*/ 	.word	0x00033810


	//   ....[52]....
        /*0e54*/ 	.word	0x00033880


	//   ....[53]....
        /*0e58*/ 	.word	0x000338f0


	//   ....[54]....
        /*0e5c*/ 	.word	0x00033970


	//   ....[55]....
        /*0e60*/ 	.word	0x00033a00


	//   ....[56]....
        /*0e64*/ 	.word	0x00033a90


	//   ....[57]....
        /*0e68*/ 	.word	0x00033b00


	//   ....[58]....
        /*0e6c*/ 	.word	0x00033b70


	//   ....[59]....
        /*0e70*/ 	.word	0x00033be0


	//   ....[60]....
        /*0e74*/ 	.word	0x00033c60


	//   ....[61]....
        /*0e78*/ 	.word	0x00033cd0


	//   ....[62]....
        /*0e7c*/ 	.word	0x00033d70


	//   ....[63]....
        /*0e80*/ 	.word	0x00033e00


	//   ....[64]....
        /*0e84*/ 	.word	0x00033f20


	//----- nvinfo : EIATTR_REG_RECONFIG
	.align		4
.L_325:
        /*0e88*/ 	.byte	0x01, 0x54
	.zero		2


	//----- nvinfo : EIATTR_SYSCALL_OFFSETS
	.align		4
        /*0e8c*/ 	.byte	0x04, 0x46
        /*0e8e*/ 	.short	(.L_327 - .L_326)


	//   ....[0]....
.L_326:
        /*0e90*/ 	.word	0x00001950


	//   ....[1]....
        /*0e94*/ 	.word	0x00001aa0


	//   ....[2]....
        /*0e98*/ 	.word	0x0000b320


	//   ....[3]....
        /*0e9c*/ 	.word	0x0000b650


	//   ....[4]....
        /*0ea0*/ 	.word	0x0002a280


	//   ....[5]....
        /*0ea4*/ 	.word	0x0002a3d0


	//   ....[6]....
        /*0ea8*/ 	.word	0x0002a4c0


	//   ....[7]....
        /*0eac*/ 	.word	0x0002b3f0


	//----- nvinfo : EIATTR_MBARRIER_INSTR_OFFSETS
	.align		4
.L_327:
        /*0eb0*/ 	.byte	0x04, 0x39
        /*0eb2*/ 	.short	(.L_329 - .L_328)


	//   ....[0]....
.L_328:
        /*0eb4*/ 	.word	0x00000270
        /*0eb8*/ 	.word	0x000000ff
        /*0ebc*/ 	.word	0x00038800
        /*0ec0*/ 	.short	0x0100
        /*0ec2*/ 	.byte	0x08
	.zero		1


	//   ....[1]....
        /*0ec4*/ 	.word	0x00000280
        /*0ec8*/ 	.word	0x000000ff
        /*0ecc*/ 	.word	0x00038820
        /*0ed0*/ 	.short	0x0100
        /*0ed2*/ 	.byte	0x08
	.zero		1


	//   ....[2]....
        /*0ed4*/ 	.word	0x00000370
        /*0ed8*/ 	.word	0x000000ff
        /*0edc*/ 	.word	0x00038830
        /*0ee0*/ 	.short	0x0100
        /*0ee2*/ 	.byte	0x08
	.zero		1


	//   ....[3]....
        /*0ee4*/ 	.word	0x00000380
        /*0ee8*/ 	.word	0x000000ff
        /*0eec*/ 	.word	0x00038840
        /*0ef0*/ 	.short	0x0100
        /*0ef2*/ 	.byte	0x08
	.zero		1


	//   ....[4]....
        /*0ef4*/ 	.word	0x00000390
        /*0ef8*/ 	.word	0x000000ff
        /*0efc*/ 	.word	0x00038838
        /*0f00*/ 	.short	0x0100
        /*0f02*/ 	.byte	0x08
	.zero		1


	//   ....[5]....
        /*0f04*/ 	.word	0x000003a0
        /*0f08*/ 	.word	0x000000ff
        /*0f0c*/ 	.word	0x00038848
        /*0f10*/ 	.short	0x0100
        /*0f12*/ 	.byte	0x08
	.zero		1


	//   ....[6]....
        /*0f14*/ 	.word	0x000004d0
        /*0f18*/ 	.word	0x000000ff
        /*0f1c*/ 	.word	0x00038850
        /*0f20*/ 	.short	0x0100
        /*0f22*/ 	.byte	0x08
	.zero		1


	//   ....[7]....
        /*0f24*/ 	.word	0x000004e0
        /*0f28*/ 	.word	0x000000ff
        /*0f2c*/ 	.word	0x00038860
        /*0f30*/ 	.short	0x0100
        /*0f32*/ 	.byte	0x08
	.zero		1


	//   ....[8]....
        /*0f34*/ 	.word	0x000004f0
        /*0f38*/ 	.word	0x000000ff
        /*0f3c*/ 	.word	0x00038858
        /*0f40*/ 	.short	0x0100
        /*0f42*/ 	.byte	0x08
	.zero		1


	//   ....[9]....
        /*0f44*/ 	.word	0x00000500
        /*0f48*/ 	.word	0x000000ff
        /*0f4c*/ 	.word	0x00038868
        /*0f50*/ 	.short	0x0100
        /*0f52*/ 	.byte	0x08
	.zero		1


	//   ....[10]....
        /*0f54*/ 	.word	0x000005f0
        /*0f58*/ 	.word	0x000000ff
        /*0f5c*/ 	.word	0x00038870
        /*0f60*/ 	.short	0x0100
        /*0f62*/ 	.byte	0x06
	.zero		1


	//   ....[11]....
        /*0f64*/ 	.word	0x00000600
        /*0f68*/ 	.word	0x000000ff
        /*0f6c*/ 	.word	0x00038880
        /*0f70*/ 	.short	0x0100
        /*0f72*/ 	.byte	0x06
	.zero		1


	//   ....[12]....
        /*0f74*/ 	.word	0x00000610
        /*0f78*/ 	.word	0x000000ff
        /*0f7c*/ 	.word	0x00038878
        /*0f80*/ 	.short	0x0100
        /*0f82*/ 	.byte	0x06
	.zero		1


	//   ....[13]....
        /*0f84*/ 	.word	0x00000620
        /*0f88*/ 	.word	0x000000ff
        /*0f8c*/ 	.word	0x00038888
        /*0f90*/ 	.short	0x0100
        /*0f92*/ 	.byte	0x06
	.zero		1


	//   ....[14]....
        /*0f94*/ 	.word	0x00000750
        /*0f98*/ 	.word	0x000000ff
        /*0f9c*/ 	.word	0x00038890
        /*0fa0*/ 	.short	0x0100
        /*0fa2*/ 	.byte	0x08
	.zero		1


	//   ....[15]....
        /*0fa4*/ 	.word	0x00000760
        /*0fa8*/ 	.word	0x000000ff
        /*0fac*/ 	.word	0x000388a0
        /*0fb0*/ 	.short	0x0100
        /*0fb2*/ 	.byte	0x08
	.zero		1


	//   ....[16]....
        /*0fb4*/ 	.word	0x00000770
        /*0fb8*/ 	.word	0x000000ff
        /*0fbc*/ 	.word	0x00038898
        /*0fc0*/ 	.short	0x0100
        /*0fc2*/ 	.byte	0x08
	.zero		1


	//   ....[17]....
        /*0fc4*/ 	.word	0x00000780
        /*0fc8*/ 	.word	0x000000ff
        /*0fcc*/ 	.word	0x000388a8
        /*0fd0*/ 	.short	0x0100
        /*0fd2*/ 	.byte	0x08
	.zero		1


	//   ....[18]....
        /*0fd4*/ 	.word	0x000008b0
        /*0fd8*/ 	.word	0x000000ff
        /*0fdc*/ 	.word	0x000388b0
        /*0fe0*/ 	.short	0x0100
        /*0fe2*/ 	.byte	0x08
	.zero		1


	//   ....[19]....
        /*0fe4*/ 	.word	0x000008c0
        /*0fe8*/ 	.word	0x000000ff
        /*0fec*/ 	.word	0x000388c0
        /*0ff0*/ 	.short	0x0100
        /*0ff2*/ 	.byte	0x08
	.zero		1


	//   ....[20]....
        /*0ff4*/ 	.word	0x000008d0
        /*0ff8*/ 	.word	0x000000ff
        /*0ffc*/ 	.word	0x000388b8
        /*1000*/ 	.short	0x0100
        /*1002*/ 	.byte	0x08
	.zero		1


	//   ....[21]....
        /*1004*/ 	.word	0x000008e0
        /*1008*/ 	.word	0x000000ff
        /*100c*/ 	.word	0x000388c8
        /*1010*/ 	.short	0x0100
        /*1012*/ 	.byte	0x08
	.zero		1


	//   ....[22]....
        /*1014*/ 	.word	0x000035c0
        /*1018*/ 	.word	0x00000059
        /*101c*/ 	.word	0x00038890
        /*1020*/ 	.short	0x010a
        /*1022*/ 	.byte	0x3f
	.zero		1


	//   ....[23]....
        /*1024*/ 	.word	0x00006be0
        /*1028*/ 	.word	0x00000059
        /*102c*/ 	.word	0x00038890
        /*1030*/ 	.short	0x010a
        /*1032*/ 	.byte	0x3f
	.zero		1


	//   ....[24]....
        /*1034*/ 	.word	0x00009b80
        /*1038*/ 	.word	0x00000059
        /*103c*/ 	.word	0x00038890
        /*1040*/ 	.short	0x010a
        /*1042*/ 	.byte	0x3f
	.zero		1


	//   ....[25]....
        /*1044*/ 	.word	0x0000a380
        /*1048*/ 	.word	0x0000000b
        /*104c*/ 	.word	0x00000000
        /*1050*/ 	.short	0x0101
        /*1052*/ 	.byte	0x3f
	.zero		1


	//   ....[26]....
        /*1054*/ 	.word	0x0000a3c0
        /*1058*/ 	.word	0x00000059
        /*105c*/ 	.word	0x000388b0
        /*1060*/ 	.short	0x010a
        /*1062*/ 	.byte	0x3f
	.zero		1


	//   ....[27]....
        /*1064*/ 	.word	0x0000ab10
        /*1068*/ 	.word	0x00000059
        /*106c*/ 	.word	0x00000000
        /*1070*/ 	.short	0x0101
        /*1072*/ 	.byte	0x3f
	.zero		1


	//   ....[28]....
        /*1074*/ 	.word	0x0000b3b0
        /*1078*/ 	.word	0x00000016
        /*107c*/ 	.word	0x00038800
        /*1080*/ 	.short	0x010a
        /*1082*/ 	.byte	0x3f
	.zero		1


	//   ....[29]....
        /*1084*/ 	.word	0x0000b400
        /*1088*/ 	.word	0x00000016
        /*108c*/ 	.word	0x00038800
        /*1090*/ 	.short	0x010a
        /*1092*/ 	.byte	0x3f
	.zero		1


	//   ....[30]....
        /*1094*/ 	.word	0x0000ce90
        /*1098*/ 	.word	0x00000016
        /*109c*/ 	.word	0x00038800
        /*10a0*/ 	.short	0x010a
        /*10a2*/ 	.byte	0x3f
	.zero		1


	//   ....[31]....
        /*10a4*/ 	.word	0x000111a0
        /*10a8*/ 	.word	0x00000016
        /*10ac*/ 	.word	0x00038800
        /*10b0*/ 	.short	0x010a
        /*10b2*/ 	.byte	0x3f
	.zero		1


	//   ....[32]....
        /*10b4*/ 	.word	0x00014ad0
        /*10b8*/ 	.word	0x00000000
        /*10bc*/ 	.word	0x00038830
        /*10c0*/ 	.short	0x010a
        /*10c2*/ 	.byte	0x3f
	.zero		1


	//   ....[33]....
        /*10c4*/ 	.word	0x00014b10
        /*10c8*/ 	.word	0x00000000
        /*10cc*/ 	.word	0x00038830
        /*10d0*/ 	.short	0x010a
        /*10d2*/ 	.byte	0x3f
	.zero		1


	//   ....[34]....
        /*10d4*/ 	.word	0x00018820
        /*10d8*/ 	.word	0x00000000
        /*10dc*/ 	.word	0x00000000
        /*10e0*/ 	.short	0x0101
        /*10e2*/ 	.byte	0x3f
	.zero		1


	//   ....[35]....
        /*10e4*/ 	.word	0x00019410
        /*10e8*/ 	.word	0x0000000a
        /*10ec*/ 	.word	0x00038830
        /*10f0*/ 	.short	0x010a
        /*10f2*/ 	.byte	0x3f
	.zero		1


	//   ....[36]....
        /*10f4*/ 	.word	0x000194a0
        /*10f8*/ 	.word	0x0000000a
        /*10fc*/ 	.word	0x00038830
        /*1100*/ 	.short	0x010a
        /*1102*/ 	.byte	0x3f
	.zero		1


	//   ....[37]....
        /*1104*/ 	.word	0x0001cba0
        /*1108*/ 	.word	0x00000006
        /*110c*/ 	.word	0x00038850
        /*1110*/ 	.short	0x010a
        /*1112*/ 	.byte	0x3f
	.zero		1


	//   ....[38]....
        /*1114*/ 	.word	0x0001cbf0
        /*1118*/ 	.word	0x00000006
        /*111c*/ 	.word	0x00038850
        /*1120*/ 	.short	0x010a
        /*1122*/ 	.byte	0x3f
	.zero		1


	//   ....[39]....
        /*1124*/ 	.word	0x0001ddc0
        /*1128*/ 	.word	0x0000000a
        /*112c*/ 	.word	0x00000000
        /*1130*/ 	.short	0x0101
        /*1132*/ 	.byte	0x3f
	.zero		1


	//   ....[40]....
        /*1134*/ 	.word	0x0001e170
        /*1138*/ 	.word	0x00000006
        /*113c*/ 	.word	0x00000000
        /*1140*/ 	.short	0x0101
        /*1142*/ 	.byte	0x3f
	.zero		1


	//   ....[41]....
        /*1144*/ 	.word	0x0001e3f0
        /*1148*/ 	.word	0x00000003
        /*114c*/ 	.word	0x00038830
        /*1150*/ 	.short	0x010a
        /*1152*/ 	.byte	0x3f
	.zero		1


	//   ....[42]....
        /*1154*/ 	.word	0x0001e480
        /*1158*/ 	.word	0x00000003
        /*115c*/ 	.word	0x00038830
        /*1160*/ 	.short	0x010a
        /*1162*/ 	.byte	0x3f
	.zero		1


	//   ....[43]....
        /*1164*/ 	.word	0x00021b90
        /*1168*/ 	.word	0x00000006
        /*116c*/ 	.word	0x00038850
        /*1170*/ 	.short	0x010a
        /*1172*/ 	.byte	0x3f
	.zero		1


	//   ....[44]....
        /*1174*/ 	.word	0x00021be0
        /*1178*/ 	.word	0x00000006
        /*117c*/ 	.word	0x00038850
        /*1180*/ 	.short	0x010a
        /*1182*/ 	.byte	0x3f
	.zero		1


	//   ....[45]....
        /*1184*/ 	.word	0x000226f0
        /*1188*/ 	.word	0x000000a4
        /*118c*/ 	.word	0x00000000
        /*1190*/ 	.short	0x0101
        /*1192*/ 	.byte	0x3f
	.zero		1


	//   ....[46]....
        /*1194*/ 	.word	0x00022af0
        /*1198*/ 	.word	0x00000006
        /*119c*/ 	.word	0x00000000
        /*11a0*/ 	.short	0x0101
        /*11a2*/ 	.byte	0x3f
	.zero		1


	//   ....[47]....
        /*11a4*/ 	.word	0x000234a0
        /*11a8*/ 	.word	0x00000008
        /*11ac*/ 	.word	0x00038850
        /*11b0*/ 	.short	0x010a
        /*11b2*/ 	.byte	0x3f
	.zero		1


	//   ....[48]....
        /*11b4*/ 	.word	0x00023540
        /*11b8*/ 	.word	0x00000008
        /*11bc*/ 	.word	0x00038850
        /*11c0*/ 	.short	0x010a
        /*11c2*/ 	.byte	0x3f
	.zero		1


	//   ....[49]....
        /*11c4*/ 	.word	0x00024200
        /*11c8*/ 	.word	0x00000004
        /*11cc*/ 	.word	0x00000000
        /*11d0*/ 	.short	0x0101
        /*11d2*/ 	.byte	0x3f
	.zero		1


	//   ....[50]....
        /*11d4*/ 	.word	0x00025e10
        /*11d8*/ 	.word	0x00000000
        /*11dc*/ 	.word	0x00000000
        /*11e0*/ 	.short	0x0101
        /*11e2*/ 	.byte	0x3f
	.zero		1


	//   ....[51]....
        /*11e4*/ 	.word	0x00028860
        /*11e8*/ 	.word	0x00000016
        /*11ec*/ 	.word	0x00038820
        /*11f0*/ 	.short	0x010a
        /*11f2*/ 	.byte	0x3f
	.zero		1


	//   ....[52]....
        /*11f4*/ 	.word	0x000288f0
        /*11f8*/ 	.word	0x0000000b
        /*11fc*/ 	.word	0x000388a0
        /*1200*/ 	.short	0x010a
        /*1202*/ 	.byte	0x3f
	.zero		1


	//   ....[53]....
        /*1204*/ 	.word	0x00028e40
        /*1208*/ 	.word	0x0000000b
        /*120c*/ 	.word	0x000388c0
        /*1210*/ 	.short	0x010a
        /*1212*/ 	.byte	0x3f
	.zero		1


	//   ....[54]....
        /*1214*/ 	.word	0x00029440
        /*1218*/ 	.word	0x0000000a
        /*121c*/ 	.word	0x000388a0
        /*1220*/ 	.short	0x010a
        /*1222*/ 	.byte	0x3f
	.zero		1


	//   ....[55]....
        /*1224*/ 	.word	0x00029980
        /*1228*/ 	.word	0x0000000a
        /*122c*/ 	.word	0x000388c0
        /*1230*/ 	.short	0x010a
        /*1232*/ 	.byte	0x3f
	.zero		1


	//   ....[56]....
        /*1234*/ 	.word	0x0002aab0
        /*1238*/ 	.word	0x00000005
        /*123c*/ 	.word	0x00038840
        /*1240*/ 	.short	0x010a
        /*1242*/ 	.byte	0x3f
	.zero		1


	//   ....[57]....
        /*1244*/ 	.word	0x0002b0e0
        /*1248*/ 	.word	0x00000005
        /*124c*/ 	.word	0x00038830
        /*1250*/ 	.short	0x0107
        /*1252*/ 	.byte	0x3f
	.zero		1


	//   ....[58]....
        /*1254*/ 	.word	0x0002b1c0
        /*1258*/ 	.word	0x00000005
        /*125c*/ 	.word	0x00038830
        /*1260*/ 	.short	0x0101
        /*1262*/ 	.byte	0x3f
	.zero		1


	//   ....[59]....
        /*1264*/ 	.word	0x0002be10
        /*1268*/ 	.word	0x00000016
        /*126c*/ 	.word	0x00038800
        /*1270*/ 	.short	0x0107
        /*1272*/ 	.byte	0x3f
	.zero		1


	//   ....[60]....
        /*1274*/ 	.word	0x0002bf10
        /*1278*/ 	.word	0x00000016
        /*127c*/ 	.word	0x00038800
        /*1280*/ 	.short	0x0101
        /*1282*/ 	.byte	0x3f
	.zero		1


	//   ....[61]....
        /*1284*/ 	.word	0x0002bf30
        /*1288*/ 	.word	0x00000016
        /*128c*/ 	.word	0x00038820
        /*1290*/ 	.short	0x010a
        /*1292*/ 	.byte	0x3f
	.zero		1


	//   ....[62]....
        /*1294*/ 	.word	0x0002c350
        /*1298*/ 	.word	0x00000006
        /*129c*/ 	.word	0x00038840
        /*12a0*/ 	.short	0x010a
        /*12a2*/ 	.byte	0x3f
	.zero		1


	//   ....[63]....
        /*12a4*/ 	.word	0x0002c8f0
        /*12a8*/ 	.word	0x00000006
        /*12ac*/ 	.word	0x00038830
        /*12b0*/ 	.short	0x0107
        /*12b2*/ 	.byte	0x3f
	.zero		1


	//   ....[64]....
        /*12b4*/ 	.word	0x0002c9b0
        /*12b8*/ 	.word	0x00000006
        /*12bc*/ 	.word	0x00038830
        /*12c0*/ 	.short	0x0101
        /*12c2*/ 	.byte	0x3f
	.zero		1


	//   ....[65]....
        /*12c4*/ 	.word	0x0002ca10
        /*12c8*/ 	.word	0x00000006
        /*12cc*/ 	.word	0x00038860
        /*12d0*/ 	.short	0x010a
        /*12d2*/ 	.byte	0x3f
	.zero		1


	//   ....[66]....
        /*12d4*/ 	.word	0x0002cf20
        /*12d8*/ 	.word	0x00000006
        /*12dc*/ 	.word	0x00038850
        /*12e0*/ 	.short	0x0107
        /*12e2*/ 	.byte	0x3f
	.zero		1


	//   ....[67]....
        /*12e4*/ 	.word	0x0002d100
        /*12e8*/ 	.word	0x00000006
        /*12ec*/ 	.word	0x00038850
        /*12f0*/ 	.short	0x0101
        /*12f2*/ 	.byte	0x3f
	.zero		1


	//   ....[68]....
        /*12f4*/ 	.word	0x0002d320
        /*12f8*/ 	.word	0x00000004
        /*12fc*/ 	.word	0x00038860
        /*1300*/ 	.short	0x010a
        /*1302*/ 	.byte	0x3f
	.zero		1


	//   ....[69]....
        /*1304*/ 	.word	0x0002d890
        /*1308*/ 	.word	0x00000004
        /*130c*/ 	.word	0x00038850
        /*1310*/ 	.short	0x0107
        /*1312*/ 	.byte	0x3f
	.zero		1


	//   ....[70]....
        /*1314*/ 	.word	0x0002d950
        /*1318*/ 	.word	0x00000004
        /*131c*/ 	.word	0x00038850
        /*1320*/ 	.short	0x0101
        /*1322*/ 	.byte	0x3f
	.zero		1


	//   ....[71]....
        /*1324*/ 	.word	0x0002e6b0
        /*1328*/ 	.word	0x00000005
        /*132c*/ 	.word	0x00038820
        /*1330*/ 	.short	0x010a
        /*1332*/ 	.byte	0x3f
	.zero		1


	//   ....[72]....
        /*1334*/ 	.word	0x0002e820
        /*1338*/ 	.word	0x00000003
        /*133c*/ 	.word	0x00038840
        /*1340*/ 	.short	0x010a
        /*1342*/ 	.byte	0x3f
	.zero		1


	//   ....[73]....
        /*1344*/ 	.word	0x0002e8c0
        /*1348*/ 	.word	0x0000001b
        /*134c*/ 	.word	0x00038840
        /*1350*/ 	.short	0x010a
        /*1352*/ 	.byte	0x3f
	.zero		1


	//   ....[74]....
        /*1354*/ 	.word	0x0002e900
        /*1358*/ 	.word	0x00000003
        /*135c*/ 	.word	0x00038860
        /*1360*/ 	.short	0x010a
        /*1362*/ 	.byte	0x3f
	.zero		1


	//   ....[75]....
        /*1364*/ 	.word	0x0002e940
        /*1368*/ 	.word	0x0000001b
        /*136c*/ 	.word	0x00038860
        /*1370*/ 	.short	0x010a
        /*1372*/ 	.byte	0x3f
	.zero		1


	//   ....[76]....
        /*1374*/ 	.word	0x0002e9a0
        /*1378*/ 	.word	0x00000059
        /*137c*/ 	.word	0x00038890
        /*1380*/ 	.short	0x010a
        /*1382*/ 	.byte	0x3f
	.zero		1


	//   ....[77]....
        /*1384*/ 	.word	0x0002ed80
        /*1388*/ 	.word	0x00000059
        /*138c*/ 	.word	0x00038890
        /*1390*/ 	.short	0x010a
        /*1392*/ 	.byte	0x3f
	.zero		1


	//   ....[78]....
        /*1394*/ 	.word	0x0002f160
        /*1398*/ 	.word	0x00000059
        /*139c*/ 	.word	0x00038890
        /*13a0*/ 	.short	0x010a
        /*13a2*/ 	.byte	0x3f
	.zero		1


	//   ....[79]....
        /*13a4*/ 	.word	0x0002f540
        /*13a8*/ 	.word	0x00000059
        /*13ac*/ 	.word	0x000388b0
        /*13b0*/ 	.short	0x010a
        /*13b2*/ 	.byte	0x3f
	.zero		1


	//   ....[80]....
        /*13b4*/ 	.word	0x0002fc90
        /*13b8*/ 	.word	0x00000016
        /*13bc*/ 	.word	0x00038800
        /*13c0*/ 	.short	0x010a
        /*13c2*/ 	.byte	0x3f
	.zero		1


	//   ....[81]....
        /*13c4*/ 	.word	0x000303f0
        /*13c8*/ 	.word	0x00000016
        /*13cc*/ 	.word	0x00038800
        /*13d0*/ 	.short	0x010a
        /*13d2*/ 	.byte	0x3f
	.zero		1


	//   ....[82]....
        /*13d4*/ 	.word	0x00030440
        /*13d8*/ 	.word	0x00000000
        /*13dc*/ 	.word	0x00038830
        /*13e0*/ 	.short	0x010a
        /*13e2*/ 	.byte	0x3f
	.zero		1


	//   ....[83]....
        /*13e4*/ 	.word	0x00030490
        /*13e8*/ 	.word	0x0000000a
        /*13ec*/ 	.word	0x00038830
        /*13f0*/ 	.short	0x010a
        /*13f2*/ 	.byte	0x3f
	.zero		1


	//   ....[84]....
        /*13f4*/ 	.word	0x000304e0
        /*13f8*/ 	.word	0x00000006
        /*13fc*/ 	.word	0x00038850
        /*1400*/ 	.short	0x010a
        /*1402*/ 	.byte	0x3f
	.zero		1


	//   ....[85]....
        /*1404*/ 	.word	0x00030530
        /*1408*/ 	.word	0x00000003
        /*140c*/ 	.word	0x00038830
        /*1410*/ 	.short	0x010a
        /*1412*/ 	.byte	0x3f
	.zero		1


	//   ....[86]....
        /*1414*/ 	.word	0x00030580
        /*1418*/ 	.word	0x00000006
        /*141c*/ 	.word	0x00038850
        /*1420*/ 	.short	0x010a
        /*1422*/ 	.byte	0x3f
	.zero		1


	//   ....[87]....
        /*1424*/ 	.word	0x000305d0
        /*1428*/ 	.word	0x00000008
        /*142c*/ 	.word	0x00038850
        /*1430*/ 	.short	0x010a
        /*1432*/ 	.byte	0x3f
	.zero		1


	//   ....[88]....
        /*1434*/ 	.word	0x00030770
        /*1438*/ 	.word	0x00000016
        /*143c*/ 	.word	0x00038820
        /*1440*/ 	.short	0x010a
        /*1442*/ 	.byte	0x3f
	.zero		1


	//   ....[89]....
        /*1444*/ 	.word	0x000307c0
        /*1448*/ 	.word	0x0000000b
        /*144c*/ 	.word	0x000388a0
        /*1450*/ 	.short	0x010a
        /*1452*/ 	.byte	0x3f
	.zero		1


	//   ....[90]....
        /*1454*/ 	.word	0x00030810
        /*1458*/ 	.word	0x0000000b
        /*145c*/ 	.word	0x000388c0
        /*1460*/ 	.short	0x010a
        /*1462*/ 	.byte	0x3f
	.zero		1


	//   ....[91]....
        /*1464*/ 	.word	0x00030860
        /*1468*/ 	.word	0x0000000a
        /*146c*/ 	.word	0x000388a0
        /*1470*/ 	.short	0x010a
        /*1472*/ 	.byte	0x3f
	.zero		1


	//   ....[92]....
        /*1474*/ 	.word	0x000308b0
        /*1478*/ 	.word	0x0000000a
        /*147c*/ 	.word	0x000388c0
        /*1480*/ 	.short	0x010a
        /*1482*/ 	.byte	0x3f
	.zero		1


	//   ....[93]....
        /*1484*/ 	.word	0x000309d0
        /*1488*/ 	.word	0x00000005
        /*148c*/ 	.word	0x00038840
        /*1490*/ 	.short	0x010a
        /*1492*/ 	.byte	0x3f
	.zero		1


	//   ....[94]....
        /*1494*/ 	.word	0x00031d30
        /*1498*/ 	.word	0x00000016
        /*149c*/ 	.word	0x00038820
        /*14a0*/ 	.short	0x010a
        /*14a2*/ 	.byte	0x3f
	.zero		1


	//   ....[95]....
        /*14a4*/ 	.word	0x00031d80
        /*14a8*/ 	.word	0x00000006
        /*14ac*/ 	.word	0x00038840
        /*14b0*/ 	.short	0x010a
        /*14b2*/ 	.byte	0x3f
	.zero		1


	//   ....[96]....
        /*14b4*/ 	.word	0x00032520
        /*14b8*/ 	.word	0x00000006
        /*14bc*/ 	.word	0x00038860
        /*14c0*/ 	.short	0x010a
        /*14c2*/ 	.byte	0x3f
	.zero		1


	//   ....[97]....
        /*14c4*/ 	.word	0x00032cf0
        /*14c8*/ 	.word	0x00000004
        /*14cc*/ 	.word	0x00038860
        /*14d0*/ 	.short	0x010a
        /*14d2*/ 	.byte	0x3f
	.zero		1


	//   ....[98]....
        /*14d4*/ 	.word	0x00033e40
        /*14d8*/ 	.word	0x00000005
        /*14dc*/ 	.word	0x00038820
        /*14e0*/ 	.short	0x010a
        /*14e2*/ 	.byte	0x3f
	.zero		1


	//   ....[99]....
        /*14e4*/ 	.word	0x00033fe0
        /*14e8*/ 	.word	0x00000003
        /*14ec*/ 	.word	0x00038840
        /*14f0*/ 	.short	0x010a
        /*14f2*/ 	.byte	0x3f
	.zero		1


	//   ....[100]....
        /*14f4*/ 	.word	0x00034030
        /*14f8*/ 	.word	0x0000001b
        /*14fc*/ 	.word	0x00038840
        /*1500*/ 	.short	0x010a
        /*1502*/ 	.byte	0x3f
	.zero		1


	//   ....[101]....
        /*1504*/ 	.word	0x00034080
        /*1508*/ 	.word	0x00000003
        /*150c*/ 	.word	0x00038860
        /*1510*/ 	.short	0x010a
        /*1512*/ 	.byte	0x3f
	.zero		1


	//----- nvinfo : EIATTR_NUM_MBARRIERS
	.align		4
.L_329:
        /*1514*/ 	.byte	0x03, 0x38
        /*1516*/ 	.short	0x0016


	//----- nvinfo : EIATTR_EXIT_INSTR_OFFSETS
	.align		4
        /*1518*/ 	.byte	0x04, 0x1c
        /*151a*/ 	.short	(.L_331 - .L_330)


	//   ....[0]....
.L_330:
        /*151c*/ 	.word	0x0002e990


	//----- nvinfo : EIATTR_MAX_THREADS
	.align		4
.L_331:
        /*1520*/ 	.byte	0x04, 0x05
        /*1522*/ 	.short	(.L_333 - .L_332)
.L_332:
        /*1524*/ 	.word	0x00000180
        /*1528*/ 	.word	0x00000001
        /*152c*/ 	.word	0x00000001


	//----- nvinfo : EIATTR_CRS_STACK_SIZE
	.align		4
.L_333:
        /*1530*/ 	.byte	0x04, 0x1e
        /*1532*/ 	.short	(.L_335 - .L_334)
.L_334:
        /*1534*/ 	.word	0x00000000


	//----- nvinfo : EIATTR_CBANK_PARAM_SIZE
	.align		4
.L_335:
        /*1538*/ 	.byte	0x03, 0x19
        /*153a*/ 	.short	0x0af0


	//----- nvinfo : EIATTR_PARAM_CBANK
	.align		4
        /*153c*/ 	.byte	0x04, 0x0a
        /*153e*/ 	.short	(.L_337 - .L_336)
	.align		4
.L_336:
        /*1540*/ 	.word	index@(.nv.constant0._ZN7cutlass13device_kernelIN5flash11enable_sm90INS1_16FlashAttnFwdSm90INS1_25CollectiveMainloopFwdSm90ILi2EN4cute5tupleIJNS5_1CILi1EEES8_S8_EEENS6_IJNS7_ILi128EEENS7_ILi80EEENS7_ILi256EEEEEELi256ENS_6half_tEfNS_4arch4Sm90ELb1ELb0ELb0ELb1ELb1ELb1ELb0ELb1ELb1ELb1ELb0ELb0EEENS1_21CollectiveEpilogueFwdINS6_IJSA_SC_SB_EEES9_SE_SG_Li256ELb1ELb1ELb0ELb0EEENS1_36VarlenDynamicPersistentTileSchedulerILi128ELi80ELi256ELi128ELb0ELb1ELb1ELb1ELb1ELb1EEEEEEEEEvNT_6ParamsE)
        /*1544*/ 	.short	0x0210
        /*1546*/ 	.short	0x0af0


	//----- nvinfo : EIATTR_SW_WAR
	.align		4
.L_337:
        /*1548*/ 	.byte	0x04, 0x36
        /*154a*/ 	.short	(.L_339 - .L_338)
.L_338:
        /*154c*/ 	.word	0x00000008
.L_339:


//--------------------- .nv.callgraph             --------------------------
	.section	.nv.callgraph,"",@"SHT_CUDA_CALLGRAPH"
	.align	4
	.sectionentsize	8
	.align		4
        /*0000*/ 	.word	0x00000000
	.align		4
        /*0004*/ 	.word	0xffffffff
	.align		4
        /*0008*/ 	.word	index@(_ZN7cutlass13device_kernelIN5flash11enable_sm90INS1_16FlashAttnFwdSm90INS1_25CollectiveMainloopFwdSm90ILi2EN4cute5tupleIJNS5_1CILi1EEES8_S8_EEENS6_IJNS7_ILi128EEENS7_ILi80EEENS7_ILi256EEEEEELi256ENS_6half_tEfNS_4arch4Sm90ELb0ELb0ELb0ELb0ELb1ELb0ELb0ELb1ELb1ELb1ELb0ELb0EEENS1_21CollectiveEpilogueFwdINS6_IJSA_SC_SB_EEES9_SE_SG_Li256ELb0ELb1ELb0ELb0EEENS1_29StaticPersistentTileSchedulerILb0EEEEEEEEEvNT_6ParamsE)
	.align		4
        /*000c*/ 	.word	index@(__assertfail)
	.align		4
        /*0010*/ 	.word	index@(_ZN7cutlass13device_kernelIN5flash11enable_sm90INS1_16FlashAttnFwdSm90INS1_25CollectiveMainloopFwdSm90ILi2EN4cute5tupleIJNS5_1CILi1EEES8_S8_EEENS6_IJNS7_ILi128EEENS7_ILi80EEENS7_ILi256EEEEEELi256ENS_6half_tEfNS_4arch4Sm90ELb0ELb0ELb0ELb1ELb1ELb0ELb0ELb1ELb1ELb1ELb0ELb0EEENS1_21CollectiveEpilogueFwdINS6_IJSA_SC_SB_EEES9_SE_SG_Li256ELb1ELb1ELb0ELb0EEENS1_36VarlenDynamicPersistentTileSchedulerILi128ELi80ELi256ELi128ELb0ELb1ELb1ELb0ELb1ELb1EEEEEEEEEvNT_6ParamsE)
	.align		4
        /*0014*/ 	.word	index@(__assertfail)
	.align		4
        /*0018*/ 	.word	index@(_ZN7cutlass13device_kernelIN5flash11enable_sm90INS1_16FlashAttnFwdSm90INS1_25CollectiveMainloopFwdSm90ILi2EN4cute5tupleIJNS5_1CILi1EEES8_S8_EEENS6_IJNS7_ILi128EEENS7_ILi80EEENS7_ILi256EEEEEELi256ENS_6half_tEfNS_4arch4Sm90ELb0ELb0ELb0ELb1ELb1ELb1ELb0ELb1ELb1ELb1ELb0ELb0EEENS1_21CollectiveEpilogueFwdINS6_IJSA_SC_SB_EEES9_SE_SG_Li256ELb1ELb1ELb0ELb0EEENS1_36VarlenDynamicPersistentTileSchedulerILi128ELi80ELi256ELi128ELb0ELb1ELb1ELb0ELb1ELb1EEEEEEEEEvNT_6ParamsE)
	.align		4
        /*001c*/ 	.word	index@(__assertfail)
	.align		4
        /*0020*/ 	.word	index@(_ZN7cutlass13device_kernelIN5flash11enable_sm90INS1_16FlashAttnFwdSm90INS1_25CollectiveMainloopFwdSm90ILi2EN4cute5tupleIJNS5_1CILi1EEES8_S8_EEENS6_IJNS7_ILi128EEENS7_ILi64EEENS7_ILi256EEEEEELi256ENS_6half_tEfNS_4arch4Sm90ELb0ELb1ELb0ELb0ELb1ELb0ELb0ELb1ELb1ELb1ELb0ELb0EEENS1_21CollectiveEpilogueFwdINS6_IJSA_SC_SB_EEES9_SE_SG_Li256ELb0ELb1ELb0ELb0EEENS1_30DynamicPersistentTileSchedulerILi256ELi128ELb0ELb1ELb1EEEEEEEEEvNT_6ParamsE)
	.align		4
        /*0024*/ 	.word	index@(__assertfail)
	.align		4
        /*0028*/ 	.word	index@(_ZN7cutlass13device_kernelIN5flash11enable_sm90INS1_16FlashAttnFwdSm90INS1_25CollectiveMainloopFwdSm90ILi2EN4cute5tupleIJNS5_1CILi1EEES8_S8_EEENS6_IJNS7_ILi128EEENS7_ILi64EEENS7_ILi256EEEEEELi256ENS_6half_tEfNS_4arch4Sm90ELb0ELb1ELb0ELb1ELb1ELb0ELb0ELb1ELb1ELb1ELb0ELb0EEENS1_21CollectiveEpilogueFwdINS6_IJSA_SC_SB_EEES9_SE_SG_Li256ELb1ELb1ELb0ELb0EEENS1_36VarlenDynamicPersistentTileSchedulerILi128ELi64ELi256ELi128ELb0ELb1ELb1ELb1ELb0ELb1EEEEEEEEEvNT_6ParamsE)
	.align		4
        /*002c*/ 	.word	index@(__assertfail)
	.align		4
        /*0030*/ 	.word	index@(_ZN7cutlass13device_kernelIN5flash11enable_sm90INS1_16FlashAttnFwdSm90INS1_25CollectiveMainloopFwdSm90ILi2EN4cute5tupleIJNS5_1CILi1EEES8_S8_EEENS6_IJNS7_ILi128EEENS7_ILi64EEENS7_ILi256EEEEEELi256ENS_6half_tEfNS_4arch4Sm90ELb0ELb1ELb0ELb1ELb1ELb1ELb0ELb1ELb1ELb1ELb0ELb0EEENS1_21CollectiveEpilogueFwdINS6_IJSA_SC_SB_EEES9_SE_SG_Li256ELb1ELb1ELb0ELb0EEENS1_36VarlenDynamicPersistentTileSchedulerILi128ELi64ELi256ELi128ELb0ELb1ELb1ELb1ELb0ELb1EEEEEEEEEvNT_6ParamsE)
	.align		4
        /*0034*/ 	.word	index@(__assertfail)
	.align		4
        /*0038*/ 	.word	index@(_ZN7cutlass13device_kernelIN5flash11enable_sm90INS1_16FlashAttnFwdSm90INS1_25CollectiveMainloopFwdSm90ILi2EN4cute5tupleIJNS5_1CILi1EEES8_S8_EEENS6_IJNS7_ILi128EEENS7_ILi80EEENS7_ILi256EEEEEELi256ENS_6half_tEfNS_4arch4Sm90ELb1ELb0ELb0ELb0ELb1ELb0ELb0ELb1ELb1ELb1ELb0ELb0EEENS1_21CollectiveEpilogueFwdINS6_IJSA_SC_SB_EEES9_SE_SG_Li256ELb0ELb1ELb0ELb0EEENS1_30DynamicPersistentTileSchedulerILi256ELi128ELb0ELb1ELb1EEEEEEEEEvNT_6ParamsE)
	.align		4
        /*003c*/ 	.word	index@(__assertfail)
	.align		4
        /*0040*/ 	.word	index@(_ZN7cutlass13device_kernelIN5flash11enable_sm90INS1_16FlashAttnFwdSm90INS1_25CollectiveMainloopFwdSm90ILi2EN4cute5tupleIJNS5_1CILi1EEES8_S8_EEENS6_IJNS7_ILi128EEENS7_ILi80EEENS7_ILi256EEEEEELi256ENS_6half_tEfNS_4arch4Sm90ELb1ELb0ELb0ELb1ELb1ELb0ELb0ELb1ELb1ELb1ELb0ELb0EEENS1_21CollectiveEpilogueFwdINS6_IJSA_SC_SB_EEES9_SE_SG_Li256ELb1ELb1ELb0ELb0EEENS1_36VarlenDynamicPersistentTileSchedulerILi128ELi80ELi256ELi128ELb0ELb1ELb1ELb1ELb1ELb1EEEEEEEEEvNT_6ParamsE)
	.align		4
        /*0044*/ 	.word	index@(__assertfail)
	.align		4
        /*0048*/ 	.word	index@(_ZN7cutlass13device_kernelIN5flash11enable_sm90INS1_16FlashAttnFwdSm90INS1_25CollectiveMainloopFwdSm90ILi2EN4cute5tupleIJNS5_1CILi1EEES8_S8_EEENS6_IJNS7_ILi128EEENS7_ILi80EEENS7_ILi256EEEEEELi256ENS_6half_tEfNS_4arch4Sm90ELb1ELb0ELb0ELb1ELb1ELb1ELb0ELb1ELb1ELb1ELb0ELb0EEENS1_21CollectiveEpilogueFwdINS6_IJSA_SC_SB_EEES9_SE_SG_Li256ELb1ELb1ELb0ELb0EEENS1_36VarlenDynamicPersistentTileSchedulerILi128ELi80ELi256ELi128ELb0ELb1ELb1ELb1ELb1ELb1EEEEEEEEEvNT_6ParamsE)
	.align		4
        /*004c*/ 	.word	index@(__assertfail)
	.align		4
        /*0050*/ 	.word	0x00000000
	.align		4
        /*0054*/ 	.word	0xfffffffe
	.align		4
        /*0058*/ 	.word	0x00000000
	.align		4
        /*005c*/ 	.word	0xfffffffd
	.align		4
        /*0060*/ 	.word	0x00000000
	.align		4
        /*0064*/ 	.word	0xfffffffc


//--------------------- .nv.constant4             --------------------------
	.section	.nv.constant4,"a",@progbits
	.align	8
	.align		8
.nv.constant4:
        /*0000*/ 	.dword	__assertfail
	.align		8
        /*0008*/ 	.dword	__unnamed_1
	.align		8
        /*0010*/ 	.dword	__unnamed_2
	.align		8
        /*0018*/ 	.dword	__unnamed_3
	.align		8
        /*0020*/ 	.dword	__unnamed_4
	.align		8
        /*0028*/ 	.dword	__unnamed_5
	.align		8
        /*0030*/ 	.dword	__unnamed_6
	.align		8
        /*0038*/ 	.dword	__unnamed_7
	.align		8
        /*0040*/ 	.dword	__unnamed_8
	.align		8
        /*0048*/ 	.dword	__unnamed_9
	.align		8
        /*0050*/ 	.dword	_ZN72_INTERNAL_7c4d67b1_36_flash_fwd_hdim256_fp16_paged_sm90_cu_8e232a79_41634cuda3std3__45__cpo5beginE
	.align		8
        /*0058*/ 	.dword	_ZN72_INTERNAL_7c4d67b1_36_flash_fwd_hdim256_fp16_paged_sm90_cu_8e232a79_41634cuda3std3__45__cpo3endE
	.align		8
        /*0060*/ 	.dword	_ZN72_INTERNAL_7c4d67b1_36_flash_fwd_hdim256_fp16_paged_sm90_cu_8e232a79_41634cuda3std3__45__cpo6cbeginE
	.align		8
        /*0068*/ 	.dword	_ZN72_INTERNAL_7c4d67b1_36_flash_fwd_hdim256_fp16_paged_sm90_cu_8e232a79_41634cuda3std3__45__cpo4cendE
	.align		8
        /*0070*/ 	.dword	_ZN72_INTERNAL_7c4d67b1_36_flash_fwd_hdim256_fp16_paged_sm90_cu_8e232a79_41634cuda3std3__474_GLOBAL__N__7c4d67b1_36_flash_fwd_hdim256_fp16_paged_sm90_cu_8e232a79_41636ignoreE
	.align		8
        /*0078*/ 	.dword	_ZN72_INTERNAL_7c4d67b1_36_flash_fwd_hdim256_fp16_paged_sm90_cu_8e232a79_41634cuda3std3__419piecewise_constructE
	.align		8
        /*0080*/ 	.dword	_ZN72_INTERNAL_7c4d67b1_36_flash_fwd_hdim256_fp16_paged_sm90_cu_8e232a79_41634cuda3std3__48in_placeE
	.align		8
        /*0088*/ 	.dword	_ZN72_INTERNAL_7c4d67b1_36_flash_fwd_hdim256_fp16_paged_sm90_cu_8e232a79_41634cuda3std6ranges3__45__cpo4swapE
	.align		8
        /*0090*/ 	.dword	_ZN72_INTERNAL_7c4d67b1_36_flash_fwd_hdim256_fp16_paged_sm90_cu_8e232a79_41634cuda3std6ranges3__45__cpo9iter_moveE
	.align		8
        /*0098*/ 	.dword	_ZN72_INTERNAL_7c4d67b1_36_flash_fwd_hdim256_fp16_paged_sm90_cu_8e232a79_41634cute7productE
	.align		8
        /*00a0*/ 	.dword	_ZN72_INTERNAL_7c4d67b1_36_flash_fwd_hdim256_fp16_paged_sm90_cu_8e232a79_41634cute1_E
	.align		8
        /*00a8*/ 	.dword	$str$23
	.align		8
        /*00b0*/ 	.dword	$str$24


//--------------------- .text._ZN7cutlass13device_kernelIN5flash11enable_sm90INS1_16FlashAttnFwdSm90INS1_25CollectiveMainloopFwdSm90ILi2EN4cute5tupleIJNS5_1CILi1EEES8_S8_EEENS6_IJNS7_ILi128EEENS7_ILi80EEENS7_ILi256EEEEEELi256ENS_6half_tEfNS_4arch4Sm90ELb0ELb0ELb0ELb0ELb1ELb0ELb0ELb1ELb1ELb1ELb0ELb0EEENS1_21CollectiveEpilogueFwdINS6_IJSA_SC_SB_EEES9_SE_SG_Li256ELb0ELb1ELb0ELb0EEENS1_29StaticPersistentTileSchedulerILb0EEEEEEEEEvNT_6ParamsE --------------------------
	.section	.text._ZN7cutlass13device_kernelIN5flash11enable_sm90INS1_16FlashAttnFwdSm90INS1_25CollectiveMainloopFwdSm90ILi2EN4cute5tupleIJNS5_1CILi1EEES8_S8_EEENS6_IJNS7_ILi128EEENS7_ILi80EEENS7_ILi256EEEEEELi256ENS_6half_tEfNS_4arch4Sm90ELb0ELb0ELb0ELb0ELb1ELb0ELb0ELb1ELb1ELb1ELb0ELb0EEENS1_21CollectiveEpilogueFwdINS6_IJSA_SC_SB_EEES9_SE_SG_Li256ELb0ELb1ELb0ELb0EEENS1_29StaticPersistentTileSchedulerILb0EEEEEEEEEvNT_6ParamsE,"ax",@progbits
	.align	128
.text._ZN7cutlass13device_kernelIN5flash11enable_sm90INS1_16FlashAttnFwdSm90INS1_25CollectiveMainloopFwdSm90ILi2EN4cute5tupleIJNS5_1CILi1EEES8_S8_EEENS6_IJNS7_ILi128EEENS7_ILi80EEENS7_ILi256EEEEEELi256ENS_6half_tEfNS_4arch4Sm90ELb0ELb0ELb0ELb0ELb1ELb0ELb0ELb1ELb1ELb1ELb0ELb0EEENS1_21CollectiveEpilogueFwdINS6_IJSA_SC_SB_EEES9_SE_SG_Li256ELb0ELb1ELb0ELb0EEENS1_29StaticPersistentTileSchedulerILb0EEEEEEEEEvNT_6ParamsE:
        .type           _ZN7cutlass13device_kernelIN5flash11enable_sm90INS1_16FlashAttnFwdSm90INS1_25CollectiveMainloopFwdSm90ILi2EN4cute5tupleIJNS5_1CILi1EEES8_S8_EEENS6_IJNS7_ILi128EEENS7_ILi80EEENS7_ILi256EEEEEELi256ENS_6half_tEfNS_4arch4Sm90ELb0ELb0ELb0ELb0ELb1ELb0ELb0ELb1ELb1ELb1ELb0ELb0EEENS1_21CollectiveEpilogueFwdINS6_IJSA_SC_SB_EEES9_SE_SG_Li256ELb0ELb1ELb0ELb0EEENS1_29StaticPersistentTileSchedulerILb0EEEEEEEEEvNT_6ParamsE,@function
        .size           _ZN7cutlass13device_kernelIN5flash11enable_sm90INS1_16FlashAttnFwdSm90INS1_25CollectiveMainloopFwdSm90ILi2EN4cute5tupleIJNS5_1CILi1EEES8_S8_EEENS6_IJNS7_ILi128EEENS7_ILi80EEENS7_ILi256EEEEEELi256ENS_6half_tEfNS_4arch4Sm90ELb0ELb0ELb0ELb0ELb1ELb0ELb0ELb1ELb1ELb1ELb0ELb0EEENS1_21CollectiveEpilogueFwdINS6_IJSA_SC_SB_EEES9_SE_SG_Li256ELb0ELb1ELb0ELb0EEENS1_29StaticPersistentTileSchedulerILb0EEEEEEEEEvNT_6ParamsE,(.L_x_3293 - _ZN7cutlass13device_kernelIN5flash11enable_sm90INS1_16FlashAttnFwdSm90INS1_25CollectiveMainloopFwdSm90ILi2EN4cute5tupleIJNS5_1CILi1EEES8_S8_EEENS6_IJNS7_ILi128EEENS7_ILi80EEENS7_ILi256EEEEEELi256ENS_6half_tEfNS_4arch4Sm90ELb0ELb0ELb0ELb0ELb1ELb0ELb0ELb1ELb1ELb1ELb0ELb0EEENS1_21CollectiveEpilogueFwdINS6_IJSA_SC_SB_EEES9_SE_SG_Li256ELb0ELb1ELb0ELb0EEENS1_29StaticPersistentTileSchedulerILb0EEEEEEEEEvNT_6ParamsE)
        .other          _ZN7cutlass13device_kernelIN5flash11enable_sm90INS1_16FlashAttnFwdSm90INS1_25CollectiveMainloopFwdSm90ILi2EN4cute5tupleIJNS5_1CILi1EEES8_S8_EEENS6_IJNS7_ILi128EEENS7_ILi80EEENS7_ILi256EEEEEELi256ENS_6half_tEfNS_4arch4Sm90ELb0ELb0ELb0ELb0ELb1ELb0ELb0ELb1ELb1ELb1ELb0ELb0EEENS1_21CollectiveEpilogueFwdINS6_IJSA_SC_SB_EEES9_SE_SG_Li256ELb0ELb1ELb0ELb0EEENS1_29StaticPersistentTileSchedulerILb0EEEEEEEEEvNT_6ParamsE,@"STO_CUDA_ENTRY STV_DEFAULT"
_ZN7cutlass13device_kernelIN5flash11enable_sm90INS1_16FlashAttnFwdSm90INS1_25CollectiveMainloopFwdSm90ILi2EN4cute5tupleIJNS5_1CILi1EEES8_S8_EEENS6_IJNS7_ILi128EEENS7_ILi80EEENS7_ILi256EEEEEELi256ENS_6half_tEfNS_4arch4Sm90ELb0ELb0ELb0ELb0ELb1ELb0ELb0ELb1ELb1ELb1ELb0ELb0EEENS1_21CollectiveEpilogueFwdINS6_IJSA_SC_SB_EEES9_SE_SG_Li256ELb0ELb1ELb0ELb0EEENS1_29StaticPersistentTileSchedulerILb0EEEEEEEEEvNT_6ParamsE:
[----:B------:R-:W0:Y:S02]  /*0000*/  LDC R1, c[0x0][0x28] ;  /* 0x00000a00ff017b82 */ /* 0x000e240000000800 */
[----:B0-----:R-:W-:Y:S01]  /*0010*/  VIADD R1, R1, 0xfffffff0 ;  /* 0xfffffff001017836 */ /* 0x001fe20000000000 */
[----:B------:R-:W0:Y:S01]  /*0020*/  S2R R27, SR_TID.X ;  /* 0x00000000001b7919 */ /* 0x000e220000002100 */
[----:B------:R-:W-:Y:S01]  /*0030*/  ELECT P0, URZ, PT ;  /* 0x00000000003f782f */ /* 0x000fe20003800000 */
[----:B------:R-:W-:Y:S01]  /*0040*/  UMOV UR4, 0x80 ;  /* 0x0000008000047882 */ /* 0x000fe20000000000 */
[----:B------:R-:W-:Y:S01]  /*0050*/  UMOV UR7, 0x100 ;  /* 0x0000010000077882 */ /* 0x000fe20000000000 */
[----:B0-----:R-:W-:-:S05]  /*0060*/  SHF.R.U32.HI R0, RZ, 0x5, R27 ;  /* 0x00000005ff007819 */ /* 0x001fca000001161b */
[----:B------:R-:W0:Y:S02]  /*0070*/  SHFL.IDX PT, R2, R0, RZ, 0x1f ;  /* 0x00001fff00027589 */ /* 0x000e2400000e0000 */
[C---:B0-----:R-:W-:Y:S02]  /*0080*/  ISETP.NE.OR P0, PT, R2.reuse, RZ, !P0 ;  /* 0x000000ff0200720c */ /* 0x041fe40004705670 */
[----:B------:R-:W-:Y:S02]  /*0090*/  ISETP.NE.AND P1, PT, R2, RZ, PT ;  /* 0x000000ff0200720c */ /* 0x000fe40003f25270 */
[----:B------:R-:W-:-:S06]  /*00a0*/  SHF.R.U32.HI R2, RZ, 0x7, R27 ;  /* 0x00000007ff027819 */ /* 0x000fcc000001161b */
[----:B------:R-:W0:Y:S03]  /*00b0*/  SHFL.IDX PT, R2, R2, RZ, 0x1f ;  /* 0x00001fff02027589 */ /* 0x000e2600000e0000 */
[----:B------:R-:W-:Y:S01]  /*00c0*/  VOTEU.ALL UP0, P0 ;  /* 0x00000000003f7886 */ /* 0x000fe20000000000 */
[----:B------:R-:W-:-:S04]  /*00d0*/  VOTEU.ALL UP1, P0 ;  /* 0x00000000003f7886 */ /* 0x000fc80000020000 */
[----:B------:R-:W1:Y:S01]  /*00e0*/  @!UP0 S2UR UR8, SR_CgaCtaId ;  /* 0x00000000000889c3 */ /* 0x000e620000008800 */
[----:B------:R-:W-:Y:S01]  /*00f0*/  @!UP0 UMOV UR6, 0x400 ;  /* 0x0000040000068882 */ /* 0x000fe20000000000 */
[----:B------:R-:W-:-:S04]  /*0100*/  @!UP0 UIADD3 UR4, -UR4, 0x100000, URZ ;  /* 0x0010000004048890 */ /* 0x000fc8000fffe13f */
[----:B------:R-:W-:Y:S02]  /*0110*/  @!UP0 USHF.L.U32 UR5, UR4, 0xb, URZ ;  /* 0x0000000b04058899 */ /* 0x000fe4000800063f */
[----:B------:R-:W-:Y:S02]  /*0120*/  @!UP0 USHF.L.U32 UR4, UR4, 0x1, URZ ;  /* 0x0000000104048899 */ /* 0x000fe4000800063f */
[----:B-1----:R-:W-:Y:S02]  /*0130*/  @!UP0 ULEA UR8, UR8, UR6, 0x18 ;  /* 0x0000000608088291 */ /* 0x002fe4000f8ec03f */
[----:B------:R-:W-:-:S04]  /*0140*/  @!UP0 UIADD3 UR6, -UR7, 0x100000, URZ ;  /* 0x0010000007068890 */ /* 0x000fc8000fffe13f */
[----:B------:R-:W-:Y:S02]  /*0150*/  @!UP0 USHF.L.U32 UR7, UR6, 0xb, URZ ;  /* 0x0000000b06078899 */ /* 0x000fe4000800063f */
[----:B------:R-:W-:Y:S01]  /*0160*/  @!UP0 USHF.L.U32 UR6, UR6, 0x1, URZ ;  /* 0x0000000106068899 */ /* 0x000fe2000800063f */
[----:B------:R-:W-:-:S05]  /*0170*/  VOTEU.ALL UP0, P0 ;  /* 0x00000000003f7886 */ /* 0x000fca0000000000 */
[----:B------:R1:W2:Y:S06]  /*0180*/  @!UP0 SYNCS.EXCH.64 URZ, [UR8+0x38800], UR4 ;  /* 0x03880004083f85b2 */ /* 0x0002ac0008000100 */
[----:B------:R1:W3:Y:S02]  /*0190*/  @!UP1 SYNCS.EXCH.64 URZ, [UR8+0x38820], UR6 ;  /* 0x03882006083f95b2 */ /* 0x0002e40008000100 */
[----:B01----:R-:W-:Y:S05]  /*01a0*/  @P1 BRA `(.L_x_0) ;  /* 0x0000000000481947 */ /* 0x003fea0003800000 */
[----:B------:R-:W0:Y:S01]  /*01b0*/  S2UR UR5, SR_CgaCtaId ;  /* 0x00000000000579c3 */ /* 0x000e220000008800 */
[----:B------:R-:W-:Y:S01]  /*01c0*/  UMOV UR4, 0x400 ;  /* 0x0000040000047882 */ /* 0x000fe20000000000 */
[----:B------:R-:W-:Y:S01]  /*01d0*/  UMOV UR6, 0x80 ;  /* 0x0000008000067882 */ /* 0x000fe20000000000 */
[----:B------:R-:W-:Y:S01]  /*01e0*/  UMOV UR7, 0x100 ;  /* 0x0000010000077882 */ /* 0x000fe20000000000 */
[----:B------:R-:W-:Y:S01]  /*01f0*/  ELECT P0, URZ, PT ;  /* 0x00000000003f782f */ /* 0x000fe20003800000 */
[----:B0-----:R-:W-:Y:S02]  /*0200*/  ULEA UR8, UR5, UR4, 0x18 ;  /* 0x0000000405087291 */ /* 0x001fe4000f8ec03f */
[----:B------:R-:W-:-:S04]  /*0210*/  UIADD3 UR4, -UR6, 0x100000, URZ ;  /* 0x0010000006047890 */ /* 0x000fc8000fffe13f */
[----:B------:R-:W-:Y:S02]  /*0220*/  USHF.L.U32 UR5, UR4, 0xb, URZ ;  /* 0x0000000b04057899 */ /* 0x000fe4000800063f */
[----:B------:R-:W-:Y:S02]  /*0230*/  USHF.L.U32 UR4, UR4, 0x1, URZ ;  /* 0x0000000104047899 */ /* 0x000fe4000800063f */
[----:B------:R-:W-:-:S04]  /*0240*/  UIADD3 UR6, -UR7, 0x100000, URZ ;  /* 0x0010000007067890 */ /* 0x000fc8000fffe13f */
[----:B------:R-:W-:Y:S02]  /*0250*/  USHF.L.U32 UR7, UR6, 0xb, URZ ;  /* 0x0000000b06077899 */ /* 0x000fe4000800063f */
[----:B------:R-:W-:Y:S01]  /*0260*/  USHF.L.U32 UR6, UR6, 0x1, URZ ;  /* 0x0000000106067899 */ /* 0x000fe2000800063f */
[----:B------:R-:W0:Y:S03]  /*0270*/  FENCE.VIEW.ASYNC.S ;  /* 0x00000000000073c6 */ /* 0x000e260000000000 */
[----:B0-----:R0:W1:Y:S08]  /*0280*/  SYNCS.EXCH.64 URZ, [UR8+0x38830], UR4 ;  /* 0x03883004083f75b2 */ /* 0x0010700008000100 */
[----:B------:R0:W4:Y:S01]  /*0290*/  SYNCS.EXCH.64 URZ, [UR8+0x38840], UR6 ;  /* 0x03884006083f75b2 */ /* 0x0001220008000100 */
[----:B------:R0:W0:Y:S01]  /*02a0*/  SYNCS.EXCH.64 URZ, [UR8+0x38838], UR4 ;  /* 0x03883804083f75b2 */ /* 0x0000220008000100 */
[----:B------:R0:W0:Y:S01]  /*02b0*/  SYNCS.EXCH.64 URZ, [UR8+0x38848], UR6 ;  /* 0x03884806083f75b2 */ /* 0x0000220008000100 */
[----:B------:R-:W-:Y:S01]  /*02c0*/  NOP ;  /* 0x0000000000007918 */ /* 0x000fe20000000000 */
.L_x_0:
[----:B------:R-:W5:Y:S01]  /*02d0*/  SHFL.IDX PT, R3, R0, RZ, 0x1f ;  /* 0x00001fff00037589 */ /* 0x000f6200000e0000 */
[----:B------:R-:W-:Y:S01]  /*02e0*/  NOP ;  /* 0x0000000000007918 */ /* 0x000fe20000000000 */
[----:B-----5:R-:W-:-:S13]  /*02f0*/  ISETP.NE.AND P0, PT, R3, RZ, PT ;  /* 0x000000ff0300720c */ /* 0x020fda0003f05270 */
[----:B------:R-:W-:Y:S05]  /*0300*/  @P0 BRA `(.L_x_1) ;  /* 0x0000000000480947 */ /* 0x000fea0003800000 */
[----:B0-----:R-:W0:Y:S01]  /*0310*/  S2UR UR5, SR_CgaCtaId ;  /* 0x00000000000579c3 */ /* 0x001e220000008800 */
        /* <DEDUP_REMOVED lines=12> */
[----:B0-----:R0:W0:Y:S08]  /*03e0*/  SYNCS.EXCH.64 URZ, [UR8+0x38850], UR4 ;  /* 0x03885004083f75b2 */ /* 0x0010300008000100 */
[----:B------:R0:W0:Y:S01]  /*03f0*/  SYNCS.EXCH.64 URZ, [UR8+0x38860], UR6 ;  /* 0x03886006083f75b2 */ /* 0x0000220008000100 */
[----:B------:R0:W0:Y:S01]  /*0400*/  SYNCS.EXCH.64 URZ, [UR8+0x38858], UR4 ;  /* 0x03885804083f75b2 */ /* 0x0000220008000100 */
[----:B------:R0:W0:Y:S01]  /*0410*/  SYNCS.EXCH.64 URZ, [UR8+0x38868], UR6 ;  /* 0x03886806083f75b2 */ /* 0x0000220008000100 */
[----:B------:R-:W-:Y:S01]  /*0420*/  NOP ;  /* 0x0000000000007918 */ /* 0x000fe20000000000 */
.L_x_1:
[----:B------:R-:W5:Y:S01]  /*0430*/  SHFL.IDX PT, R3, R0, RZ, 0x1f ;  /* 0x00001fff00037589 */ /* 0x000f6200000e0000 */
[----:B------:R-:W-:Y:S01]  /*0440*/  NOP ;  /* 0x0000000000007918 */ /* 0x000fe20000000000 */
[----:B-----5:R-:W-:-:S13]  /*0450*/  ISETP.NE.AND P0, PT, R3, RZ, PT ;  /* 0x000000ff0300720c */ /* 0x020fda0003f05270 */
[----:B------:R-:W-:Y:S05]  /*0460*/  @P0 BRA `(.L_x_2) ;  /* 0x0000000000380947 */ /* 0x000fea0003800000 */
[----:B0-----:R-:W0:Y:S01]  /*0470*/  S2UR UR5, SR_CgaCtaId ;  /* 0x00000000000579c3 */ /* 0x001e220000008800 */
[----:B------:R-:W-:Y:S01]  /*0480*/  UMOV UR4, 0x400 ;  /* 0x0000040000047882 */ /* 0x000fe20000000000 */
[----:B------:R-:W-:Y:S01]  /*0490*/  UMOV UR7, 0x80 ;  /* 0x0000008000077882 */ /* 0x000fe20000000000 */
[----:B------:R-:W-:Y:S01]  /*04a0*/  ELECT P0, URZ, PT ;  /* 0x00000000003f782f */ /* 0x000fe20003800000 */
[----:B0-----:R-:W-:Y:S02]  /*04b0*/  ULEA UR6, UR5, UR4, 0x18 ;  /* 0x0000000405067291 */ /* 0x001fe4000f8ec03f */
[----:B------:R-:W-:-:S04]  /*04c0*/  UIADD3 UR4, -UR7, 0x100000, URZ ;  /* 0x0010000007047890 */ /* 0x000fc8000fffe13f */
[----:B------:R-:W-:Y:S02]  /*04d0*/  USHF.L.U32 UR5, UR4, 0xb, URZ ;  /* 0x0000000b04057899 */ /* 0x000fe4000800063f */
[----:B------:R-:W-:Y:S01]  /*04e0*/  USHF.L.U32 UR4, UR4, 0x1, URZ ;  /* 0x0000000104047899 */ /* 0x000fe2000800063f */
[----:B------:R-:W0:Y:S11]  /*04f0*/  FENCE.VIEW.ASYNC.S ;  /* 0x00000000000073c6 */ /* 0x000e360000000000 */
[----:B0-----:R0:W0:Y:S01]  /*0500*/  SYNCS.EXCH.64 URZ, [UR6+0x38870], UR4 ;  /* 0x03887004063f75b2 */ /* 0x0010220008000100 */
[----:B------:R0:W0:Y:S01]  /*0510*/  SYNCS.EXCH.64 URZ, [UR6+0x38880], UR4 ;  /* 0x03888004063f75b2 */ /* 0x0000220008000100 */
[----:B------:R0:W0:Y:S01]  /*0520*/  SYNCS.EXCH.64 URZ, [UR6+0x38878], UR4 ;  /* 0x03887804063f75b2 */ /* 0x0000220008000100 */
[----:B------:R0:W0:Y:S01]  /*0530*/  SYNCS.EXCH.64 URZ, [UR6+0x38888], UR4 ;  /* 0x03888804063f75b2 */ /* 0x0000220008000100 */
[----:B------:R-:W-:Y:S01]  /*0540*/  NOP ;  /* 0x0000000000007918 */ /* 0x000fe20000000000 */
.L_x_2:
        /* <DEDUP_REMOVED lines=22> */
.L_x_3:
[----:B------:R-:W5:Y:S01]  /*06b0*/  SHFL.IDX PT, R3, R0, RZ, 0x1f ;  /* 0x00001fff00037589 */ /* 0x000f6200000e0000 */
[----:B------:R-:W-:Y:S01]  /*06c0*/  R2UR UR9, R2 ;  /* 0x00000000020972ca */ /* 0x000fe200000e0000 */
        /* <DEDUP_REMOVED lines=21> */
.L_x_4:
[----:B------:R-:W-:Y:S01]  /*0820*/  UISETP.NE.AND UP0, UPT, UR9, URZ, UPT ;  /* 0x0000003f0900728c */ /* 0x000fe2000bf05270 */
[----:B------:R-:W-:Y:S01]  /*0830*/  NOP ;  /* 0x0000000000007918 */ /* 0x000fe20000000000 */
[----:B0-----:R-:W-:Y:S01]  /*0840*/  UMOV UR4, 0x1 ;  /* 0x0000000100047882 */ /* 0x001fe20000000000 */
[----:B------:R-:W-:Y:S01]  /*0850*/  ULDC.64 UR36, c[0x0][0x208] ;  /* 0x0000820000247ab9 */ /* 0x000fe20000000a00 */
[----:B------:R-:W-:Y:S01]  /*0860*/  USEL UR4, UR4, 0x2, !UP0 ;  /* 0x0000000204047887 */ /* 0x000fe2000c000000 */
[----:B-1234-:R-:W-:Y:S01]  /*0870*/  BAR.SYNC.DEFER_BLOCKING 0x0 ;  /* 0x0000000000007b1d */ /* 0x01efe20000010000 */
[----:B------:R-:W-:-:S04]  /*0880*/  PLOP3.LUT P0, PT, PT, PT, UP0, 0x80, 0x0 ;  /* 0x000000000000781c */ /* 0x000fc80003f0f008 */
[----:B------:R-:W-:-:S05]  /*0890*/  IMAD.U32 R2, RZ, RZ, UR4 ;  /* 0x00000004ff027e24 */ /* 0x000fca000f8e00ff */
[----:B------:R0:W-:Y:S04]  /*08a0*/  STL [R1+0xc], R2 ;  /* 0x00000c0201007387 */ /* 0x0001e80000100800 */
[----:B------:R-:W-:Y:S05]  /*08b0*/  @!P0 BRA `(.L_x_5) ;  /* 0x000000b8006c8947 */ /* 0x000fea0003800000 */
.L_x_6:
[----:B------:R-:W-:-:S08]  /*08c0*/  NOP ;  /* 0x0000000000007918 */ /* 0x000fd00000000000 */
[----:B------:R-:W1:Y:S02]  /*08d0*/  USETMAXREG.TRY_ALLOC.CTAPOOL UP0, 0xe8 ;  /* 0x000000e8000079c8 */ /* 0x000e640008000600 */
[----:B-1----:R-:W-:-:S13]  /*08e0*/  PLOP3.LUT P0, PT, PT, PT, UP0, 0x80, 0x0 ;  /* 0x000000000000781c */ /* 0x002fda0003f0f008 */
[----:B------:R-:W-:Y:S05]  /*08f0*/  @!P0 BRA `(.L_x_6) ;  /* 0xfffffffc00f08947 */ /* 0x000fea000383ffff */
[----:B------:R-:W1:Y:S08]  /*0900*/  S2UR UR4, SR_CTAID.X ;  /* 0x00000000000479c3 */ /* 0x000e700000002500 */
[----:B------:R-:W-:Y:S08]  /*0910*/  BAR.ARV 0x8, 0x180 ;  /* 0x0206000000007b1d */ /* 0x000ff00000002000 */
[----:B------:R-:W1:Y:S02]  /*0920*/  LDC R0, c[0x0][0xc34] ;  /* 0x00030d00ff007b82 */ /* 0x000e640000000800 */
[----:B-1----:R-:W-:-:S13]  /*0930*/  ISETP.LE.AND P0, PT, R0, UR4, PT ;  /* 0x0000000400007c0c */ /* 0x002fda000bf03270 */
[----:B------:R-:W-:Y:S05]  /*0940*/  @P0 EXIT ;  /* 0x000000000000094d */ /* 0x000fea0003800000 */
[----:B0-----:R-:W2:Y:S01]  /*0950*/  LDL R2, [R1+0xc] ;  /* 0x00000c0001027983 */ /* 0x001ea20000100800 */
[----:B------:R-:W-:Y:S01]  /*0960*/  VIADD R213, R27, 0xffffff80 ;  /* 0xffffff801bd57836 */ /* 0x000fe20000000000 */
[----:B------:R-:W-:Y:S01]  /*0970*/  UMOV UR38, URZ ;  /* 0x0000003f00267c82 */ /* 0x000fe20008000000 */
[----:B------:R-:W-:Y:S01]  /*0980*/  IMAD.U32 R214, RZ, RZ, UR4 ;  /* 0x00000004ffd67e24 */ /* 0x000fe2000f8e00ff */
[----:B------:R-:W-:Y:S02]  /*0990*/  UMOV UR4, URZ ;  /* 0x0000003f00047c82 */ /* 0x000fe40008000000 */
[----:B------:R-:W-:Y:S01]  /*09a0*/  SHF.R.S32.HI R0, RZ, 0x1f, R213 ;  /* 0x0000001fff007819 */ /* 0x000fe200000114d5 */
[----:B------:R-:W-:Y:S02]  /*09b0*/  IMAD.U32 R219, RZ, RZ, UR4 ;  /* 0x00000004ffdb7e24 */ /* 0x000fe4000f8e00ff */
[----:B------:R-:W-:Y:S01]  /*09c0*/  IMAD.U32 R16, RZ, RZ, UR4 ;  /* 0x00000004ff107e24 */ /* 0x000fe2000f8e00ff */
[----:B------:R-:W-:-:S02]  /*09d0*/  LEA.HI R5, R0, R213, RZ, 0x5 ;  /* 0x000000d500057211 */ /* 0x000fc400078f28ff */
[CC--:B------:R-:W-:Y:S02]  /*09e0*/  LEA.HI R4, R0.reuse, R213.reuse, RZ, 0x4 ;  /* 0x000000d500047211 */ /* 0x0c0fe400078f20ff */
[CC--:B------:R-:W-:Y:S02]  /*09f0*/  LEA.HI R6, R0.reuse, R213.reuse, RZ, 0x2 ;  /* 0x000000d500067211 */ /* 0x0c0fe400078f10ff */
[----:B------:R-:W-:Y:S02]  /*0a00*/  SHF.L.U32 R7, R5, 0x5, RZ ;  /* 0x0000000505077819 */ /* 0x000fe400000006ff */
[----:B------:R-:W-:Y:S02]  /*0a10*/  LEA.HI R218, R0, R213, RZ, 0x3 ;  /* 0x000000d500da7211 */ /* 0x000fe400078f18ff */
[----:B------:R-:W-:Y:S02]  /*0a20*/  SHF.R.S32.HI R5, RZ, 0x4, R4 ;  /* 0x00000004ff057819 */ /* 0x000fe40000011404 */
[----:B------:R-:W-:-:S02]  /*0a30*/  LOP3.LUT R10, R6, 0xfffffffc, RZ, 0xc0, !PT ;  /* 0xfffffffc060a7812 */ /* 0x000fc400078ec0ff */
[C---:B------:R-:W-:Y:S02]  /*0a40*/  LOP3.LUT R6, R4.reuse, 0x3fffff0, RZ, 0xc0, !PT ;  /* 0x03fffff004067812 */ /* 0x040fe400078ec0ff */
[----:B------:R-:W-:Y:S01]  /*0a50*/  LEA.HI R4, R4, R5, RZ, 0x1 ;  /* 0x0000000504047211 */ /* 0x000fe200078f08ff */
[----:B------:R-:W-:Y:S01]  /*0a60*/  IMAD.IADD R10, R213, 0x1, -R10 ;  /* 0x00000001d50a7824 */ /* 0x000fe200078e0a0a */
[----:B------:R-:W-:Y:S01]  /*0a70*/  LOP3.LUT R7, R7, 0xfffffc00, RZ, 0xc0, !PT ;  /* 0xfffffc0007077812 */ /* 0x000fe200078ec0ff */
[----:B------:R-:W-:Y:S01]  /*0a80*/  IMAD.IADD R6, R213, 0x1, -R6 ;  /* 0x00000001d5067824 */ /* 0x000fe200078e0a06 */
[----:B------:R-:W-:Y:S02]  /*0a90*/  LOP3.LUT R4, R4, 0x1ffffffe, RZ, 0xc0, !PT ;  /* 0x1ffffffe04047812 */ /* 0x000fe400078ec0ff */
[----:B------:R-:W-:Y:S01]  /*0aa0*/  LOP3.LUT R12, R218, 0xfffffff8, RZ, 0xc0, !PT ;  /* 0xfffffff8da0c7812 */ /* 0x000fe200078ec0ff */
[----:B------:R-:W-:Y:S01]  /*0ab0*/  IMAD R7, R6, 0x40, R7 ;  /* 0x0000004006077824 */ /* 0x000fe200078e0207 */
[----:B------:R-:W-:-:S02]  /*0ac0*/  IADD3 R4, R5, -R4, RZ ;  /* 0x8000000405047210 */ /* 0x000fc40007ffe0ff */
[----:B------:R-:W-:Y:S02]  /*0ad0*/  LEA.HI R6, R10, R10, RZ, 0x1 ;  /* 0x0000000a0a067211 */ /* 0x000fe400078f08ff */
[----:B------:R-:W-:Y:S01]  /*0ae0*/  SHF.R.S32.HI R218, RZ, 0x3, R218 ;  /* 0x00000003ffda7819 */ /* 0x000fe200000114da */
[----:B------:R-:W-:Y:S01]  /*0af0*/  IMAD R224, R4, 0x8, R7 ;  /* 0x0000000804e07824 */ /* 0x000fe200078e0207 */
[----:B--2---:R-:W-:Y:S02]  /*0b00*/  R2UR UR5, R2 ;  /* 0x00000000020572ca */ /* 0x004fe400000e0000 */
[----:B------:R-:W-:-:S04]  /*0b10*/  LEA.HI R2, R0, R213, RZ, 0x7 ;  /* 0x000000d500027211 */ /* 0x000fc800078f38ff */
[----:B------:R-:W-:Y:S02]  /*0b20*/  LOP3.LUT R220, R2, 0xffffff80, RZ, 0xc0, !PT ;  /* 0xffffff8002dc7812 */ /* 0x000fe400078ec0ff */
[----:B------:R-:W-:-:S03]  /*0b30*/  SHF.R.S32.HI R221, RZ, 0x7, R2 ;  /* 0x00000007ffdd7819 */ /* 0x000fc60000011402 */
[C---:B------:R-:W-:Y:S01]  /*0b40*/  IMAD.IADD R220, R213.reuse, 0x1, -R220 ;  /* 0x00000001d5dc7824 */ /* 0x040fe200078e0adc */
[----:B------:R-:W-:Y:S01]  /*0b50*/  LEA.HI R2, R2, R221, RZ, 0x1 ;  /* 0x000000dd02027211 */ /* 0x000fe200078f08ff */
[----:B------:R-:W-:Y:S01]  /*0b60*/  IMAD.IADD R213, R213, 0x1, -R12 ;  /* 0x00000001d5d57824 */ /* 0x000fe200078e0a0c */
[----:B------:R-:W-:Y:S01]  /*0b70*/  ULOP3.LUT UR5, UR5, 0x1, URZ, 0xfc, !UPT ;  /* 0x0000000105057892 */ /* 0x000fe2000f8efc3f */
[----:B------:R-:W-:Y:S01]  /*0b80*/  IMAD.MOV.U32 R12, RZ, RZ, -0x2 ;  /* 0xfffffffeff0c7424 */ /* 0x000fe200078e00ff */
[----:B------:R-:W-:Y:S01]  /*0b90*/  SHF.R.S32.HI R3, RZ, 0x1f, R220 ;  /* 0x0000001fff037819 */ /* 0x000fe200000114dc */
[----:B------:R-:W-:Y:S01]  /*0ba0*/  IMAD.SHL.U32 R19, R213, 0x8, RZ ;  /* 0x00000008d5137824 */ /* 0x000fe200078e00ff */
[----:B------:R-:W-:Y:S02]  /*0bb0*/  LOP3.LUT R2, R2, 0x3fffffe, RZ, 0xc0, !PT ;  /* 0x03fffffe02027812 */ /* 0x000fe400078ec0ff */
[-C--:B------:R-:W-:Y:S01]  /*0bc0*/  LEA.HI R0, R3, R220.reuse, RZ, 0x2 ;  /* 0x000000dc03007211 */ /* 0x080fe200078f10ff */
[----:B------:R-:W-:Y:S01]  /*0bd0*/  VIADD R212, R19, 0x40 ;  /* 0x0000004013d47836 */ /* 0x000fe20000000000 */
[----:B------:R-:W-:Y:S01]  /*0be0*/  LEA.HI R5, R3, R220, RZ, 0x5 ;  /* 0x000000dc03057211 */ /* 0x000fe200078f28ff */
[----:B------:R-:W-:Y:S01]  /*0bf0*/  IMAD.IADD R2, R221, 0x1, -R2 ;  /* 0x00000001dd027824 */ /* 0x000fe200078e0a02 */
[--C-:B------:R-:W-:Y:S01]  /*0c00*/  SHF.R.S32.HI R8, RZ, 0x2, R0.reuse ;  /* 0x00000002ff087819 */ /* 0x100fe20000011400 */
[----:B------:R-:W-:Y:S01]  /*0c10*/  VIADD R23, R19, 0x80 ;  /* 0x0000008013177836 */ /* 0x000fe20000000000 */
[----:B------:R-:W-:Y:S01]  /*0c20*/  SHF.R.S32.HI R9, RZ, 0x1f, R0 ;  /* 0x0000001fff097819 */ /* 0x000fe20000011400 */
[----:B------:R-:W-:Y:S01]  /*0c30*/  IMAD.U32 R226, RZ, RZ, UR5 ;  /* 0x00000005ffe27e24 */ /* 0x000fe2000f8e00ff */
[----:B------:R-:W-:-:S02]  /*0c40*/  SHF.R.S32.HI R5, RZ, 0x5, R5 ;  /* 0x00000005ff057819 */ /* 0x000fc40000011405 */
[----:B------:R-:W-:Y:S02]  /*0c50*/  LEA.HI R9, R9, R8, RZ, 0x3 ;  /* 0x0000000809097211 */ /* 0x000fe400078f18ff */
[----:B------:R-:W-:Y:S02]  /*0c60*/  LOP3.LUT R3, R0, 0x7ffffffc, RZ, 0xc0, !PT ;  /* 0x7ffffffc00037812 */ /* 0x000fe400078ec0ff */
[----:B------:R-:W-:Y:S02]  /*0c70*/  LOP3.LUT R9, R9, 0xfffffff8, RZ, 0xc0, !PT ;  /* 0xfffffff809097812 */ /* 0x000fe400078ec0ff */
[----:B------:R-:W-:Y:S01]  /*0c80*/  IADD3 R22, R19, 0xc0, RZ ;  /* 0x000000c013167810 */ /* 0x000fe20007ffe0ff */
[----:B------:R-:W-:Y:S01]  /*0c90*/  IMAD.IADD R3, R220, 0x1, -R3 ;  /* 0x00000001dc037824 */ /* 0x000fe200078e0a03 */
[----:B------:R-:W-:Y:S01]  /*0ca0*/  SHF.R.S32.HI R0, RZ, 0x1f, R23 ;  /* 0x0000001fff007819 */ /* 0x000fe20000011417 */
[----:B------:R-:W-:Y:S01]  /*0cb0*/  IMAD.IADD R8, R8, 0x1, -R9 ;  /* 0x0000000108087824 */ /* 0x000fe200078e0a09 */
[----:B------:R-:W-:Y:S01]  /*0cc0*/  LOP3.LUT R9, R6, 0x1ffffffe, RZ, 0xc0, !PT ;  /* 0x1ffffffe06097812 */ /* 0x000fe200078ec0ff */
[----:B------:R-:W-:Y:S01]  /*0cd0*/  IMAD R225, R3, R12, 0x50 ;  /* 0x0000005003e17424 */ /* 0x000fe200078e020c */
[----:B------:R-:W-:Y:S01]  /*0ce0*/  SHF.R.S32.HI R227, RZ, 0x1f, R22 ;  /* 0x0000001fffe37819 */ /* 0x000fe20000011416 */
[----:B------:R-:W-:Y:S01]  /*0cf0*/  IMAD R5, R5, 0x10, R8 ;  /* 0x0000001005057824 */ /* 0x000fe200078e0208 */
[----:B------:R-:W-:-:S04]  /*0d00*/  IADD3 R9, R10, -R9, RZ ;  /* 0x800000090a097210 */ /* 0x000fc80007ffe0ff */
[----:B------:R-:W-:Y:S02]  /*0d10*/  LEA R222, R2, R5, 0x6 ;  /* 0x0000000502de7211 */ /* 0x000fe400078e30ff */
[----:B------:R-:W-:-:S03]  /*0d20*/  SHF.R.S32.HI R2, RZ, 0x1f, R212 ;  /* 0x0000001fff027819 */ /* 0x000fc600000114d4 */
[----:B------:R-:W-:-:S07]  /*0d30*/  IMAD R223, R9, 0x8, R222 ;  /* 0x0000000809df7824 */ /* 0x000fce00078e02de */
.L_x_39:
[----:B0-----:R-:W0:Y:S01]  /*0d40*/  SHFL.IDX PT, R0, R221, RZ, 0x1f ;  /* 0x00001fffdd007589 */ /* 0x001e2200000e0000 */
[----:B-1----:R-:W1:Y:S01]  /*0d50*/  S2UR UR61, SR_CgaCtaId ;  /* 0x00000000003d79c3 */ /* 0x002e620000008800 */
[----:B------:R-:W-:Y:S01]  /*0d60*/  ULDC.64 UR6, c[0x0][0x418] ;  /* 0x0001060000067ab9 */ /* 0x000fe20000000a00 */
[----:B------:R-:W-:Y:S01]  /*0d70*/  ULDC UR4, c[0x0][0xc38] ;  /* 0x00030e0000047ab9 */ /* 0x000fe20000000800 */
[----:B------:R-:W-:Y:S01]  /*0d80*/  UISETP.NE.U32.AND UP0, UPT, UR6, URZ, UPT ;  /* 0x0000003f0600728c */ /* 0x000fe2000bf05070 */
[----:B------:R-:W-:Y:S01]  /*0d90*/  R2UR UR13, R214 ;  /* 0x00000000d60d72ca */ /* 0x000fe200000e0000 */
[----:B------:R-:W-:Y:S01]  /*0da0*/  UISETP.NE.AND UP1, UPT, UR4, 0x1, UPT ;  /* 0x000000010400788c */ /* 0x000fe2000bf25270 */
[----:B------:R-:W-:Y:S02]  /*0db0*/  UMOV UR40, 0x400 ;  /* 0x0000040000287882 */ /* 0x000fe40000000000 */
[----:B------:R-:W-:Y:S01]  /*0dc0*/  ULDC UR4, c[0x0][0xc44] ;  /* 0x0003110000047ab9 */ /* 0x000fe20000000800 */
[----:B------:R-:W-:-:S02]  /*0dd0*/  UISETP.NE.AND.EX UP0, UPT, UR7, URZ, UPT, UP0 ;  /* 0x0000003f0700728c */ /* 0x000fc4000bf05300 */
[----:B------:R-:W-:Y:S01]  /*0de0*/  UISETP.NE.AND UP2, UPT, UR4, 0x1, UPT ;  /* 0x000000010400788c */ /* 0x000fe2000bf45270 */
[----:B------:R-:W-:Y:S01]  /*0df0*/  ULDC UR39, c[0x0][0x424] ;  /* 0x0001090000277ab9 */ /* 0x000fe20000000800 */
[----:B------:R-:W-:Y:S01]  /*0e00*/  ULDC UR10, c[0x0][0x2f0] ;  /* 0x0000bc00000a7ab9 */ /* 0x000fe20000000800 */
[----:B------:R-:W-:Y:S02]  /*0e10*/  USEL UR39, UR39, 0x1, UP0 ;  /* 0x0000000127277887 */ /* 0x000fe40008000000 */
[----:B------:R-:W-:Y:S01]  /*0e20*/  @UP1 ULDC UR4, c[0x0][0xc3c] ;  /* 0x00030f0000041ab9 */ /* 0x000fe20000000800 */
[----:B------:R-:W-:Y:S01]  /*0e30*/  @UP1 ULDC UR12, c[0x0][0xc40] ;  /* 0x00031000000c1ab9 */ /* 0x000fe20000000800 */
[----:B------:R-:W-:Y:S02]  /*0e40*/  UIMAD.WIDE.U32 UR4, UR13, UR4, URZ ;  /* 0x000000040d0472a5 */ /* 0x000fe4000f8e003f */
[----:B------:R-:W-:Y:S01]  /*0e50*/  UIMAD UR39, UR39, UR10, URZ ;  /* 0x0000000a272772a4 */ /* 0x000fe2000f8e023f */
[----:B0-----:R-:W-:Y:S01]  /*0e60*/  R2UR UR6, R0 ;  /* 0x00000000000672ca */ /* 0x001fe200000e0000 */
[----:B-1----:R-:W-:Y:S01]  /*0e70*/  ULEA UR40, UR61, UR40, 0x18 ;  /* 0x000000283d287291 */ /* 0x002fe2000f8ec03f */
[----:B------:R-:W-:Y:S01]  /*0e80*/  UMOV UR14, UR13 ;  /* 0x0000000d000e7c82 */ /* 0x000fe20008000000 */
[----:B------:R-:W-:-:S02]  /*0e90*/  @UP1 USHF.R.U32.HI UR14, URZ, UR12, UR5 ;  /* 0x0000000c3f0e1299 */ /* 0x000fc40008011605 */
[----:B------:R-:W-:Y:S01]  /*0ea0*/  UIADD3 UR11, UR40, 0x14400, URZ ;  /* 0x00014400280b7890 */ /* 0x000fe2000fffe03f */
[----:B------:R-:W-:-:S03]  /*0eb0*/  @UP2 ULDC.64 UR8, c[0x0][0xc48] ;  /* 0x0003120000082ab9 */ /* 0x000fc60000000a00 */
[----:B------:R-:W-:Y:S01]  /*0ec0*/  ULOP3.LUT UP0, URZ, UR11, 0x9f, URZ, 0xc0, !UPT ;  /* 0x0000009f0b3f7892 */ /* 0x000fe2000f80c03f */
[----:B------:R-:W-:Y:S01]  /*0ed0*/  IMAD.U32 R217, RZ, RZ, UR14 ;  /* 0x0000000effd97e24 */ /* 0x000fe2000f8e00ff */
[----:B------:R-:W-:Y:S02]  /*0ee0*/  UIMAD.WIDE.U32 UR4, UR14, UR8, URZ ;  /* 0x000000080e0472a5 */ /* 0x000fe4000f8e003f */
[----:B------:R-:W-:Y:S02]  /*0ef0*/  ULEA.HI UR7, UR6, UR6, URZ, 0x1 ;  /* 0x0000000606077291 */ /* 0x000fe4000f8f083f */
[----:B------:R-:W-:Y:S01]  /*0f00*/  PLOP3.LUT P0, PT, PT, PT, UP0, 0x80, 0x0 ;  /* 0x000000000000781c */ /* 0x000fe20003f0f008 */
[----:B------:R-:W-:Y:S01]  /*0f10*/  UMOV UR10, UR14 ;  /* 0x0000000e000a7c82 */ /* 0x000fe20008000000 */
[----:B------:R-:W-:Y:S02]  /*0f20*/  ULOP3.LUT UR7, UR7, 0x1e, URZ, 0xc0, !UPT ;  /* 0x0000001e07077892 */ /* 0x000fe4000f8ec03f */
[----:B------:R-:W-:-:S02]  /*0f30*/  @UP2 USHF.R.U32.HI UR10, URZ, UR9, UR5 ;  /* 0x000000093f0a2299 */ /* 0x000fc40008011605 */
[----:B------:R-:W-:Y:S02]  /*0f40*/  UIADD3 UR7, UR6, -UR7, URZ ;  /* 0x8000000706077290 */ /* 0x000fe4000fffe03f */
[----:B------:R-:W-:Y:S02]  /*0f50*/  UIADD3 UR6, UR39, 0x4f, URZ ;  /* 0x0000004f27067890 */ /* 0x000fe4000fffe03f */
[----:B------:R-:W-:Y:S01]  /*0f60*/  ULEA UR8, UR7, UR11, 0xd ;  /* 0x0000000b07087291 */ /* 0x000fe2000f8e683f */
[----:B------:R-:W-:Y:S01]  /*0f70*/  IMAD.U32 R216, RZ, RZ, UR10 ;  /* 0x0000000affd87e24 */ /* 0x000fe2000f8e00ff */
[----:B------:R-:W-:Y:S02]  /*0f80*/  UIMAD.WIDE UR6, UR6, 0x66666667, URZ ;  /* 0x66666667060678a5 */ /* 0x000fe4000f8e023f */
[----:B------:R-:W-:Y:S02]  /*0f90*/  USHF.R.U32.HI UR8, URZ, 0x4, UR8 ;  /* 0x000000043f087899 */ /* 0x000fe40008011608 */
[----:B------:R-:W-:Y:S01]  /*0fa0*/  USHF.R.U32.HI UR60, URZ, 0x1f, UR7 ;  /* 0x0000001f3f3c7899 */ /* 0x000fe20008011607 */
[----:B------:R-:W-:Y:S01]  /*0fb0*/  UMOV UR4, UR13 ;  /* 0x0000000d00047c82 */ /* 0x000fe20008000000 */
[----:B------:R-:W-:Y:S01]  /*0fc0*/  ULOP3.LUT UR41, UR8, 0x3fff, URZ, 0xc0, !UPT ;  /* 0x00003fff08297892 */ /* 0x000fe2000f8ec03f */
[----:B------:R-:W-:Y:S01]  /*0fd0*/  MOV R215, UR4 ;  /* 0x0000000400d77c02 */ /* 0x000fe20008000f00 */
[----:B------:R-:W-:Y:S01]  /*0fe0*/  ULEA.HI.SX32 UR60, UR7, UR60, 0x1b ;  /* 0x0000003c073c7291 */ /* 0x000fe2000f8fda3f */
[----:B--234-:R-:W-:Y:S11]  /*0ff0*/  @!P0 BRA `(.L_x_7) ;  /* 0x0000000000408947 */ /* 0x01cff60003800000 */
[----:B------:R-:W-:Y:S01]  /*1000*/  MOV R0, 0x0 ;  /* 0x0000000000007802 */ /* 0x000fe20000000f00 */
[----:B------:R-:W-:Y:S01]  /*1010*/  ULDC.64 UR4, c[0x4][0xa8] ;  /* 0x01002a0000047ab9 */ /* 0x000fe20000000a00 */
[----:B------:R-:W-:Y:S01]  /*1020*/  ULDC.64 UR6, c[0x4][0x28] ;  /* 0x01000a0000067ab9 */ /* 0x000fe20000000a00 */
[----:B------:R-:W-:Y:S01]  /*1030*/  IMAD.U32 R4, RZ, RZ, UR4 ;  /* 0x00000004ff047e24 */ /* 0x000fe2000f8e00ff */
[----:B------:R0:W1:Y:S01]  /*1040*/  LDC.64 R2, c[0x4][R0] ;  /* 0x0100000000027b82 */ /* 0x0000620000000a00 */
[----:B------:R-:W-:Y:S01]  /*1050*/  IMAD.U32 R5, RZ, RZ, UR5 ;  /* 0x00000005ff057e24 */ /* 0x000fe2000f8e00ff */
[----:B------:R-:W-:Y:S01]  /*1060*/  ULDC.64 UR4, c[0x4][0xb0] ;  /* 0x01002c0000047ab9 */ /* 0x000fe20000000a00 */
[----:B------:R-:W-:Y:S01]  /*1070*/  MOV R10, UR6 ;  /* 0x00000006000a7c02 */ /* 0x000fe20008000f00 */
[----:B------:R-:W-:Y:S02]  /*1080*/  IMAD.U32 R6, RZ, RZ, UR4 ;  /* 0x00000004ff067e24 */ /* 0x000fe4000f8e00ff */
[----:B------:R-:W-:-:S02]  /*1090*/  IMAD.U32 R7, RZ, RZ, UR5 ;  /* 0x00000005ff077e24 */ /* 0x000fc4000f8e00ff */
[----:B------:R-:W-:Y:S02]  /*10a0*/  IMAD.U32 R11, RZ, RZ, UR7 ;  /* 0x00000007ff0b7e24 */ /* 0x000fe4000f8e00ff */
[----:B------:R-:W-:Y:S02]  /*10b0*/  IMAD.MOV.U32 R8, RZ, RZ, 0x70 ;  /* 0x00000070ff087424 */ /* 0x000fe400078e00ff */
[----:B------:R-:W-:Y:S02]  /*10c0*/  IMAD.MOV.U32 R12, RZ, RZ, 0x1 ;  /* 0x00000001ff0c7424 */ /* 0x000fe400078e00ff */
[----:B0-----:R-:W-:-:S07]  /*10d0*/  IMAD.MOV.U32 R13, RZ, RZ, RZ ;  /* 0x000000ffff0d7224 */ /* 0x001fce00078e00ff */
[----:B------:R-:W-:-:S07]  /*10e0*/  LEPC R20, `(.L_x_7) ;  /* 0x000000001014794e */ /* 0x000fce0000000000 */
[----:B-1----:R-:W-:Y:S05]  /*10f0*/  CALL.ABS.NOINC R2 ;  /* 0x0000000002007343 */ /* 0x002fea0003c00000 */
.L_x_7:
[----:B------:R-:W-:Y:S02]  /*1100*/  R2UR UR4, R219 ;  /* 0x00000000db0472ca */ /* 0x000fe400000e0000 */
[----:B------:R-:W-:-:S11]  /*1110*/  R2UR UR5, R226 ;  /* 0x00000000e20572ca */ /* 0x000fd600000e0000 */
[----:B------:R-:W-:Y:S02]  /*1120*/  ULOP3.LUT UR4, UR4, 0x1, URZ, 0xc0, !UPT ;  /* 0x0000000104047892 */ /* 0x000fe4000f8ec03f */
[----:B------:R-:W-:-:S04]  /*1130*/  IMAD.U32 R2, RZ, RZ, UR5 ;  /* 0x00000005ff027e24 */ /* 0x000fc8000f8e00ff */
[----:B------:R-:W-:Y:S02]  /*1140*/  MOV R0, UR4 ;  /* 0x0000000400007c02 */ /* 0x000fe40008000f00 */
[----:B------:R-:W-:Y:S02]  /*1150*/  ISETP.NE.AND P0, PT, R2, 0x3, PT ;  /* 0x000000030200780c */ /* 0x000fe40003f05270 */
[----:B------:R-:W-:-:S04]  /*1160*/  SHF.L.U32 R0, R0, 0x1f, RZ ;  /* 0x0000001f00007819 */ /* 0x000fc800000006ff */
[----:B------:R-:W0:Y:S02]  /*1170*/  SYNCS.PHASECHK.TRANS64.TRYWAIT P1, [UR40+0x38800], R0 ;  /* 0x03880000ff0075a7 */ /* 0x000e240008020168 */
[----:B0-----:R-:W-:Y:S05]  /*1180*/  @!P1 BRA `(.L_x_8) ;  /* 0x000000e800fc9947 */ /* 0x001fea0003800000 */
.L_x_91:
[----:B------:R-:W-:Y:S05]  /*1190*/  @!P0 BRA `(.L_x_9) ;  /* 0x0000000000048947 */ /* 0x000fea0003800000 */
[----:B------:R-:W-:Y:S01]  /*11a0*/  BPT.TRAP 0x1 ;  /* 0x000000040000795c */ /* 0x000fe20000300000 */
.L_x_9:
[----:B------:R-:W-:Y:S01]  /*11b0*/  R2UR UR4, R16 ;  /* 0x00000000100472ca */ /* 0x000fe200000e0000 */
[----:B0-----:R-:W-:-:S05]  /*11c0*/  IMAD.U32 R0, RZ, RZ, UR38 ;  /* 0x00000026ff007e24 */ /* 0x001fca000f8e00ff */
[----:B------:R-:W-:-:S07]  /*11d0*/  LEA R0, R0, UR40, 0x3 ;  /* 0x0000002800007c11 */ /* 0x000fce000f8e18ff */
[----:B------:R-:W-:-:S05]  /*11e0*/  IMAD.U32 R3, RZ, RZ, UR4 ;  /* 0x00000004ff037e24 */ /* 0x000fca000f8e00ff */
[----:B------:R-:W-:-:S04]  /*11f0*/  SHF.L.U32 R3, R3, 0x1f, RZ ;  /* 0x0000001f03037819 */ /* 0x000fc800000006ff */
[----:B------:R0:W1:Y:S01]  /*1200*/  SYNCS.PHASECHK.TRANS64.TRYWAIT P1, [R0+URZ+0x38830], R3 ;  /* 0x03883003000075a7 */ /* 0x000062000802017f */
[----:B------:R-:W-:Y:S05]  /*1210*/  @!P0 BRA `(.L_x_10) ;  /* 0x0000000000048947 */ /* 0x000fea0003800000 */
[----:B------:R-:W-:Y:S01]  /*1220*/  BPT.TRAP 0x1 ;  /* 0x000000040000795c */ /* 0x000fe20000300000 */
.L_x_10:
[----:B------:R-:W-:Y:S01]  /*1230*/  IMAD.MOV.U32 R151, RZ, RZ, RZ ;  /* 0x000000ffff977224 */ /* 0x000fe200078e00ff */
[----:B-1----:R-:W-:Y:S06]  /*1240*/  @P1 BRA `(.L_x_11) ;  /* 0x0000000000081947 */ /* 0x002fec0003800000 */
[----:B------:R-:W1:Y:S02]  /*1250*/  SYNCS.PHASECHK.TRANS64.TRYWAIT P1, [R0+URZ+0x38830], R3 ;  /* 0x03883003000075a7 */ /* 0x000e64000802017f */
[----:B-1----:R-:W-:Y:S05]  /*1260*/  @!P1 BRA `(.L_x_12) ;  /* 0x000000e800dc9947 */ /* 0x002fea0003800000 */
.L_x_11:
[----:B------:R-:W-:Y:S05]  /*1270*/  WARPSYNC.ALL ;  /* 0x0000000000007948 */ /* 0x000fea0003800000 */
[----:B------:R-:W-:Y:S01]  /*1280*/  UIADD3 UR40, UR40, 0x24400, URZ ;  /* 0x0002440028287890 */ /* 0x000fe2000fffe03f */
[----:B------:R-:W-:Y:S01]  /*1290*/  WARPGROUP.ARRIVE ;  /* 0x00000000000079c5 */ /* 0x000fe20000000000 */
[----:B------:R-:W-:Y:S01]  /*12a0*/  ULOP3.LUT UR5, UR41, 0x10000, URZ, 0xfc, !UPT ;  /* 0x0001000029057892 */ /* 0x000fe2000f8efc3f */
[----:B------:R-:W-:Y:S01]  /*12b0*/  MOV R4, UR39 ;  /* 0x0000002700047c02 */ /* 0x000fe20008000f00 */
[----:B------:R-:W-:Y:S01]  /*12c0*/  USHF.R.U32.HI UR40, URZ, 0x4, UR40 ;  /* 0x000000043f287899 */ /* 0x000fe20008011628 */
[----:B------:R-:W-:Y:S01]  /*12d0*/  MOV R5, UR38 ;  /* 0x0000002600057c02 */ /* 0x000fe20008000f00 */
[----:B------:R-:W-:Y:S01]  /*12e0*/  UMOV UR17, 0x40000040 ;  /* 0x4000004000117882 */ /* 0x000fe20000000000 */
[----:B------:R-:W-:Y:S01]  /*12f0*/  UMOV UR19, 0x40000040 ;  /* 0x4000004000137882 */ /* 0x000fe20000000000 */
[----:B------:R-:W-:Y:S01]  /*1300*/  ULOP3.LUT UR40, UR40, 0x3fff, URZ, 0xc0, !UPT ;  /* 0x00003fff28287892 */ /* 0x000fe2000f8ec03f */
[----:B------:R-:W-:Y:S01]  /*1310*/  IMAD.U32 R15, RZ, RZ, UR17 ;  /* 0x00000011ff0f7e24 */ /* 0x000fe2000f8e00ff */
[----:B------:R-:W-:Y:S01]  /*1320*/  UMOV UR16, UR5 ;  /* 0x0000000500107c82 */ /* 0x000fe20008000000 */
[----:B------:R-:W-:Y:S01]  /*1330*/  UMOV UR9, UR17 ;  /* 0x0000001100097c82 */ /* 0x000fe20008000000 */
[----:B------:R-:W-:Y:S01]  /*1340*/  ULOP3.LUT UR4, UR40, 0x10000, URZ, 0xfc, !UPT ;  /* 0x0001000028047892 */ /* 0x000fe2000f8efc3f */
[----:B------:R-:W-:Y:S01]  /*1350*/  IMAD.U32 R14, RZ, RZ, UR16 ;  /* 0x00000010ff0e7e24 */ /* 0x000fe2000f8e00ff */
[----:B------:R-:W-:Y:S01]  /*1360*/  UMOV UR8, UR16 ;  /* 0x0000001000087c82 */ /* 0x000fe20008000000 */
[----:B------:R-:W-:Y:S01]  /*1370*/  UMOV UR11, 0x40000040 ;  /* 0x40000040000b7882 */ /* 0x000fe20000000000 */
[----:B------:R-:W-:Y:S01]  /*1380*/  UMOV UR12, UR16 ;  /* 0x00000010000c7c82 */ /* 0x000fe20008000000 */
[----:B------:R-:W-:Y:S01]  /*1390*/  UMOV UR13, UR17 ;  /* 0x00000011000d7c82 */ /* 0x000fe20008000000 */
[----:B------:R-:W-:Y:S01]  /*13a0*/  MOV R18, UR4 ;  /* 0x0000000400127c02 */ /* 0x000fe20008000f00 */
[----:B------:R-:W-:Y:S01]  /*13b0*/  UIMAD UR4, UR38, 0xa00, UR4 ;  /* 0x00000a00260478a4 */ /* 0x000fe2000f8e0204 */
[----:B------:R-:W-:Y:S01]  /*13c0*/  MOV R17, UR37 ;  /* 0x0000002500117c02 */ /* 0x000fe20008000f00 */
[----:B------:R-:W-:Y:S01]  /*13d0*/  UMOV UR15, 0x40000040 ;  /* 0x40000040000f7882 */ /* 0x000fe20000000000 */
[----:B------:R-:W-:Y:S01]  /*13e0*/  UMOV UR23, 0x40000040 ;  /* 0x4000004000177882 */ /* 0x000fe20000000000 */
[----:B------:R-:W-:Y:S01]  /*13f0*/  UIADD3 UR10, UR4, 0x80, URZ ;  /* 0x00000080040a7890 */ /* 0x000fe2000fffe03f */
[----:B------:R-:W-:Y:S01]  /*1400*/  MOV R20, UR36 ;  /* 0x0000002400147c02 */ /* 0x000fe20008000f00 */
[----:B------:R-:W-:-:S02]  /*1410*/  UIADD3 UR14, UR4, 0x100, URZ ;  /* 0x00000100040e7890 */ /* 0x000fc4000fffe03f */
[----:B------:R-:W-:Y:S01]  /*1420*/  UMOV UR18, UR4 ;  /* 0x0000000400127c82 */ /* 0x000fe20008000000 */
[----:B------:R-:W-:Y:S01]  /*1430*/  UIADD3 UR6, UR4, 0x180, URZ ;  /* 0x0000018004067890 */ /* 0x000fe2000fffe03f */
[----:B------:R-:W-:Y:S01]  /*1440*/  HGMMA.64x16x16.F32 R56, gdesc[UR16], RZ, !UPT, gsb0 ;  /* 0x00200000103879f0 */ /* 0x000fe2000c0008ff */
[----:B------:R-:W-:Y:S01]  /*1450*/  UIADD3 UR7, UR4, 0x200, URZ ;  /* 0x0000020004077890 */ /* 0x000fe2000fffe03f */
[----:B------:R-:W-:Y:S01]  /*1460*/  UMOV UR19, 0x40000040 ;  /* 0x4000004000137882 */ /* 0x000fe20000000000 */
[----:B------:R-:W-:Y:S02]  /*1470*/  UIADD3 UR22, UR4, 0x384, URZ ;  /* 0x0000038404167890 */ /* 0x000fe4000fffe03f */
[----:B------:R-:W-:Y:S01]  /*1480*/  UIADD3 UR26, UR4, 0x386, URZ ;  /* 0x00000386041a7890 */ /* 0x000fe2000fffe03f */
[----:B------:R-:W-:Y:S01]  /*1490*/  UMOV UR27, 0x40000040 ;  /* 0x40000040001b7882 */ /* 0x000fe20000000000 */
        /* <DEDUP_REMOVED lines=14> */
[----:B------:R-:W-:Y:S01]  /*1580*/  UMOV UR39, 0x40000040 ;  /* 0x4000004000277882 */ /* 0x000fe20000000000 */
[----:B------:R-:W-:-:S02]  /*1590*/  WARPGROUP.DEPBAR.LE gsb0, 0x0 ;  /* 0x00008000000079c5 */ /* 0x000fc40000010000 */
[----:B------:R-:W-:-:S06]  /*15a0*/  WARPGROUP.ARRIVE ;  /* 0x00000000000079c5 */ /* 0x000fcc0000000000 */
[----:B------:R-:W-:Y:S01]  /*15b0*/  HGMMA.64x16x16.F32 R48, gdesc[UR8], RZ, !UPT, gsb0 ;  /* 0x00200000083079f0 */ /* 0x000fe2000c0008ff */
[----:B------:R-:W-:Y:S01]  /*15c0*/  UMOV UR8, UR16 ;  /* 0x0000001000087c82 */ /* 0x000fe20008000000 */
[----:B------:R-:W-:Y:S01]  /*15d0*/  UMOV UR9, UR17 ;  /* 0x0000001100097c82 */ /* 0x000fe20008000000 */
[----:B------:R-:W-:Y:S01]  /*15e0*/  UMOV UR10, UR6 ;  /* 0x00000006000a7c82 */ /* 0x000fe20008000000 */
[----:B------:R-:W-:Y:S01]  /*15f0*/  UMOV UR11, 0x40000040 ;  /* 0x40000040000b7882 */ /* 0x000fe20000000000 */
[----:B------:R-:W-:Y:S01]  /*1600*/  UIADD3 UR6, UR5, 0x2, URZ ;  /* 0x0000000205067890 */ /* 0x000fe2000fffe03f */
[----:B------:R-:W-:Y:S02]  /*1610*/  WARPGROUP.DEPBAR.LE gsb0, 0x0 ;  /* 0x00008000000079c5 */ /* 0x000fe40000010000 */
[----:B------:R-:W-:-:S06]  /*1620*/  WARPGROUP.ARRIVE ;  /* 0x00000000000079c5 */ /* 0x000fcc0000000000 */
[----:B------:R-:W-:Y:S01]  /*1630*/  HGMMA.64x16x16.F32 R40, gdesc[UR12], RZ, !UPT, gsb0 ;  /* 0x002000000c2879f0 */ /* 0x000fe2000c0008ff */
[----:B------:R-:W-:Y:S01]  /*1640*/  UIADD3 UR14, UR4, 0x102, URZ ;  /* 0x00000102040e7890 */ /* 0x000fe2000fffe03f */
[----:B------:R-:W-:Y:S01]  /*1650*/  UMOV UR15, 0x40000040 ;  /* 0x40000040000f7882 */ /* 0x000fe20000000000 */
[----:B------:R-:W-:Y:S02]  /*1660*/  WARPGROUP.DEPBAR.LE gsb0, 0x0 ;  /* 0x00008000000079c5 */ /* 0x000fe40000010000 */
[----:B------:R-:W-:-:S06]  /*1670*/  WARPGROUP.ARRIVE ;  /* 0x00000000000079c5 */ /* 0x000fcc0000000000 */
[----:B------:R-:W-:Y:S01]  /*1680*/  HGMMA.64x16x16.F32 R32, gdesc[UR8], RZ, !UPT, gsb0 ;  /* 0x00200000082079f0 */ /* 0x000fe2000c0008ff */
[----:B------:R-:W-:Y:S01]  /*1690*/  UMOV UR8, UR16 ;  /* 0x0000001000087c82 */ /* 0x000fe20008000000 */
[----:B------:R-:W-:Y:S01]  /*16a0*/  UMOV UR9, UR17 ;  /* 0x0000001100097c82 */ /* 0x000fe20008000000 */
[----:B------:R-:W-:Y:S01]  /*16b0*/  UMOV UR10, UR7 ;  /* 0x00000007000a7c82 */ /* 0x000fe20008000000 */
[----:B------:R-:W-:Y:S01]  /*16c0*/  UMOV UR11, 0x40000040 ;  /* 0x40000040000b7882 */ /* 0x000fe20000000000 */
[----:B------:R-:W-:Y:S01]  /*16d0*/  UMOV UR16, UR6 ;  /* 0x0000000600107c82 */ /* 0x000fe20008000000 */
[----:B------:R-:W-:Y:S01]  /*16e0*/  UIADD3 UR6, UR4, 0x2, URZ ;  /* 0x0000000204067890 */ /* 0x000fe2000fffe03f */
[----:B------:R-:W-:Y:S01]  /*16f0*/  IMAD.U32 R12, RZ, RZ, UR16 ;  /* 0x00000010ff0c7e24 */ /* 0x000fe2000f8e00ff */
[----:B------:R-:W-:Y:S01]  /*1700*/  UMOV UR17, 0x40000040 ;  /* 0x4000004000117882 */ /* 0x000fe20000000000 */
[----:B------:R-:W-:Y:S01]  /*1710*/  UMOV UR12, UR16 ;  /* 0x00000010000c7c82 */ /* 0x000fe20008000000 */
[----:B------:R-:W-:Y:S01]  /*1720*/  UMOV UR13, UR17 ;  /* 0x00000011000d7c82 */ /* 0x000fe20008000000 */
[----:B------:R-:W-:Y:S01]  /*1730*/  UIADD3 UR7, UR4, 0x202, URZ ;  /* 0x0000020204077890 */ /* 0x000fe2000fffe03f */
[----:B------:R-:W-:Y:S01]  /*1740*/  IMAD.U32 R13, RZ, RZ, UR17 ;  /* 0x00000011ff0d7e24 */ /* 0x000fe2000f8e00ff */
[----:B------:R-:W-:Y:S01]  /*1750*/  UMOV UR18, UR6 ;  /* 0x0000000600127c82 */ /* 0x000fe20008000000 */
[----:B------:R-:W-:Y:S01]  /*1760*/  UIADD3 UR6, UR4, 0x182, URZ ;  /* 0x0000018204067890 */ /* 0x000fe2000fffe03f */
[----:B------:R-:W-:-:S02]  /*1770*/  WARPGROUP.DEPBAR.LE gsb0, 0x0 ;  /* 0x00008000000079c5 */ /* 0x000fc40000010000 */
[----:B------:R-:W-:-:S06]  /*1780*/  WARPGROUP.ARRIVE ;  /* 0x00000000000079c5 */ /* 0x000fcc0000000000 */
[----:B------:R-:W-:Y:S01]  /*1790*/  HGMMA.64x16x16.F32 R24, gdesc[UR8], RZ, !UPT, gsb0 ;  /* 0x00200000081879f0 */ /* 0x000fe2000c0008ff */
[----:B------:R-:W-:Y:S01]  /*17a0*/  UIADD3 UR10, UR4, 0x82, URZ ;  /* 0x00000082040a7890 */ /* 0x000fe2000fffe03f */
[----:B------:R-:W-:Y:S01]  /*17b0*/  UMOV UR8, UR16 ;  /* 0x0000001000087c82 */ /* 0x000fe20008000000 */
[----:B------:R-:W-:Y:S01]  /*17c0*/  UMOV UR9, UR17 ;  /* 0x0000001100097c82 */ /* 0x000fe20008000000 */
[----:B------:R-:W-:Y:S01]  /*17d0*/  UMOV UR11, 0x40000040 ;  /* 0x40000040000b7882 */ /* 0x000fe20000000000 */
[----:B------:R-:W-:Y:S02]  /*17e0*/  WARPGROUP.DEPBAR.LE gsb0, 0x0 ;  /* 0x00008000000079c5 */ /* 0x000fe40000010000 */
[----:B------:R-:W-:-:S06]  /*17f0*/  WARPGROUP.ARRIVE ;  /* 0x00000000000079c5 */ /* 0x000fcc0000000000 */
[----:B------:R-:W-:Y:S01]  /*1800*/  HGMMA.64x16x16.F32 R56, gdesc[UR16], R56, gsb0 ;  /* 0x00200000103879f0 */ /* 0x000fe20008000838 */
[----:B------:R-:W-:Y:S02]  /*1810*/  UMOV UR19, 0x40000040 ;  /* 0x4000004000137882 */ /* 0x000fe40000000000 */
[----:B------:R-:W-:Y:S02]  /*1820*/  WARPGROUP.DEPBAR.LE gsb0, 0x0 ;  /* 0x00008000000079c5 */ /* 0x000fe40000010000 */
[----:B------:R-:W-:-:S06]  /*1830*/  WARPGROUP.ARRIVE ;  /* 0x00000000000079c5 */ /* 0x000fcc0000000000 */
[----:B------:R-:W-:Y:S01]  /*1840*/  HGMMA.64x16x16.F32 R48, gdesc[UR8], R48, gsb0 ;  /* 0x00200000083079f0 */ /* 0x000fe20008000830 */
[----:B------:R-:W-:Y:S01]  /*1850*/  UMOV UR8, UR16 ;  /* 0x0000001000087c82 */ /* 0x000fe20008000000 */
[----:B------:R-:W-:Y:S01]  /*1860*/  UMOV UR9, UR17 ;  /* 0x0000001100097c82 */ /* 0x000fe20008000000 */
[----:B------:R-:W-:Y:S01]  /*1870*/  UMOV UR10, UR6 ;  /* 0x00000006000a7c82 */ /* 0x000fe20008000000 */
[----:B------:R-:W-:Y:S01]  /*1880*/  UMOV UR11, 0x40000040 ;  /* 0x40000040000b7882 */ /* 0x000fe20000000000 */
[----:B------:R-:W-:Y:S01]  /*1890*/  UIADD3 UR6, UR5, 0x4, URZ ;  /* 0x0000000405067890 */ /* 0x000fe2000fffe03f */
[----:B------:R-:W-:Y:S02]  /*18a0*/  WARPGROUP.DEPBAR.LE gsb0, 0x0 ;  /* 0x00008000000079c5 */ /* 0x000fe40000010000 */
[----:B------:R-:W-:-:S06]  /*18b0*/  WARPGROUP.ARRIVE ;  /* 0x00000000000079c5 */ /* 0x000fcc0000000000 */
[----:B------:R-:W-:Y:S01]  /*18c0*/  HGMMA.64x16x16.F32 R40, gdesc[UR12], R40, gsb0 ;  /* 0x002000000c2879f0 */ /* 0x000fe20008000828 */
[----:B------:R-:W-:Y:S01]  /*18d0*/  UIADD3 UR14, UR4, 0x104, URZ ;  /* 0x00000104040e7890 */ /* 0x000fe2000fffe03f */
[----:B------:R-:W-:Y:S01]  /*18e0*/  UMOV UR15, 0x40000040 ;  /* 0x40000040000f7882 */ /* 0x000fe20000000000 */
[----:B------:R-:W-:Y:S02]  /*18f0*/  WARPGROUP.DEPBAR.LE gsb0, 0x0 ;  /* 0x00008000000079c5 */ /* 0x000fe40000010000 */
[----:B------:R-:W-:-:S06]  /*1900*/  WARPGROUP.ARRIVE ;  /* 0x00000000000079c5 */ /* 0x000fcc0000000000 */
[----:B------:R-:W-:Y:S01]  /*1910*/  HGMMA.64x16x16.F32 R32, gdesc[UR8], R32, gsb0 ;  /* 0x00200000082079f0 */ /* 0x000fe20008000820 */
[----:B------:R-:W-:Y:S01]  /*1920*/  UMOV UR8, UR16 ;  /* 0x0000001000087c82 */ /* 0x000fe20008000000 */
[----:B------:R-:W-:Y:S01]  /*1930*/  UMOV UR9, UR17 ;  /* 0x0000001100097c82 */ /* 0x000fe20008000000 */
[----:B------:R-:W-:Y:S01]  /*1940*/  UMOV UR10, UR7 ;  /* 0x00000007000a7c82 */ /* 0x000fe20008000000 */
[----:B------:R-:W-:Y:S01]  /*1950*/  UMOV UR11, 0x40000040 ;  /* 0x40000040000b7882 */ /* 0x000fe20000000000 */
[----:B------:R-:W-:Y:S01]  /*1960*/  UMOV UR16, UR6 ;  /* 0x0000000600107c82 */ /* 0x000fe20008000000 */
[----:B------:R-:W-:Y:S01]  /*1970*/  UIADD3 UR6, UR4, 0x4, URZ ;  /* 0x0000000404067890 */ /* 0x000fe2000fffe03f */
[----:B------:R-:W-:Y:S01]  /*1980*/  MOV R10, UR16 ;  /* 0x00000010000a7c02 */ /* 0x000fe20008000f00 */
        /* <DEDUP_REMOVED lines=9> */
[----:B------:R-:W-:Y:S01]  /*1a20*/  HGMMA.64x16x16.F32 R24, gdesc[UR8], R24, gsb0 ;  /* 0x00200000081879f0 */ /* 0x000fe20008000818 */
        /* <DEDUP_REMOVED lines=74> */
[----:B------:R-:W-:Y:S02]  /*1ed0*/  UIADD3 UR8, UR5, 0x400, URZ ;  /* 0x0000040005087890 */ /* 0x000fe4000fffe03f */
[----:B------:R-:W-:Y:S01]  /*1ee0*/  UIADD3 UR10, UR4, 0x280, URZ ;  /* 0x00000280040a7890 */ /* 0x000fe2000fffe03f */
[----:B------:R-:W-:Y:S01]  /*1ef0*/  UMOV UR9, 0x40000040 ;  /* 0x4000004000097882 */ /* 0x000fe20000000000 */
[----:B------:R-:W-:Y:S01]  /*1f00*/  UMOV UR11, 0x40000040 ;  /* 0x40000040000b7882 */ /* 0x000fe20000000000 */
[----:B------:R-:W-:Y:S02]  /*1f10*/  UMOV UR13, UR9 ;  /* 0x00000009000d7c82 */ /* 0x000fe40008000000 */
[----:B------:R-:W-:Y:S01]  /*1f20*/  UMOV UR12, UR8 ;  /* 0x00000008000c7c82 */ /* 0x000fe20008000000 */
[----:B------:R-:W-:Y:S02]  /*1f30*/  WARPGROUP.DEPBAR.LE gsb0, 0x0 ;  /* 0x00008000000079c5 */ /* 0x000fe40000010000 */
[----:B------:R-:W-:-:S06]  /*1f40*/  WARPGROUP.ARRIVE ;  /* 0x00000000000079c5 */ /* 0x000fcc0000000000 */
[----:B------:R-:W-:Y:S01]  /*1f50*/  HGMMA.64x16x16.F32 R56, gdesc[UR8], R56, gsb0 ;  /* 0x00200000083879f0 */ /* 0x000fe20008000838 */
[----:B------:R-:W-:Y:S01]  /*1f60*/  UMOV UR10, UR6 ;  /* 0x00000006000a7c82 */ /* 0x000fe20008000000 */
[----:B------:R-:W-:Y:S01]  /*1f70*/  UMOV UR11, 0x40000040 ;  /* 0x40000040000b7882 */ /* 0x000fe20000000000 */
[----:B------:R-:W-:Y:S01]  /*1f80*/  UIADD3 UR6, UR4, 0x480, URZ ;  /* 0x0000048004067890 */ /* 0x000fe2000fffe03f */
        /* <DEDUP_REMOVED lines=15> */
[----:B01----:R-:W-:Y:S02]  /*2080*/  MOV R3, UR12 ;  /* 0x0000000c00037c02 */ /* 0x003fe40008000f00 */
[----:B------:R-:W-:Y:S01]  /*2090*/  MOV R2, UR13 ;  /* 0x0000000d00027c02 */ /* 0x000fe20008000f00 */
[----:B------:R-:W-:-:S02]  /*20a0*/  WARPGROUP.DEPBAR.LE gsb0, 0x0 ;  /* 0x00008000000079c5 */ /* 0x000fc40000010000 */
        /* <DEDUP_REMOVED lines=39> */
[----:B------:R-:W-:Y:S01]  /*2320*/  UMOV UR13, 0x40000040 ;  /* 0x40000040000d7882 */ /* 0x000fe20000000000 */
[----:B------:R-:W-:Y:S01]  /*2330*/  UMOV UR15, 0x40000040 ;  /* 0x40000040000f7882 */ /* 0x000fe20000000000 */
[----:B------:R-:W-:Y:S01]  /*2340*/  UMOV UR37, UR13 ;  /* 0x0000000d00257c82 */ /* 0x000fe20008000000 */
[----:B------:R-:W-:Y:S01]  /*2350*/  MOV R7, UR13 ;  /* 0x0000000d00077c02 */ /* 0x000fe20008000f00 */
        /* <DEDUP_REMOVED lines=29> */
[----:B------:R-:W-:Y:S03]  /*2530*/  HGMMA.64x16x16.F32 R24, gdesc[UR16], R24, gsb0 ;  /* 0x00200000101879f0 */ /* 0x000fe60008000818 */
        /* <DEDUP_REMOVED lines=195> */
[----:B------:R-:W-:-:S07]  /*3170*/  UIADD3 UR5, UR5, 0xc06, URZ ;  /* 0x00000c0605057890 */ /* 0x000fce000fffe03f */
[----:B------:R-:W-:Y:S01]  /*3180*/  UMOV UR12, UR5 ;  /* 0x00000005000c7c82 */ /* 0x000fe20008000000 */
[----:B------:R-:W-:Y:S01]  /*3190*/  UIADD3 UR5, UR4, 0x786, URZ ;  /* 0x0000078604057890 */ /* 0x000fe2000fffe03f */
[----:B------:R-:W-:Y:S01]  /*31a0*/  IMAD.U32 R6, RZ, RZ, UR12 ;  /* 0x0000000cff067e24 */ /* 0x000fe2000f8e00ff */
[----:B------:R-:W-:-:S05]  /*31b0*/  UMOV UR36, UR12 ;  /* 0x0000000c00247c82 */ /* 0x000fca0008000000 */
        /* <DEDUP_REMOVED lines=40> */
[----:B------:R-:W-:-:S07]  /*3440*/  UIADD3 UR7, UR4, 0x806, URZ ;  /* 0x0000080604077890 */ /* 0x000fce000fffe03f */
[----:B------:R-:W-:Y:S01]  /*3450*/  UMOV UR38, UR7 ;  /* 0x0000000700267c82 */ /* 0x000fe20008000000 */
[----:B------:R-:W-:Y:S01]  /*3460*/  UMOV UR7, 0x40000040 ;  /* 0x4000004000077882 */ /* 0x000fe20000000000 */
[----:B------:R-:W-:Y:S02]  /*3470*/  WARPGROUP.DEPBAR.LE gsb0, 0x0 ;  /* 0x00008000000079c5 */ /* 0x000fe40000010000 */
[----:B------:R-:W-:-:S06]  /*3480*/  WARPGROUP.ARRIVE ;  /* 0x00000000000079c5 */ /* 0x000fcc0000000000 */
[----:B------:R-:W-:Y:S03]  /*3490*/  HGMMA.64x16x16.F32 R24, gdesc[UR52], R24, gsb0 ;  /* 0x00200000341879f0 */ /* 0x000fe60008000818 */
[----:B------:R-:W-:Y:S02]  /*34a0*/  WARPGROUP.DEPBAR.LE gsb0, 0x0 ;  /* 0x00008000000079c5 */ /* 0x000fe40000010000 */
[----:B------:R-:W-:-:S06]  /*34b0*/  WARPGROUP.ARRIVE ;  /* 0x00000000000079c5 */ /* 0x000fcc0000000000 */
[----:B------:R-:W-:Y:S01]  /*34c0*/  HGMMA.64x16x16.F32 R56, gdesc[UR12], R56, gsb0 ;  /* 0x002000000c3879f0 */ /* 0x000fe20008000838 */
[----:B------:R-:W-:Y:S01]  /*34d0*/  UMOV UR14, UR12 ;  /* 0x0000000c000e7c82 */ /* 0x000fe20008000000 */
[----:B------:R-:W-:Y:S01]  /*34e0*/  UMOV UR15, UR13 ;  /* 0x0000000d000f7c82 */ /* 0x000fe20008000000 */
[----:B------:R-:W-:Y:S01]  /*34f0*/  UMOV UR4, UR14 ;  /* 0x0000000e00047c82 */ /* 0x000fe20008000000 */
[----:B------:R-:W-:Y:S01]  /*3500*/  UMOV UR5, UR15 ;  /* 0x0000000f00057c82 */ /* 0x000fe20008000000 */
[----:B------:R-:W-:Y:S02]  /*3510*/  R2UR UR13, R2 ;  /* 0x00000000020d72ca */ /* 0x000fe400000e0000 */
[----:B------:R-:W-:Y:S01]  /*3520*/  R2UR UR12, R3 ;  /* 0x00000000030c72ca */ /* 0x000fe200000e0000 */
[----:B------:R-:W-:Y:S02]  /*3530*/  WARPGROUP.DEPBAR.LE gsb0, 0x0 ;  /* 0x00008000000079c5 */ /* 0x000fe40000010000 */
[----:B------:R-:W-:-:S06]  /*3540*/  WARPGROUP.ARRIVE ;  /* 0x00000000000079c5 */ /* 0x000fcc0000000000 */
[----:B------:R-:W-:Y:S01]  /*3550*/  HGMMA.64x16x16.F32 R48, gdesc[UR36], R48, gsb0 ;  /* 0x00200000243079f0 */ /* 0x000fe20008000830 */
[----:B------:R-:W-:Y:S02]  /*3560*/  R2UR UR39, R4 ;  /* 0x00000000042772ca */ /* 0x000fe400000e0000 */
[----:B------:R-:W-:Y:S02]  /*3570*/  R2UR UR38, R5 ;  /* 0x00000000052672ca */ /* 0x000fe400000e0000 */
[----:B------:R-:W-:Y:S02]  /*3580*/  R2UR UR37, R17 ;  /* 0x00000000112572ca */ /* 0x000fe400000e0000 */
[----:B------:R-:W-:Y:S01]  /*3590*/  R2UR UR36, R20 ;  /* 0x00000000142472ca */ /* 0x000fe200000e0000 */
        /* <DEDUP_REMOVED lines=9> */
[----:B------:R-:W-:Y:S01]  /*3630*/  UMOV UR7, 0x40000040 ;  /* 0x4000004000077882 */ /* 0x000fe20000000000 */
[----:B------:R-:W-:Y:S02]  /*3640*/  WARPGROUP.DEPBAR.LE gsb0, 0x0 ;  /* 0x00008000000079c5 */ /* 0x000fe40000010000 */
[----:B------:R-:W-:-:S06]  /*3650*/  WARPGROUP.ARRIVE ;  /* 0x00000000000079c5 */ /* 0x000fcc0000000000 */
[----:B------:R-:W-:Y:S03]  /*3660*/  HGMMA.64x16x16.F32 R24, gdesc[UR4], R24, gsb0 ;  /* 0x00200000041879f0 */ /* 0x000fe60008000818 */
[----:B------:R-:W-:Y:S02]  /*3670*/  WARPGROUP.DEPBAR.LE gsb0, 0x0 ;  /* 0x00008000000079c5 */ /* 0x000fe40000010000 */
[----:B------:R-:W-:Y:S05]  /*3680*/  @!P0 BRA `(.L_x_13) ;  /* 0x0000000000048947 */ /* 0x000fea0003800000 */
[----:B------:R-:W-:Y:S01]  /*3690*/  BPT.TRAP 0x1 ;  /* 0x000000040000795c */ /* 0x000fe20000300000 */
.L_x_13:
[----:B------:R-:W-:Y:S01]  /*36a0*/  VIADD R2, R225, UR39 ;  /* 0x00000027e1027c36 */ /* 0x000fe20008000000 */
[----:B------:R-:W-:Y:S01]  /*36b0*/  ULDC UR5, c[0x0][0x988] ;  /* 0x0002620000057ab9 */ /* 0x000fe20000000800 */
[----:B------:R-:W-:Y:S01]  /*36c0*/  IMAD.U32 R3, RZ, RZ, UR60 ;  /* 0x0000003cff037e24 */ /* 0x000fe2000f8e00ff */
[----:B------:R-:W-:Y:S01]  /*36d0*/  P2R R21, PR, RZ, 0x1 ;  /* 0x00000001ff157803 */ /* 0x000fe20000000000 */
[----:B------:R-:W-:Y:S01]  /*36e0*/  UISETP.GE.AND UP0, UPT, UR39, 0x51, UPT ;  /* 0x000000512700788c */ /* 0x000fe2000bf06270 */
[----:B------:R-:W-:Y:S01]  /*36f0*/  R2UR UR4, R0 ;  /* 0x00000000000472ca */ /* 0x000fe200000e0000 */
[----:B------:R-:W-:Y:S01]  /*3700*/  IMAD R2, R3, -0x50, R2 ;  /* 0xffffffb003027824 */ /* 0x000fe200078e0202 */
[-C--:B------:R-:W-:Y:S01]  /*3710*/  MOV R150, R151.reuse ;  /* 0x0000009700967202 */ /* 0x080fe20000000f00 */
[--C-:B------:R-:W-:Y:S01]  /*3720*/  IMAD.MOV.U32 R149, RZ, RZ, R151.reuse ;  /* 0x000000ffff957224 */ /* 0x100fe200078e0097 */
[----:B------:R-:W-:Y:S01]  /*3730*/  MOV R145, R151 ;  /* 0x0000009700917202 */ /* 0x000fe20000000f00 */
[--C-:B------:R-:W-:Y:S01]  /*3740*/  IMAD.MOV.U32 R148, RZ, RZ, R151.reuse ;  /* 0x000000ffff947224 */ /* 0x100fe200078e0097 */
[C---:B------:R-:W-:Y:S01]  /*3750*/  ISETP.GT.AND P2, PT, R2.reuse, RZ, PT ;  /* 0x000000ff0200720c */ /* 0x040fe20003f44270 */
[--C-:B------:R-:W-:Y:S01]  /*3760*/  IMAD.MOV.U32 R147, RZ, RZ, R151.reuse ;  /* 0x000000ffff937224 */ /* 0x100fe200078e0097 */
[C---:B------:R-:W-:Y:S01]  /*3770*/  ISETP.GT.AND P1, PT, R2.reuse, 0x1, PT ;  /* 0x000000010200780c */ /* 0x040fe20003f24270 */
[--C-:B------:R-:W-:Y:S01]  /*3780*/  IMAD.MOV.U32 R146, RZ, RZ, R151.reuse ;  /* 0x000000ffff927224 */ /* 0x100fe200078e0097 */
[----:B------:R-:W-:Y:S01]  /*3790*/  ISETP.GT.AND P6, PT, R2, 0x8, PT ;  /* 0x000000080200780c */ /* 0x000fe20003fc4270 */
[--C-:B------:R-:W-:Y:S01]  /*37a0*/  IMAD.MOV.U32 R144, RZ, RZ, R151.reuse ;  /* 0x000000ffff907224 */ /* 0x100fe200078e0097 */
[----:B------:R-:W-:Y:S01]  /*37b0*/  FSEL R56, R56, -INF , P2 ;  /* 0xff80000038387808 */ /* 0x000fe20001000000 */
[----:B------:R-:W-:Y:S01]  /*37c0*/  UIADD3 UR4, UR4, 0x38840, URZ ;  /* 0x0003884004047890 */ /* 0x000fe2000fffe03f */
[----:B------:R-:W-:Y:S01]  /*37d0*/  FSEL R57, R57, -INF , P1 ;  /* 0xff80000039397808 */ /* 0x000fe20000800000 */
[--C-:B------:R-:W-:Y:S01]  /*37e0*/  IMAD.MOV.U32 R143, RZ, RZ, R151.reuse ;  /* 0x000000ffff8f7224 */ /* 0x100fe200078e0097 */
[----:B------:R-:W-:Y:S01]  /*37f0*/  ISETP.GT.AND P5, PT, R2, 0x9, PT ;  /* 0x000000090200780c */ /* 0x000fe20003fa4270 */
[----:B------:R-:W-:Y:S01]  /*3800*/  UPRMT UR4, UR61, 0x654, UR4 ;  /* 0x000006543d047896 */ /* 0x000fe20008000004 */
[----:B------:R-:W-:Y:S01]  /*3810*/  FSEL R60, R60, -INF , P6 ;  /* 0xff8000003c3c7808 */ /* 0x000fe20003000000 */
[--C-:B------:R-:W-:Y:S01]  /*3820*/  IMAD.MOV.U32 R142, RZ, RZ, R151.reuse ;  /* 0x000000ffff8e7224 */ /* 0x100fe200078e0097 */
[----:B------:R-:W-:Y:S01]  /*3830*/  FMNMX.FTZ R3, R56, R57, !PT ;  /* 0x0000003938037209 */ /* 0x000fe20007810000 */
[--C-:B------:R-:W-:Y:S01]  /*3840*/  IMAD.MOV.U32 R141, RZ, RZ, R151.reuse ;  /* 0x000000ffff8d7224 */ /* 0x100fe200078e0097 */
[----:B------:R-:W-:Y:S01]  /*3850*/  ISETP.GT.AND P4, PT, R2, 0x10, PT ;  /* 0x000000100200780c */ /* 0x000fe20003f84270 */
[--C-:B------:R-:W-:Y:S01]  /*3860*/  IMAD.MOV.U32 R139, RZ, RZ, R151.reuse ;  /* 0x000000ffff8b7224 */ /* 0x100fe200078e0097 */
[----:B------:R-:W-:Y:S01]  /*3870*/  FSEL R61, R61, -INF , P5 ;  /* 0xff8000003d3d7808 */ /* 0x000fe20002800000 */
[--C-:B------:R-:W-:Y:S01]  /*3880*/  IMAD.MOV.U32 R138, RZ, RZ, R151.reuse ;  /* 0x000000ffff8a7224 */ /* 0x100fe200078e0097 */
[----:B------:R-:W-:Y:S01]  /*3890*/  FMNMX.FTZ R4, R60, R3, !PT ;  /* 0x000000033c047209 */ /* 0x000fe20007810000 */
[----:B------:R-:W-:Y:S01]  /*38a0*/  SYNCS.ARRIVE.TRANS64.RED.A1T0 RZ, [UR4], RZ ;  /* 0x000000ffffff79a7 */ /* 0x000fe20008100404 */
[----:B------:R-:W-:Y:S01]  /*38b0*/  ISETP.GT.AND P3, PT, R2, 0x11, PT ;  /* 0x000000110200780c */ /* 0x000fe20003f64270 */
[--C-:B------:R-:W-:Y:S01]  /*38c0*/  IMAD.MOV.U32 R137, RZ, RZ, R151.reuse ;  /* 0x000000ffff897224 */ /* 0x100fe200078e0097 */
[----:B------:R-:W-:Y:S01]  /*38d0*/  FSEL R48, R48, -INF , P4 ;  /* 0xff80000030307808 */ /* 0x000fe20002000000 */
[--C-:B------:R-:W-:Y:S01]  /*38e0*/  IMAD.MOV.U32 R136, RZ, RZ, R151.reuse ;  /* 0x000000ffff887224 */ /* 0x100fe200078e0097 */
[----:B------:R-:W-:Y:S01]  /*38f0*/  FMNMX.FTZ R3, R61, R4, !PT ;  /* 0x000000043d037209 */ /* 0x000fe20007810000 */
[--C-:B------:R-:W-:Y:S01]  /*3900*/  IMAD.MOV.U32 R134, RZ, RZ, R151.reuse ;  /* 0x000000ffff867224 */ /* 0x100fe200078e0097 */
[----:B------:R-:W-:Y:S01]  /*3910*/  FSEL R58, R58, -INF , P2 ;  /* 0xff8000003a3a7808 */ /* 0x000fe20001000000 */
[--C-:B------:R-:W-:Y:S01]  /*3920*/  IMAD.MOV.U32 R133, RZ, RZ, R151.reuse ;  /* 0x000000ffff857224 */ /* 0x100fe200078e0097 */
        /* <DEDUP_REMOVED lines=107> */
[----:B------:R-:W-:Y:S01]  /*3fe0*/  IMAD.MOV.U32 R66, RZ, RZ, R151 ;  /* 0x000000ffff427224 */ /* 0x000fe200078e0097 */
[----:B------:R-:W-:-:S02]  /*3ff0*/  FMNMX.FTZ R3, R25, R4, !PT ;  /* 0x0000000419037209 */ /* 0x000fc40007810000 */
[----:B------:R-:W-:Y:S02]  /*4000*/  FSEL R29, R29, -INF , P1 ;  /* 0xff8000001d1d7808 */ /* 0x000fe40000800000 */
[----:B------:R-:W-:Y:S02]  /*4010*/  FMNMX.FTZ R2, R28, R3, !PT ;  /* 0x000000031c027209 */ /* 0x000fe40007810000 */
[----:B------:R-:W-:Y:S02]  /*4020*/  FMNMX.FTZ R3, R58, R59, !PT ;  /* 0x0000003b3a037209 */ /* 0x000fe40007810000 */
[----:B------:R-:W-:Y:S02]  /*4030*/  FMNMX.FTZ R5, R29, R2, !PT ;  /* 0x000000021d057209 */ /* 0x000fe40007810000 */
[----:B------:R-:W-:Y:S02]  /*4040*/  FSEL R38, R38, -INF , P6 ;  /* 0xff80000026267808 */ /* 0x000fe40003000000 */
[----:B------:R-:W-:Y:S01]  /*4050*/  FSEL R39, R39, -INF , P5 ;  /* 0xff80000027277808 */ /* 0x000fe20002800000 */
[----:B------:R-:W0:Y:S01]  /*4060*/  SHFL.BFLY PT, R2, R5, 0x2, 0x1f ;  /* 0x0c401f0005027f89 */ /* 0x000e2200000e0000 */
[----:B------:R-:W-:-:S02]  /*4070*/  FSEL R26, R26, -INF , P4 ;  /* 0xff8000001a1a7808 */ /* 0x000fc40002000000 */
[----:B------:R-:W-:Y:S02]  /*4080*/  FSEL R27, R27, -INF , P3 ;  /* 0xff8000001b1b7808 */ /* 0x000fe40001800000 */
[----:B------:R-:W-:Y:S02]  /*4090*/  FSEL R30, R30, -INF , P2 ;  /* 0xff8000001e1e7808 */ /* 0x000fe40001000000 */
[----:B------:R-:W-:Y:S02]  /*40a0*/  FSEL R31, R31, -INF , P1 ;  /* 0xff8000001f1f7808 */ /* 0x000fe40000800000 */
[-C--:B------:R-:W-:Y:S02]  /*40b0*/  MOV R140, R151.reuse ;  /* 0x00000097008c7202 */ /* 0x080fe40000000f00 */
[-C--:B------:R-:W-:Y:S02]  /*40c0*/  MOV R135, R151.reuse ;  /* 0x0000009700877202 */ /* 0x080fe40000000f00 */
[----:B------:R-:W-:-:S02]  /*40d0*/  MOV R130, R151 ;  /* 0x0000009700827202 */ /* 0x000fc40000000f00 */
[-C--:B------:R-:W-:Y:S02]  /*40e0*/  MOV R125, R151.reuse ;  /* 0x00000097007d7202 */ /* 0x080fe40000000f00 */
[-C--:B------:R-:W-:Y:S02]  /*40f0*/  MOV R120, R151.reuse ;  /* 0x0000009700787202 */ /* 0x080fe40000000f00 */
[-C--:B------:R-:W-:Y:S02]  /*4100*/  MOV R115, R151.reuse ;  /* 0x0000009700737202 */ /* 0x080fe40000000f00 */
[-C--:B------:R-:W-:Y:S02]  /*4110*/  MOV R110, R151.reuse ;  /* 0x00000097006e7202 */ /* 0x080fe40000000f00 */
[----:B------:R-:W-:Y:S02]  /*4120*/  MOV R105, R151 ;  /* 0x0000009700697202 */ /* 0x000fe40000000f00 */
[----:B0-----:R-:W-:-:S02]  /*4130*/  FMNMX.FTZ R17, R5, R2, !PT ;  /* 0x0000000205117209 */ /* 0x001fc40007810000 */
[-C--:B------:R-:W-:Y:S02]  /*4140*/  MOV R100, R151.reuse ;  /* 0x0000009700647202 */ /* 0x080fe40000000f00 */
[-C--:B------:R-:W-:Y:S01]  /*4150*/  MOV R95, R151.reuse ;  /* 0x00000097005f7202 */ /* 0x080fe20000000f00 */
[----:B------:R-:W0:Y:S01]  /*4160*/  SHFL.BFLY PT, R4, R17, 0x1, 0x1f ;  /* 0x0c201f0011047f89 */ /* 0x000e2200000e0000 */
[-C--:B------:R-:W-:Y:S02]  /*4170*/  MOV R90, R151.reuse ;  /* 0x00000097005a7202 */ /* 0x080fe40000000f00 */
[-C--:B------:R-:W-:Y:S02]  /*4180*/  MOV R85, R151.reuse ;  /* 0x0000009700557202 */ /* 0x080fe40000000f00 */
[-C--:B------:R-:W-:Y:S02]  /*4190*/  MOV R80, R151.reuse ;  /* 0x0000009700507202 */ /* 0x080fe40000000f00 */
[----:B------:R-:W-:-:S02]  /*41a0*/  MOV R75, R151 ;  /* 0x00000097004b7202 */ /* 0x000fc40000000f00 */
[-C--:B------:R-:W-:Y:S02]  /*41b0*/  MOV R70, R151.reuse ;  /* 0x0000009700467202 */ /* 0x080fe40000000f00 */
[----:B------:R-:W-:Y:S02]  /*41c0*/  MOV R65, R151 ;  /* 0x0000009700417202 */ /* 0x000fe40000000f00 */
[----:B0-----:R-:W-:-:S04]  /*41d0*/  FMNMX.FTZ R4, R17, R4, !PT ;  /* 0x0000000411047209 */ /* 0x001fc80007810000 */
[C---:B------:R-:W-:Y:S01]  /*41e0*/  FSETP.NEU.FTZ.AND P0, PT, R4.reuse, -INF , PT ;  /* 0xff8000000400780b */ /* 0x040fe20003f1d000 */
[----:B------:R-:W-:-:S05]  /*41f0*/  FMUL.FTZ R2, R4, UR5 ;  /* 0x0000000504027c20 */ /* 0x000fca0008410000 */
[----:B------:R-:W-:Y:S02]  /*4200*/  FSEL R20, R2, RZ, P0 ;  /* 0x000000ff02147208 */ /* 0x000fe40000000000 */
[----:B------:R-:W-:Y:S02]  /*4210*/  FMNMX.FTZ R2, R62, R3, !PT ;  /* 0x000000033e027209 */ /* 0x000fe40007810000 */
[----:B------:R-:W-:Y:S01]  /*4220*/  ISETP.NE.AND P0, PT, R21, RZ, PT ;  /* 0x000000ff1500720c */ /* 0x000fe20003f05270 */
[--C-:B------:R-:W-:Y:S01]  /*4230*/  FFMA.FTZ R56, R56, UR5, -R20.reuse ;  /* 0x0000000538387c23 */ /* 0x100fe20008010814 */
[----:B------:R-:W-:Y:S01]  /*4240*/  FMNMX.FTZ R3, R63, R2, !PT ;  /* 0x000000023f037209 */ /* 0x000fe20007810000 */
[--C-:B------:R-:W-:Y:S01]  /*4250*/  FFMA.FTZ R57, R57, UR5, -R20.reuse ;  /* 0x0000000539397c23 */ /* 0x100fe20008010814 */
[--C-:B------:R-:W-:Y:S01]  /*4260*/  FFMA.FTZ R60, R60, UR5, -R20.reuse ;  /* 0x000000053c3c7c23 */ /* 0x100fe20008010814 */
[--C-:B------:R-:W-:Y:S01]  /*4270*/  FFMA.FTZ R61, R61, UR5, -R20.reuse ;  /* 0x000000053d3d7c23 */ /* 0x100fe20008010814 */
[----:B------:R-:W-:Y:S01]  /*4280*/  FMNMX.FTZ R2, R50, R3, !PT ;  /* 0x0000000332027209 */ /* 0x000fe20007810000 */
[----:B------:R-:W-:Y:S01]  /*4290*/  MUFU.EX2 R56, R56 ;  /* 0x0000003800387308 */ /* 0x000fe20000000800 */
[--C-:B------:R-:W-:Y:S01]  /*42a0*/  FFMA.FTZ R48, R48, UR5, -R20.reuse ;  /* 0x0000000530307c23 */ /* 0x100fe20008010814 */
[--C-:B------:R-:W-:Y:S01]  /*42b0*/  FFMA.FTZ R49, R49, UR5, -R20.reuse ;  /* 0x0000000531317c23 */ /* 0x100fe20008010814 */
[----:B------:R-:W-:Y:S01]  /*42c0*/  FMNMX.FTZ R3, R51, R2, !PT ;  /* 0x0000000233037209 */ /* 0x000fe20007810000 */
[--C-:B------:R-:W-:Y:S01]  /*42d0*/  FFMA.FTZ R52, R52, UR5, -R20.reuse ;  /* 0x0000000534347c23 */ /* 0x100fe20008010814 */
[--C-:B------:R-:W-:Y:S01]  /*42e0*/  FFMA.FTZ R53, R53, UR5, -R20.reuse ;  /* 0x0000000535357c23 */ /* 0x100fe20008010814 */
[--C-:B------:R-:W-:Y:S01]  /*42f0*/  FFMA.FTZ R40, R40, UR5, -R20.reuse ;  /* 0x0000000528287c23 */ /* 0x100fe20008010814 */
[----:B------:R-:W-:Y:S01]  /*4300*/  FMNMX.FTZ R2, R54, R3, !PT ;  /* 0x0000000336027209 */ /* 0x000fe20007810000 */
[----:B------:R-:W0:Y:S01]  /*4310*/  MUFU.EX2 R57, R57 ;  /* 0x0000003900397308 */ /* 0x000e220000000800 */
[--C-:B------:R-:W-:Y:S01]  /*4320*/  FFMA.FTZ R41, R41, UR5, -R20.reuse ;  /* 0x0000000529297c23 */ /* 0x100fe20008010814 */
        /* <DEDUP_REMOVED lines=14> */
[----:B------:R-:W1:Y:S01]  /*4410*/  MUFU.EX2 R61, R61 ;  /* 0x0000003d003d7308 */ /* 0x000e620000000800 */
[----:B------:R-:W-:Y:S01]  /*4420*/  FFMA.FTZ R20, R29, UR5, -R20 ;  /* 0x000000051d147c23 */ /* 0x000fe20008010814 */
[----:B0-----:R-:W-:Y:S01]  /*4430*/  FADD.FTZ R17, R56, R57 ;  /* 0x0000003938117221 */ /* 0x001fe20000010000 */
[----:B------:R-:W-:Y:S01]  /*4440*/  FMNMX.FTZ R3, R47, R2, !PT ;  /* 0x000000022f037209 */ /* 0x000fe20007810000 */
[--C-:B------:R-:W-:Y:S01]  /*4450*/  IMAD.MOV.U32 R29, RZ, RZ, R151.reuse ;  /* 0x000000ffff1d7224 */ /* 0x100fe200078e0097 */
[----:B------:R-:W-:Y:S01]  /*4460*/  F2FP.F16.F32.PACK_AB R208, R57, R56 ;  /* 0x0000003839d0723e */ /* 0x000fe200000000ff */
[--C-:B------:R-:W-:Y:S01]  /*4470*/  IMAD.MOV.U32 R57, RZ, RZ, R151.reuse ;  /* 0x000000ffff397224 */ /* 0x100fe200078e0097 */
[----:B------:R-:W-:Y:S01]  /*4480*/  FMNMX.FTZ R2, R34, R3, !PT ;  /* 0x0000000322027209 */ /* 0x000fe20007810000 */
[----:B------:R-:W-:Y:S01]  /*4490*/  MUFU.EX2 R48, R48 ;  /* 0x0000003000307308 */ /* 0x000fe20000000800 */
[----:B------:R-:W-:-:S02]  /*44a0*/  IMAD.MOV.U32 R56, RZ, RZ, R151 ;  /* 0x000000ffff387224 */ /* 0x000fc400078e0097 */
[----:B------:R-:W-:-:S04]  /*44b0*/  FMNMX.FTZ R3, R35, R2, !PT ;  /* 0x0000000223037209 */ /* 0x000fc80007810000 */
[----:B------:R-:W-:Y:S01]  /*44c0*/  FMNMX.FTZ R2, R38, R3, !PT ;  /* 0x0000000326027209 */ /* 0x000fe20007810000 */
[----:B------:R-:W0:Y:S01]  /*44d0*/  MUFU.EX2 R49, R49 ;  /* 0x0000003100317308 */ /* 0x000e220000000800 */
[----:B-1----:R-:W-:Y:S02]  /*44e0*/  F2FP.F16.F32.PACK_AB R210, R61, R60 ;  /* 0x0000003c3dd2723e */ /* 0x002fe400000000ff */
[----:B------:R-:W-:-:S04]  /*44f0*/  FMNMX.FTZ R3, R39, R2, !PT ;  /* 0x0000000227037209 */ /* 0x000fc80007810000 */
[----:B------:R-:W-:Y:S01]  /*4500*/  FMNMX.FTZ R2, R26, R3, !PT ;  /* 0x000000031a027209 */ /* 0x000fe20007810000 */
[----:B------:R-:W-:Y:S03]  /*4510*/  MUFU.EX2 R52, R52 ;  /* 0x0000003400347308 */ /* 0x000fe60000000800 */
[----:B------:R-:W-:-:S04]  /*4520*/  FMNMX.FTZ R3, R27, R2, !PT ;  /* 0x000000021b037209 */ /* 0x000fc80007810000 */
[----:B------:R-:W-:Y:S01]  /*4530*/  FMNMX.FTZ R2, R30, R3, !PT ;  /* 0x000000031e027209 */ /* 0x000fe20007810000 */
[----:B------:R-:W1:Y:S01]  /*4540*/  MUFU.EX2 R53, R53 ;  /* 0x0000003500357308 */ /* 0x000e620000000800 */
[----:B0-----:R-:W-:Y:S02]  /*4550*/  F2FP.F16.F32.PACK_AB R204, R49, R48 ;  /* 0x0000003031cc723e */ /* 0x001fe400000000ff */
[----:B------:R-:W-:-:S05]  /*4560*/  FMNMX.FTZ R2, R31, R2, !PT ;  /* 0x000000021f027209 */ /* 0x000fca0007810000 */
[----:B------:R-:W0:Y:S01]  /*4570*/  SHFL.BFLY PT, R3, R2, 0x2, 0x1f ;  /* 0x0c401f0002037f89 */ /* 0x000e2200000e0000 */
[----:B------:R-:W-:Y:S08]  /*4580*/  MUFU.EX2 R40, R40 ;  /* 0x0000002800287308 */ /* 0x000ff00000000800 */
[----:B------:R-:W2:Y:S01]  /*4590*/  MUFU.EX2 R41, R41 ;  /* 0x0000002900297308 */ /* 0x000ea20000000800 */
[----:B-1----:R-:W-:-:S07]  /*45a0*/  F2FP.F16.F32.PACK_AB R206, R53, R52 ;  /* 0x0000003435ce723e */ /* 0x002fce00000000ff */
[----:B------:R-:W-:Y:S01]  /*45b0*/  MUFU.EX2 R44, R44 ;  /* 0x0000002c002c7308 */ /* 0x000fe20000000800 */
[----:B0-----:R-:W-:-:S07]  /*45c0*/  FMNMX.FTZ R5, R2, R3, !PT ;  /* 0x0000000302057209 */ /* 0x001fce0007810000 */
[----:B------:R-:W0:Y:S01]  /*45d0*/  MUFU.EX2 R45, R45 ;  /* 0x0000002d002d7308 */ /* 0x000e220000000800 */
[----:B--2---:R-:W-:Y:S01]  /*45e0*/  F2FP.F16.F32.PACK_AB R200, R41, R40 ;  /* 0x0000002829c8723e */ /* 0x004fe200000000ff */
[----:B------:R-:W1:Y:S06]  /*45f0*/  SHFL.BFLY PT, R2, R5, 0x1, 0x1f ;  /* 0x0c201f0005027f89 */ /* 0x000e6c00000e0000 */
[----:B------:R-:W-:Y:S08]  /*4600*/  MUFU.EX2 R32, R32 ;  /* 0x0000002000207308 */ /* 0x000ff00000000800 */
[----:B------:R-:W2:Y:S01]  /*4610*/  MUFU.EX2 R33, R33 ;  /* 0x0000002100217308 */ /* 0x000ea20000000800 */
[----:B0-----:R-:W-:-:S07]  /*4620*/  F2FP.F16.F32.PACK_AB R202, R45, R44 ;  /* 0x0000002c2dca723e */ /* 0x001fce00000000ff */
[----:B------:R-:W-:Y:S01]  /*4630*/  MUFU.EX2 R36, R36 ;  /* 0x0000002400247308 */ /* 0x000fe20000000800 */
[----:B-1----:R-:W-:-:S04]  /*4640*/  FMNMX.FTZ R3, R5, R2, !PT ;  /* 0x0000000205037209 */ /* 0x002fc80007810000 */
[C---:B------:R-:W-:Y:S01]  /*4650*/  FSETP.NEU.FTZ.AND P1, PT, R3.reuse, -INF , PT ;  /* 0xff8000000300780b */ /* 0x040fe20003f3d000 */
[----:B------:R-:W-:Y:S02]  /*4660*/  FMUL.FTZ R2, R3, UR5 ;  /* 0x0000000503027c20 */ /* 0x000fe40008410000 */
[----:B------:R0:W-:Y:S01]  /*4670*/  MUFU.EX2 R5, R20 ;  /* 0x0000001400057308 */ /* 0x0001e20000000800 */
[----:B--2---:R-:W-:Y:S02]  /*4680*/  F2FP.F16.F32.PACK_AB R196, R33, R32 ;  /* 0x0000002021c4723e */ /* 0x004fe400000000ff */
[----:B------:R-:W-:Y:S02]  /*4690*/  FSEL R2, R2, RZ, P1 ;  /* 0x000000ff02027208 */ /* 0x000fe40000800000 */
[----:B------:R-:W-:-:S03]  /*46a0*/  PLOP3.LUT P1, PT, PT, PT, UP0, 0x80, 0x0 ;  /* 0x000000000000781c */ /* 0x000fc60003f2f008 */
[----:B------:R-:W1:Y:S01]  /*46b0*/  MUFU.EX2 R37, R37 ;  /* 0x0000002500257308 */ /* 0x000e620000000800 */
[--C-:B------:R-:W-:Y:S01]  /*46c0*/  FFMA.FTZ R58, R58, UR5, -R2.reuse ;  /* 0x000000053a3a7c23 */ /* 0x100fe20008010802 */
[--C-:B------:R-:W-:Y:S01]  /*46d0*/  FFMA.FTZ R59, R59, UR5, -R2.reuse ;  /* 0x000000053b3b7c23 */ /* 0x100fe20008010802 */
[--C-:B------:R-:W-:Y:S01]  /*46e0*/  FFMA.FTZ R62, R62, UR5, -R2.reuse ;  /* 0x000000053e3e7c23 */ /* 0x100fe20008010802 */
[--C-:B------:R-:W-:Y:S01]  /*46f0*/  FFMA.FTZ R63, R63, UR5, -R2.reuse ;  /* 0x000000053f3f7c23 */ /* 0x100fe20008010802 */
[--C-:B------:R-:W-:Y:S01]  /*4700*/  FFMA.FTZ R50, R50, UR5, -R2.reuse ;  /* 0x0000000532327c23 */ /* 0x100fe20008010802 */
[----:B0-----:R-:W-:Y:S01]  /*4710*/  FADD.FTZ R20, R60, R17 ;  /* 0x000000113c147221 */ /* 0x001fe20000010000 */
[--C-:B------:R-:W-:Y:S01]  /*4720*/  FFMA.FTZ R51, R51, UR5, -R2.reuse ;  /* 0x0000000533337c23 */ /* 0x100fe20008010802 */
[----:B------:R-:W-:Y:S01]  /*4730*/  MUFU.EX2 R58, R58 ;  /* 0x0000003a003a7308 */ /* 0x000fe20000000800 */
[----:B------:R-:W-:Y:S01]  /*4740*/  FFMA.FTZ R54, R54, UR5, -R2 ;  /* 0x0000000536367c23 */ /* 0x000fe20008010802 */
[----:B------:R-:W-:Y:S01]  /*4750*/  FADD.FTZ R17, R61, R20 ;  /* 0x000000143d117221 */ /* 0x000fe20000010000 */
[--C-:B------:R-:W-:Y:S01]  /*4760*/  FFMA.FTZ R55, R55, UR5, -R2.reuse ;  /* 0x0000000537377c23 */ /* 0x100fe20008010802 */
[--C-:B------:R-:W-:Y:S01]  /*4770*/  FFMA.FTZ R42, R42, UR5, -R2.reuse ;  /* 0x000000052a2a7c23 */ /* 0x100fe20008010802 */
[--C-:B------:R-:W-:Y:S01]  /*4780*/  FFMA.FTZ R43, R43, UR5, -R2.reuse ;  /* 0x000000052b2b7c23 */ /* 0x100fe20008010802 */
[----:B------:R-:W-:Y:S01]  /*4790*/  FADD.FTZ R20, R48, R17 ;  /* 0x0000001130147221 */ /* 0x000fe20000010000 */
[--C-:B------:R-:W-:Y:S01]  /*47a0*/  FFMA.FTZ R46, R46, UR5, -R2.reuse ;  /* 0x000000052e2e7c23 */ /* 0x100fe20008010802 */
[----:B------:R-:W0:Y:S01]  /*47b0*/  MUFU.EX2 R59, R59 ;  /* 0x0000003b003b7308 */ /* 0x000e220000000800 */
[----:B------:R-:W-:Y:S01]  /*47c0*/  FFMA.FTZ R47, R47, UR5, -R2 ;  /* 0x000000052f2f7c23 */ /* 0x000fe20008010802 */
[----:B------:R-:W-:Y:S01]  /*47d0*/  FADD.FTZ R21, R49, R20 ;  /* 0x0000001431157221 */ /* 0x000fe20000010000 */
[--C-:B------:R-:W-:Y:S01]  /*47e0*/  FFMA.FTZ R34, R34, UR5, -R2.reuse ;  /* 0x0000000522227c23 */ /* 0x100fe20008010802 */
[--C-:B------:R-:W-:Y:S01]  /*47f0*/  FFMA.FTZ R35, R35, UR5, -R2.reuse ;  /* 0x0000000523237c23 */ /* 0x100fe20008010802 */
[--C-:B------:R-:W-:Y:S01]  /*4800*/  FFMA.FTZ R38, R38, UR5, -R2.reuse ;  /* 0x0000000526267c23 */ /* 0x100fe20008010802 */
[----:B------:R-:W-:Y:S01]  /*4810*/  FADD.FTZ R64, R52, R21 ;  /* 0x0000001534407221 */ /* 0x000fe20000010000 */
[--C-:B------:R-:W-:Y:S01]  /*4820*/  FFMA.FTZ R39, R39, UR5, -R2.reuse ;  /* 0x0000000527277c23 */ /* 0x100fe20008010802 */
[----:B------:R-:W2:Y:S01]  /*4830*/  MUFU.EX2 R62, R62 ;  /* 0x0000003e003e7308 */ /* 0x000ea20000000800 */
[----:B------:R-:W-:Y:S01]  /*4840*/  FFMA.FTZ R26, R26, UR5, -R2 ;  /* 0x000000051a1a7c23 */ /* 0x000fe20008010802 */
[----:B------:R-:W-:Y:S01]  /*4850*/  FADD.FTZ R21, R53, R64 ;  /* 0x0000004035157221 */ /* 0x000fe20000010000 */
[--C-:B------:R-:W-:Y:S01]  /*4860*/  FFMA.FTZ R27, R27, UR5, -R2.reuse ;  /* 0x000000051b1b7c23 */ /* 0x100fe20008010802 */
[--C-:B------:R-:W-:Y:S01]  /*4870*/  FFMA.FTZ R30, R30, UR5, -R2.reuse ;  /* 0x000000051e1e7c23 */ /* 0x100fe20008010802 */
[----:B------:R-:W-:Y:S01]  /*4880*/  FFMA.FTZ R2, R31, UR5, -R2 ;  /* 0x000000051f027c23 */ /* 0x000fe20008010802 */
[----:B------:R-:W-:Y:S01]  /*4890*/  FADD.FTZ R64, R40, R21 ;  /* 0x0000001528407221 */ /* 0x000fe20000010000 */
[----:B-1----:R-:W-:Y:S01]  /*48a0*/  F2FP.F16.F32.PACK_AB R198, R37, R36 ;  /* 0x0000002425c6723e */ /* 0x002fe200000000ff */
[----:B------:R-:W1:Y:S01]  /*48b0*/  MUFU.EX2 R63, R63 ;  /* 0x0000003f003f7308 */ /* 0x000e620000000800 */
[----:B0-----:R-:W-:Y:S01]  /*48c0*/  FADD.FTZ R17, R58, R59 ;  /* 0x0000003b3a117221 */ /* 0x001fe20000010000 */
[----:B------:R-:W-:Y:S01]  /*48d0*/  FADD.FTZ R21, R41, R64 ;  /* 0x0000004029157221 */ /* 0x000fe20000010000 */
[----:B------:R-:W-:Y:S01]  /*48e0*/  F2FP.F16.F32.PACK_AB R209, R59, R58 ;  /* 0x0000003a3bd1723e */ /* 0x000fe200000000ff */
[----:B------:R-:W-:Y:S01]  /*48f0*/  IMAD.MOV.U32 R64, RZ, RZ, R151 ;  /* 0x000000ffff407224 */ /* 0x000fe200078e0097 */
[-C--:B------:R-:W-:Y:S01]  /*4900*/  MOV R60, R151.reuse ;  /* 0x00000097003c7202 */ /* 0x080fe20000000f00 */
[----:B------:R-:W-:Y:S01]  /*4910*/  FADD.FTZ R0, R44, R21 ;  /* 0x000000152c007221 */ /* 0x000fe20000010000 */
[----:B------:R-:W-:Y:S01]  /*4920*/  IMAD.MOV.U32 R61, RZ, RZ, R151 ;  /* 0x000000ffff3d7224 */ /* 0x000fe200078e0097 */
[----:B------:R-:W0:Y:S01]  /*4930*/  MUFU.EX2 R50, R50 ;  /* 0x0000003200327308 */ /* 0x000e220000000800 */
[----:B--2---:R-:W-:Y:S01]  /*4940*/  FADD.FTZ R20, R62, R17 ;  /* 0x000000113e147221 */ /* 0x004fe20000010000 */
[----:B------:R-:W-:Y:S01]  /*4950*/  FADD.FTZ R21, R45, R0 ;  /* 0x000000002d157221 */ /* 0x000fe20000010000 */
[--C-:B------:R-:W-:Y:S01]  /*4960*/  IMAD.MOV.U32 R59, RZ, RZ, R151.reuse ;  /* 0x000000ffff3b7224 */ /* 0x100fe200078e0097 */
[-C--:B------:R-:W-:Y:S01]  /*4970*/  MOV R45, R151.reuse ;  /* 0x00000097002d7202 */ /* 0x080fe20000000f00 */
[--C-:B------:R-:W-:Y:S01]  /*4980*/  IMAD.MOV.U32 R58, RZ, RZ, R151.reuse ;  /* 0x000000ffff3a7224 */ /* 0x100fe200078e0097 */
[----:B------:R-:W-:Y:S01]  /*4990*/  MOV R40, R151 ;  /* 0x0000009700287202 */ /* 0x000fe20000000f00 */
[--C-:B------:R-:W-:Y:S01]  /*49a0*/  IMAD.MOV.U32 R53, RZ, RZ, R151.reuse ;  /* 0x000000ffff357224 */ /* 0x100fe200078e0097 */
[----:B------:R-:W2:Y:S01]  /*49b0*/  MUFU.EX2 R51, R51 ;  /* 0x0000003300337308 */ /* 0x000ea20000000800 */
[C---:B-1----:R-:W-:Y:S01]  /*49c0*/  FADD.FTZ R17, R63.reuse, R20 ;  /* 0x000000143f117221 */ /* 0x042fe20000010000 */
[----:B------:R-:W-:Y:S01]  /*49d0*/  F2FP.F16.F32.PACK_AB R211, R63, R62 ;  /* 0x0000003e3fd3723e */ /* 0x000fe200000000ff */
[----:B------:R-:W-:-:S02]  /*49e0*/  IMAD.MOV.U32 R63, RZ, RZ, R151 ;  /* 0x000000ffff3f7224 */ /* 0x000fc400078e0097 */
[--C-:B------:R-:W-:Y:S02]  /*49f0*/  IMAD.MOV.U32 R62, RZ, RZ, R151.reuse ;  /* 0x000000ffff3e7224 */ /* 0x100fe400078e0097 */
[----:B------:R-:W-:Y:S01]  /*4a00*/  IMAD.MOV.U32 R52, RZ, RZ, R151 ;  /* 0x000000ffff347224 */ /* 0x000fe200078e0097 */
[----:B------:R-:W1:Y:S01]  /*4a10*/  MUFU.EX2 R54, R54 ;  /* 0x0000003600367308 */ /* 0x000e620000000800 */
[----:B0-----:R-:W-:Y:S01]  /*4a20*/  FADD.FTZ R20, R50, R17 ;  /* 0x0000001132147221 */ /* 0x001fe20000010000 */
[--C-:B------:R-:W-:Y:S02]  /*4a30*/  IMAD.MOV.U32 R49, RZ, RZ, R151.reuse ;  /* 0x000000ffff317224 */ /* 0x100fe400078e0097 */
[--C-:B------:R-:W-:Y:S02]  /*4a40*/  IMAD.MOV.U32 R48, RZ, RZ, R151.reuse ;  /* 0x000000ffff307224 */ /* 0x100fe400078e0097 */
[--C-:B------:R-:W-:Y:S02]  /*4a50*/  IMAD.MOV.U32 R44, RZ, RZ, R151.reuse ;  /* 0x000000ffff2c7224 */ /* 0x100fe400078e0097 */
[----:B------:R-:W0:Y:S01]  /*4a60*/  MUFU.EX2 R55, R55 ;  /* 0x0000003700377308 */ /* 0x000e220000000800 */
[C---:B--2---:R-:W-:Y:S01]  /*4a70*/  FADD.FTZ R17, R51.reuse, R20 ;  /* 0x0000001433117221 */ /* 0x044fe20000010000 */
[----:B------:R-:W-:Y:S01]  /*4a80*/  F2FP.F16.F32.PACK_AB R205, R51, R50 ;  /* 0x0000003233cd723e */ /* 0x000fe200000000ff */
[--C-:B------:R-:W-:Y:S01]  /*4a90*/  IMAD.MOV.U32 R51, RZ, RZ, R151.reuse ;  /* 0x000000ffff337224 */ /* 0x100fe200078e0097 */
[----:B------:R-:W-:Y:S01]  /*4aa0*/  MOV R50, R151 ;  /* 0x0000009700327202 */ /* 0x000fe20000000f00 */
[----:B------:R-:W-:-:S02]  /*4ab0*/  IMAD.MOV.U32 R41, RZ, RZ, R151 ;  /* 0x000000ffff297224 */ /* 0x000fc400078e0097 */
[----:B------:R-:W-:Y:S01]  /*4ac0*/  IMAD.MOV.U32 R31, RZ, RZ, R151 ;  /* 0x000000ffff1f7224 */ /* 0x000fe200078e0097 */
[----:B------:R-:W2:Y:S01]  /*4ad0*/  MUFU.EX2 R42, R42 ;  /* 0x0000002a002a7308 */ /* 0x000ea20000000800 */
[----:B-1----:R-:W-:-:S07]  /*4ae0*/  FADD.FTZ R20, R54, R17 ;  /* 0x0000001136147221 */ /* 0x002fce0000010000 */
[----:B------:R-:W1:Y:S01]  /*4af0*/  MUFU.EX2 R43, R43 ;  /* 0x0000002b002b7308 */ /* 0x000e620000000800 */
[C---:B0-----:R-:W-:Y:S01]  /*4b00*/  FADD.FTZ R17, R55.reuse, R20 ;  /* 0x0000001437117221 */ /* 0x041fe20000010000 */
[----:B------:R-:W-:Y:S01]  /*4b10*/  FADD.FTZ R20, R32, R21 ;  /* 0x0000001520147221 */ /* 0x000fe20000010000 */
[----:B------:R-:W-:Y:S01]  /*4b20*/  F2FP.F16.F32.PACK_AB R207, R55, R54 ;  /* 0x0000003637cf723e */ /* 0x000fe200000000ff */
[--C-:B------:R-:W-:Y:S01]  /*4b30*/  IMAD.MOV.U32 R54, RZ, RZ, R151.reuse ;  /* 0x000000ffff367224 */ /* 0x100fe200078e0097 */
[----:B------:R-:W-:Y:S01]  /*4b40*/  MOV R55, R151 ;  /* 0x0000009700377202 */ /* 0x000fe20000000f00 */
[----:B------:R-:W-:Y:S01]  /*4b50*/  FADD.FTZ R21, R33, R20 ;  /* 0x0000001421157221 */ /* 0x000fe20000010000 */
[----:B------:R-:W-:Y:S01]  /*4b60*/  IMAD.MOV.U32 R33, RZ, RZ, R151 ;  /* 0x000000ffff217224 */ /* 0x000fe200078e0097 */
[----:B------:R-:W0:Y:S01]  /*4b70*/  MUFU.EX2 R46, R46 ;  /* 0x0000002e002e7308 */ /* 0x000e220000000800 */
[----:B--2---:R-:W-:Y:S01]  /*4b80*/  FADD.FTZ R0, R42, R17 ;  /* 0x000000112a007221 */ /* 0x004fe20000010000 */
[----:B------:R-:W-:Y:S01]  /*4b90*/  FADD.FTZ R20, R36, R21 ;  /* 0x0000001524147221 */ /* 0x000fe20000010000 */
[----:B------:R-:W-:-:S02]  /*4ba0*/  IMAD.MOV.U32 R36, RZ, RZ, R151 ;  /* 0x000000ffff247224 */ /* 0x000fc400078e0097 */
[--C-:B------:R-:W-:Y:S02]  /*4bb0*/  IMAD.MOV.U32 R32, RZ, RZ, R151.reuse ;  /* 0x000000ffff207224 */ /* 0x100fe400078e0097 */
[----:B------:R-:W-:Y:S01]  /*4bc0*/  FADD.FTZ R21, R37, R20 ;  /* 0x0000001425157221 */ /* 0x000fe20000010000 */
[--C-:B------:R-:W-:Y:S01]  /*4bd0*/  IMAD.MOV.U32 R37, RZ, RZ, R151.reuse ;  /* 0x000000ffff257224 */ /* 0x100fe200078e0097 */
[----:B------:R-:W2:Y:S01]  /*4be0*/  MUFU.EX2 R47, R47 ;  /* 0x0000002f002f7308 */ /* 0x000ea20000000800 */
[C---:B-1----:R-:W-:Y:S01]  /*4bf0*/  FADD.FTZ R17, R43.reuse, R0 ;  /* 0x000000002b117221 */ /* 0x042fe20000010000 */
[----:B------:R-:W-:Y:S01]  /*4c00*/  F2FP.F16.F32.PACK_AB R201, R43, R42 ;  /* 0x0000002a2bc9723e */ /* 0x000fe200000000ff */
[--C-:B------:R-:W-:Y:S02]  /*4c10*/  IMAD.MOV.U32 R43, RZ, RZ, R151.reuse ;  /* 0x000000ffff2b7224 */ /* 0x100fe400078e0097 */
[----:B------:R-:W-:-:S03]  /*4c20*/  IMAD.MOV.U32 R42, RZ, RZ, R151 ;  /* 0x000000ffff2a7224 */ /* 0x000fc600078e0097 */
[----:B------:R-:W1:Y:S01]  /*4c30*/  MUFU.EX2 R34, R34 ;  /* 0x0000002200227308 */ /* 0x000e620000000800 */
[----:B0-----:R-:W-:-:S07]  /*4c40*/  FADD.FTZ R0, R46, R17 ;  /* 0x000000112e007221 */ /* 0x001fce0000010000 */
[----:B------:R-:W0:Y:S01]  /*4c50*/  MUFU.EX2 R24, R24 ;  /* 0x0000001800187308 */ /* 0x000e220000000800 */
[C---:B--2---:R-:W-:Y:S01]  /*4c60*/  FADD.FTZ R17, R47.reuse, R0 ;  /* 0x000000002f117221 */ /* 0x044fe20000010000 */
[----:B------:R-:W-:Y:S01]  /*4c70*/  F2FP.F16.F32.PACK_AB R203, R47, R46 ;  /* 0x0000002e2fcb723e */ /* 0x000fe200000000ff */
[--C-:B------:R-:W-:Y:S02]  /*4c80*/  IMAD.MOV.U32 R47, RZ, RZ, R151.reuse ;  /* 0x000000ffff2f7224 */ /* 0x100fe400078e0097 */
[----:B------:R-:W-:-:S03]  /*4c90*/  IMAD.MOV.U32 R46, RZ, RZ, R151 ;  /* 0x000000ffff2e7224 */ /* 0x000fc600078e0097 */
[----:B------:R-:W2:Y:S01]  /*4ca0*/  MUFU.EX2 R35, R35 ;  /* 0x0000002300237308 */ /* 0x000ea20000000800 */
[----:B-1----:R-:W-:-:S07]  /*4cb0*/  FADD.FTZ R0, R34, R17 ;  /* 0x0000001122007221 */ /* 0x002fce0000010000 */
[----:B------:R-:W1:Y:S01]  /*4cc0*/  MUFU.EX2 R25, R25 ;  /* 0x0000001900197308 */ /* 0x000e620000000800 */
[----:B0-----:R-:W-:-:S07]  /*4cd0*/  FADD.FTZ R20, R24, R21 ;  /* 0x0000001518147221 */ /* 0x001fce0000010000 */
[----:B------:R-:W0:Y:S01]  /*4ce0*/  MUFU.EX2 R38, R38 ;  /* 0x0000002600267308 */ /* 0x000e220000000800 */
[C---:B--2---:R-:W-:Y:S01]  /*4cf0*/  FADD.FTZ R17, R35.reuse, R0 ;  /* 0x0000000023117221 */ /* 0x044fe20000010000 */
[----:B------:R-:W-:Y:S01]  /*4d00*/  F2FP.F16.F32.PACK_AB R197, R35, R34 ;  /* 0x0000002223c5723e */ /* 0x000fe200000000ff */
[----:B------:R-:W-:Y:S01]  /*4d10*/  IMAD.MOV.U32 R34, RZ, RZ, R151 ;  /* 0x000000ffff227224 */ /* 0x000fe200078e0097 */
[----:B------:R-:W-:-:S04]  /*4d20*/  MOV R35, R151 ;  /* 0x0000009700237202 */ /* 0x000fc80000000f00 */
        /* <DEDUP_REMOVED lines=8> */
[----:B--2---:R-:W-:Y:S01]  /*4db0*/  FADD.FTZ R20, R28, R21 ;  /* 0x000000151c147221 */ /* 0x004fe20000010000 */
[C---:B------:R-:W-:Y:S01]  /*4dc0*/  F2FP.F16.F32.PACK_AB R194, R5.reuse, R28 ;  /* 0x0000001c05c2723e */ /* 0x040fe200000000ff */
[----:B------:R-:W-:Y:S02]  /*4dd0*/  IMAD.MOV.U32 R28, RZ, RZ, R151 ;  /* 0x000000ffff1c7224 */ /* 0x000fe400078e0097 */
[----:B------:R-:W-:-:S03]  /*4de0*/  FADD.FTZ R17, R5, R20 ;  /* 0x0000001405117221 */ /* 0x000fc60000010000 */
[----:B------:R-:W2:Y:S01]  /*4df0*/  MUFU.EX2 R27, R27 ;  /* 0x0000001b001b7308 */ /* 0x000ea20000000800 */
[C---:B-1----:R-:W-:Y:S01]  /*4e00*/  FADD.FTZ R21, R39.reuse, R0 ;  /* 0x0000000027157221 */ /* 0x042fe20000010000 */
[----:B------:R-:W-:Y:S01]  /*4e10*/  F2FP.F16.F32.PACK_AB R199, R39, R38 ;  /* 0x0000002627c7723e */ /* 0x000fe200000000ff */
[--C-:B------:R-:W-:Y:S02]  /*4e20*/  IMAD.MOV.U32 R39, RZ, RZ, R151.reuse ;  /* 0x000000ffff277224 */ /* 0x100fe400078e0097 */
[----:B------:R-:W-:-:S03]  /*4e30*/  IMAD.MOV.U32 R38, RZ, RZ, R151 ;  /* 0x000000ffff267224 */ /* 0x000fc600078e0097 */
[----:B------:R-:W1:Y:S01]  /*4e40*/  MUFU.EX2 R30, R30 ;  /* 0x0000001e001e7308 */ /* 0x000e620000000800 */
[----:B0-----:R-:W-:-:S07]  /*4e50*/  FADD.FTZ R0, R26, R21 ;  /* 0x000000151a007221 */ /* 0x001fce0000010000 */
[----:B------:R0:W3:Y:S01]  /*4e60*/  MUFU.EX2 R195, R2 ;  /* 0x0000000200c37308 */ /* 0x0000e20000000800 */
[C---:B--2---:R-:W-:Y:S01]  /*4e70*/  FADD.FTZ R5, R27.reuse, R0 ;  /* 0x000000001b057221 */ /* 0x044fe20000010000 */
[----:B------:R-:W-:Y:S01]  /*4e80*/  F2FP.F16.F32.PACK_AB R193, R27, R26 ;  /* 0x0000001a1bc1723e */ /* 0x000fe200000000ff */
[----:B------:R-:W-:Y:S01]  /*4e90*/  IMAD.MOV.U32 R27, RZ, RZ, R151 ;  /* 0x000000ffff1b7224 */ /* 0x000fe200078e0097 */
[----:B------:R-:W-:Y:S01]  /*4ea0*/  MOV R26, R151 ;  /* 0x00000097001a7202 */ /* 0x000fe20000000f00 */
[----:B-1----:R-:W-:Y:S01]  /*4eb0*/  FADD.FTZ R0, R30, R5 ;  /* 0x000000051e007221 */ /* 0x002fe20000010000 */
[----:B0-----:R-:W-:-:S03]  /*4ec0*/  IMAD.MOV.U32 R2, RZ, RZ, 0x3f800000 ;  /* 0x3f800000ff027424 */ /* 0x001fc600078e00ff */
[C---:B---3--:R-:W-:Y:S01]  /*4ed0*/  FADD.FTZ R5, R195.reuse, R0 ;  /* 0x00000000c3057221 */ /* 0x048fe20000010000 */
[----:B------:R-:W-:Y:S01]  /*4ee0*/  F2FP.F16.F32.PACK_AB R195, R195, R30 ;  /* 0x0000001ec3c3723e */ /* 0x000fe200000000ff */
[----:B------:R-:W-:Y:S01]  /*4ef0*/  IMAD.MOV.U32 R0, RZ, RZ, 0x3f800000 ;  /* 0x3f800000ff007424 */ /* 0x000fe200078e00ff */
[----:B------:R-:W-:Y:S01]  /*4f00*/  MOV R30, R151 ;  /* 0x00000097001e7202 */ /* 0x000fe20000000f00 */
[----:B------:R-:W-:Y:S06]  /*4f10*/  @!P1 BRA `(.L_x_14) ;  /* 0x0000003c00d49947 */ /* 0x000fec0003800000 */
[----:B------:R-:W-:Y:S01]  /*4f20*/  UIADD3 UR4, UR60, -0x2, URZ ;  /* 0xfffffffe3c047890 */ /* 0x000fe2000fffe03f */
[----:B------:R-:W-:Y:S01]  /*4f30*/  IMAD.MOV.U32 R20, RZ, RZ, R3 ;  /* 0x000000ffff147224 */ /* 0x000fe200078e0003 */
[----:B------:R-:W-:Y:S01]  /*4f40*/  MOV R21, R4 ;  /* 0x0000000400157202 */ /* 0x000fe20000000f00 */
[----:B------:R-:W-:Y:S01]  /*4f50*/  IMAD.MOV.U32 R2, RZ, RZ, 0x3f800000 ;  /* 0x3f800000ff027424 */ /* 0x000fe200078e00ff */
[----:B------:R-:W-:Y:S02]  /*4f60*/  CS2R R150, SRZ ;  /* 0x0000000000967805 */ /* 0x000fe4000001ff00 */
[----:B------:R-:W-:Y:S01]  /*4f70*/  CS2R R146, SRZ ;  /* 0x0000000000927805 */ /* 0x000fe2000001ff00 */
[----:B------:R-:W-:Y:S01]  /*4f80*/  IMAD.U32 R228, RZ, RZ, UR4 ;  /* 0x00000004ffe47e24 */ /* 0x000fe2000f8e00ff */
[----:B------:R-:W-:Y:S02]  /*4f90*/  R2UR UR4, R16 ;  /* 0x00000000100472ca */ /* 0x000fe400000e0000 */
[----:B------:R-:W-:-:S02]  /*4fa0*/  CS2R R142, SRZ ;  /* 0x00000000008e7805 */ /* 0x000fc4000001ff00 */
[----:B------:R-:W-:Y:S02]  /*4fb0*/  CS2R R138, SRZ ;  /* 0x00000000008a7805 */ /* 0x000fe4000001ff00 */
[----:B------:R-:W-:Y:S02]  /*4fc0*/  CS2R R134, SRZ ;  /* 0x0000000000867805 */ /* 0x000fe4000001ff00 */
[----:B------:R-:W-:Y:S02]  /*4fd0*/  CS2R R130, SRZ ;  /* 0x0000000000827805 */ /* 0x000fe4000001ff00 */
[----:B------:R-:W-:Y:S02]  /*4fe0*/  CS2R R126, SRZ ;  /* 0x00000000007e7805 */ /* 0x000fe4000001ff00 */
[----:B------:R-:W-:Y:S02]  /*4ff0*/  CS2R R122, SRZ ;  /* 0x00000000007a7805 */ /* 0x000fe4000001ff00 */
[----:B------:R-:W-:-:S02]  /*5000*/  CS2R R118, SRZ ;  /* 0x0000000000767805 */ /* 0x000fc4000001ff00 */
[----:B------:R-:W-:Y:S02]  /*5010*/  CS2R R114, SRZ ;  /* 0x0000000000727805 */ /* 0x000fe4000001ff00 */
[----:B------:R-:W-:Y:S02]  /*5020*/  CS2R R110, SRZ ;  /* 0x00000000006e7805 */ /* 0x000fe4000001ff00 */
[----:B------:R-:W-:Y:S02]  /*5030*/  CS2R R106, SRZ ;  /* 0x00000000006a7805 */ /* 0x000fe4000001ff00 */
[----:B------:R-:W-:Y:S02]  /*5040*/  CS2R R102, SRZ ;  /* 0x0000000000667805 */ /* 0x000fe4000001ff00 */
[----:B------:R-:W-:Y:S01]  /*5050*/  CS2R R98, SRZ ;  /* 0x0000000000627805 */ /* 0x000fe2000001ff00 */
[----:B------:R-:W-:Y:S01]  /*5060*/  IMAD.U32 R229, RZ, RZ, UR4 ;  /* 0x00000004ffe57e24 */ /* 0x000fe2000f8e00ff */
        /* <DEDUP_REMOVED lines=49> */
[----:B------:R-:W-:Y:S01]  /*5380*/  CS2R R24, SRZ ;  /* 0x0000000000187805 */ /* 0x000fe2000001ff00 */
[----:B------:R-:W-:-:S06]  /*5390*/  UMOV UR39, UR38 ;  /* 0x0000002600277c82 */ /* 0x000fcc0008000000 */
.L_x_25:
[----:B------:R-:W-:Y:S01]  /*53a0*/  R2UR UR5, R229 ;  /* 0x00000000e50572ca */ /* 0x000fe200000e0000 */
[----:B------:R-:W-:-:S04]  /*53b0*/  UISETP.NE.AND UP0, UPT, UR39, 0x1, UPT ;  /* 0x000000012700788c */ /* 0x000fc8000bf05270 */
[----:B------:R-:W-:-:S08]  /*53c0*/  USEL UR4, URZ, 0x1, UP0 ;  /* 0x000000013f047887 */ /* 0x000fd00008000000 */
[----:B------:R-:W-:-:S06]  /*53d0*/  ULOP3.LUT UR4, UR5, UR4, URZ, 0x3c, !UPT ;  /* 0x0000000405047292 */ /* 0x000fcc000f8e3c3f */
[----:B------:R-:W-:Y:S01]  /*53e0*/  MOV R16, UR4 ;  /* 0x0000000400107c02 */ /* 0x000fe20008000f00 */
[----:B------:R-:W-:Y:S06]  /*53f0*/  @!P0 BRA `(.L_x_15) ;  /* 0x0000000000048947 */ /* 0x000fec0003800000 */
[----:B------:R-:W-:Y:S01]  /*5400*/  BPT.TRAP 0x1 ;  /* 0x000000040000795c */ /* 0x000fe20000300000 */
.L_x_15:
[----:B------:R-:W0:Y:S01]  /*5410*/  S2UR UR5, SR_CgaCtaId ;  /* 0x00000000000579c3 */ /* 0x000e220000008800 */
[----:B------:R-:W-:Y:S01]  /*5420*/  R2UR UR4, R16 ;  /* 0x00000000100472ca */ /* 0x000fe200000e0000 */
[----:B------:R-:W-:Y:S01]  /*5430*/  UIADD3 UR38, UR39, 0x1, URZ ;  /* 0x0000000127267890 */ /* 0x000fe2000fffe03f */
[----:B------:R-:W-:-:S03]  /*5440*/  UMOV UR61, 0x400 ;  /* 0x00000400003d7882 */ /* 0x000fc60000000000 */
[----:B------:R-:W-:-:S04]  /*5450*/  UISETP.NE.AND UP0, UPT, UR38, 0x2, UPT ;  /* 0x000000022600788c */ /* 0x000fc8000bf05270 */
[----:B------:R-:W-:-:S04]  /*5460*/  USEL UR38, UR38, URZ, UP0 ;  /* 0x0000003f26267287 */ /* 0x000fc80008000000 */
[----:B------:R-:W-:-:S05]  /*5470*/  IMAD.U32 R3, RZ, RZ, UR4 ;  /* 0x00000004ff037e24 */ /* 0x000fca000f8e00ff */
[----:B------:R-:W-:Y:S01]  /*5480*/  SHF.L.U32 R3, R3, 0x1f, RZ ;  /* 0x0000001f03037819 */ /* 0x000fe200000006ff */
[----:B0-----:R-:W-:-:S04]  /*5490*/  ULEA UR61, UR5, UR61, 0x18 ;  /* 0x0000003d053d7291 */ /* 0x001fc8000f8ec03f */
[----:B------:R-:W-:-:S09]  /*54a0*/  ULEA UR60, UR38, UR61, 0x3 ;  /* 0x0000003d263c7291 */ /* 0x000fd2000f8e183f */
[----:B------:R0:W1:Y:S01]  /*54b0*/  SYNCS.PHASECHK.TRANS64.TRYWAIT P1, [UR60+0x38830], R3 ;  /* 0x03883003ff0075a7 */ /* 0x000062000802017c */
[----:B------:R-:W-:Y:S05]  /*54c0*/  @!P0 BRA `(.L_x_16) ;  /* 0x0000000000048947 */ /* 0x000fea0003800000 */
[----:B------:R-:W-:Y:S01]  /*54d0*/  BPT.TRAP 0x1 ;  /* 0x000000040000795c */ /* 0x000fe20000300000 */
.L_x_16:
[----:B-1----:R-:W-:Y:S05]  /*54e0*/  @P1 BRA `(.L_x_17) ;  /* 0x0000000000081947 */ /* 0x002fea0003800000 */
[----:B------:R-:W1:Y:S02]  /*54f0*/  SYNCS.PHASECHK.TRANS64.TRYWAIT P1, [UR60+0x38830], R3 ;  /* 0x03883003ff0075a7 */ /* 0x000e64000802017c */
[----:B-1----:R-:W-:Y:S05]  /*5500*/  @!P1 BRA `(.L_x_18) ;  /* 0x000000a800489947 */ /* 0x002fea0003800000 */
.L_x_17:
[----:B------:R-:W-:Y:S01]  /*5510*/  R2UR UR4, R18 ;  /* 0x00000000120472ca */ /* 0x000fe200000e0000 */
[----:B------:R-:W-:Y:S01]  /*5520*/  WARPGROUP.ARRIVE ;  /* 0x00000000000079c5 */ /* 0x000fe20000000000 */
[----:B------:R-:W-:Y:S01]  /*5530*/  R2UR UR10, R14 ;  /* 0x000000000e0a72ca */ /* 0x000fe200000e0000 */
[----:B------:R-:W-:Y:S01]  /*5540*/  UMOV UR59, 0x40000040 ;  /* 0x40000040003b7882 */ /* 0x000fe20000000000 */
        /* <DEDUP_REMOVED lines=9> */
[----:B------:R-:W-:Y:S01]  /*55e0*/  UIMAD UR4, UR38, 0xa00, UR4 ;  /* 0x00000a00260478a4 */ /* 0x000fe2000f8e0204 */
[-C--:B------:R-:W-:Y:S01]  /*55f0*/  FMUL.FTZ R24, R24, R0.reuse ;  /* 0x0000000018187220 */ /* 0x080fe20000410000 */
[----:B------:R-:W-:Y:S01]  /*5600*/  UMOV UR56, UR10 ;  /* 0x0000000a00387c82 */ /* 0x000fe20008000000 */
[----:B------:R-:W-:Y:S01]  /*5610*/  UMOV UR43, 0x40000040 ;  /* 0x40000040002b7882 */ /* 0x000fe20000000000 */
[----:B------:R-:W-:Y:S01]  /*5620*/  UMOV UR57, UR11 ;  /* 0x0000000b00397c82 */ /* 0x000fe20008000000 */
[----:B------:R-:W-:Y:S01]  /*5630*/  UIADD3 UR6, UR4, 0x80, URZ ;  /* 0x0000008004067890 */ /* 0x000fe2000fffe03f */
[-C--:B------:R-:W-:Y:S01]  /*5640*/  FMUL.FTZ R25, R25, R0.reuse ;  /* 0x0000000019197220 */ /* 0x080fe20000410000 */
[----:B------:R-:W-:Y:S01]  /*5650*/  UMOV UR58, UR4 ;  /* 0x00000004003a7c82 */ /* 0x000fe20008000000 */
[----:B------:R-:W-:Y:S01]  /*5660*/  UIADD3 UR5, UR4, 0x100, URZ ;  /* 0x0000010004057890 */ /* 0x000fe2000fffe03f */
[----:B------:R-:W-:Y:S01]  /*5670*/  HGMMA.64x16x16.F32 R184, gdesc[UR56], RZ, !UPT, gsb0 ;  /* 0x0020000038b879f0 */ /* 0x000fe2000c0008ff */
[----:B------:R-:W-:Y:S01]  /*5680*/  UMOV UR56, UR10 ;  /* 0x0000000a00387c82 */ /* 0x000fe20008000000 */
[----:B------:R-:W-:Y:S01]  /*5690*/  UMOV UR57, UR11 ;  /* 0x0000000b00397c82 */ /* 0x000fe20008000000 */
[----:B------:R-:W-:Y:S01]  /*56a0*/  UMOV UR58, UR6 ;  /* 0x00000006003a7c82 */ /* 0x000fe20008000000 */
[----:B------:R-:W-:Y:S01]  /*56b0*/  UMOV UR59, 0x40000040 ;  /* 0x40000040003b7882 */ /* 0x000fe20000000000 */
[----:B------:R-:W-:Y:S01]  /*56c0*/  UIADD3 UR6, UR4, 0x180, URZ ;  /* 0x0000018004067890 */ /* 0x000fe2000fffe03f */
[-C--:B------:R-:W-:Y:S01]  /*56d0*/  FMUL.FTZ R28, R28, R0.reuse ;  /* 0x000000001c1c7220 */ /* 0x080fe20000410000 */
        /* <DEDUP_REMOVED lines=12> */
[----:B------:R-:W-:Y:S01]  /*57a0*/  UMOV UR47, 0x40000040 ;  /* 0x40000040002f7882 */ /* 0x000fe20000000000 */
[----:B------:R-:W-:Y:S01]  /*57b0*/  UIADD3 UR50, UR4, 0x782, URZ ;  /* 0x0000078204327890 */ /* 0x000fe2000fffe03f */
[-C--:B------:R-:W-:Y:S01]  /*57c0*/  FMUL.FTZ R41, R41, R0.reuse ;  /* 0x0000000029297220 */ /* 0x080fe20000410000 */
[----:B------:R-:W-:Y:S01]  /*57d0*/  UMOV UR51, 0x40000040 ;  /* 0x4000004000337882 */ /* 0x000fe20000000000 */
[----:B------:R-:W-:Y:S01]  /*57e0*/  UIADD3 UR54, UR4, 0x784, URZ ;  /* 0x0000078404367890 */ /* 0x000fe2000fffe03f */
[-C--:B------:R-:W-:Y:S01]  /*57f0*/  FMUL.FTZ R44, R44, R0.reuse ;  /* 0x000000002c2c7220 */ /* 0x080fe20000410000 */
[----:B------:R-:W-:Y:S01]  /*5800*/  UMOV UR55, 0x40000040 ;  /* 0x4000004000377882 */ /* 0x000fe20000000000 */
[----:B------:R-:W-:Y:S01]  /*5810*/  UMOV UR7, 0x40000040 ;  /* 0x4000004000077882 */ /* 0x000fe20000000000 */
[-C--:B------:R-:W-:Y:S01]  /*5820*/  FMUL.FTZ R45, R45, R0.reuse ;  /* 0x000000002d2d7220 */ /* 0x080fe20000410000 */
        /* <DEDUP_REMOVED lines=23> */
[----:B------:R-:W-:Y:S01]  /*59a0*/  FMUL.FTZ R93, R93, R0 ;  /* 0x000000005d5d7220 */ /* 0x000fe20000410000 */
[----:B------:R-:W-:-:S02]  /*59b0*/  WARPGROUP.DEPBAR.LE gsb0, 0x0 ;  /* 0x00008000000079c5 */ /* 0x000fc40000010000 */
[----:B------:R-:W-:Y:S01]  /*59c0*/  WARPGROUP.ARRIVE ;  /* 0x00000000000079c5 */ /* 0x000fe20000000000 */
[-C--:B------:R-:W-:Y:S01]  /*59d0*/  FMUL.FTZ R96, R96, R0.reuse ;  /* 0x0000000060607220 */ /* 0x080fe20000410000 */
[-C--:B------:R-:W-:Y:S01]  /*59e0*/  FMUL.FTZ R97, R97, R0.reuse ;  /* 0x0000000061617220 */ /* 0x080fe20000410000 */
[-C--:B------:R-:W-:Y:S01]  /*59f0*/  FMUL.FTZ R100, R100, R0.reuse ;  /* 0x0000000064647220 */ /* 0x080fe20000410000 */
[-C--:B------:R-:W-:Y:S01]  /*5a00*/  FMUL.FTZ R101, R101, R0.reuse ;  /* 0x0000000065657220 */ /* 0x080fe20000410000 */
[-C--:B------:R-:W-:Y:S01]  /*5a10*/  FMUL.FTZ R104, R104, R0.reuse ;  /* 0x0000000068687220 */ /* 0x080fe20000410000 */
[----:B------:R-:W-:Y:S01]  /*5a20*/  HGMMA.64x16x16.F32 R176, gdesc[UR56], RZ, !UPT, gsb0 ;  /* 0x0020000038b079f0 */ /* 0x000fe2000c0008ff */
[----:B------:R-:W-:Y:S01]  /*5a30*/  UMOV UR56, UR10 ;  /* 0x0000000a00387c82 */ /* 0x000fe20008000000 */
[----:B------:R-:W-:Y:S01]  /*5a40*/  UMOV UR57, UR11 ;  /* 0x0000000b00397c82 */ /* 0x000fe20008000000 */
[----:B------:R-:W-:Y:S01]  /*5a50*/  UMOV UR58, UR5 ;  /* 0x00000005003a7c82 */ /* 0x000fe20008000000 */
[----:B------:R-:W-:Y:S01]  /*5a60*/  UMOV UR59, 0x40000040 ;  /* 0x40000040003b7882 */ /* 0x000fe20000000000 */
[----:B------:R-:W-:Y:S01]  /*5a70*/  UIADD3 UR5, UR4, 0x200, URZ ;  /* 0x0000020004057890 */ /* 0x000fe2000fffe03f */
        /* <DEDUP_REMOVED lines=103> */
[----:B------:R-:W-:Y:S02]  /*60f0*/  R2UR UR10, R8 ;  /* 0x00000000080a72ca */ /* 0x000fe400000e0000 */
[----:B------:R-:W-:Y:S01]  /*6100*/  R2UR UR11, R9 ;  /* 0x00000000090b72ca */ /* 0x000fe200000e0000 */
[----:B------:R-:W-:Y:S02]  /*6110*/  WARPGROUP.DEPBAR.LE gsb0, 0x0 ;  /* 0x00008000000079c5 */ /* 0x000fe40000010000 */
        /* <DEDUP_REMOVED lines=37> */
[----:B------:R-:W-:Y:S02]  /*6370*/  UIADD3 UR5, UR4, 0x104, URZ ;  /* 0x0000010404057890 */ /* 0x000fe4000fffe03f */
[----:B------:R-:W-:Y:S01]  /*6380*/  UIADD3 UR18, UR4, 0x284, URZ ;  /* 0x0000028404127890 */ /* 0x000fe2000fffe03f */
[----:B------:R-:W-:Y:S01]  /*6390*/  UMOV UR19, 0x40000040 ;  /* 0x4000004000137882 */ /* 0x000fe20000000000 */
        /* <DEDUP_REMOVED lines=142> */
[----:B------:R-:W-:Y:S02]  /*6c80*/  R2UR UR14, R6 ;  /* 0x00000000060e72ca */ /* 0x000fe400000e0000 */
[----:B------:R-:W-:-:S11]  /*6c90*/  R2UR UR15, R7 ;  /* 0x00000000070f72ca */ /* 0x000fd600000e0000 */
        /* <DEDUP_REMOVED lines=252> */
[----:B------:R-:W-:-:S03]  /*7c60*/  UIADD3 UR6, UR4, 0x906, URZ ;  /* 0x0000090604067890 */ /* 0x000fc6000fffe03f */
[----:B------:R-:W-:Y:S01]  /*7c70*/  UMOV UR4, UR14 ;  /* 0x0000000e00047c82 */ /* 0x000fe20008000000 */
        /* <DEDUP_REMOVED lines=24> */
.L_x_19:
[----:B------:R-:W-:Y:S01]  /*7e00*/  R2UR UR5, R229 ;  /* 0x00000000e50572ca */ /* 0x000fe200000e0000 */
[----:B------:R-:W-:-:S12]  /*7e10*/  ULEA UR4, UR39, UR61, 0x3 ;  /* 0x0000003d27047291 */ /* 0x000fd8000f8e183f */
[----:B------:R-:W-:-:S05]  /*7e20*/  IMAD.U32 R0, RZ, RZ, UR5 ;  /* 0x00000005ff007e24 */ /* 0x000fca000f8e00ff */
[----:B------:R-:W-:-:S04]  /*7e30*/  SHF.L.U32 R0, R0, 0x1f, RZ ;  /* 0x0000001f00007819 */ /* 0x000fc800000006ff */
[----:B------:R2:W3:Y:S01]  /*7e40*/  SYNCS.PHASECHK.TRANS64.TRYWAIT P1, [UR4+0x38850], R0 ;  /* 0x03885000ff0075a7 */ /* 0x0004e20008020144 */
[----:B------:R-:W-:Y:S05]  /*7e50*/  @!P0 BRA `(.L_x_20) ;  /* 0x0000000000048947 */ /* 0x000fea0003800000 */
[----:B------:R-:W-:Y:S01]  /*7e60*/  BPT.TRAP 0x1 ;  /* 0x000000040000795c */ /* 0x000fe20000300000 */
.L_x_20:
[----:B---3--:R-:W-:Y:S05]  /*7e70*/  @P1 BRA `(.L_x_21) ;  /* 0x0000000000081947 */ /* 0x008fea0003800000 */
[----:B------:R-:W3:Y:S02]  /*7e80*/  SYNCS.PHASECHK.TRANS64.TRYWAIT P1, [UR4+0x38850], R0 ;  /* 0x03885000ff0075a7 */ /* 0x000ee40008020144 */
[----:B---3--:R-:W-:Y:S05]  /*7e90*/  @!P1 BRA `(.L_x_22) ;  /* 0x0000007c00fc9947 */ /* 0x008fea0003800000 */
.L_x_21:
[----:B------:R-:W-:Y:S01]  /*7ea0*/  UIADD3 UR61, UR61, 0x400, URZ ;  /* 0x000004003d3d7890 */ /* 0x000fe2000fffe03f */
[----:B------:R-:W-:Y:S01]  /*7eb0*/  WARPGROUP.ARRIVE ;  /* 0x00000000000079c5 */ /* 0x000fe20000000000 */
[----:B------:R-:W-:Y:S02]  /*7ec0*/  UMOV UR7, 0x40000040 ;  /* 0x4000004000077882 */ /* 0x000fe40000000000 */
[----:B------:R-:W-:-:S04]  /*7ed0*/  USHF.R.U32.HI UR61, URZ, 0x4, UR61 ;  /* 0x000000043f3d7899 */ /* 0x000fc8000801163d */
[----:B------:R-:W-:-:S04]  /*7ee0*/  ULOP3.LUT UR61, UR61, 0x3fff, URZ, 0xc0, !UPT ;  /* 0x00003fff3d3d7892 */ /* 0x000fc8000f8ec03f */
[----:B------:R-:W-:-:S04]  /*7ef0*/  ULOP3.LUT UR5, UR61, 0x2800000, URZ, 0xfc, !UPT ;  /* 0x028000003d057892 */ /* 0x000fc8000f8efc3f */
[----:B------:R-:W-:-:S07]  /*7f00*/  UIMAD UR5, UR39, 0xa00, UR5 ;  /* 0x00000a00270578a4 */ /* 0x000fce000f8e0205 */
[----:B------:R-:W-:Y:S02]  /*7f10*/  UMOV UR6, UR5 ;  /* 0x0000000500067c82 */ /* 0x000fe40008000000 */
[----:B------:R-:W-:Y:S01]  /*7f20*/  HGMMA.64x256x16.F32 R24, R208, gdesc[UR4].tnspB, R24, gsb0 ;  /* 0x43e00004d0187df0 */ /* 0x000fe20008000818 */
[----:B------:R-:W-:Y:S01]  /*7f30*/  UIADD3 UR6, UR5, 0x80, URZ ;  /* 0x0000008005067890 */ /* 0x000fe2000fffe03f */
[----:B------:R-:W-:Y:S01]  /*7f40*/  UMOV UR7, 0x40000040 ;  /* 0x4000004000077882 */ /* 0x000fe20000000000 */
[----:B------:R-:W-:Y:S02]  /*7f50*/  WARPGROUP.DEPBAR.LE gsb0, 0x0 ;  /* 0x00008000000079c5 */ /* 0x000fe40000010000 */
[----:B------:R-:W-:-:S15]  /*7f60*/  WARPGROUP.ARRIVE ;  /* 0x00000000000079c5 */ /* 0x000fde0000000000 */
[----:B------:R-:W-:-:S08]  /*7f70*/  NOP ;  /* 0x0000000000007918 */ /* 0x000fd00000000000 */
        /* <DEDUP_REMOVED lines=18> */
[----:B------:R-:W-:Y:S03]  /*80a0*/  HGMMA.64x256x16.F32 R24, R192, gdesc[UR4].tnspB, R24, gsb0 ;  /* 0x43e00004c0187df0 */ /* 0x000fe60008000818 */
[----:B------:R-:W-:Y:S02]  /*80b0*/  WARPGROUP.DEPBAR.LE gsb0, 0x0 ;  /* 0x00008000000079c5 */ /* 0x000fe40000010000 */
[----:B------:R-:W-:Y:S05]  /*80c0*/  @!P0 BRA `(.L_x_23) ;  /* 0x0000000000048947 */ /* 0x000fea0003800000 */
[----:B------:R-:W-:Y:S01]  /*80d0*/  BPT.TRAP 0x1 ;  /* 0x000000040000795c */ /* 0x000fe20000300000 */
.L_x_23:
[----:B0-2---:R-:W-:Y:S01]  /*80e0*/  FMNMX.FTZ R0, R184, R21, !PT ;  /* 0x00000015b8007209 */ /* 0x005fe20007810000 */
[----:B------:R-:W-:Y:S01]  /*80f0*/  ULDC UR5, c[0x0][0x988] ;  /* 0x0002620000057ab9 */ /* 0x000fe20000000800 */
[----:B------:R-:W-:Y:S01]  /*8100*/  FMNMX.FTZ R2, R186, R20, !PT ;  /* 0x00000014ba027209 */ /* 0x000fe20007810000 */
[----:B------:R-:W0:Y:S01]  /*8110*/  S2UR UR6, SR_CgaCtaId ;  /* 0x00000000000679c3 */ /* 0x000e220000008800 */
[----:B-1----:R-:W-:Y:S01]  /*8120*/  FMNMX.FTZ R3, R185, R0, !PT ;  /* 0x00000000b9037209 */ /* 0x002fe20007810000 */
[----:B------:R-:W-:Y:S01]  /*8130*/  UIADD3 UR60, UR60, 0x38840, URZ ;  /* 0x000388403c3c7890 */ /* 0x000fe2000fffe03f */
[----:B------:R-:W-:Y:S02]  /*8140*/  FMNMX.FTZ R193, R187, R2, !PT ;  /* 0x00000002bbc17209 */ /* 0x000fe40007810000 */
[----:B------:R-:W-:Y:S02]  /*8150*/  FMNMX.FTZ R0, R188, R3, !PT ;  /* 0x00000003bc007209 */ /* 0x000fe40007810000 */
[----:B------:R-:W-:-:S02]  /*8160*/  FMNMX.FTZ R2, R190, R193, !PT ;  /* 0x000000c1be027209 */ /* 0x000fc40007810000 */
[----:B------:R-:W-:Y:S02]  /*8170*/  FMNMX.FTZ R3, R189, R0, !PT ;  /* 0x00000000bd037209 */ /* 0x000fe40007810000 */
[----:B------:R-:W-:Y:S02]  /*8180*/  FMNMX.FTZ R193, R191, R2, !PT ;  /* 0x00000002bfc17209 */ /* 0x000fe40007810000 */
[----:B------:R-:W-:Y:S02]  /*8190*/  FMNMX.FTZ R0, R176, R3, !PT ;  /* 0x00000003b0007209 */ /* 0x000fe40007810000 */
[----:B------:R-:W-:Y:S02]  /*81a0*/  FMNMX.FTZ R2, R178, R193, !PT ;  /* 0x000000c1b2027209 */ /* 0x000fe40007810000 */
[----:B------:R-:W-:Y:S02]  /*81b0*/  FMNMX.FTZ R3, R177, R0, !PT ;  /* 0x00000000b1037209 */ /* 0x000fe40007810000 */
[----:B------:R-:W-:-:S02]  /*81c0*/  FMNMX.FTZ R193, R179, R2, !PT ;  /* 0x00000002b3c17209 */ /* 0x000fc40007810000 */
[----:B------:R-:W-:Y:S02]  /*81d0*/  FMNMX.FTZ R0, R180, R3, !PT ;  /* 0x00000003b4007209 */ /* 0x000fe40007810000 */
[----:B------:R-:W-:Y:S01]  /*81e0*/  FMNMX.FTZ R2, R182, R193, !PT ;  /* 0x000000c1b6027209 */ /* 0x000fe20007810000 */
[----:B0-----:R-:W-:Y:S01]  /*81f0*/  UPRMT UR60, UR6, 0x654, UR60 ;  /* 0x00000654063c7896 */ /* 0x001fe2000800003c */
[----:B------:R-:W-:Y:S02]  /*8200*/  FMNMX.FTZ R3, R181, R0, !PT ;  /* 0x00000000b5037209 */ /* 0x000fe40007810000 */
[----:B------:R-:W-:Y:S02]  /*8210*/  FMNMX.FTZ R193, R183, R2, !PT ;  /* 0x00000002b7c17209 */ /* 0x000fe40007810000 */
[----:B------:R-:W-:Y:S02]  /*8220*/  FMNMX.FTZ R0, R168, R3, !PT ;  /* 0x00000003a8007209 */ /* 0x000fe40007810000 */
[----:B------:R-:W-:-:S02]  /*8230*/  FMNMX.FTZ R2, R170, R193, !PT ;  /* 0x000000c1aa027209 */ /* 0x000fc40007810000 */
[----:B------:R-:W-:Y:S01]  /*8240*/  FMNMX.FTZ R3, R169, R0, !PT ;  /* 0x00000000a9037209 */ /* 0x000fe20007810000 */
[----:B------:R-:W-:Y:S01]  /*8250*/  SYNCS.ARRIVE.TRANS64.RED.A1T0 RZ, [UR60], RZ ;  /* 0x000000ffffff79a7 */ /* 0x000fe2000810043c */
[----:B------:R-:W-:Y:S02]  /*8260*/  FMNMX.FTZ R193, R171, R2, !PT ;  /* 0x00000002abc17209 */ /* 0x000fe40007810000 */
[----:B------:R-:W-:Y:S02]  /*8270*/  FMNMX.FTZ R0, R172, R3, !PT ;  /* 0x00000003ac007209 */ /* 0x000fe40007810000 */
        /* <DEDUP_REMOVED lines=18> */
[----:B------:R-:W-:-:S03]  /*83a0*/  FMNMX.FTZ R2, R159, R2, !PT ;  /* 0x000000029f027209 */ /* 0x000fc60007810000 */
[----:B------:R-:W0:Y:S04]  /*83b0*/  SHFL.BFLY PT, R3, R0, 0x2, 0x1f ;  /* 0x0c401f0000037f89 */ /* 0x000e2800000e0000 */
[----:B------:R-:W1:Y:S01]  /*83c0*/  SHFL.BFLY PT, R193, R2, 0x2, 0x1f ;  /* 0x0c401f0002c17f89 */ /* 0x000e6200000e0000 */
[----:B0-----:R-:W-:Y:S02]  /*83d0*/  FMNMX.FTZ R192, R0, R3, !PT ;  /* 0x0000000300c07209 */ /* 0x001fe40007810000 */
[----:B-1----:R-:W-:-:S03]  /*83e0*/  FMNMX.FTZ R193, R2, R193, !PT ;  /* 0x000000c102c17209 */ /* 0x002fc60007810000 */
[----:B------:R-:W0:Y:S04]  /*83f0*/  SHFL.BFLY PT, R3, R192, 0x1, 0x1f ;  /* 0x0c201f00c0037f89 */ /* 0x000e2800000e0000 */
[----:B------:R-:W1:Y:S01]  /*8400*/  SHFL.BFLY PT, R194, R193, 0x1, 0x1f ;  /* 0x0c201f00c1c27f89 */ /* 0x000e6200000e0000 */
[----:B0-----:R-:W-:Y:S02]  /*8410*/  FMNMX.FTZ R4, R192, R3, !PT ;  /* 0x00000003c0047209 */ /* 0x001fe40007810000 */
[----:B-1----:R-:W-:-:S03]  /*8420*/  FMNMX.FTZ R3, R193, R194, !PT ;  /* 0x000000c2c1037209 */ /* 0x002fc60007810000 */
[----:B------:R-:W-:Y:S02]  /*8430*/  FADD.FTZ R21, -R4, R21 ;  /* 0x0000001504157221 */ /* 0x000fe40000010100 */
[----:B------:R-:W-:Y:S02]  /*8440*/  FADD.FTZ R20, -R3, R20 ;  /* 0x0000001403147221 */ /* 0x000fe40000010100 */
[----:B------:R-:W-:Y:S02]  /*8450*/  FMUL.FTZ R194, R21, UR5 ;  /* 0x0000000515c27c20 */ /* 0x000fe40008410000 */
[----:B------:R-:W-:Y:S01]  /*8460*/  FMUL.FTZ R2, R20, UR5 ;  /* 0x0000000514027c20 */ /* 0x000fe20008410000 */
[----:B------:R-:W-:Y:S01]  /*8470*/  FMUL.FTZ R20, R4, UR5 ;  /* 0x0000000504147c20 */ /* 0x000fe20008410000 */
[----:B------:R0:W-:Y:S03]  /*8480*/  MUFU.EX2 R0, R194 ;  /* 0x000000c200007308 */ /* 0x0001e60000000800 */
[--C-:B------:R-:W-:Y:S01]  /*8490*/  FFMA.FTZ R208, R185, UR5, -R20.reuse ;  /* 0x00000005b9d07c23 */ /* 0x100fe20008010814 */
        /* <DEDUP_REMOVED lines=17> */
[--C-:B0-----:R-:W-:Y:S01]  /*85b0*/  FFMA.FTZ R194, R156, UR5, -R20.reuse ;  /* 0x000000059cc27c23 */ /* 0x101fe20008010814 */
[----:B------:R-:W-:Y:S01]  /*85c0*/  FFMA.FTZ R153, R157, UR5, -R20 ;  /* 0x000000059d997c23 */ /* 0x000fe20008010814 */
[----:B------:R-:W-:Y:S01]  /*85d0*/  FMUL.FTZ R20, R3, UR5 ;  /* 0x0000000503147c20 */ /* 0x000fe20008410000 */
[----:B------:R-:W0:Y:S03]  /*85e0*/  MUFU.EX2 R21, R21 ;  /* 0x0000001500157308 */ /* 0x000e260000000800 */
[--C-:B------:R-:W-:Y:S01]  /*85f0*/  FFMA.FTZ R209, R186, UR5, -R20.reuse ;  /* 0x00000005bad17c23 */ /* 0x100fe20008010814 */
[--C-:B------:R-:W-:Y:S01]  /*8600*/  FFMA.FTZ R152, R187, UR5, -R20.reuse ;  /* 0x00000005bb987c23 */ /* 0x100fe20008010814 */
[--C-:B------:R-:W-:Y:S01]  /*8610*/  FFMA.FTZ R211, R190, UR5, -R20.reuse ;  /* 0x00000005bed37c23 */ /* 0x100fe20008010814 */
[--C-:B------:R-:W-:Y:S01]  /*8620*/  FFMA.FTZ R156, R191, UR5, -R20.reuse ;  /* 0x00000005bf9c7c23 */ /* 0x100fe20008010814 */
[--C-:B------:R-:W-:Y:S01]  /*8630*/  FFMA.FTZ R205, R178, UR5, -R20.reuse ;  /* 0x00000005b2cd7c23 */ /* 0x100fe20008010814 */
[----:B------:R-:W-:Y:S01]  /*8640*/  MUFU.EX2 R2, R2 ;  /* 0x0000000200027308 */ /* 0x000fe20000000800 */
[--C-:B------:R-:W-:Y:S01]  /*8650*/  FFMA.FTZ R160, R179, UR5, -R20.reuse ;  /* 0x00000005b3a07c23 */ /* 0x100fe20008010814 */
[--C-:B------:R-:W-:Y:S01]  /*8660*/  FFMA.FTZ R207, R182, UR5, -R20.reuse ;  /* 0x00000005b6cf7c23 */ /* 0x100fe20008010814 */
[--C-:B------:R-:W-:Y:S01]  /*8670*/  FFMA.FTZ R164, R183, UR5, -R20.reuse ;  /* 0x00000005b7a47c23 */ /* 0x100fe20008010814 */
[--C-:B------:R-:W-:Y:S01]  /*8680*/  FFMA.FTZ R203, R174, UR5, -R20.reuse ;  /* 0x00000005aecb7c23 */ /* 0x100fe20008010814 */
[--C-:B------:R-:W-:Y:S01]  /*8690*/  FFMA.FTZ R201, R170, UR5, -R20.reuse ;  /* 0x00000005aac97c23 */ /* 0x100fe20008010814 */
[--C-:B------:R-:W-:Y:S01]  /*86a0*/  FFMA.FTZ R168, R171, UR5, -R20.reuse ;  /* 0x00000005aba87c23 */ /* 0x100fe20008010814 */
[--C-:B------:R-:W-:Y:S01]  /*86b0*/  FFMA.FTZ R199, R166, UR5, -R20.reuse ;  /* 0x00000005a6c77c23 */ /* 0x100fe20008010814 */
[----:B------:R-:W1:Y:S01]  /*86c0*/  MUFU.EX2 R209, R209 ;  /* 0x000000d100d17308 */ /* 0x000e620000000800 */
[----:B0-----:R-:W-:Y:S01]  /*86d0*/  FFMA.FTZ R17, R0, R17, R21 ;  /* 0x0000001100117223 */ /* 0x001fe20000010015 */
[--C-:B------:R-:W-:Y:S01]  /*86e0*/  FFMA.FTZ R170, R175, UR5, -R20.reuse ;  /* 0x00000005afaa7c23 */ /* 0x100fe20008010814 */
[--C-:B------:R-:W-:Y:S01]  /*86f0*/  FFMA.FTZ R197, R162, UR5, -R20.reuse ;  /* 0x00000005a2c57c23 */ /* 0x100fe20008010814 */
[--C-:B------:R-:W-:Y:S01]  /*8700*/  FFMA.FTZ R162, R163, UR5, -R20.reuse ;  /* 0x00000005a3a27c23 */ /* 0x100fe20008010814 */
[--C-:B------:R-:W-:Y:S01]  /*8710*/  FFMA.FTZ R193, R154, UR5, -R20.reuse ;  /* 0x000000059ac17c23 */ /* 0x100fe20008010814 */
[----:B------:R-:W-:-:S02]  /*8720*/  FFMA.FTZ R195, R158, UR5, -R20 ;  /* 0x000000059ec37c23 */ /* 0x000fc40008010814 */
[----:B------:R-:W0:Y:S08]  /*8730*/  MUFU.EX2 R208, R208 ;  /* 0x000000d000d07308 */ /* 0x000e300000000800 */
[----:B------:R-:W2:Y:S01]  /*8740*/  MUFU.EX2 R152, R152 ;  /* 0x0000009800987308 */ /* 0x000ea20000000800 */
[----:B-1----:R-:W-:-:S07]  /*8750*/  FFMA.FTZ R5, R2, R5, R209 ;  /* 0x0000000502057223 */ /* 0x002fce00000100d1 */
[----:B------:R-:W1:Y:S01]  /*8760*/  MUFU.EX2 R210, R210 ;  /* 0x000000d200d27308 */ /* 0x000e620000000800 */
[----:B0-----:R-:W-:-:S07]  /*8770*/  FADD.FTZ R17, R208, R17 ;  /* 0x00000011d0117221 */ /* 0x001fce0000010000 */
[----:B------:R-:W0:Y:S01]  /*8780*/  MUFU.EX2 R211, R211 ;  /* 0x000000d300d37308 */ /* 0x000e220000000800 */
[----:B--2---:R-:W-:-:S07]  /*8790*/  FADD.FTZ R172, R152, R5 ;  /* 0x0000000598ac7221 */ /* 0x004fce0000010000 */
[----:B------:R-:W2:Y:S01]  /*87a0*/  MUFU.EX2 R189, R189 ;  /* 0x000000bd00bd7308 */ /* 0x000ea20000000800 */
[----:B-1----:R-:W-:-:S07]  /*87b0*/  FADD.FTZ R174, R210, R17 ;  /* 0x00000011d2ae7221 */ /* 0x002fce0000010000 */
        /* <DEDUP_REMOVED lines=11> */
[----:B-1----:R-:W-:Y:S01]  /*8870*/  FADD.FTZ R17, R185, R166 ;  /* 0x000000a6b9117221 */ /* 0x002fe20000010000 */
[----:B------:R-:W-:-:S06]  /*8880*/  FFMA.FTZ R166, R167, UR5, -R20 ;  /* 0x00000005a7a67c23 */ /* 0x000fcc0008010814 */
        /* <DEDUP_REMOVED lines=15> */
[----:B--2---:R-:W-:Y:S01]  /*8980*/  FADD.FTZ R17, R177, R154 ;  /* 0x0000009ab1117221 */ /* 0x004fe20000010000 */
[--C-:B------:R-:W-:Y:S01]  /*8990*/  FFMA.FTZ R154, R155, UR5, -R20.reuse ;  /* 0x000000059b9a7c23 */ /* 0x100fe20008010814 */
[----:B------:R-:W-:-:S05]  /*89a0*/  FFMA.FTZ R20, R159, UR5, -R20 ;  /* 0x000000059f147c23 */ /* 0x000fca0008010814 */
        /* <DEDUP_REMOVED lines=38> */
[----:B0-----:R-:W-:-:S03]  /*8c10*/  FADD.FTZ R17, R153, R172 ;  /* 0x000000ac99117221 */ /* 0x001fc60000010000 */
[----:B--2---:R-:W-:Y:S01]  /*8c20*/  FADD.FTZ R5, R20, R5 ;  /* 0x0000000514057221 */ /* 0x004fe20000010000 */
[----:B------:R-:W-:Y:S06]  /*8c30*/  @!P0 BRA `(.L_x_24) ;  /* 0x0000000000048947 */ /* 0x000fec0003800000 */
[----:B------:R-:W-:Y:S01]  /*8c40*/  BPT.TRAP 0x1 ;  /* 0x000000040000795c */ /* 0x000fe20000300000 */
.L_x_24:
[----:B------:R-:W0:Y:S01]  /*8c50*/  S2UR UR7, SR_CgaCtaId ;  /* 0x00000000000779c3 */ /* 0x000e220000008800 */
[----:B------:R-:W-:Y:S01]  /*8c60*/  UIADD3 UR4, UR4, 0x38860, URZ ;  /* 0x0003886004047890 */ /* 0x000fe2000fffe03f */
[----:B------:R-:W-:Y:S01]  /*8c70*/  R2UR UR6, R228 ;  /* 0x00000000e40672ca */ /* 0x000fe200000e0000 */
[----:B------:R-:W-:Y:S01]  /*8c80*/  UMOV UR39, UR38 ;  /* 0x0000002600277c82 */ /* 0x000fe20008000000 */
[----:B------:R-:W-:Y:S02]  /*8c90*/  F2FP.F16.F32.PACK_AB R208, R208, R21 ;  /* 0x00000015d0d0723e */ /* 0x000fe400000000ff */
[----:B------:R-:W-:Y:S01]  /*8ca0*/  F2FP.F16.F32.PACK_AB R195, R20, R195 ;  /* 0x000000c314c3723e */ /* 0x000fe200000000ff */
[----:B------:R-:W-:Y:S01]  /*8cb0*/  IMAD.MOV.U32 R20, RZ, RZ, R3 ;  /* 0x000000ffff147224 */ /* 0x000fe200078e0003 */
[----:B------:R-:W-:Y:S02]  /*8cc0*/  F2FP.F16.F32.PACK_AB R209, R152, R209 ;  /* 0x000000d198d1723e */ /* 0x000fe400000000ff */
[----:B------:R-:W-:-:S02]  /*8cd0*/  F2FP.F16.F32.PACK_AB R210, R189, R210 ;  /* 0x000000d2bdd2723e */ /* 0x000fc400000000ff */
[----:B------:R-:W-:Y:S02]  /*8ce0*/  F2FP.F16.F32.PACK_AB R211, R156, R211 ;  /* 0x000000d39cd3723e */ /* 0x000fe400000000ff */
[----:B------:R-:W-:Y:S02]  /*8cf0*/  F2FP.F16.F32.PACK_AB R204, R185, R204 ;  /* 0x000000ccb9cc723e */ /* 0x000fe400000000ff */
[----:B------:R-:W-:Y:S02]  /*8d00*/  ISETP.LT.AND P1, PT, RZ, UR6, PT ;  /* 0x00000006ff007c0c */ /* 0x000fe4000bf21270 */
[----:B------:R-:W-:Y:S02]  /*8d10*/  F2FP.F16.F32.PACK_AB R205, R160, R205 ;  /* 0x000000cda0cd723e */ /* 0x000fe400000000ff */
[----:B------:R-:W-:Y:S02]  /*8d20*/  F2FP.F16.F32.PACK_AB R206, R181, R206 ;  /* 0x000000ceb5ce723e */ /* 0x000fe400000000ff */
[----:B------:R-:W-:Y:S01]  /*8d30*/  F2FP.F16.F32.PACK_AB R207, R164, R207 ;  /* 0x000000cfa4cf723e */ /* 0x000fe200000000ff */
[----:B0-----:R-:W-:Y:S01]  /*8d40*/  UPRMT UR4, UR7, 0x654, UR4 ;  /* 0x0000065407047896 */ /* 0x001fe20008000004 */
[----:B------:R-:W-:-:S02]  /*8d50*/  F2FP.F16.F32.PACK_AB R200, R177, R200 ;  /* 0x000000c8b1c8723e */ /* 0x000fc400000000ff */
[----:B------:R-:W-:Y:S02]  /*8d60*/  F2FP.F16.F32.PACK_AB R201, R168, R201 ;  /* 0x000000c9a8c9723e */ /* 0x000fe400000000ff */
[----:B------:R-:W-:Y:S02]  /*8d70*/  F2FP.F16.F32.PACK_AB R202, R173, R202 ;  /* 0x000000caadca723e */ /* 0x000fe400000000ff */
[----:B------:R-:W-:Y:S02]  /*8d80*/  F2FP.F16.F32.PACK_AB R203, R170, R203 ;  /* 0x000000cbaacb723e */ /* 0x000fe400000000ff */
[----:B------:R-:W-:Y:S01]  /*8d90*/  SYNCS.ARRIVE.TRANS64.RED.A1T0 RZ, [UR4], RZ ;  /* 0x000000ffffff79a7 */ /* 0x000fe20008100404 */
[----:B------:R-:W-:Y:S01]  /*8da0*/  UIADD3 UR4, UR6, -0x1, URZ ;  /* 0xffffffff06047890 */ /* 0x000fe2000fffe03f */
[----:B------:R-:W-:Y:S02]  /*8db0*/  R2UR UR6, R16 ;  /* 0x00000000100672ca */ /* 0x000fe400000e0000 */
[----:B------:R-:W-:-:S02]  /*8dc0*/  F2FP.F16.F32.PACK_AB R196, R169, R196 ;  /* 0x000000c4a9c4723e */ /* 0x000fc400000000ff */
[----:B------:R-:W-:Y:S01]  /*8dd0*/  F2FP.F16.F32.PACK_AB R197, R162, R197 ;  /* 0x000000c5a2c5723e */ /* 0x000fe200000000ff */
[----:B------:R-:W-:Y:S01]  /*8de0*/  IMAD.U32 R228, RZ, RZ, UR4 ;  /* 0x00000004ffe47e24 */ /* 0x000fe2000f8e00ff */
[----:B------:R-:W-:Y:S02]  /*8df0*/  F2FP.F16.F32.PACK_AB R198, R165, R198 ;  /* 0x000000c6a5c6723e */ /* 0x000fe400000000ff */
[----:B------:R-:W-:Y:S02]  /*8e00*/  F2FP.F16.F32.PACK_AB R199, R166, R199 ;  /* 0x000000c7a6c7723e */ /* 0x000fe400000000ff */
[----:B------:R-:W-:Y:S02]  /*8e10*/  F2FP.F16.F32.PACK_AB R192, R161, R192 ;  /* 0x000000c0a1c0723e */ /* 0x000fe400000000ff */
[----:B------:R-:W-:Y:S01]  /*8e20*/  F2FP.F16.F32.PACK_AB R193, R154, R193 ;  /* 0x000000c19ac1723e */ /* 0x000fe200000000ff */
[----:B------:R-:W-:Y:S01]  /*8e30*/  IMAD.U32 R229, RZ, RZ, UR6 ;  /* 0x00000006ffe57e24 */ /* 0x000fe2000f8e00ff */
[----:B------:R-:W-:-:S02]  /*8e40*/  F2FP.F16.F32.PACK_AB R194, R153, R194 ;  /* 0x000000c299c2723e */ /* 0x000fc400000000ff */
[----:B------:R-:W-:Y:S01]  /*8e50*/  MOV R21, R4 ;  /* 0x0000000400157202 */ /* 0x000fe20000000f00 */
[----:B------:R-:W-:Y:S06]  /*8e60*/  @P1 BRA `(.L_x_25) ;  /* 0xffffffc4004c1947 */ /* 0x000fec000383ffff */
.L_x_14:
[----:B------:R-:W-:Y:S06]  /*8e70*/  BAR.ARV 0x8, 0x180 ;  /* 0x0206000000007b1d */ /* 0x000fec0000002000 */
        /* <DEDUP_REMOVED lines=128> */
[----:B------:R-:W-:Y:S06]  /*9680*/  @!P0 BRA `(.L_x_26) ;  /* 0x0000000000048947 */ /* 0x000fec0003800000 */
[----:B------:R-:W-:Y:S01]  /*9690*/  BPT.TRAP 0x1 ;  /* 0x000000040000795c */ /* 0x000fe20000300000 */
.L_x_26:
[----:B------:R-:W0:Y:S01]  /*96a0*/  S2UR UR13, SR_CgaCtaId ;  /* 0x00000000000d79c3 */ /* 0x000e220000008800 */
[----:B------:R-:W-:Y:S01]  /*96b0*/  R2UR UR6, R16 ;  /* 0x00000000100672ca */ /* 0x000fe200000e0000 */
[----:B------:R-:W-:-:S12]  /*96c0*/  UMOV UR4, 0x400 ;  /* 0x0000040000047882 */ /* 0x000fd80000000000 */
[----:B------:R-:W-:-:S05]  /*96d0*/  IMAD.U32 R0, RZ, RZ, UR6 ;  /* 0x00000006ff007e24 */ /* 0x000fca000f8e00ff */
[----:B------:R-:W-:Y:S01]  /*96e0*/  SHF.L.U32 R0, R0, 0x1f, RZ ;  /* 0x0000001f00007819 */ /* 0x000fe200000006ff */
[----:B0-----:R-:W-:-:S04]  /*96f0*/  ULEA UR4, UR13, UR4, 0x18 ;  /* 0x000000040d047291 */ /* 0x001fc8000f8ec03f */
[----:B------:R-:W-:-:S09]  /*9700*/  ULEA UR12, UR38, UR4, 0x3 ;  /* 0x00000004260c7291 */ /* 0x000fd2000f8e183f */
[----:B------:R0:W1:Y:S01]  /*9710*/  SYNCS.PHASECHK.TRANS64.TRYWAIT P1, [UR12+0x38850], R0 ;  /* 0x03885000ff0075a7 */ /* 0x000062000802014c */
[----:B------:R-:W-:Y:S05]  /*9720*/  @!P0 BRA `(.L_x_27) ;  /* 0x0000000000048947 */ /* 0x000fea0003800000 */
[----:B------:R-:W-:Y:S01]  /*9730*/  BPT.TRAP 0x1 ;  /* 0x000000040000795c */ /* 0x000fe20000300000 */
.L_x_27:
[----:B-1----:R-:W-:Y:S05]  /*9740*/  @P1 BRA `(.L_x_28) ;  /* 0x0000000000081947 */ /* 0x002fea0003800000 */
[----:B------:R-:W1:Y:S02]  /*9750*/  SYNCS.PHASECHK.TRANS64.TRYWAIT P1, [UR12+0x38850], R0 ;  /* 0x03885000ff0075a7 */ /* 0x000e64000802014c */
[----:B-1----:R-:W-:Y:S05]  /*9760*/  @!P1 BRA `(.L_x_29) ;  /* 0x0000006400e09947 */ /* 0x002fea0003800000 */
.L_x_28:
[----:B------:R-:W-:Y:S01]  /*9770*/  UIADD3 UR6, UR4, 0x400, URZ ;  /* 0x0000040004067890 */ /* 0x000fe2000fffe03f */
[----:B------:R-:W-:Y:S01]  /*9780*/  WARPGROUP.ARRIVE ;  /* 0x00000000000079c5 */ /* 0x000fe20000000000 */
[----:B------:R-:W-:Y:S01]  /*9790*/  UMOV UR7, 0x40000040 ;  /* 0x4000004000077882 */ /* 0x000fe20000000000 */
[----:B------:R-:W-:Y:S01]  /*97a0*/  UMOV UR11, 0x40000040 ;  /* 0x40000040000b7882 */ /* 0x000fe20000000000 */
[----:B------:R-:W-:Y:S01]  /*97b0*/  USHF.R.U32.HI UR6, URZ, 0x4, UR6 ;  /* 0x000000043f067899 */ /* 0x000fe20008011606 */
[----:B01----:R-:W0:Y:S01]  /*97c0*/  SHFL.BFLY PT, R0, R17, 0x2, 0x1f ;  /* 0x0c401f0011007f89 */ /* 0x003e2200000e0000 */
[----:B------:R-:W-:Y:S01]  /*97d0*/  MOV R6, RZ ;  /* 0x000000ff00067202 */ /* 0x000fe20000000f00 */
[----:B------:R-:W-:Y:S01]  /*97e0*/  IMAD.U32 R13, RZ, RZ, UR5 ;  /* 0x00000005ff0d7e24 */ /* 0x000fe2000f8e00ff */
[----:B------:R-:W-:Y:S01]  /*97f0*/  ULOP3.LUT UR6, UR6, 0x3fff, URZ, 0xc0, !UPT ;  /* 0x00003fff06067892 */ /* 0x000fe2000f8ec03f */
[----:B------:R-:W1:Y:S03]  /*9800*/  SHFL.BFLY PT, R2, R5, 0x2, 0x1f ;  /* 0x0c401f0005027f89 */ /* 0x000e6600000e0000 */
[----:B------:R-:W-:-:S04]  /*9810*/  ULOP3.LUT UR6, UR6, 0x2800000, URZ, 0xfc, !UPT ;  /* 0x0280000006067892 */ /* 0x000fc8000f8efc3f */
[----:B------:R-:W-:-:S04]  /*9820*/  UIMAD UR6, UR38, 0xa00, UR6 ;  /* 0x00000a00260678a4 */ /* 0x000fc8000f8e0206 */
[----:B------:R-:W-:-:S05]  /*9830*/  UIADD3 UR8, UR6, 0x80, URZ ;  /* 0x0000008006087890 */ /* 0x000fca000fffe03f */
[----:B------:R-:W-:Y:S01]  /*9840*/  HGMMA.64x256x16.F32 R24, R208, gdesc[UR4].tnspB, R24, gsb0 ;  /* 0x43e00004d0187df0 */ /* 0x000fe20008000818 */
[----:B------:R-:W-:Y:S01]  /*9850*/  UMOV UR7, 0x40000040 ;  /* 0x4000004000077882 */ /* 0x000fe20000000000 */
[----:B------:R-:W-:Y:S01]  /*9860*/  UMOV UR10, UR8 ;  /* 0x00000008000a7c82 */ /* 0x000fe20008000000 */
[----:B------:R-:W-:Y:S01]  /*9870*/  UIADD3 UR8, UR6, 0x100, URZ ;  /* 0x0000010006087890 */ /* 0x000fe2000fffe03f */
[----:B0-----:R-:W-:Y:S01]  /*9880*/  FADD.FTZ R0, R0, R17 ;  /* 0x0000001100007221 */ /* 0x001fe20000010000 */
[----:B-1----:R-:W-:-:S04]  /*9890*/  FADD.FTZ R2, R2, R5 ;  /* 0x0000000502027221 */ /* 0x002fc80000010000 */
[----:B------:R-:W0:Y:S01]  /*98a0*/  SHFL.BFLY PT, R7, R0, 0x1, 0x1f ;  /* 0x0c201f0000077f89 */ /* 0x000e2200000e0000 */
[----:B------:R-:W-:-:S03]  /*98b0*/  IMAD.MOV.U32 R5, RZ, RZ, RZ ;  /* 0x000000ffff057224 */ /* 0x000fc600078e00ff */
[----:B------:R-:W1:Y:S01]  /*98c0*/  SHFL.BFLY PT, R9, R2, 0x1, 0x1f ;  /* 0x0c201f0002097f89 */ /* 0x000e6200000e0000 */
[----:B0-----:R-:W-:Y:S01]  /*98d0*/  FADD.FTZ R11, R0, R7 ;  /* 0x00000007000b7221 */ /* 0x001fe20000010000 */
[----:B------:R-:W-:Y:S02]  /*98e0*/  IMAD.U32 R7, RZ, RZ, UR5 ;  /* 0x00000005ff077e24 */ /* 0x000fe4000f8e00ff */
[----:B------:R-:W-:Y:S02]  /*98f0*/  IMAD.MOV.U32 R0, RZ, RZ, -0x800000 ;  /* 0xff800000ff007424 */ /* 0x000fe400078e00ff */
[----:B-1----:R-:W-:Y:S01]  /*9900*/  FADD.FTZ R12, R2, R9 ;  /* 0x00000009020c7221 */ /* 0x002fe20000010000 */
[----:B------:R-:W-:Y:S02]  /*9910*/  FSETP.NE.FTZ.AND P1, PT, R11, RZ, PT ;  /* 0x000000ff0b00720b */ /* 0x000fe40003f35000 */
[----:B------:R-:W-:Y:S02]  /*9920*/  MOV R2, 0xff800000 ;  /* 0xff80000000027802 */ /* 0x000fe40000000f00 */
[----:B------:R-:W-:-:S09]  /*9930*/  FSETP.NE.FTZ.AND P2, PT, R12, RZ, PT ;  /* 0x000000ff0c00720b */ /* 0x000fd20003f55000 */
[----:B------:R-:W0:Y:S01]  /*9940*/  @P1 MUFU.LG2 R8, R11 ;  /* 0x0000000b00081308 */ /* 0x000e220000000c00 */
[----:B------:R-:W-:-:S03]  /*9950*/  @P1 FMUL.FTZ R7, R7, 0.69314718246459960938 ;  /* 0x3f31721807071820 */ /* 0x000fc60000410000 */
[----:B------:R-:W-:-:S04]  /*9960*/  @P2 FMUL.FTZ R13, R13, 0.69314718246459960938 ;  /* 0x3f3172180d0d2820 */ /* 0x000fc80000410000 */
[----:B------:R-:W1:Y:S08]  /*9970*/  @P2 MUFU.LG2 R9, R12 ;  /* 0x0000000c00092308 */ /* 0x000e700000000c00 */
[----:B------:R2:W3:Y:S01]  /*9980*/  @P1 MUFU.RCP R6, R11 ;  /* 0x0000000b00061308 */ /* 0x0004e20000001000 */
[----:B0-----:R-:W-:-:S04]  /*9990*/  @P1 FMUL.FTZ R8, R8, 0.69314718246459960938 ;  /* 0x3f31721808081820 */ /* 0x001fc80000410000 */
[----:B------:R-:W-:-:S03]  /*99a0*/  @P1 FFMA.FTZ R2, R7, R4, R8 ;  /* 0x0000000407021223 */ /* 0x000fc60000010008 */
[----:B------:R2:W0:Y:S01]  /*99b0*/  @P2 MUFU.RCP R5, R12 ;  /* 0x0000000c00052308 */ /* 0x0004220000001000 */
[----:B-1----:R-:W-:-:S04]  /*99c0*/  @P2 FMUL.FTZ R10, R9, 0.69314718246459960938 ;  /* 0x3f317218090a2820 */ /* 0x002fc80000410000 */
[----:B------:R-:W-:Y:S01]  /*99d0*/  @P2 FFMA.FTZ R0, R13, R3, R10 ;  /* 0x000000030d002223 */ /* 0x000fe2000001000a */
[----:B------:R-:W-:Y:S02]  /*99e0*/  WARPGROUP.DEPBAR.LE gsb0, 0x0 ;  /* 0x00008000000079c5 */ /* 0x000fe40000010000 */
[----:B------:R-:W-:-:S06]  /*99f0*/  WARPGROUP.ARRIVE ;  /* 0x00000000000079c5 */ /* 0x000fcc0000000000 */
[----:B------:R-:W-:Y:S01]  /*9a00*/  HGMMA.64x256x16.F32 R24, R204, gdesc[UR8].tnspB, R24, gsb0 ;  /* 0x43e00008cc187df0 */ /* 0x000fe20008000818 */
[----:B------:R-:W-:Y:S01]  /*9a10*/  UMOV UR10, UR8 ;  /* 0x00000008000a7c82 */ /* 0x000fe20008000000 */
[----:B------:R-:W-:Y:S01]  /*9a20*/  UMOV UR11, 0x40000040 ;  /* 0x40000040000b7882 */ /* 0x000fe20000000000 */
[----:B------:R-:W-:Y:S02]  /*9a30*/  UIADD3 UR8, UR6, 0x180, URZ ;  /* 0x0000018006087890 */ /* 0x000fe4000fffe03f */
[----:B------:R-:W-:Y:S01]  /*9a40*/  UIADD3 UR6, UR6, 0x200, URZ ;  /* 0x0000020006067890 */ /* 0x000fe2000fffe03f */
[----:B------:R-:W-:Y:S02]  /*9a50*/  WARPGROUP.DEPBAR.LE gsb0, 0x0 ;  /* 0x00008000000079c5 */ /* 0x000fe40000010000 */
[----:B------:R-:W-:-:S15]  /*9a60*/  WARPGROUP.ARRIVE ;  /* 0x00000000000079c5 */ /* 0x000fde0000000000 */
[----:B------:R-:W-:-:S05]  /*9a70*/  NOP ;  /* 0x0000000000007918 */ /* 0x000fca0000000000 */
[----:B------:R-:W-:Y:S01]  /*9a80*/  HGMMA.64x256x16.F32 R24, R200, gdesc[UR8].tnspB, R24, gsb0 ;  /* 0x43e00008c8187df0 */ /* 0x000fe20008000818 */
[----:B------:R-:W-:Y:S01]  /*9a90*/  UMOV UR10, UR8 ;  /* 0x00000008000a7c82 */ /* 0x000fe20008000000 */
[----:B------:R-:W-:Y:S01]  /*9aa0*/  UMOV UR11, 0x40000040 ;  /* 0x40000040000b7882 */ /* 0x000fe20000000000 */
[----:B------:R-:W-:Y:S02]  /*9ab0*/  WARPGROUP.DEPBAR.LE gsb0, 0x0 ;  /* 0x00008000000079c5 */ /* 0x000fe40000010000 */
[----:B------:R-:W-:-:S15]  /*9ac0*/  WARPGROUP.ARRIVE ;  /* 0x00000000000079c5 */ /* 0x000fde0000000000 */
[----:B------:R-:W-:-:S08]  /*9ad0*/  NOP ;  /* 0x0000000000007918 */ /* 0x000fd00000000000 */
[----:B------:R-:W-:Y:S03]  /*9ae0*/  HGMMA.64x256x16.F32 R24, R196, gdesc[UR8].tnspB, R24, gsb0 ;  /* 0x43e00008c4187df0 */ /* 0x000fe60008000818 */
[----:B------:R-:W-:Y:S02]  /*9af0*/  WARPGROUP.DEPBAR.LE gsb0, 0x0 ;  /* 0x00008000000079c5 */ /* 0x000fe40000010000 */
[----:B------:R-:W-:-:S15]  /*9b00*/  WARPGROUP.ARRIVE ;  /* 0x00000000000079c5 */ /* 0x000fde0000000000 */
[----:B------:R-:W-:-:S08]  /*9b10*/  NOP ;  /* 0x0000000000007918 */ /* 0x000fd00000000000 */
[----:B------:R-:W-:Y:S03]  /*9b20*/  HGMMA.64x256x16.F32 R24, R192, gdesc[UR4].tnspB, R24, gsb0 ;  /* 0x43e00004c0187df0 */ /* 0x000fe60008000818 */
[----:B------:R-:W-:Y:S02]  /*9b30*/  WARPGROUP.DEPBAR.LE gsb0, 0x0 ;  /* 0x00008000000079c5 */ /* 0x000fe40000010000 */
[----:B0-23--:R-:W-:Y:S05]  /*9b40*/  @!P0 BRA `(.L_x_30) ;  /* 0x0000000000048947 */ /* 0x00dfea0003800000 */
[----:B------:R-:W-:Y:S01]  /*9b50*/  BPT.TRAP 0x1 ;  /* 0x000000040000795c */ /* 0x000fe20000300000 */
.L_x_30:
[----:B------:R-:W0:Y:S01]  /*9b60*/  S2UR UR5, SR_SWINHI ;  /* 0x00000000000579c3 */ /* 0x000e220000002f00 */
        /* <DEDUP_REMOVED lines=23> */
[----:B------:R-:W-:Y:S01]  /*9ce0*/  UMOV UR6, UR4 ;  /* 0x0000000400067c82 */ /* 0x000fe20008000000 */
[----:B0-----:R-:W-:Y:S01]  /*9cf0*/  UMOV UR7, UR5 ;  /* 0x0000000500077c82 */ /* 0x001fe20008000000 */
[----:B------:R-:W-:Y:S01]  /*9d00*/  FMUL.FTZ R43, R43, R5 ;  /* 0x000000052b2b7220 */ /* 0x000fe20000410000 */
[----:B------:R-:W-:-:S02]  /*9d10*/  IMAD.U32 R160, RZ, RZ, UR6 ;  /* 0x00000006ffa07e24 */ /* 0x000fc4000f8e00ff */
[-C--:B------:R-:W-:Y:S01]  /*9d20*/  FMUL.FTZ R42, R42, R5.reuse ;  /* 0x000000052a2a7220 */ /* 0x080fe20000410000 */
[----:B------:R-:W-:Y:S02]  /*9d30*/  IMAD.U32 R161, RZ, RZ, UR7 ;  /* 0x00000007ffa17e24 */ /* 0x000fe4000f8e00ff */
[-C--:B------:R-:W-:Y:S01]  /*9d40*/  FMUL.FTZ R47, R47, R5.reuse ;  /* 0x000000052f2f7220 */ /* 0x080fe20000410000 */
[-C--:B------:R-:W-:Y:S01]  /*9d50*/  FMUL.FTZ R46, R46, R5.reuse ;  /* 0x000000052e2e7220 */ /* 0x080fe20000410000 */
[----:B------:R-:W-:Y:S01]  /*9d60*/  FMUL.FTZ R51, R51, R5 ;  /* 0x0000000533337220 */ /* 0x000fe20000410000 */
[----:B------:R-:W-:-:S04]  /*9d70*/  IMAD.WIDE R20, R224, 0x2, R160 ;  /* 0x00000002e0147825 */ /* 0x000fc800078e02a0 */
[-C--:B------:R-:W-:Y:S01]  /*9d80*/  FMUL.FTZ R50, R50, R5.reuse ;  /* 0x0000000532327220 */ /* 0x080fe20000410000 */
[-C--:B------:R-:W-:Y:S01]  /*9d90*/  FMUL.FTZ R55, R55, R5.reuse ;  /* 0x0000000537377220 */ /* 0x080fe20000410000 */
[-C--:B------:R-:W-:Y:S01]  /*9da0*/  FMUL.FTZ R54, R54, R5.reuse ;  /* 0x0000000536367220 */ /* 0x080fe20000410000 */
[-C--:B------:R-:W-:Y:S01]  /*9db0*/  FMUL.FTZ R59, R59, R5.reuse ;  /* 0x000000053b3b7220 */ /* 0x080fe20000410000 */
[----:B------:R-:W-:Y:S01]  /*9dc0*/  IADD3 R9, P3, R20, 0xc060, RZ ;  /* 0x0000c06014097810 */ /* 0x000fe20007f7e0ff */
[-C--:B------:R-:W-:Y:S01]  /*9dd0*/  FMUL.FTZ R58, R58, R5.reuse ;  /* 0x000000053a3a7220 */ /* 0x080fe20000410000 */
[-C--:B------:R-:W-:Y:S01]  /*9de0*/  FMUL.FTZ R63, R63, R5.reuse ;  /* 0x000000053f3f7220 */ /* 0x080fe20000410000 */
[-C--:B------:R-:W-:Y:S01]  /*9df0*/  FMUL.FTZ R62, R62, R5.reuse ;  /* 0x000000053e3e7220 */ /* 0x080fe20000410000 */
[----:B------:R-:W-:Y:S01]  /*9e00*/  LOP3.LUT R4, R9, 0x380, RZ, 0xc0, !PT ;  /* 0x0000038009047812 */ /* 0x000fe200078ec0ff */
        /* <DEDUP_REMOVED lines=41> */
[----:B------:R-:W-:Y:S01]  /*a0a0*/  LEA R7, R218, R19, 0x6 ;  /* 0x00000013da077211 */ /* 0x000fe200078e30ff */
[-C--:B------:R-:W-:Y:S01]  /*a0b0*/  FMUL.FTZ R169, R146, R5.reuse ;  /* 0x0000000592a97220 */ /* 0x080fe20000410000 */
[-C--:B------:R-:W-:Y:S01]  /*a0c0*/  FMUL.FTZ R170, R151, R5.reuse ;  /* 0x0000000597aa7220 */ /* 0x080fe20000410000 */
[----:B------:R-:W-:Y:S01]  /*a0d0*/  FMUL.FTZ R172, R150, R5 ;  /* 0x0000000596ac7220 */ /* 0x000fe20000410000 */
[-C--:B------:R-:W-:Y:S01]  /*a0e0*/  FMUL.FTZ R195, R61, R6.reuse ;  /* 0x000000063dc37220 */ /* 0x080fe20000410000 */
[-C--:B------:R-:W-:Y:S01]  /*a0f0*/  FMUL.FTZ R194, R65, R6.reuse ;  /* 0x0000000641c27220 */ /* 0x080fe20000410000 */
[----:B------:R-:W-:Y:S01]  /*a100*/  FMUL.FTZ R193, R69, R6 ;  /* 0x0000000645c17220 */ /* 0x000fe20000410000 */
[----:B------:R-:W-:Y:S01]  /*a110*/  SHF.R.U64 R4, R4, 0x3, RZ ;  /* 0x0000000304047819 */ /* 0x000fe200000012ff */
[----:B------:R-:W-:Y:S01]  /*a120*/  IMAD.X R5, RZ, RZ, R21, P3 ;  /* 0x000000ffff057224 */ /* 0x000fe200018e0615 */
[C---:B------:R-:W-:Y:S01]  /*a130*/  IADD3 R107, P4, R20.reuse, 0xc040, RZ ;  /* 0x0000c040146b7810 */ /* 0x040fe20007f9e0ff */
[----:B------:R-:W-:Y:S01]  /*a140*/  IMAD.WIDE R160, R7, 0x2, R160 ;  /* 0x0000000207a07825 */ /* 0x000fe200078e02a0 */
[----:B------:R-:W-:-:S03]  /*a150*/  IADD3 R73, P5, R20, 0xc020, RZ ;  /* 0x0000c02014497810 */ /* 0x000fc60007fbe0ff */
[-C--:B------:R-:W-:Y:S01]  /*a160*/  FMUL.FTZ R171, R32, R6.reuse ;  /* 0x0000000620ab7220 */ /* 0x080fe20000410000 */
[C---:B------:R-:W-:Y:S01]  /*a170*/  IADD3 R33, P1, R20.reuse, 0x20, RZ ;  /* 0x0000002014217810 */ /* 0x040fe20007f3e0ff */
[-C--:B------:R-:W-:Y:S01]  /*a180*/  FMUL.FTZ R197, R53, R6.reuse ;  /* 0x0000000635c57220 */ /* 0x080fe20000410000 */
[----:B------:R-:W-:Y:S01]  /*a190*/  IADD3 R64, P2, R20, 0x8040, RZ ;  /* 0x0000804014407810 */ /* 0x000fe20007f5e0ff */
[-C--:B------:R-:W-:Y:S01]  /*a1a0*/  FMUL.FTZ R181, R52, R6.reuse ;  /* 0x0000000634b57220 */ /* 0x080fe20000410000 */
[C---:B------:R-:W-:Y:S01]  /*a1b0*/  IADD3 R69, P6, R20.reuse, 0xc000, RZ ;  /* 0x0000c00014457810 */ /* 0x040fe20007fde0ff */
[-C--:B------:R-:W-:Y:S01]  /*a1c0*/  FMUL.FTZ R196, R57, R6.reuse ;  /* 0x0000000639c47220 */ /* 0x080fe20000410000 */
[----:B------:R-:W-:Y:S01]  /*a1d0*/  IADD3 R65, P0, R20, 0x8060, RZ ;  /* 0x0000806014417810 */ /* 0x000fe20007f1e0ff */
[-C--:B------:R-:W-:Y:S01]  /*a1e0*/  FMUL.FTZ R179, R60, R6.reuse ;  /* 0x000000063cb37220 */ /* 0x080fe20000410000 */
[C---:B------:R-:W-:Y:S01]  /*a1f0*/  IADD3 R61, P3, R20.reuse, 0x8020, RZ ;  /* 0x00008020143d7810 */ /* 0x040fe20007f7e0ff */
[--C-:B------:R-:W-:Y:S01]  /*a200*/  IMAD.X R7, RZ, RZ, R21.reuse, P4 ;  /* 0x000000ffff077224 */ /* 0x100fe200020e0615 */
[----:B------:R-:W-:Y:S01]  /*a210*/  LOP3.LUT R131, R20, 0x380, RZ, 0xc0, !PT ;  /* 0x0000038014837812 */ /* 0x000fe200078ec0ff */
[--C-:B------:R-:W-:Y:S01]  /*a220*/  IMAD.X R15, RZ, RZ, R21.reuse, P1 ;  /* 0x000000ffff0f7224 */ /* 0x100fe200008e0615 */
[----:B------:R-:W-:Y:S01]  /*a230*/  LOP3.LUT R4, R4, R9, RZ, 0x3c, !PT ;  /* 0x0000000904047212 */ /* 0x000fe200078e3cff */
[--C-:B------:R-:W-:Y:S01]  /*a240*/  IMAD.X R9, RZ, RZ, R21.reuse, P5 ;  /* 0x000000ffff097224 */ /* 0x100fe200028e0615 */
[-C--:B------:R-:W-:Y:S01]  /*a250*/  IADD3.X R11, RZ, R21.reuse, RZ, P6, !PT ;  /* 0x00000015ff0b7210 */ /* 0x080fe200037fe4ff */
[--C-:B------:R-:W-:Y:S01]  /*a260*/  IMAD.X R135, RZ, RZ, R21.reuse, P2 ;  /* 0x000000ffff877224 */ /* 0x100fe200010e0615 */
[-C--:B------:R-:W-:Y:S01]  /*a270*/  IADD3.X R139, RZ, R21.reuse, RZ, P3, !PT ;  /* 0x00000015ff8b7210 */ /* 0x080fe20001ffe4ff */
[----:B------:R-:W-:Y:S01]  /*a280*/  FMUL.FTZ R180, R56, R6 ;  /* 0x0000000638b47220 */ /* 0x000fe20000410000 */
[C---:B------:R-:W-:Y:S01]  /*a290*/  IADD3 R60, P4, R20.reuse, 0x8000, RZ ;  /* 0x00008000143c7810 */ /* 0x040fe20007f9e0ff */
[--C-:B------:R-:W-:Y:S01]  /*a2a0*/  IMAD.X R13, RZ, RZ, R21.reuse, P0 ;  /* 0x000000ffff0d7224 */ /* 0x100fe200000e0615 */
[C---:B------:R-:W-:Y:S01]  /*a2b0*/  IADD3 R57, P5, R20.reuse, 0x4060, RZ ;  /* 0x0000406014397810 */ /* 0x040fe20007fbe0ff */
[----:B------:R-:W-:Y:S01]  /*a2c0*/  ULDC UR10, c[0x0][0xc44] ;  /* 0x00031100000a7ab9 */ /* 0x000fe20000000800 */
[C---:B------:R-:W-:Y:S01]  /*a2d0*/  IADD3 R53, P6, R20.reuse, 0x40, RZ ;  /* 0x0000004014357810 */ /* 0x040fe20007fde0ff */
[--C-:B------:R-:W-:Y:S01]  /*a2e0*/  IMAD.X R143, RZ, RZ, R21.reuse, P4 ;  /* 0x000000ffff8f7224 */ /* 0x100fe200020e0615 */
[C---:B------:R-:W-:Y:S01]  /*a2f0*/  IADD3 R52, P1, R20.reuse, 0x4020, RZ ;  /* 0x0000402014347810 */ /* 0x040fe20007f3e0ff */
[--C-:B------:R-:W-:Y:S01]  /*a300*/  IMAD.X R147, RZ, RZ, R21.reuse, P5 ;  /* 0x000000ffff937224 */ /* 0x100fe200028e0615 */
[C---:B------:R-:W-:Y:S01]  /*a310*/  IADD3 R32, P2, R20.reuse, 0x4000, RZ ;  /* 0x0000400014207810 */ /* 0x040fe20007f5e0ff */
[--C-:B------:R-:W-:Y:S01]  /*a320*/  IMAD.X R151, RZ, RZ, R21.reuse, P6 ;  /* 0x000000ffff977224 */ /* 0x100fe200030e0615 */
[----:B------:R-:W-:Y:S01]  /*a330*/  IADD3 R30, P3, R20, 0x60, RZ ;  /* 0x00000060141e7810 */ /* 0x000fe20007f7e0ff */
[--C-:B------:R-:W-:Y:S01]  /*a340*/  IMAD.X R155, RZ, RZ, R21.reuse, P1 ;  /* 0x000000ffff9b7224 */ /* 0x100fe200008e0615 */
[----:B------:R-:W-:Y:S01]  /*a350*/  SHF.R.U64 R131, R131, 0x3, RZ ;  /* 0x0000000383837819 */ /* 0x000fe200000012ff */
[--C-:B------:R-:W-:Y:S01]  /*a360*/  IMAD.X R157, RZ, RZ, R21.reuse, P2 ;  /* 0x000000ffff9d7224 */ /* 0x100fe200010e0615 */
[----:B------:R-:W-:Y:S01]  /*a370*/  R2UR UR14, R216 ;  /* 0x00000000d80e72ca */ /* 0x000fe200000e0000 */
[----:B------:R-:W-:Y:S01]  /*a380*/  IMAD.X R159, RZ, RZ, R21, P3 ;  /* 0x000000ffff9f7224 */ /* 0x000fe200018e0615 */
[----:B------:R-:W-:Y:S01]  /*a390*/  IADD3 R56, P0, R20, 0x4040, RZ ;  /* 0x0000404014387810 */ /* 0x000fe20007f1e0ff */
[----:B------:R-:W-:Y:S01]  /*a3a0*/  ULDC.64 UR8, c[0x0][0xb90] ;  /* 0x0002e40000087ab9 */ /* 0x000fe20000000a00 */
[----:B------:R-:W-:Y:S01]  /*a3b0*/  LOP3.LUT R130, R131, R20, RZ, 0x3c, !PT ;  /* 0x0000001483827212 */ /* 0x000fe200078e3cff */
[-C--:B------:R-:W-:Y:S01]  /*a3c0*/  FMUL.FTZ R177, R68, R6.reuse ;  /* 0x0000000644b17220 */ /* 0x080fe20000410000 */
[----:B------:R-:W-:Y:S01]  /*a3d0*/  R2UR UR16, R217 ;  /* 0x00000000d91072ca */ /* 0x000fe200000e0000 */
[----:B------:R-:W0:Y:S01]  /*a3e0*/  LDC R198, c[0x0][0xbe8] ;  /* 0x0002fa00ffc67b82 */ /* 0x000e220000000800 */
[-C--:B------:R-:W-:Y:S01]  /*a3f0*/  IADD3.X R153, RZ, R21.reuse, RZ, P0, !PT ;  /* 0x00000015ff997210 */ /* 0x080fe200007fe4ff */
[-C--:B------:R-:W-:Y:S01]  /*a400*/  FMUL.FTZ R25, R25, R6.reuse ;  /* 0x0000000619197220 */ /* 0x080fe20000410000 */
[----:B------:R-:W-:Y:S01]  /*a410*/  MOV R131, R21 ;  /* 0x0000001500837202 */ /* 0x000fe20000000f00 */
[-C--:B------:R-:W-:Y:S01]  /*a420*/  FMUL.FTZ R24, R24, R6.reuse ;  /* 0x0000000618187220 */ /* 0x080fe20000410000 */
[----:B------:R-:W-:Y:S01]  /*a430*/  LOP3.LUT R21, R64, 0x380, RZ, 0xc0, !PT ;  /* 0x0000038040157812 */ /* 0x000fe200078ec0ff */
[----:B------:R-:W-:Y:S01]  /*a440*/  UIADD3 UR5, -UR14, URZ, URZ ;  /* 0x0000003f0e057290 */ /* 0x000fe2000fffe13f */
[----:B------:R-:W-:Y:S01]  /*a450*/  LOP3.LUT R20, R61, 0x380, RZ, 0xc0, !PT ;  /* 0x000003803d147812 */ /* 0x000fe200078ec0ff */
[-C--:B------:R-:W-:Y:S01]  /*a460*/  FMUL.FTZ R29, R29, R6.reuse ;  /* 0x000000061d1d7220 */ /* 0x080fe20000410000 */
[----:B------:R-:W-:Y:S01]  /*a470*/  SHF.R.U64 R21, R21, 0x3, RZ ;  /* 0x0000000315157819 */ /* 0x000fe200000012ff */
[----:B------:R-:W-:Y:S01]  /*a480*/  FMUL.FTZ R28, R28, R6 ;  /* 0x000000061c1c7220 */ /* 0x000fe20000410000 */
[----:B------:R-:W-:Y:S01]  /*a490*/  SHF.R.U64 R20, R20, 0x3, RZ ;  /* 0x0000000314147819 */ /* 0x000fe200000012ff */
[----:B------:R-:W-:Y:S01]  /*a4a0*/  UIMAD UR10, UR10, UR5, UR16 ;  /* 0x000000050a0a72a4 */ /* 0x000fe2000f8e0210 */
[----:B------:R-:W-:Y:S01]  /*a4b0*/  LOP3.LUT R134, R21, R64, RZ, 0x3c, !PT ;  /* 0x0000004015867212 */ /* 0x000fe200078e3cff */
[-C--:B------:R-:W-:Y:S01]  /*a4c0*/  FMUL.FTZ R36, R36, R6.reuse ;  /* 0x0000000624247220 */ /* 0x080fe20000410000 */
[----:B------:R-:W-:Y:S01]  /*a4d0*/  LOP3.LUT R21, R60, 0x380, RZ, 0xc0, !PT ;  /* 0x000003803c157812 */ /* 0x000fe200078ec0ff */
[----:B------:R-:W-:Y:S01]  /*a4e0*/  USHF.R.S32.HI UR11, URZ, 0x1f, UR10 ;  /* 0x0000001f3f0b7899 */ /* 0x000fe2000801140a */
[----:B------:R-:W-:Y:S01]  /*a4f0*/  LOP3.LUT R138, R20, R61, RZ, 0x3c, !PT ;  /* 0x0000003d148a7212 */ /* 0x000fe200078e3cff */
[----:B------:R-:W-:Y:S01]  /*a500*/  UIMAD.WIDE.U32 UR6, UR10, UR8, URZ ;  /* 0x000000080a0672a5 */ /* 0x000fe2000f8e003f */
[----:B------:R-:W-:Y:S01]  /*a510*/  LOP3.LUT R20, R57, 0x380, RZ, 0xc0, !PT ;  /* 0x0000038039147812 */ /* 0x000fe200078ec0ff */
[----:B------:R-:W-:Y:S01]  /*a520*/  UIMAD UR5, UR11, UR8, URZ ;  /* 0x000000080b0572a4 */ /* 0x000fe2000f8e023f */
[----:B------:R-:W-:Y:S01]  /*a530*/  LOP3.LUT R14, R33, 0x380, RZ, 0xc0, !PT ;  /* 0x00000380210e7812 */ /* 0x000fe200078ec0ff */
[----:B------:R-:W-:Y:S01]  /*a540*/  FMUL.FTZ R41, R41, R6 ;  /* 0x0000000629297220 */ /* 0x000fe20000410000 */
[----:B------:R-:W-:Y:S01]  /*a550*/  SHF.R.U64 R21, R21, 0x3, RZ ;  /* 0x0000000315157819 */ /* 0x000fe200000012ff */
[----:B------:R-:W-:Y:S01]  /*a560*/  UIMAD UR5, UR10, UR9, UR5 ;  /* 0x000000090a0572a4 */ /* 0x000fe2000f8e0205 */
[----:B------:R-:W-:Y:S01]  /*a570*/  SHF.R.U64 R20, R20, 0x3, RZ ;  /* 0x0000000314147819 */ /* 0x000fe200000012ff */
[----:B------:R-:W-:Y:S01]  /*a580*/  IMAD.U32 R126, RZ, RZ, UR6 ;  /* 0x00000006ff7e7e24 */ /* 0x000fe2000f8e00ff */
[----:B------:R-:W-:Y:S01]  /*a590*/  SHF.R.U64 R14, R14, 0x3, RZ ;  /* 0x000000030e0e7819 */ /* 0x000fe200000012ff */
[----:B------:R-:W-:Y:S01]  /*a5a0*/  UIADD3 UR6, UR7, UR5, URZ ;  /* 0x0000000507067290 */ /* 0x000fe2000fffe03f */
[----:B------:R-:W-:Y:S01]  /*a5b0*/  LOP3.LUT R142, R21, R60, RZ, 0x3c, !PT ;  /* 0x0000003c158e7212 */ /* 0x000fe200078e3cff */
[----:B------:R-:W-:Y:S01]  /*a5c0*/  UIADD3 UR5, UR12, 0x38860, URZ ;  /* 0x000388600c057890 */ /* 0x000fe2000fffe03f */
[----:B------:R-:W-:Y:S01]  /*a5d0*/  LOP3.LUT R146, R20, R57, RZ, 0x3c, !PT ;  /* 0x0000003914927212 */ /* 0x000fe200078e3cff */
[-C--:B------:R-:W-:Y:S01]  /*a5e0*/  FMUL.FTZ R40, R40, R6.reuse ;  /* 0x0000000628287220 */ /* 0x080fe20000410000 */
[----:B------:R-:W-:Y:S01]  /*a5f0*/  LOP3.LUT R21, R52, 0x380, RZ, 0xc0, !PT ;  /* 0x0000038034157812 */ /* 0x000fe200078ec0ff */
[----:B------:R-:W-:Y:S01]  /*a600*/  UPRMT UR5, UR13, 0x654, UR5 ;  /* 0x000006540d057896 */ /* 0x000fe20008000005 */
[----:B------:R-:W-:Y:S01]  /*a610*/  LOP3.LUT R10, R69, 0x380, RZ, 0xc0, !PT ;  /* 0x00000380450a7812 */ /* 0x000fe200078ec0ff */
[-C--:B------:R-:W-:Y:S01]  /*a620*/  FMUL.FTZ R44, R44, R6.reuse ;  /* 0x000000062c2c7220 */ /* 0x080fe20000410000 */
[----:B------:R-:W-:Y:S01]  /*a630*/  LOP3.LUT R57, R32, 0x380, RZ, 0xc0, !PT ;  /* 0x0000038020397812 */ /* 0x000fe200078ec0ff */
[-C--:B------:R-:W-:Y:S01]  /*a640*/  FMUL.FTZ R49, R49, R6.reuse ;  /* 0x0000000631317220 */ /* 0x080fe20000410000 */
[----:B------:R-:W-:Y:S01]  /*a650*/  LOP3.LUT R14, R14, R33, RZ, 0x3c, !PT ;  /* 0x000000210e0e7212 */ /* 0x000fe200078e3cff */
[-C--:B------:R-:W-:Y:S01]  /*a660*/  FMUL.FTZ R48, R48, R6.reuse ;  /* 0x0000000630307220 */ /* 0x080fe20000410000 */
[----:B------:R-:W-:Y:S01]  /*a670*/  LOP3.LUT R33, R56, 0x380, RZ, 0xc0, !PT ;  /* 0x0000038038217812 */ /* 0x000fe200078ec0ff */
[-C--:B------:R-:W-:Y:S01]  /*a680*/  FMUL.FTZ R176, R72, R6.reuse ;  /* 0x0000000648b07220 */ /* 0x080fe20000410000 */
[----:B------:R-:W-:Y:S01]  /*a690*/  SHF.R.U64 R21, R21, 0x3, RZ ;  /* 0x0000000315157819 */ /* 0x000fe200000012ff */
[----:B------:R-:W-:Y:S01]  /*a6a0*/  SYNCS.ARRIVE.TRANS64.RED.A1T0 RZ, [UR5], RZ ;  /* 0x000000ffffff79a7 */ /* 0x000fe20008100405 */
[----:B------:R-:W-:Y:S01]  /*a6b0*/  SHF.R.U64 R10, R10, 0x3, RZ ;  /* 0x000000030a0a7819 */ /* 0x000fe200000012ff */
[-C--:B------:R-:W-:Y:S01]  /*a6c0*/  FMUL.FTZ R76, R76, R6.reuse ;  /* 0x000000064c4c7220 */ /* 0x080fe20000410000 */
[----:B------:R-:W-:Y:S01]  /*a6d0*/  SHF.R.U64 R57, R57, 0x3, RZ ;  /* 0x0000000339397819 */ /* 0x000fe200000012ff */
[-C--:B------:R-:W-:Y:S01]  /*a6e0*/  FMUL.FTZ R81, R81, R6.reuse ;  /* 0x0000000651517220 */ /* 0x080fe20000410000 */
[----:B------:R-:W-:Y:S01]  /*a6f0*/  LOP3.LUT R20, R53, 0x380, RZ, 0xc0, !PT ;  /* 0x0000038035147812 */ /* 0x000fe200078ec0ff */
[-C--:B------:R-:W-:Y:S01]  /*a700*/  FMUL.FTZ R80, R80, R6.reuse ;  /* 0x0000000650507220 */ /* 0x080fe20000410000 */
[----:B------:R-:W-:Y:S01]  /*a710*/  SHF.R.U64 R33, R33, 0x3, RZ ;  /* 0x0000000321217819 */ /* 0x000fe200000012ff */
[----:B------:R-:W-:Y:S01]  /*a720*/  FMUL.FTZ R84, R84, R6 ;  /* 0x0000000654547220 */ /* 0x000fe20000410000 */
[----:B------:R-:W-:Y:S01]  /*a730*/  LOP3.LUT R154, R21, R52, RZ, 0x3c, !PT ;  /* 0x00000034159a7212 */ /* 0x000fe200078e3cff */
[-C--:B------:R-:W-:Y:S01]  /*a740*/  FMUL.FTZ R89, R89, R6.reuse ;  /* 0x0000000659597220 */ /* 0x080fe20000410000 */
[----:B------:R-:W-:Y:S01]  /*a750*/  LOP3.LUT R10, R10, R69, RZ, 0x3c, !PT ;  /* 0x000000450a0a7212 */ /* 0x000fe200078e3cff */
[-C--:B------:R-:W-:Y:S01]  /*a760*/  FMUL.FTZ R88, R88, R6.reuse ;  /* 0x0000000658587220 */ /* 0x080fe20000410000 */
[----:B------:R-:W-:Y:S01]  /*a770*/  IADD3 R52, P3, R160, 0x1000, RZ ;  /* 0x00001000a0347810 */ /* 0x000fe20007f7e0ff */
[----:B------:R-:W-:Y:S01]  /*a780*/  FMUL.FTZ R92, R92, R6 ;  /* 0x000000065c5c7220 */ /* 0x000fe20000410000 */
[----:B------:R-:W-:Y:S01]  /*a790*/  LOP3.LUT R156, R57, R32, RZ, 0x3c, !PT ;  /* 0x00000020399c7212 */ /* 0x000fe200078e3cff */
[-C--:B------:R-:W-:Y:S01]  /*a7a0*/  FMUL.FTZ R97, R97, R6.reuse ;  /* 0x0000000661617220 */ /* 0x080fe20000410000 */
[----:B------:R-:W-:Y:S01]  /*a7b0*/  IADD3 R57, P6, R160, 0x4000, RZ ;  /* 0x00004000a0397810 */ /* 0x000fe20007fde0ff */
[-C--:B------:R-:W-:Y:S01]  /*a7c0*/  FMUL.FTZ R96, R96, R6.reuse ;  /* 0x0000000660607220 */ /* 0x080fe20000410000 */
[----:B------:R-:W-:Y:S01]  /*a7d0*/  IADD3 R69, P2, R160, 0x7000, RZ ;  /* 0x00007000a0457810 */ /* 0x000fe20007f5e0ff */
[-C--:B------:R-:W-:Y:S01]  /*a7e0*/  FMUL.FTZ R100, R100, R6.reuse ;  /* 0x0000000664647220 */ /* 0x080fe20000410000 */
[----:B------:R-:W-:Y:S01]  /*a7f0*/  SHF.R.U64 R20, R20, 0x3, RZ ;  /* 0x0000000314147819 */ /* 0x000fe200000012ff */
[----:B------:R-:W-:Y:S01]  /*a800*/  FMUL.FTZ R104, R104, R6 ;  /* 0x0000000668687220 */ /* 0x000fe20000410000 */
[----:B------:R-:W-:Y:S01]  /*a810*/  LOP3.LUT R152, R33, R56, RZ, 0x3c, !PT ;  /* 0x0000003821987212 */ /* 0x000fe200078e3cff */
[-C--:B------:R-:W-:Y:S01]  /*a820*/  FMUL.FTZ R108, R108, R6.reuse ;  /* 0x000000066c6c7220 */ /* 0x080fe20000410000 */
[----:B------:R-:W-:Y:S01]  /*a830*/  IADD3 R33, P4, R160, 0x2000, RZ ;  /* 0x00002000a0217810 */ /* 0x000fe20007f9e0ff */
[-C--:B------:R-:W-:Y:S01]  /*a840*/  FMUL.FTZ R112, R112, R6.reuse ;  /* 0x0000000670707220 */ /* 0x080fe20000410000 */
[----:B------:R-:W-:Y:S01]  /*a850*/  LOP3.LUT R21, R52, 0x380, RZ, 0xc0, !PT ;  /* 0x0000038034157812 */ /* 0x000fe200078ec0ff */
[-C--:B------:R-:W-:Y:S01]  /*a860*/  FMUL.FTZ R116, R116, R6.reuse ;  /* 0x0000000674747220 */ /* 0x080fe20000410000 */
        /* <DEDUP_REMOVED lines=9> */
[-C--:B------:R-:W-:Y:S01]  /*a900*/  FMUL.FTZ R133, R133, R6.reuse ;  /* 0x0000000685857220 */ /* 0x080fe20000410000 */
[----:B------:R-:W-:Y:S01]  /*a910*/  SHF.R.U64 R56, R56, 0x3, RZ ;  /* 0x0000000338387819 */ /* 0x000fe200000012ff */
[-C--:B------:R-:W-:Y:S01]  /*a920*/  FMUL.FTZ R132, R132, R6.reuse ;  /* 0x0000000684847220 */ /* 0x080fe20000410000 */
[----:B------:R-:W-:Y:S01]  /*a930*/  SHF.R.U64 R68, R68, 0x3, RZ ;  /* 0x0000000344447819 */ /* 0x000fe200000012ff */
[-C--:B------:R-:W-:Y:S01]  /*a940*/  FMUL.FTZ R137, R137, R6.reuse ;  /* 0x0000000689897220 */ /* 0x080fe20000410000 */
[----:B------:R-:W-:Y:S01]  /*a950*/  SHF.R.U64 R32, R20, 0x3, RZ ;  /* 0x0000000314207819 */ /* 0x000fe200000012ff */
[----:B------:R-:W-:Y:S01]  /*a960*/  FMUL.FTZ R136, R136, R6 ;  /* 0x0000000688887220 */ /* 0x000fe20000410000 */
[----:B------:R-:W-:Y:S01]  /*a970*/  LOP3.LUT R20, R21, R52, RZ, 0x3c, !PT ;  /* 0x0000003415147212 */ /* 0x000fe200078e3cff */
[-C--:B------:R-:W-:Y:S01]  /*a980*/  FMUL.FTZ R141, R141, R6.reuse ;  /* 0x000000068d8d7220 */ /* 0x080fe20000410000 */
[----:B------:R-:W-:Y:S01]  /*a990*/  LOP3.LUT R56, R56, R57, RZ, 0x3c, !PT ;  /* 0x0000003938387212 */ /* 0x000fe200078e3cff */
[-C--:B------:R-:W-:Y:S01]  /*a9a0*/  FMUL.FTZ R140, R140, R6.reuse ;  /* 0x000000068c8c7220 */ /* 0x080fe20000410000 */
[----:B------:R-:W-:Y:S01]  /*a9b0*/  IADD3.X R21, RZ, R161, RZ, P3, !PT ;  /* 0x000000a1ff157210 */ /* 0x000fe20001ffe4ff */
[-C--:B------:R-:W-:Y:S01]  /*a9c0*/  FMUL.FTZ R145, R145, R6.reuse ;  /* 0x0000000691917220 */ /* 0x080fe20000410000 */
[----:B------:R-:W-:Y:S01]  /*a9d0*/  LOP3.LUT R68, R68, R69, RZ, 0x3c, !PT ;  /* 0x0000004544447212 */ /* 0x000fe200078e3cff */
[--C-:B------:R-:W-:Y:S01]  /*a9e0*/  IMAD.X R69, RZ, RZ, R161.reuse, P2 ;  /* 0x000000ffff457224 */ /* 0x100fe200010e06a1 */
[----:B------:R-:W-:Y:S01]  /*a9f0*/  IADD3 R57, P3, R160, 0x8000, RZ ;  /* 0x00008000a0397810 */ /* 0x000fe20007f7e0ff */
[-C--:B------:R-:W-:Y:S01]  /*aa00*/  FMUL.FTZ R144, R144, R6.reuse ;  /* 0x0000000690907220 */ /* 0x080fe20000410000 */
[----:B------:R-:W-:Y:S01]  /*aa10*/  IADD3 R123, P2, R160, 0xe000, RZ ;  /* 0x0000e000a07b7810 */ /* 0x000fe20007f5e0ff */
[----:B------:R-:W-:Y:S01]  /*aa20*/  FMUL.FTZ R149, R149, R6 ;  /* 0x0000000695957220 */ /* 0x000fe20000410000 */
[----:B------:R-:W-:Y:S01]  /*aa30*/  F2FP.F16.F32.PACK_AB R24, R25, R24 ;  /* 0x000000181918723e */ /* 0x000fe200000000ff */
[----:B------:R-:W-:Y:S01]  /*aa40*/  FMUL.FTZ R148, R148, R6 ;  /* 0x0000000694947220 */ /* 0x000fe20000410000 */
[----:B------:R-:W-:Y:S01]  /*aa50*/  F2FP.F16.F32.PACK_AB R25, R27, R26 ;  /* 0x0000001a1b19723e */ /* 0x000fe200000000ff */
[----:B------:R-:W-:Y:S01]  /*aa60*/  USHF.R.S32.HI UR12, URZ, 0x1f, UR14 ;  /* 0x0000001f3f0c7899 */ /* 0x000fe2000801140e */
[----:B------:R-:W-:Y:S01]  /*aa70*/  F2FP.F16.F32.PACK_AB R27, R31, R17 ;  /* 0x000000111f1b723e */ /* 0x000fe200000000ff */
[--C-:B------:R-:W-:Y:S01]  /*aa80*/  IMAD.X R31, RZ, RZ, R161.reuse, P3 ;  /* 0x000000ffff1f7224 */ /* 0x100fe200018e06a1 */
[----:B------:R-:W-:Y:S01]  /*aa90*/  LOP3.LUT R122, R123, 0x380, RZ, 0xc0, !PT ;  /* 0x000003807b7a7812 */ /* 0x000fe200078ec0ff */
[----:B------:R-:W-:Y:S01]  /*aaa0*/  IMAD.U32 R127, RZ, RZ, UR7 ;  /* 0x00000007ff7f7e24 */ /* 0x000fe2000f8e00ff */
[----:B------:R-:W-:Y:S01]  /*aab0*/  MOV R199, R130 ;  /* 0x0000008200c77202 */ /* 0x000fe20000000f00 */
[----:B------:R-:W-:Y:S01]  /*aac0*/  IMAD.U32 R127, RZ, RZ, UR6 ;  /* 0x00000006ff7f7e24 */ /* 0x000fe2000f8e00ff */
[----:B------:R-:W-:Y:S01]  /*aad0*/  IADD3 R130, P3, R160, 0xf000, RZ ;  /* 0x0000f000a0827810 */ /* 0x000fe20007f7e0ff */
[----:B------:R-:W-:Y:S01]  /*aae0*/  ULDC.64 UR6, c[0x0][0xb88] ;  /* 0x0002e20000067ab9 */ /* 0x000fe20000000a00 */
[----:B------:R-:W-:Y:S01]  /*aaf0*/  SHF.R.U64 R122, R122, 0x3, RZ ;  /* 0x000000037a7a7819 */ /* 0x000fe200000012ff */
[----:B------:R-:W-:Y:S01]  /*ab00*/  ULDC UR5, c[0x0][0xa88] ;  /* 0x0002a20000057ab9 */ /* 0x000fe20000000800 */
[----:B------:R-:W-:Y:S01]  /*ab10*/  LOP3.LUT R17, R130, 0x380, RZ, 0xc0, !PT ;  /* 0x0000038082117812 */ /* 0x000fe200078ec0ff */
[--C-:B------:R-:W-:Y:S01]  /*ab20*/  IMAD.X R131, RZ, RZ, R161.reuse, P3 ;  /* 0x000000ffff837224 */ /* 0x100fe200018e06a1 */
[----:B------:R-:W-:Y:S01]  /*ab30*/  LOP3.LUT R122, R122, R123, RZ, 0x3c, !PT ;  /* 0x0000007b7a7a7212 */ /* 0x000fe200078e3cff */
[----:B------:R-:W-:Y:S01]  /*ab40*/  IMAD.X R123, RZ, RZ, R161, P2 ;  /* 0x000000ffff7b7224 */ /* 0x000fe200010e06a1 */
[----:B------:R-:W-:Y:S01]  /*ab50*/  LOP3.LUT R8, R73, 0x380, RZ, 0xc0, !PT ;  /* 0x0000038049087812 */ /* 0x000fe200078ec0ff */
[----:B------:R-:W-:Y:S01]  /*ab60*/  ULDC.64 UR8, c[0x0][0xae8] ;  /* 0x0002ba0000087ab9 */ /* 0x000fe20000000a00 */
[----:B------:R-:W-:-:S02]  /*ab70*/  SHF.R.U64 R17, R17, 0x3, RZ ;  /* 0x0000000311117819 */ /* 0x000fc400000012ff */
[----:B0-----:R-:W-:Y:S02]  /*ab80*/  ISETP.NE.AND P2, PT, R198, 0x1, PT ;  /* 0x00000001c600780c */ /* 0x001fe40003f45270 */
[----:B------:R-:W-:Y:S02]  /*ab90*/  SHF.R.U64 R8, R8, 0x3, RZ ;  /* 0x0000000308087819 */ /* 0x000fe400000012ff */
[----:B------:R-:W-:Y:S02]  /*aba0*/  LOP3.LUT R130, R17, R130, RZ, 0x3c, !PT ;  /* 0x0000008211827212 */ /* 0x000fe400078e3cff */
[----:B------:R-:W-:Y:S02]  /*abb0*/  MOV R17, R4 ;  /* 0x0000000400117202 */ /* 0x000fe40000000f00 */
[----:B------:R-:W0:Y:S01]  /*abc0*/  LDC R4, c[0x0][0xc38] ;  /* 0x00030e00ff047b82 */ /* 0x000e220000000800 */
[----:B------:R-:W-:-:S07]  /*abd0*/  F2FP.F16.F32.PACK_AB R26, R29, R28 ;  /* 0x0000001c1d1a723e */ /* 0x000fce00000000ff */
[----:B------:R-:W-:Y:S01]  /*abe0*/  BAR.SYNC.DEFER_BLOCKING 0x1, 0x100 ;  /* 0x0044000000007b1d */ /* 0x000fe20000010000 */
[----:B------:R-:W-:Y:S02]  /*abf0*/  LOP3.LUT R8, R8, R73, RZ, 0x3c, !PT ;  /* 0x0000004908087212 */ /* 0x000fe400078e3cff */
[----:B------:R-:W-:Y:S02]  /*ac00*/  LOP3.LUT R12, R65, 0x380, RZ, 0xc0, !PT ;  /* 0x00000380410c7812 */ /* 0x000fe400078ec0ff */
[----:B------:R-:W-:Y:S02]  /*ac10*/  LOP3.LUT R53, R30, 0x380, RZ, 0xc0, !PT ;  /* 0x000003801e357812 */ /* 0x000fe400078ec0ff */
[----:B------:R-:W-:Y:S02]  /*ac20*/  SHF.R.U64 R12, R12, 0x3, RZ ;  /* 0x000000030c0c7819 */ /* 0x000fe400000012ff */
[----:B------:R-:W-:Y:S02]  /*ac30*/  SHF.R.U64 R53, R53, 0x3, RZ ;  /* 0x0000000335357819 */ /* 0x000fe400000012ff */
[----:B------:R-:W-:-:S02]  /*ac40*/  R2UR UR15, R215 ;  /* 0x00000000d70f72ca */ /* 0x000fc400000e0000 */
[----:B------:R-:W-:Y:S02]  /*ac50*/  LOP3.LUT R12, R12, R65, RZ, 0x3c, !PT ;  /* 0x000000410c0c7212 */ /* 0x000fe400078e3cff */
[----:B------:R-:W-:Y:S02]  /*ac60*/  LOP3.LUT R158, R53, R30, RZ, 0x3c, !PT ;  /* 0x0000001e359e7212 */ /* 0x000fe400078e3cff */
[C---:B------:R-:W-:Y:S02]  /*ac70*/  IADD3 R53, P5, R160.reuse, 0x3000, RZ ;  /* 0x00003000a0357810 */ /* 0x040fe40007fbe0ff */
[C---:B------:R-:W-:Y:S02]  /*ac80*/  IADD3 R61, P0, R160.reuse, 0x5000, RZ ;  /* 0x00005000a03d7810 */ /* 0x040fe40007f1e0ff */
[----:B------:R-:W-:Y:S02]  /*ac90*/  IADD3 R65, P1, R160, 0x6000, RZ ;  /* 0x00006000a0417810 */ /* 0x000fe40007f3e0ff */
[----:B------:R-:W-:Y:S01]  /*aca0*/  MOV R134, R134 ;  /* 0x0000008600867202 */ /* 0x000fe20000000f00 */
[----:B------:R1:W-:Y:S01]  /*acb0*/  STSM.16.M88.4 [R199], R24 ;  /* 0x00000018c7007844 */ /* 0x0003e20000000200 */
[----:B------:R-:W-:-:S02]  /*acc0*/  LOP3.LUT R52, R53, 0x380, RZ, 0xc0, !PT ;  /* 0x0000038035347812 */ /* 0x000fc400078ec0ff */
[----:B------:R-:W-:Y:S02]  /*acd0*/  LOP3.LUT R60, R61, 0x380, RZ, 0xc0, !PT ;  /* 0x000003803d3c7812 */ /* 0x000fe400078ec0ff */
[----:B------:R-:W-:Y:S02]  /*ace0*/  LOP3.LUT R64, R65, 0x380, RZ, 0xc0, !PT ;  /* 0x0000038041407812 */ /* 0x000fe400078ec0ff */
[----:B------:R-:W-:Y:S02]  /*acf0*/  LOP3.LUT R30, R57, 0x380, RZ, 0xc0, !PT ;  /* 0x00000380391e7812 */ /* 0x000fe400078ec0ff */
[----:B------:R-:W-:Y:S02]  /*ad00*/  IADD3 R135, RZ, -UR16, RZ ;  /* 0x80000010ff877c10 */ /* 0x000fe4000fffe0ff */
[----:B------:R-:W-:Y:S02]  /*ad10*/  LOP3.LUT R6, R107, 0x380, RZ, 0xc0, !PT ;  /* 0x000003806b067812 */ /* 0x000fe400078ec0ff */
[----:B------:R-:W-:Y:S01]  /*ad20*/  SHF.R.U64 R52, R52, 0x3, RZ ;  /* 0x0000000334347819 */ /* 0x000fe200000012ff */
[----:B0-----:R-:W-:Y:S01]  /*ad30*/  IMAD R135, R4, R135, UR15 ;  /* 0x0000000f04877e24 */ /* 0x001fe2000f8e0287 */
[----:B------:R-:W-:Y:S01]  /*ad40*/  SHF.R.U64 R60, R60, 0x3, RZ ;  /* 0x000000033c3c7819 */ /* 0x000fe200000012ff */
[----:B-1----:R-:W0:Y:S01]  /*ad50*/  LDC.64 R24, c[0x0][0xb98] ;  /* 0x0002e600ff187b82 */ /* 0x002e220000000a00 */
[----:B------:R-:W-:-:S02]  /*ad60*/  MOV R27, R8 ;  /* 0x00000008001b7202 */ /* 0x000fc40000000f00 */
[----:B------:R-:W-:Y:S02]  /*ad70*/  SHF.R.U64 R64, R64, 0x3, RZ ;  /* 0x0000000340407819 */ /* 0x000fe400000012ff */
[----:B------:R-:W-:Y:S02]  /*ad80*/  SHF.R.U64 R30, R30, 0x3, RZ ;  /* 0x000000031e1e7819 */ /* 0x000fe400000012ff */
[----:B------:R-:W-:Y:S01]  /*ad90*/  SHF.R.U64 R6, R6, 0x3, RZ ;  /* 0x0000000306067819 */ /* 0x000fe200000012ff */
[----:B------:R-:W1:Y:S01]  /*ada0*/  @P2 LDC R8, c[0x0][0xbec] ;  /* 0x0002fb00ff082b82 */ /* 0x000e620000000800 */
[----:B------:R-:W-:Y:S02]  /*adb0*/  F2FP.F16.F32.PACK_AB R40, R41, R40 ;  /* 0x000000282928723e */ /* 0x000fe400000000ff */
[----:B------:R-:W-:Y:S02]  /*adc0*/  F2FP.F16.F32.PACK_AB R41, R43, R42 ;  /* 0x0000002a2b29723e */ /* 0x000fe400000000ff */
[----:B------:R-:W-:Y:S01]  /*add0*/  LOP3.LUT R32, R32, R33, RZ, 0x3c, !PT ;  /* 0x0000002120207212 */ /* 0x000fe200078e3cff */
[--C-:B------:R-:W-:Y:S01]  /*ade0*/  IMAD.X R33, RZ, RZ, R161.reuse, P4 ;  /* 0x000000ffff217224 */ /* 0x100fe200020e06a1 */
[----:B------:R-:W-:Y:S01]  /*adf0*/  LOP3.LUT R52, R52, R53, RZ, 0x3c, !PT ;  /* 0x0000003534347212 */ /* 0x000fe200078e3cff */
[----:B------:R-:W2:Y:S01]  /*ae00*/  @P2 LDC R9, c[0x0][0xbf0] ;  /* 0x0002fc00ff092b82 */ /* 0x000ea20000000800 */
[----:B------:R-:W-:Y:S01]  /*ae10*/  LOP3.LUT R60, R60, R61, RZ, 0x3c, !PT ;  /* 0x0000003d3c3c7212 */ /* 0x000fe200078e3cff */
[--C-:B------:R-:W-:Y:S01]  /*ae20*/  IMAD.X R53, RZ, RZ, R161.reuse, P5 ;  /* 0x000000ffff357224 */ /* 0x100fe200028e06a1 */
[----:B------:R-:W-:Y:S01]  /*ae30*/  LOP3.LUT R64, R64, R65, RZ, 0x3c, !PT ;  /* 0x0000004140407212 */ /* 0x000fe200078e3cff */
[--C-:B------:R-:W-:Y:S01]  /*ae40*/  IMAD.X R65, RZ, RZ, R161.reuse, P1 ;  /* 0x000000ffff417224 */ /* 0x100fe200008e06a1 */
[----:B------:R-:W-:Y:S01]  /*ae50*/  LOP3.LUT R30, R30, R57, RZ, 0x3c, !PT ;  /* 0x000000391e1e7212 */ /* 0x000fe200078e3cff */
[----:B------:R-:W-:Y:S01]  /*ae60*/  IMAD.X R57, RZ, RZ, R161, P6 ;  /* 0x000000ffff397224 */ /* 0x000fe200030e06a1 */
[----:B------:R-:W-:Y:S01]  /*ae70*/  F2FP.F16.F32.PACK_AB R43, R47, R46 ;  /* 0x0000002e2f2b723e */ /* 0x000fe200000000ff */
[----:B------:R-:W-:Y:S01]  /*ae80*/  IMAD R47, R135, 0x80, R223 ;  /* 0x00000080872f7824 */ /* 0x000fe200078e02df */
[----:B------:R-:W-:-:S02]  /*ae90*/  LOP3.LUT R6, R6, R107, RZ, 0x3c, !PT ;  /* 0x0000006b06067212 */ /* 0x000fc400078e3cff */
[----:B------:R-:W-:Y:S02]  /*aea0*/  IADD3.X R61, RZ, R161, RZ, P0, !PT ;  /* 0x000000a1ff3d7210 */ /* 0x000fe400007fe4ff */
[C---:B------:R-:W-:Y:S02]  /*aeb0*/  IADD3 R73, P4, R160.reuse, 0x9000, RZ ;  /* 0x00009000a0497810 */ /* 0x040fe40007f9e0ff */
[C---:B------:R-:W-:Y:S01]  /*aec0*/  IADD3 R107, P5, R160.reuse, 0xa000, RZ ;  /* 0x0000a000a06b7810 */ /* 0x040fe20007fbe0ff */
[----:B-1----:R-:W-:Y:S01]  /*aed0*/  @P2 IMAD.HI.U32 R8, R47, R8, RZ ;  /* 0x000000082f082227 */ /* 0x002fe200078e00ff */
[C---:B------:R-:W-:Y:S02]  /*aee0*/  IADD3 R111, P6, R160.reuse, 0xb000, RZ ;  /* 0x0000b000a06f7810 */ /* 0x040fe40007fde0ff */
[C---:B------:R-:W-:Y:S02]  /*aef0*/  IADD3 R115, P0, R160.reuse, 0xc000, RZ ;  /* 0x0000c000a0737810 */ /* 0x040fe40007f1e0ff */
[----:B------:R-:W-:-:S02]  /*af00*/  IADD3 R119, P1, R160, 0xd000, RZ ;  /* 0x0000d000a0777810 */ /* 0x000fc40007f3e0ff */
[----:B------:R-:W-:Y:S02]  /*af10*/  LOP3.LUT R72, R73, 0x380, RZ, 0xc0, !PT ;  /* 0x0000038049487812 */ /* 0x000fe400078ec0ff */
[----:B------:R-:W-:Y:S02]  /*af20*/  LOP3.LUT R106, R107, 0x380, RZ, 0xc0, !PT ;  /* 0x000003806b6a7812 */ /* 0x000fe400078ec0ff */
[----:B------:R-:W-:Y:S02]  /*af30*/  LOP3.LUT R110, R111, 0x380, RZ, 0xc0, !PT ;  /* 0x000003806f6e7812 */ /* 0x000fe400078ec0ff */
[----:B------:R-:W-:Y:S02]  /*af40*/  LOP3.LUT R114, R115, 0x380, RZ, 0xc0, !PT ;  /* 0x0000038073727812 */ /* 0x000fe400078ec0ff */
[----:B------:R-:W-:Y:S02]  /*af50*/  LOP3.LUT R118, R119, 0x380, RZ, 0xc0, !PT ;  /* 0x0000038077767812 */ /* 0x000fe400078ec0ff */
[----:B------:R-:W-:-:S02]  /*af60*/  LOP3.LUT R29, R160, 0x380, RZ, 0xc0, !PT ;  /* 0x00000380a01d7812 */ /* 0x000fc400078ec0ff */
[----:B------:R-:W-:Y:S01]  /*af70*/  F2FP.F16.F32.PACK_AB R5, R35, R34 ;  /* 0x000000222305723e */ /* 0x000fe200000000ff */
[----:B------:R-:W-:Y:S01]  /*af80*/  IMAD.MOV.U32 R35, RZ, RZ, R47 ;  /* 0x000000ffff237224 */ /* 0x000fe200078e002f */
[----:B------:R-:W-:Y:S01]  /*af90*/  SHF.R.U64 R72, R72, 0x3, RZ ;  /* 0x0000000348487819 */ /* 0x000fe200000012ff */
[----:B0-----:R-:W-:Y:S01]  /*afa0*/  IMAD R34, R24, UR12, RZ ;  /* 0x0000000c18227c24 */ /* 0x001fe2000f8e02ff */
[----:B------:R-:W-:Y:S02]  /*afb0*/  SHF.R.U64 R106, R106, 0x3, RZ ;  /* 0x000000036a6a7819 */ /* 0x000fe400000012ff */
[----:B------:R-:W-:Y:S01]  /*afc0*/  SHF.R.U64 R110, R110, 0x3, RZ ;  /* 0x000000036e6e7819 */ /* 0x000fe200000012ff */
[----:B------:R-:W-:Y:S01]  /*afd0*/  IMAD R34, R25, UR14, R34 ;  /* 0x0000000e19227c24 */ /* 0x000fe2000f8e0222 */
[----:B------:R-:W-:Y:S01]  /*afe0*/  SHF.R.U64 R114, R114, 0x3, RZ ;  /* 0x0000000372727819 */ /* 0x000fe200000012ff */
[----:B------:R-:W-:Y:S01]  /*aff0*/  IMAD.WIDE.U32 R24, R24, UR14, R126 ;  /* 0x0000000e18187c25 */ /* 0x000fe2000f8e007e */
[----:B------:R-:W-:-:S02]  /*b000*/  SHF.R.U64 R118, R118, 0x3, RZ ;  /* 0x0000000376767819 */ /* 0x000fc400000012ff */
[----:B------:R-:W-:Y:S02]  /*b010*/  SHF.R.U64 R29, R29, 0x3, RZ ;  /* 0x000000031d1d7819 */ /* 0x000fe400000012ff */
[----:B------:R-:W-:Y:S02]  /*b020*/  MOV R26, R6 ;  /* 0x00000006001a7202 */ /* 0x000fe40000000f00 */
[----:B--2---:R-:W-:Y:S02]  /*b030*/  @P2 SHF.R.U32.HI R35, RZ, R9, R8 ;  /* 0x00000009ff232219 */ /* 0x004fe40000011608 */
[----:B------:R-:W-:Y:S02]  /*b040*/  MOV R15, R14 ;  /* 0x0000000e000f7202 */ /* 0x000fe40000000f00 */
[----:B------:R-:W-:Y:S02]  /*b050*/  F2FP.F16.F32.PACK_AB R4, R175, R171 ;  /* 0x000000abaf04723e */ /* 0x000fe400000000ff */
[----:B------:R-:W-:-:S02]  /*b060*/  F2FP.F16.F32.PACK_AB R6, R174, R36 ;  /* 0x00000024ae06723e */ /* 0x000fc400000000ff */
[----:B------:R-:W-:Y:S01]  /*b070*/  F2FP.F16.F32.PACK_AB R7, R39, R38 ;  /* 0x000000262707723e */ /* 0x000fe200000000ff */
[----:B------:R-:W-:Y:S01]  /*b080*/  IMAD.MOV R39, RZ, RZ, -R35 ;  /* 0x000000ffff277224 */ /* 0x000fe200078e0a23 */
[----:B------:R-:W-:Y:S02]  /*b090*/  F2FP.F16.F32.PACK_AB R48, R49, R48 ;  /* 0x000000303130723e */ /* 0x000fe400000000ff */
[----:B------:R-:W-:Y:S01]  /*b0a0*/  LOP3.LUT R72, R72, R73, RZ, 0x3c, !PT ;  /* 0x0000004948487212 */ /* 0x000fe200078e3cff */
[----:B------:R0:W-:Y:S01]  /*b0b0*/  STSM.16.M88.4 [R15], R4 ;  /* 0x000000040f007844 */ /* 0x0001e20000000200 */
[----:B------:R-:W-:Y:S01]  /*b0c0*/  LOP3.LUT R106, R106, R107, RZ, 0x3c, !PT ;  /* 0x0000006b6a6a7212 */ /* 0x000fe200078e3cff */
[--C-:B------:R-:W-:Y:S01]  /*b0d0*/  IMAD.X R107, RZ, RZ, R161.reuse, P5 ;  /* 0x000000ffff6b7224 */ /* 0x100fe200028e06a1 */
[----:B------:R-:W-:Y:S01]  /*b0e0*/  LOP3.LUT R110, R110, R111, RZ, 0x3c, !PT ;  /* 0x0000006f6e6e7212 */ /* 0x000fe200078e3cff */
[--C-:B------:R-:W-:Y:S01]  /*b0f0*/  IMAD.X R111, RZ, RZ, R161.reuse, P6 ;  /* 0x000000ffff6f7224 */ /* 0x100fe200030e06a1 */
[----:B------:R-:W-:Y:S01]  /*b100*/  LOP3.LUT R114, R114, R115, RZ, 0x3c, !PT ;  /* 0x0000007372727212 */ /* 0x000fe200078e3cff */
[----:B------:R-:W-:Y:S01]  /*b110*/  IMAD.X R115, RZ, RZ, R161, P0 ;  /* 0x000000ffff737224 */ /* 0x000fe200000e06a1 */
[----:B------:R-:W-:Y:S01]  /*b120*/  LOP3.LUT R118, R118, R119, RZ, 0x3c, !PT ;  /* 0x0000007776767212 */ /* 0x000fe200078e3cff */
[----:B------:R-:W-:Y:S01]  /*b130*/  IMAD R39, R198, R39, R47 ;  /* 0x00000027c6277224 */ /* 0x000fe200078e022f */
[----:B------:R-:W-:Y:S01]  /*b140*/  LOP3.LUT R28, R29, R160, RZ, 0x3c, !PT ;  /* 0x000000a01d1c7212 */ /* 0x000fe200078e3cff */
[----:B------:R-:W-:Y:S01]  /*b150*/  IMAD.MOV.U32 R29, RZ, RZ, R161 ;  /* 0x000000ffff1d7224 */ /* 0x000fe200078e00a1 */
[----:B------:R-:W-:-:S02]  /*b160*/  MOV R150, R150 ;  /* 0x0000009600967202 */ /* 0x000fc40000000f00 */
[----:B------:R-:W-:Y:S02]  /*b170*/  F2FP.F16.F32.PACK_AB R42, R173, R44 ;  /* 0x0000002cad2a723e */ /* 0x000fe400000000ff */
[----:B------:R-:W-:Y:S02]  /*b180*/  F2FP.F16.F32.PACK_AB R49, R51, R50 ;  /* 0x000000323331723e */ /* 0x000fe400000000ff */
[-C--:B------:R-:W-:Y:S01]  /*b190*/  IADD3.X R73, RZ, R161.reuse, RZ, P4, !PT ;  /* 0x000000a1ff497210 */ /* 0x080fe200027fe4ff */
[----:B------:R-:W-:Y:S01]  /*b1a0*/  STSM.16.M88.4 [R150], R40 ;  /* 0x0000002896007844 */ /* 0x000fe20000000200 */
[----:B------:R-:W-:Y:S02]  /*b1b0*/  IADD3.X R119, RZ, R161, RZ, P1, !PT ;  /* 0x000000a1ff777210 */ /* 0x000fe40000ffe4ff */
[----:B------:R-:W-:Y:S02]  /*b1c0*/  MOV R160, R10 ;  /* 0x0000000a00a07202 */ /* 0x000fe40000000f00 */
[----:B------:R-:W-:-:S02]  /*b1d0*/  MOV R158, R158 ;  /* 0x0000009e009e7202 */ /* 0x000fc40000000f00 */
[----:B------:R-:W-:Y:S02]  /*b1e0*/  F2FP.F16.F32.PACK_AB R50, R197, R181 ;  /* 0x000000b5c532723e */ /* 0x000fe400000000ff */
[----:B------:R-:W-:Y:S02]  /*b1f0*/  F2FP.F16.F32.PACK_AB R51, R55, R54 ;  /* 0x000000363733723e */ /* 0x000fe400000000ff */
[----:B------:R-:W-:Y:S02]  /*b200*/  MOV R161, R12 ;  /* 0x0000000c00a17202 */ /* 0x000fe40000000f00 */
[----:B------:R-:W-:Y:S01]  /*b210*/  MOV R156, R156 ;  /* 0x0000009c009c7202 */ /* 0x000fe20000000f00 */
[----:B------:R-:W-:Y:S01]  /*b220*/  STSM.16.M88.4 [R158], R48 ;  /* 0x000000309e007844 */ /* 0x000fe20000000200 */
[----:B------:R-:W-:Y:S02]  /*b230*/  F2FP.F16.F32.PACK_AB R8, R196, R180 ;  /* 0x000000b4c408723e */ /* 0x000fe400000000ff */
[----:B------:R-:W-:-:S02]  /*b240*/  F2FP.F16.F32.PACK_AB R9, R59, R58 ;  /* 0x0000003a3b09723e */ /* 0x000fc400000000ff */
[----:B------:R-:W-:Y:S02]  /*b250*/  F2FP.F16.F32.PACK_AB R10, R195, R179 ;  /* 0x000000b3c30a723e */ /* 0x000fe400000000ff */
[----:B------:R-:W-:Y:S02]  /*b260*/  F2FP.F16.F32.PACK_AB R11, R63, R62 ;  /* 0x0000003e3f0b723e */ /* 0x000fe400000000ff */
[----:B------:R-:W-:Y:S02]  /*b270*/  MOV R154, R154 ;  /* 0x0000009a009a7202 */ /* 0x000fe40000000f00 */
[----:B------:R-:W-:Y:S01]  /*b280*/  F2FP.F16.F32.PACK_AB R12, R194, R178 ;  /* 0x000000b2c20c723e */ /* 0x000fe200000000ff */
[----:B------:R1:W-:Y:S01]  /*b290*/  STSM.16.M88.4 [R156], R8 ;  /* 0x000000089c007844 */ /* 0x0003e20000000200 */
[----:B------:R-:W-:Y:S02]  /*b2a0*/  F2FP.F16.F32.PACK_AB R13, R67, R66 ;  /* 0x00000042430d723e */ /* 0x000fe400000000ff */
[----:B------:R-:W-:-:S02]  /*b2b0*/  F2FP.F16.F32.PACK_AB R14, R193, R177 ;  /* 0x000000b1c10e723e */ /* 0x000fc400000000ff */
[----:B0-----:R-:W-:Y:S02]  /*b2c0*/  F2FP.F16.F32.PACK_AB R15, R71, R70 ;  /* 0x00000046470f723e */ /* 0x001fe400000000ff */
[----:B------:R-:W-:Y:S02]  /*b2d0*/  MOV R152, R152 ;  /* 0x0000009800987202 */ /* 0x000fe40000000f00 */
[----:B------:R-:W-:Y:S01]  /*b2e0*/  F2FP.F16.F32.PACK_AB R4, R192, R176 ;  /* 0x000000b0c004723e */ /* 0x000fe200000000ff */
[----:B------:R-:W-:Y:S01]  /*b2f0*/  STSM.16.M88.4 [R154], R12 ;  /* 0x0000000c9a007844 */ /* 0x000fe20000000200 */
[----:B------:R-:W-:Y:S02]  /*b300*/  F2FP.F16.F32.PACK_AB R5, R75, R74 ;  /* 0x0000004a4b05723e */ /* 0x000fe400000000ff */
[----:B------:R-:W-:Y:S02]  /*b310*/  F2FP.F16.F32.PACK_AB R6, R191, R76 ;  /* 0x0000004cbf06723e */ /* 0x000fe400000000ff */
[----:B------:R-:W-:-:S02]  /*b320*/  F2FP.F16.F32.PACK_AB R7, R79, R78 ;  /* 0x0000004e4f07723e */ /* 0x000fc400000000ff */
[----:B-1----:R-:W-:Y:S02]  /*b330*/  IADD3 R8, P0, R35, R24, RZ ;  /* 0x0000001823087210 */ /* 0x002fe40007f1e0ff */
[----:B------:R-:W-:Y:S01]  /*b340*/  F2FP.F16.F32.PACK_AB R80, R81, R80 ;  /* 0x000000505150723e */ /* 0x000fe200000000ff */
[----:B------:R0:W-:Y:S01]  /*b350*/  STSM.16.M88.4 [R152], R4 ;  /* 0x0000000498007844 */ /* 0x0001e20000000200 */
[----:B------:R-:W-:Y:S02]  /*b360*/  F2FP.F16.F32.PACK_AB R81, R83, R82 ;  /* 0x000000525351723e */ /* 0x000fe400000000ff */
[----:B------:R-:W-:Y:S02]  /*b370*/  F2FP.F16.F32.PACK_AB R88, R89, R88 ;  /* 0x000000585958723e */ /* 0x000fe400000000ff */
[----:B------:R-:W-:Y:S02]  /*b380*/  MOV R146, R146 ;  /* 0x0000009200927202 */ /* 0x000fe40000000f00 */
[----:B------:R-:W-:-:S02]  /*b390*/  F2FP.F16.F32.PACK_AB R82, R190, R84 ;  /* 0x00000054be52723e */ /* 0x000fc400000000ff */
[----:B------:R-:W-:Y:S02]  /*b3a0*/  F2FP.F16.F32.PACK_AB R83, R87, R86 ;  /* 0x000000565753723e */ /* 0x000fe400000000ff */
[----:B------:R-:W-:Y:S02]  /*b3b0*/  F2FP.F16.F32.PACK_AB R89, R91, R90 ;  /* 0x0000005a5b59723e */ /* 0x000fe400000000ff */
[----:B------:R-:W-:Y:S01]  /*b3c0*/  F2FP.F16.F32.PACK_AB R96, R97, R96 ;  /* 0x000000606160723e */ /* 0x000fe200000000ff */
[----:B------:R-:W-:Y:S01]  /*b3d0*/  STSM.16.M88.4 [R146], R80 ;  /* 0x0000005092007844 */ /* 0x000fe20000000200 */
[----:B------:R-:W-:Y:S02]  /*b3e0*/  MOV R142, R142 ;  /* 0x0000008e008e7202 */ /* 0x000fe40000000f00 */
[----:B0-----:R-:W-:Y:S02]  /*b3f0*/  SHF.R.S32.HI R4, RZ, 0x1f, R39 ;  /* 0x0000001fff047819 */ /* 0x001fe40000011427 */
[----:B------:R-:W-:-:S02]  /*b400*/  SHF.R.S32.HI R5, RZ, 0x1f, R35 ;  /* 0x0000001fff057819 */ /* 0x000fc40000011423 */
[----:B------:R-:W-:Y:S01]  /*b410*/  F2FP.F16.F32.PACK_AB R90, R189, R92 ;  /* 0x0000005cbd5a723e */ /* 0x000fe200000000ff */
[----:B------:R-:W-:Y:S01]  /*b420*/  IMAD R4, R4, UR6, RZ ;  /* 0x0000000604047c24 */ /* 0x000fe2000f8e02ff */
[----:B------:R-:W-:Y:S02]  /*b430*/  IADD3.X R9, R5, R25, R34, P0, !PT ;  /* 0x0000001905097210 */ /* 0x000fe400007fe422 */
[----:B------:R-:W-:Y:S01]  /*b440*/  F2FP.F16.F32.PACK_AB R91, R95, R94 ;  /* 0x0000005e5f5b723e */ /* 0x000fe200000000ff */
[----:B------:R-:W-:Y:S01]  /*b450*/  IMAD R11, R39, UR7, R4 ;  /* 0x00000007270b7c24 */ /* 0x000fe2000f8e0204 */
[----:B------:R-:W-:Y:S01]  /*b460*/  F2FP.F16.F32.PACK_AB R97, R99, R98 ;  /* 0x000000626361723e */ /* 0x000fe200000000ff */
[----:B------:R-:W-:Y:S01]  /*b470*/  IMAD.WIDE.U32 R8, R39, UR6, R8 ;  /* 0x0000000627087c25 */ /* 0x000fe2000f8e0008 */
[----:B------:R-:W-:Y:S01]  /*b480*/  MOV R138, R138 ;  /* 0x0000008a008a7202 */ /* 0x000fe20000000f00 */
[----:B------:R-:W-:Y:S01]  /*b490*/  STSM.16.M88.4 [R142], R88 ;  /* 0x000000588e007844 */ /* 0x000fe20000000200 */
[----:B------:R-:W-:Y:S01]  /*b4a0*/  F2FP.F16.F32.PACK_AB R98, R188, R100 ;  /* 0x00000064bc62723e */ /* 0x000fe200000000ff */
[----:B------:R-:W-:Y:S01]  /*b4b0*/  ULDC.64 UR6, c[0x0][0xb50] ;  /* 0x0002d40000067ab9 */ /* 0x000fe20000000a00 */
[----:B------:R-:W-:Y:S01]  /*b4c0*/  F2FP.F16.F32.PACK_AB R99, R103, R102 ;  /* 0x000000666763723e */ /* 0x000fe200000000ff */
[----:B------:R-:W-:Y:S01]  /*b4d0*/  IMAD.IADD R9, R9, 0x1, R11 ;  /* 0x0000000109097824 */ /* 0x000fe200078e020b */
[----:B------:R-:W-:-:S02]  /*b4e0*/  F2FP.F16.F32.PACK_AB R4, R187, R104 ;  /* 0x00000068bb04723e */ /* 0x000fc400000000ff */
[----:B------:R-:W-:Y:S01]  /*b4f0*/  F2FP.F16.F32.PACK_AB R5, R3, R18 ;  /* 0x000000120305723e */ /* 0x000fe200000000ff */
[----:B------:R-:W-:Y:S01]  /*b500*/  STSM.16.M88.4 [R138], R96 ;  /* 0x000000608a007844 */ /* 0x000fe20000000200 */
[----:B------:R-:W-:Y:S01]  /*b510*/  F2FP.F16.F32.PACK_AB R6, R186, R108 ;  /* 0x0000006cba06723e */ /* 0x000fe200000000ff */
[----:B------:R-:W-:Y:S01]  /*b520*/  IMAD R3, R198, UR5, RZ ;  /* 0x00000005c6037c24 */ /* 0x000fe2000f8e02ff */
[----:B------:R-:W-:Y:S02]  /*b530*/  F2FP.F16.F32.PACK_AB R7, R37, R45 ;  /* 0x0000002d2507723e */ /* 0x000fe400000000ff */
[----:B------:R-:W-:Y:S02]  /*b540*/  F2FP.F16.F32.PACK_AB R76, R185, R112 ;  /* 0x00000070b94c723e */ /* 0x000fe400000000ff */
[----:B------:R-:W-:Y:S01]  /*b550*/  F2FP.F16.F32.PACK_AB R77, R77, R85 ;  /* 0x000000554d4d723e */ /* 0x000fe200000000ff */
[----:B------:R0:W-:Y:S01]  /*b560*/  STSM.16.M88.4 [R134], R4 ;  /* 0x0000000486007844 */ /* 0x0001e20000000200 */
[----:B------:R-:W-:-:S02]  /*b570*/  F2FP.F16.F32.PACK_AB R78, R184, R116 ;  /* 0x00000074b84e723e */ /* 0x000fc400000000ff */
[----:B------:R-:W-:Y:S02]  /*b580*/  F2FP.F16.F32.PACK_AB R79, R93, R101 ;  /* 0x000000655d4f723e */ /* 0x000fe400000000ff */
[----:B------:R-:W-:Y:S02]  /*b590*/  LEA R11, P3, R8, UR6, 0x2 ;  /* 0x00000006080b7c11 */ /* 0x000fe4000f8610ff */
[----:B------:R-:W-:Y:S01]  /*b5a0*/  F2FP.F16.F32.PACK_AB R125, R121, R125 ;  /* 0x0000007d797d723e */ /* 0x000fe200000000ff */
[----:B------:R-:W-:Y:S01]  /*b5b0*/  STSM.16.M88.4 [R161], R76 ;  /* 0x0000004ca1007844 */ /* 0x000fe20000000200 */
[----:B------:R-:W-:Y:S02]  /*b5c0*/  F2FP.F16.F32.PACK_AB R126, R133, R132 ;  /* 0x00000084857e723e */ /* 0x000fe400000000ff */
[----:B------:R-:W-:Y:S01]  /*b5d0*/  F2FP.F16.F32.PACK_AB R127, R162, R163 ;  /* 0x000000a3a27f723e */ /* 0x000fe200000000ff */
[----:B------:R-:W-:Y:S01]  /*b5e0*/  SHFL.IDX PT, R24, R11, RZ, 0x1c1f ;  /* 0x001c1fff0b187589 */ /* 0x000fe200000e0000 */
[----:B------:R-:W-:-:S02]  /*b5f0*/  F2FP.F16.F32.PACK_AB R136, R137, R136 ;  /* 0x000000888988723e */ /* 0x000fc400000000ff */
[----:B------:R-:W-:Y:S01]  /*b600*/  F2FP.F16.F32.PACK_AB R137, R164, R165 ;  /* 0x000000a5a489723e */ /* 0x000fe200000000ff */
[----:B------:R-:W-:Y:S01]  /*b610*/  SHFL.IDX PT, R36, R11, 0x1, 0x1c1f ;  /* 0x003c1f000b247f89 */ /* 0x000fe200000e0000 */
[----:B0-----:R-:W-:Y:S02]  /*b620*/  F2FP.F16.F32.PACK_AB R4, R183, R120 ;  /* 0x00000078b704723e */ /* 0x001fe400000000ff */
[----:B------:R-:W-:Y:S02]  /*b630*/  F2FP.F16.F32.PACK_AB R5, R105, R109 ;  /* 0x0000006d6905723e */ /* 0x000fe400000000ff */
[----:B------:R-:W-:Y:S02]  /*b640*/  F2FP.F16.F32.PACK_AB R6, R182, R124 ;  /* 0x0000007cb606723e */ /* 0x000fe400000000ff */
[----:B------:R-:W-:Y:S02]  /*b650*/  F2FP.F16.F32.PACK_AB R7, R113, R117 ;  /* 0x000000757107723e */ /* 0x000fe400000000ff */
[----:B------:R-:W-:-:S02]  /*b660*/  F2FP.F16.F32.PACK_AB R124, R129, R128 ;  /* 0x00000080817c723e */ /* 0x000fc400000000ff */
[----:B------:R-:W-:Y:S01]  /*b670*/  F2FP.F16.F32.PACK_AB R138, R141, R140 ;  /* 0x0000008c8d8a723e */ /* 0x000fe200000000ff */
[----:B------:R-:W-:Y:S01]  /*b680*/  STSM.16.M88.4 [R160], R4 ;  /* 0x00000004a0007844 */ /* 0x000fe20000000200 */
[----:B------:R-:W-:Y:S02]  /*b690*/  F2FP.F16.F32.PACK_AB R139, R166, R167 ;  /* 0x000000a7a68b723e */ /* 0x000fe400000000ff */
[----:B------:R-:W-:Y:S01]  /*b6a0*/  F2FP.F16.F32.PACK_AB R144, R145, R144 ;  /* 0x000000909190723e */ /* 0x000fe200000000ff */
[----:B------:R-:W-:Y:S01]  /*b6b0*/  STSM.16.M88.4 [R27], R124 ;  /* 0x0000007c1b007844 */ /* 0x000fe20000000200 */
[----:B------:R-:W-:Y:S02]  /*b6c0*/  F2FP.F16.F32.PACK_AB R145, R168, R169 ;  /* 0x000000a9a891723e */ /* 0x000fe400000000ff */
[----:B------:R-:W-:Y:S01]  /*b6d0*/  F2FP.F16.F32.PACK_AB R146, R149, R148 ;  /* 0x000000949592723e */ /* 0x000fe200000000ff */
[----:B------:R0:W-:Y:S01]  /*b6e0*/  STSM.16.M88.4 [R26], R136 ;  /* 0x000000881a007844 */ /* 0x0001e20000000200 */
[----:B------:R-:W-:-:S02]  /*b6f0*/  F2FP.F16.F32.PACK_AB R147, R170, R172 ;  /* 0x000000acaa93723e */ /* 0x000fc400000000ff */
[----:B------:R-:W-:Y:S02]  /*b700*/  LEA.HI.X R9, R8, UR7, R9, 0x2, P3 ;  /* 0x0000000708097c11 */ /* 0x000fe400098f1409 */
[----:B------:R-:W-:Y:S01]  /*b710*/  LEA R12, R135, R222, 0x7 ;  /* 0x000000de870c7211 */ /* 0x000fe200078e38ff */
[----:B------:R1:W-:Y:S01]  /*b720*/  STSM.16.M88.4 [R17], R144 ;  /* 0x0000009011007844 */ /* 0x0003e20000000200 */
[----:B------:R-:W-:-:S03]  /*b730*/  LOP3.LUT P0, RZ, R220, 0x3, RZ, 0xc0, !PT ;  /* 0x00000003dcff7812 */ /* 0x000fc6000780c0ff */
[----:B------:R-:W2:Y:S01]  /*b740*/  SHFL.IDX PT, R25, R9, RZ, 0x1c1f ;  /* 0x001c1fff09197589 */ /* 0x000ea200000e0000 */
[C---:B------:R-:W-:Y:S01]  /*b750*/  VIADD R10, R12.reuse, 0x8 ;  /* 0x000000080c0a7836 */ /* 0x040fe20000000000 */
[-C--:B------:R-:W-:Y:S01]  /*b760*/  ISETP.GE.OR P1, PT, R12, R3.reuse, P0 ;  /* 0x000000030c00720c */ /* 0x080fe20000726670 */
[----:B------:R-:W-:Y:S03]  /*b770*/  BAR.SYNC.DEFER_BLOCKING 0x1, 0x100 ;  /* 0x0044000000007b1d */ /* 0x000fe60000010000 */
[----:B------:R-:W-:-:S05]  /*b780*/  ISETP.GE.OR P0, PT, R10, R3, P0 ;  /* 0x000000030a00720c */ /* 0x000fca0000706670 */
[----:B0-----:R-:W0:Y:S01]  /*b790*/  LDC.64 R26, c[0x0][0xae0] ;  /* 0x0002b800ff1a7b82 */ /* 0x001e220000000a00 */
[----:B------:R-:W3:Y:S07]  /*b7a0*/  SHFL.IDX PT, R37, R9, 0x1, 0x1c1f ;  /* 0x003c1f0009257f89 */ /* 0x000eee00000e0000 */
[----:B-1----:R-:W1:Y:S01]  /*b7b0*/  @P2 LDC R17, c[0x0][0xbec] ;  /* 0x0002fb00ff112b82 */ /* 0x002e620000000800 */
[----:B--2---:R-:W-:Y:S04]  /*b7c0*/  @!P1 ST.E desc[UR36][R24.64], R2 ;  /* 0x0000000218009985 */ /* 0x004fe8000c101924 */
[----:B---3--:R2:W-:Y:S04]  /*b7d0*/  @!P0 ST.E desc[UR36][R36.64], R0 ;  /* 0x0000000024008985 */ /* 0x0085e8000c101924 */
[----:B------:R3:W5:Y:S01]  /*b7e0*/  LD.E.128 R12, desc[UR36][R20.64] ;  /* 0x00000024140c7980 */ /* 0x000762000c101d00 */
[----:B------:R-:W-:-:S02]  /*b7f0*/  UIMAD UR5, UR11, UR8, URZ ;  /* 0x000000080b0572a4 */ /* 0x000fc4000f8e023f */
[----:B------:R-:W-:Y:S01]  /*b800*/  UIMAD.WIDE.U32 UR6, UR10, UR8, URZ ;  /* 0x000000080a0672a5 */ /* 0x000fe2000f8e003f */
[----:B------:R4:W5:Y:S01]  /*b810*/  LD.E.128 R8, desc[UR36][R28.64] ;  /* 0x000000241c087980 */ /* 0x000962000c101d00 */
[----:B--2---:R-:W-:-:S03]  /*b820*/  IMAD R0, R213, 0x20, R218 ;  /* 0x00000020d5007824 */ /* 0x004fc600078e02da */
[----:B------:R-:W5:Y:S01]  /*b830*/  LD.E.128 R32, desc[UR36][R32.64] ;  /* 0x0000002420207980 */ /* 0x000f62000c101d00 */
[----:B---3--:R-:W2:Y:S01]  /*b840*/  @P2 LDC R21, c[0x0][0xbf0] ;  /* 0x0002fc00ff152b82 */ /* 0x008ea20000000800 */
[----:B------:R-:W-:Y:S01]  /*b850*/  LEA R2, R135, R0, 0x7 ;  /* 0x0000000087027211 */ /* 0x000fe200078e38ff */
[----:B------:R-:W-:Y:S01]  /*b860*/  UIMAD UR5, UR10, UR9, UR5 ;  /* 0x000000090a0572a4 */ /* 0x000fe2000f8e0205 */
[----:B------:R-:W5:Y:S02]  /*b870*/  LD.E.128 R52, desc[UR36][R52.64] ;  /* 0x0000002434347980 */ /* 0x000f64000c101d00 */
[----:B------:R-:W-:Y:S01]  /*b880*/  ULDC.64 UR8, c[0x0][0xaf0] ;  /* 0x0002bc0000087ab9 */ /* 0x000fe20000000a00 */
[----:B-1----:R-:W-:Y:S01]  /*b890*/  @P2 IMAD.HI.U32 R0, R2, R17, RZ ;  /* 0x0000001102002227 */ /* 0x002fe200078e00ff */
[----:B------:R-:W-:Y:S01]  /*b8a0*/  UIADD3 UR7, UR7, UR5, URZ ;  /* 0x0000000507077290 */ /* 0x000fe2000fffe03f */
[----:B------:R-:W5:Y:S01]  /*b8b0*/  LD.E.128 R56, desc[UR36][R56.64] ;  /* 0x0000002438387980 */ /* 0x000f62000c101d00 */
[----:B------:R-:W-:Y:S01]  /*b8c0*/  UIMAD UR5, UR12, UR8, URZ ;  /* 0x000000080c0572a4 */ /* 0x000fe2000f8e023f */
[----:B------:R-:W-:Y:S01]  /*b8d0*/  IMAD.MOV.U32 R17, RZ, RZ, R2 ;  /* 0x000000ffff117224 */ /* 0x000fe200078e0002 */
[----:B------:R-:W-:Y:S01]  /*b8e0*/  UIMAD.WIDE.U32 UR6, UR14, UR8, UR6 ;  /* 0x000000080e0672a5 */ /* 0x000fe2000f8e0006 */
[----:B------:R-:W5:Y:S01]  /*b8f0*/  LD.E.128 R60, desc[UR36][R60.64] ;  /* 0x000000243c3c7980 */ /* 0x000f62000c101d00 */
[----:B------:R-:W-:-:S03]  /*b900*/  UIMAD UR5, UR14, UR9, UR5 ;  /* 0x000000090e0572a4 */ /* 0x000fc6000f8e0205 */
[----:B------:R-:W5:Y:S04]  /*b910*/  LD.E.128 R64, desc[UR36][R64.64] ;  /* 0x0000002440407980 */ /* 0x000f68000c101d00 */
[----:B------:R-:W5:Y:S01]  /*b920*/  LD.E.128 R68, desc[UR36][R68.64] ;  /* 0x0000002444447980 */ /* 0x000f62000c101d00 */
[----:B--2---:R-:W-:-:S03]  /*b930*/  @P2 SHF.R.U32.HI R17, RZ, R21, R0 ;  /* 0x00000015ff112219 */ /* 0x004fc60000011600 */
[----:B------:R4:W5:Y:S01]  /*b940*/  LD.E.128 R4, desc[UR36][R30.64] ;  /* 0x000000241e047980 */ /* 0x000962000c101d00 */
[--C-:B------:R-:W-:Y:S01]  /*b950*/  SHF.R.S32.HI R21, RZ, 0x1f, R17.reuse ;  /* 0x0000001fff157819 */ /* 0x100fe20000011411 */
[----:B------:R-:W-:Y:S01]  /*b960*/  IMAD.MOV R25, RZ, RZ, -R17 ;  /* 0x000000ffff197224 */ /* 0x000fe200078e0a11 */
[----:B------:R-:W-:Y:S01]  /*b970*/  UIADD3 UR7, UR7, UR5, URZ ;  /* 0x0000000507077290 */ /* 0x000fe2000fffe03f */
[----:B------:R-:W5:Y:S02]  /*b980*/  LD.E.128 R72, desc[UR36][R72.64] ;  /* 0x0000002448487980 */ /* 0x000f64000c101d00 */
[----:B0-----:R-:W-:Y:S02]  /*b990*/  IMAD R0, R21, R26, RZ ;  /* 0x0000001a15007224 */ /* 0x001fe400078e02ff */
[----:B------:R-:W-:Y:S01]  /*b9a0*/  IMAD R21, R198, R25, R2 ;  /* 0x00000019c6157224 */ /* 0x000fe200078e0202 */
[----:B------:R-:W5:Y:S01]  /*b9b0*/  LD.E.128 R104, desc[UR36][R106.64] ;  /* 0x000000246a687980 */ /* 0x000f62000c101d00 */
[----:B------:R-:W-:Y:S01]  /*b9c0*/  R2UR UR9, R16 ;  /* 0x00000000100972ca */ /* 0x000fe200000e0000 */
[----:B------:R-:W-:-:S02]  /*b9d0*/  IMAD R25, R17, R27, R0 ;  /* 0x0000001b11197224 */ /* 0x000fc400078e0200 */
[----:B------:R-:W5:Y:S01]  /*b9e0*/  LD.E.128 R108, desc[UR36][R110.64] ;  /* 0x000000246e6c7980 */ /* 0x000f62000c101d00 */
[----:B------:R-:W-:Y:S01]  /*b9f0*/  IMAD.WIDE.U32 R16, R17, R26, UR6 ;  /* 0x0000000611107e25 */ /* 0x000fe2000f8e001a */
[----:B------:R-:W-:Y:S01]  /*ba00*/  SHF.R.S32.HI R0, RZ, 0x1f, R21 ;  /* 0x0000001fff007819 */ /* 0x000fe20000011415 */
[----:B------:R-:W-:Y:S01]  /*ba10*/  ULDC.64 UR6, c[0x0][0xad8] ;  /* 0x0002b60000067ab9 */ /* 0x000fe20000000a00 */
[----:B------:R-:W5:Y:S04]  /*ba20*/  LD.E.128 R112, desc[UR36][R114.64] ;  /* 0x0000002472707980 */ /* 0x000f68000c101d00 */
[----:B------:R-:W5:Y:S04]  /*ba30*/  LD.E.128 R116, desc[UR36][R118.64] ;  /* 0x0000002476747980 */ /* 0x000f68000c101d00 */
[----:B------:R-:W5:Y:S04]  /*ba40*/  LD.E.128 R120, desc[UR36][R122.64] ;  /* 0x000000247a787980 */ /* 0x000f68000c101d00 */
[----:B------:R-:W5:Y:S01]  /*ba50*/  LD.E.128 R128, desc[UR36][R130.64] ;  /* 0x0000002482807980 */ /* 0x000f62000c101d00 */
[----:B------:R-:W-:Y:S01]  /*ba60*/  @!PT LDS RZ, [RZ] ;  /* 0x00000000fffff984 */ /* 0x000fe20000000800 */
[----:B------:R-:W-:Y:S01]  /*ba70*/  @!PT LDS RZ, [RZ] ;  /* 0x00000000fffff984 */ /* 0x000fe20000000800 */
[----:B------:R-:W-:Y:S01]  /*ba80*/  @!PT LDS RZ, [RZ] ;  /* 0x00000000fffff984 */ /* 0x000fe20000000800 */
[----:B------:R-:W-:Y:S01]  /*ba90*/  @!PT LDS RZ, [RZ] ;  /* 0x00000000fffff984 */ /* 0x000fe20000000800 */
[----:B------:R0:W-:Y:S06]  /*baa0*/  MEMBAR.ALL.CTA ;  /* 0x0000000000007992 */ /* 0x0001ec0000008000 */
[----:B0-----:R-:W0:Y:S01]  /*bab0*/  FENCE.VIEW.ASYNC.S ;  /* 0x00000000000073c6 */ /* 0x001e220000000000 */
[----:B------:R-:W-:Y:S01]  /*bac0*/  IMAD.IADD R17, R17, 0x1, R25 ;  /* 0x0000000111117824 */ /* 0x000fe200078e0219 */
[----:B------:R-:W-:Y:S01]  /*bad0*/  R2UR UR10, R214 ;  /* 0x00000000d60a72ca */ /* 0x000fe200000e0000 */
[----:B------:R-:W-:Y:S01]  /*bae0*/  IMAD R2, R0, UR6, RZ ;  /* 0x0000000600027c24 */ /* 0x000fe2000f8e02ff */
[----:B------:R-:W-:Y:S01]  /*baf0*/  UIADD3 UR38, UR38, 0x1, URZ ;  /* 0x0000000126267890 */ /* 0x000fe2000fffe03f */
[----:B------:R-:W-:Y:S01]  /*bb00*/  LEA R18, R135, R218, 0x7 ;  /* 0x000000da87127211 */ /* 0x000fe200078e38ff */
[----:B------:R-:W-:Y:S01]  /*bb10*/  IMAD.WIDE.U32 R16, R21, UR6, R16 ;  /* 0x0000000615107c25 */ /* 0x000fe2000f8e0010 */
[----:B------:R-:W-:-:S02]  /*bb20*/  UIADD3 UR4, UR4, 0x38820, URZ ;  /* 0x0003882004047890 */ /* 0x000fc4000fffe03f */
[----:B------:R-:W-:Y:S01]  /*bb30*/  UISETP.NE.AND UP0, UPT, UR38, 0x2, UPT ;  /* 0x000000022600788c */ /* 0x000fe2000bf05270 */
[----:B------:R-:W-:Y:S01]  /*bb40*/  IMAD R25, R21, UR7, R2 ;  /* 0x0000000715197c24 */ /* 0x000fe2000f8e0202 */
[----:B------:R-:W-:Y:S01]  /*bb50*/  ULDC.64 UR6, c[0x0][0xa80] ;  /* 0x0002a00000067ab9 */ /* 0x000fe20000000a00 */
[-C--:B------:R-:W-:Y:S02]  /*bb60*/  ISETP.GE.AND P2, PT, R18, R3.reuse, PT ;  /* 0x000000031200720c */ /* 0x080fe40003f46270 */
[----:B------:R-:W-:Y:S01]  /*bb70*/  LEA R2, P3, R16, UR6, 0x1 ;  /* 0x0000000610027c11 */ /* 0x000fe2000f8608ff */
[----:B------:R-:W-:Y:S01]  /*bb80*/  IMAD.IADD R17, R17, 0x1, R25 ;  /* 0x0000000111117824 */ /* 0x000fe200078e0219 */
[----:B------:R-:W-:Y:S01]  /*bb90*/  USEL UR6, URZ, 0x1, UP0 ;  /* 0x000000013f067887 */ /* 0x000fe20008000000 */
[----:B------:R-:W-:Y:S01]  /*bba0*/  VIADD R0, R18, 0x20 ;  /* 0x0000002012007836 */ /* 0x000fe20000000000 */
[----:B------:R-:W-:Y:S01]  /*bbb0*/  UPRMT UR4, URZ, 0x654, UR4 ;  /* 0x000006543f047896 */ /* 0x000fe20008000004 */
[----:B------:R-:W-:Y:S01]  /*bbc0*/  ULDC UR5, c[0x0][0xc] ;  /* 0x0000030000057ab9 */ /* 0x000fe20000000800 */
[----:B------:R-:W-:Y:S01]  /*bbd0*/  ULOP3.LUT UR9, UR9, UR6, URZ, 0x3c, !UPT ;  /* 0x0000000609097292 */ /* 0x000fe2000f8e3c3f */
[----:B------:R-:W-:Y:S01]  /*bbe0*/  LEA.HI.X R17, R16, UR7, R17, 0x1, P3 ;  /* 0x0000000710117c11 */ /* 0x000fe200098f0c11 */
[----:B------:R-:W-:Y:S01]  /*bbf0*/  UIADD3 UR10, UR5, UR10, URZ ;  /* 0x0000000a050a7290 */ /* 0x000fe2000fffe03f */
[-C--:B------:R-:W-:Y:S01]  /*bc00*/  ISETP.GE.AND P1, PT, R0, R3.reuse, PT ;  /* 0x000000030000720c */ /* 0x080fe20003f26270 */
[----:B------:R-:W-:Y:S01]  /*bc10*/  VIADD R0, R18, 0x40 ;  /* 0x0000004012007836 */ /* 0x000fe20000000000 */
[----:B------:R-:W-:Y:S01]  /*bc20*/  USEL UR38, UR38, URZ, UP0 ;  /* 0x0000003f26267287 */ /* 0x000fe20008000000 */
[----:B0-----:R4:W0:Y:S01]  /*bc30*/  SHFL.IDX PT, R24, R2, RZ, 0x181f ;  /* 0x00181fff02187589 */ /* 0x00182200000e0000 */
[----:B------:R-:W-:Y:S01]  /*bc40*/  IMAD.U32 R16, RZ, RZ, UR9 ;  /* 0x00000009ff107e24 */ /* 0x000fe2000f8e00ff */
[----:B------:R-:W-:Y:S01]  /*bc50*/  MOV R214, UR10 ;  /* 0x0000000a00d67c02 */ /* 0x000fe20008000f00 */
[----:B------:R-:W-:Y:S01]  /*bc60*/  SYNCS.ARRIVE.TRANS64.RED.A1T0 RZ, [UR4], RZ ;  /* 0x000000ffffff79a7 */ /* 0x000fe20008100404 */
[----:B------:R4:W1:Y:S01]  /*bc70*/  SHFL.IDX PT, R25, R17, RZ, 0x181f ;  /* 0x00181fff11197589 */ /* 0x00086200000e0000 */
[----:B------:R-:W-:Y:S01]  /*bc80*/  BSSY B0, `(.L_x_31) ;  /* 0x0000015000007945 */ /* 0x000fe20003800000 */
[----:B------:R-:W-:-:S02]  /*bc90*/  ISETP.GE.AND P0, PT, R0, R3, PT ;  /* 0x000000030000720c */ /* 0x000fc40003f06270 */
[----:B------:R-:W-:Y:S02]  /*bca0*/  SHF.R.S32.HI R200, RZ, 0x1f, R23 ;  /* 0x0000001fffc87819 */ /* 0x000fe40000011417 */
[----:B------:R-:W-:Y:S01]  /*bcb0*/  SHF.R.S32.HI R201, RZ, 0x1f, R212 ;  /* 0x0000001fffc97819 */ /* 0x000fe200000114d4 */
[----:B------:R-:W-:Y:S08]  /*bcc0*/  @P2 BRA `(.L_x_32) ;  /* 0x0000000000402947 */ /* 0x000ff00003800000 */
[----:B------:R-:W-:Y:S02]  /*bcd0*/  ULDC UR4, c[0x0][0xac8] ;  /* 0x0002b20000047ab9 */ /* 0x000fe40000000800 */
[----:B------:R-:W-:Y:S02]  /*bce0*/  ISETP.GE.AND P4, PT, R212, UR4, PT ;  /* 0x00000004d4007c0c */ /* 0x000fe4000bf86270 */
[----:B------:R-:W-:Y:S02]  /*bcf0*/  ISETP.GE.AND P3, PT, R23, UR4, PT ;  /* 0x0000000417007c0c */ /* 0x000fe4000bf66270 */
[----:B------:R-:W-:Y:S02]  /*bd00*/  ISETP.GE.AND P2, PT, R22, UR4, PT ;  /* 0x0000000416007c0c */ /* 0x000fe4000bf46270 */
[----:B------:R-:W-:-:S07]  /*bd10*/  ISETP.GE.AND P5, PT, R19, UR4, PT ;  /* 0x0000000413007c0c */ /* 0x000fce000bfa6270 */
[----:B0-----:R-:W-:-:S04]  /*bd20*/  @!P4 LEA R26, P6, R212, R24, 0x1 ;  /* 0x00000018d41ac211 */ /* 0x001fc800078c08ff */
[----:B-1----:R-:W-:Y:S02]  /*bd30*/  @!P4 LEA.HI.X R27, R212, R25, R201, 0x1, P6 ;  /* 0x00000019d41bc211 */ /* 0x002fe400030f0cc9 */
[----:B----4-:R-:W-:Y:S01]  /*bd40*/  @!P3 LEA R28, P6, R23, R24, 0x1 ;  /* 0x00000018171cb211 */ /* 0x010fe200078c08ff */
[----:B------:R-:W-:-:S03]  /*bd50*/  @!P5 IMAD.WIDE R20, R19, 0x2, R24 ;  /* 0x000000021314d825 */ /* 0x000fc600078e0218 */
[-C--:B------:R-:W-:Y:S02]  /*bd60*/  @!P3 LEA.HI.X R29, R23, R25.reuse, R200, 0x1, P6 ;  /* 0x00000019171db211 */ /* 0x080fe400030f0cc8 */
[C---:B------:R-:W-:Y:S01]  /*bd70*/  @!P2 LEA R30, P6, R22.reuse, R24, 0x1 ;  /* 0x00000018161ea211 */ /* 0x040fe200078c08ff */
[----:B-----5:R2:W-:Y:S03]  /*bd80*/  @!P5 ST.E.128 desc[UR36][R20.64], R8 ;  /* 0x000000081400d985 */ /* 0x0205e6000c101d24 */
[----:B------:R-:W-:Y:S01]  /*bd90*/  @!P2 LEA.HI.X R31, R22, R25, R227, 0x1, P6 ;  /* 0x00000019161fa211 */ /* 0x000fe200030f0ce3 */
[----:B------:R2:W-:Y:S04]  /*bda0*/  @!P4 ST.E.128 desc[UR36][R26.64], R56 ;  /* 0x000000381a00c985 */ /* 0x0005e8000c101d24 */
[----:B------:R2:W-:Y:S04]  /*bdb0*/  @!P3 ST.E.128 desc[UR36][R28.64], R4 ;  /* 0x000000041c00b985 */ /* 0x0005e8000c101d24 */
[----:B------:R2:W-:Y:S02]  /*bdc0*/  @!P2 ST.E.128 desc[UR36][R30.64], R112 ;  /* 0x000000701e00a985 */ /* 0x0005e4000c101d24 */
.L_x_32:
[----:B------:R-:W-:Y:S05]  /*bdd0*/  BSYNC B0 ;  /* 0x0000000000007941 */ /* 0x000fea0003800000 */
.L_x_31:
[----:B--2--5:R2:W3:Y:S01]  /*bde0*/  SHFL.IDX PT, R7, R17, 0x1, 0x181f ;  /* 0x00381f0011077f89 */ /* 0x0244e200000e0000 */
[----:B------:R-:W-:Y:S03]  /*bdf0*/  BSSY B0, `(.L_x_33) ;  /* 0x0000013000007945 */ /* 0x000fe60003800000 */
[----:B------:R2:W0:Y:S01]  /*be00*/  SHFL.IDX PT, R6, R2, 0x1, 0x181f ;  /* 0x00381f0002067f89 */ /* 0x00042200000e0000 */
[----:B------:R-:W-:Y:S05]  /*be10*/  @P1 BRA `(.L_x_34) ;  /* 0x0000000000401947 */ /* 0x000fea0003800000 */
[----:B------:R-:W-:Y:S02]  /*be20*/  ULDC UR4, c[0x0][0xac8] ;  /* 0x0002b20000047ab9 */ /* 0x000fe40000000800 */
[----:B------:R-:W-:Y:S02]  /*be30*/  ISETP.GE.AND P3, PT, R212, UR4, PT ;  /* 0x00000004d4007c0c */ /* 0x000fe4000bf66270 */
[----:B------:R-:W-:Y:S02]  /*be40*/  ISETP.GE.AND P2, PT, R23, UR4, PT ;  /* 0x0000000417007c0c */ /* 0x000fe4000bf46270 */
[----:B------:R-:W-:Y:S02]  /*be50*/  ISETP.GE.AND P1, PT, R22, UR4, PT ;  /* 0x0000000416007c0c */ /* 0x000fe4000bf26270 */
[----:B------:R-:W-:-:S07]  /*be60*/  ISETP.GE.AND P4, PT, R19, UR4, PT ;  /* 0x0000000413007c0c */ /* 0x000fce000bf86270 */
[CC--:B0-----:R-:W-:Y:S02]  /*be70*/  @!P3 LEA R8, P6, R212.reuse, R6.reuse, 0x1 ;  /* 0x00000006d408b211 */ /* 0x0c1fe400078c08ff */
[-C--:B------:R-:W-:Y:S02]  /*be80*/  @!P2 LEA R10, P5, R23, R6.reuse, 0x1 ;  /* 0x00000006170aa211 */ /* 0x080fe400078a08ff */
[-C--:B---3--:R-:W-:Y:S02]  /*be90*/  @!P3 LEA.HI.X R9, R212, R7.reuse, R201, 0x1, P6 ;  /* 0x00000007d409b211 */ /* 0x088fe400030f0cc9 */
[C---:B------:R-:W-:Y:S01]  /*bea0*/  @!P1 LEA R20, P6, R22.reuse, R6, 0x1 ;  /* 0x0000000616149211 */ /* 0x040fe200078c08ff */
[----:B------:R-:W-:Y:S01]  /*beb0*/  @!P4 IMAD.WIDE R4, R19, 0x2, R6 ;  /* 0x000000021304c825 */ /* 0x000fe200078e0206 */
[-C--:B------:R-:W-:Y:S02]  /*bec0*/  @!P2 LEA.HI.X R11, R23, R7.reuse, R200, 0x1, P5 ;  /* 0x00000007170ba211 */ /* 0x080fe400028f0cc8 */
[----:B------:R-:W-:-:S02]  /*bed0*/  @!P1 LEA.HI.X R21, R22, R7, R227, 0x1, P6 ;  /* 0x0000000716159211 */ /* 0x000fc400030f0ce3 */
[----:B------:R0:W-:Y:S04]  /*bee0*/  @!P4 ST.E.128 desc[UR36][R4.64], R12 ;  /* 0x0000000c0400c985 */ /* 0x0001e8000c101d24 */
[----:B------:R0:W-:Y:S04]  /*bef0*/  @!P3 ST.E.128 desc[UR36][R8.64], R60 ;  /* 0x0000003c0800b985 */ /* 0x0001e8000c101d24 */
[----:B------:R0:W-:Y:S04]  /*bf00*/  @!P2 ST.E.128 desc[UR36][R10.64], R72 ;  /* 0x000000480a00a985 */ /* 0x0001e8000c101d24 */
[----:B------:R0:W-:Y:S02]  /*bf10*/  @!P1 ST.E.128 desc[UR36][R20.64], R116 ;  /* 0x0000007414009985 */ /* 0x0001e4000c101d24 */
.L_x_34:
[----:B------:R-:W-:Y:S05]  /*bf20*/  BSYNC B0 ;  /* 0x0000000000007941 */ /* 0x000fea0003800000 */
.L_x_33:
[----:B---3--:R3:W1:Y:S01]  /*bf30*/  SHFL.IDX PT, R7, R17, 0x2, 0x181f ;  /* 0x00581f0011077f89 */ /* 0x00866200000e0000 */
[----:B------:R-:W-:Y:S03]  /*bf40*/  BSSY B0, `(.L_x_35) ;  /* 0x0000013000007945 */ /* 0x000fe60003800000 */
[----:B0-----:R3:W0:Y:S01]  /*bf50*/  SHFL.IDX PT, R6, R2, 0x2, 0x181f ;  /* 0x00581f0002067f89 */ /* 0x00162200000e0000 */
[----:B------:R-:W-:Y:S05]  /*bf60*/  @P0 BRA `(.L_x_36) ;  /* 0x0000000000400947 */ /* 0x000fea0003800000 */
[----:B------:R-:W-:Y:S02]  /*bf70*/  ULDC UR4, c[0x0][0xac8] ;  /* 0x0002b20000047ab9 */ /* 0x000fe40000000800 */
[----:B------:R-:W-:Y:S02]  /*bf80*/  ISETP.GE.AND P4, PT, R212, UR4, PT ;  /* 0x00000004d4007c0c */ /* 0x000fe4000bf86270 */
[----:B------:R-:W-:Y:S02]  /*bf90*/  ISETP.GE.AND P5, PT, R23, UR4, PT ;  /* 0x0000000417007c0c */ /* 0x000fe4000bfa6270 */
[----:B------:R-:W-:Y:S02]  /*bfa0*/  ISETP.GE.AND P6, PT, R22, UR4, PT ;  /* 0x0000000416007c0c */ /* 0x000fe4000bfc6270 */
[----:B------:R-:W-:-:S07]  /*bfb0*/  ISETP.GE.AND P3, PT, R19, UR4, PT ;  /* 0x0000000413007c0c */ /* 0x000fce000bf66270 */
[-C--:B0-----:R-:W-:Y:S02]  /*bfc0*/  @!P4 LEA R8, P0, R212, R6.reuse, 0x1 ;  /* 0x00000006d408c211 */ /* 0x081fe400078008ff */
[-C--:B------:R-:W-:Y:S02]  /*bfd0*/  @!P5 LEA R10, P1, R23, R6.reuse, 0x1 ;  /* 0x00000006170ad211 */ /* 0x080fe400078208ff */
[----:B------:R-:W-:Y:S02]  /*bfe0*/  @!P6 LEA R12, P2, R22, R6, 0x1 ;  /* 0x00000006160ce211 */ /* 0x000fe400078408ff */
[----:B-1----:R-:W-:Y:S01]  /*bff0*/  @!P3 IMAD.WIDE R4, R19, 0x2, R6 ;  /* 0x000000021304b825 */ /* 0x002fe200078e0206 */
[-C--:B------:R-:W-:Y:S02]  /*c000*/  @!P4 LEA.HI.X R9, R212, R7.reuse, R201, 0x1, P0 ;  /* 0x00000007d409c211 */ /* 0x080fe400000f0cc9 */
[-C--:B------:R-:W-:Y:S02]  /*c010*/  @!P5 LEA.HI.X R11, R23, R7.reuse, R200, 0x1, P1 ;  /* 0x00000007170bd211 */ /* 0x080fe400008f0cc8 */
[----:B------:R-:W-:Y:S01]  /*c020*/  @!P6 LEA.HI.X R13, R22, R7, R227, 0x1, P2 ;  /* 0x00000007160de211 */ /* 0x000fe200010f0ce3 */
[----:B------:R0:W-:Y:S04]  /*c030*/  @!P3 ST.E.128 desc[UR36][R4.64], R32 ;  /* 0x000000200400b985 */ /* 0x0001e8000c101d24 */
[----:B------:R0:W-:Y:S04]  /*c040*/  @!P4 ST.E.128 desc[UR36][R8.64], R64 ;  /* 0x000000400800c985 */ /* 0x0001e8000c101d24 */
[----:B------:R0:W-:Y:S04]  /*c050*/  @!P5 ST.E.128 desc[UR36][R10.64], R104 ;  /* 0x000000680a00d985 */ /* 0x0001e8000c101d24 */
[----:B------:R0:W-:Y:S02]  /*c060*/  @!P6 ST.E.128 desc[UR36][R12.64], R120 ;  /* 0x000000780c00e985 */ /* 0x0001e4000c101d24 */
.L_x_36:
[----:B------:R-:W-:Y:S05]  /*c070*/  BSYNC B0 ;  /* 0x0000000000007941 */ /* 0x000fea0003800000 */
.L_x_35:
[----:B------:R-:W-:Y:S01]  /*c080*/  R2UR UR4, R219 ;  /* 0x00000000db0472ca */ /* 0x000fe200000e0000 */
[----:B------:R-:W-:Y:S01]  /*c090*/  VIADD R0, R18, 0x60 ;  /* 0x0000006012007836 */ /* 0x000fe20000000000 */
[----:B0-----:R0:W0:Y:S01]  /*c0a0*/  SHFL.IDX PT, R5, R17, 0x3, 0x181f ;  /* 0x00781f0011057f89 */ /* 0x00102200000e0000 */
[----:B------:R-:W-:Y:S03]  /*c0b0*/  BSSY B0, `(.L_x_37) ;  /* 0x0000016000007945 */ /* 0x000fe60003800000 */
[----:B------:R-:W-:Y:S01]  /*c0c0*/  ISETP.GE.AND P0, PT, R0, R3, PT ;  /* 0x000000030000720c */ /* 0x000fe20003f06270 */
[----:B------:R0:W0:Y:S06]  /*c0d0*/  SHFL.IDX PT, R4, R2, 0x3, 0x181f ;  /* 0x00781f0002047f89 */ /* 0x00002c00000e0000 */
[----:B------:R-:W-:-:S06]  /*c0e0*/  UIADD3 UR4, UR4, 0x1, URZ ;  /* 0x0000000104047890 */ /* 0x000fcc000fffe03f */
[----:B------:R-:W-:Y:S01]  /*c0f0*/  IMAD.U32 R219, RZ, RZ, UR4 ;  /* 0x00000004ffdb7e24 */ /* 0x000fe2000f8e00ff */
[----:B------:R-:W-:Y:S06]  /*c100*/  @P0 BRA `(.L_x_38) ;  /* 0x0000000000400947 */ /* 0x000fec0003800000 */
        /* <DEDUP_REMOVED lines=8> */
[----:B--234-:R-:W-:Y:S01]  /*c190*/  @!P3 IMAD.WIDE R2, R19, 0x2, R4 ;  /* 0x000000021302b825 */ /* 0x01cfe200078e0204 */
[-C--:B-1----:R-:W-:Y:S02]  /*c1a0*/  @!P4 LEA.HI.X R7, R212, R5.reuse, R201, 0x1, P0 ;  /* 0x00000005d407c211 */ /* 0x082fe400000f0cc9 */
[-C--:B------:R-:W-:Y:S02]  /*c1b0*/  @!P5 LEA.HI.X R9, R23, R5.reuse, R200, 0x1, P1 ;  /* 0x000000051709d211 */ /* 0x080fe400008f0cc8 */
[----:B------:R-:W-:Y:S01]  /*c1c0*/  @!P6 LEA.HI.X R11, R22, R5, R227, 0x1, P2 ;  /* 0x00000005160be211 */ /* 0x000fe200010f0ce3 */
[----:B------:R0:W-:Y:S04]  /*c1d0*/  @!P3 ST.E.128 desc[UR36][R2.64], R52 ;  /* 0x000000340200b985 */ /* 0x0001e8000c101d24 */
[----:B------:R0:W-:Y:S04]  /*c1e0*/  @!P4 ST.E.128 desc[UR36][R6.64], R68 ;  /* 0x000000440600c985 */ /* 0x0001e8000c101d24 */
[----:B------:R0:W-:Y:S04]  /*c1f0*/  @!P5 ST.E.128 desc[UR36][R8.64], R108 ;  /* 0x0000006c0800d985 */ /* 0x0001e8000c101d24 */
[----:B------:R0:W-:Y:S02]  /*c200*/  @!P6 ST.E.128 desc[UR36][R10.64], R128 ;  /* 0x000000800a00e985 */ /* 0x0001e4000c101d24 */
.L_x_38:
[----:B------:R-:W-:Y:S05]  /*c210*/  BSYNC B0 ;  /* 0x0000000000007941 */ /* 0x000fea0003800000 */
.L_x_37:
[----:B------:R-:W5:Y:S01]  /*c220*/  LDC R0, c[0x0][0xc34] ;  /* 0x00030d00ff007b82 */ /* 0x000f620000000800 */
[----:B------:R-:W-:-:S13]  /*c230*/  R2UR UR4, R214 ;  /* 0x00000000d60472ca */ /* 0x000fda00000e0000 */
[----:B-----5:R-:W-:-:S13]  /*c240*/  ISETP.LE.AND P0, PT, R0, UR4, PT ;  /* 0x0000000400007c0c */ /* 0x020fda000bf03270 */
[----:B------:R-:W-:Y:S05]  /*c250*/  @!P0 BRA `(.L_x_39) ;  /* 0xffffff4800b88947 */ /* 0x000fea000383ffff */
[----:B------:R-:W-:Y:S05]  /*c260*/  EXIT ;  /* 0x000000000000794d */ /* 0x000fea0003800000 */
.L_x_5:
[----:B------:R-:W-:-:S08]  /*c270*/  NOP ;  /* 0x0000000000007918 */ /* 0x000fd00000000000 */
[----:B0-----:R-:W0:-:S00]  /*c280*/  USETMAXREG.DEALLOC.CTAPOOL 0x28 ;  /* 0x00000028000079c8 */ /* 0x001e0000080e0500 */
[----:B------:R-:W1:Y:S01]  /*c290*/  S2UR UR9, SR_CTAID.X ;  /* 0x00000000000979c3 */ /* 0x000e620000002500 */
[----:B0-----:R-:W-:Y:S01]  /*c2a0*/  MOV R0, 0x1 ;  /* 0x0000000100007802 */ /* 0x001fe20000000f00 */
[----:B------:R-:W-:Y:S02]  /*c2b0*/  IMAD.MOV.U32 R22, RZ, RZ, RZ ;  /* 0x000000ffff167224 */ /* 0x000fe400078e00ff */
[----:B------:R-:W-:-:S04]  /*c2c0*/  IMAD.MOV.U32 R25, RZ, RZ, 0x1 ;  /* 0x00000001ff197424 */ /* 0x000fc800078e00ff */
[----:B------:R-:W1:Y:S02]  /*c2d0*/  LDC R2, c[0x0][0xc34] ;  /* 0x00030d00ff027b82 */ /* 0x000e640000000800 */
[----:B-1----:R-:W-:-:S13]  /*c2e0*/  ISETP.LE.AND P0, PT, R2, UR9, PT ;  /* 0x0000000902007c0c */ /* 0x002fda000bf03270 */
[----:B------:R-:W-:Y:S05]  /*c2f0*/  @P0 BRA `(.L_x_40) ;  /* 0x0000003400c40947 */ /* 0x000fea0003800000 */
[----:B------:R-:W2:Y:S01]  /*c300*/  LDL R3, [R1+0xc] ;  /* 0x00000c0001037983 */ /* 0x000ea20000100800 */
[----:B------:R-:W-:Y:S01]  /*c310*/  IMAD.SHL.U32 R26, R27, 0x8, RZ ;  /* 0x000000081b1a7824 */ /* 0x000fe200078e00ff */
[----:B------:R-:W-:Y:S01]  /*c320*/  ULDC.64 UR6, c[0x0][0x2f0] ;  /* 0x0000bc0000067ab9 */ /* 0x000fe20000000a00 */
[----:B------:R-:W-:Y:S01]  /*c330*/  ULDC.64 UR4, c[0x0][0x418] ;  /* 0x0001060000047ab9 */ /* 0x000fe20000000a00 */
[----:B------:R-:W-:Y:S01]  /*c340*/  ULDC UR8, c[0x0][0x2b8] ;  /* 0x0000ae0000087ab9 */ /* 0x000fe20000000800 */
[----:B------:R-:W-:Y:S01]  /*c350*/  UISETP.NE.U32.AND UP0, UPT, UR4, URZ, UPT ;  /* 0x0000003f0400728c */ /* 0x000fe2000bf05070 */
[C---:B------:R-:W-:Y:S01]  /*c360*/  LOP3.LUT R0, R26.reuse, 0x1f8, RZ, 0xc0, !PT ;  /* 0x000001f81a007812 */ /* 0x040fe200078ec0ff */
[----:B------:R-:W-:Y:S01]  /*c370*/  UMOV UR39, 0x400 ;  /* 0x0000040000277882 */ /* 0x000fe20000000000 */
[----:B------:R-:W-:Y:S01]  /*c380*/  LOP3.LUT R37, R26, 0x38, RZ, 0xc0, !PT ;  /* 0x000000381a257812 */ /* 0x000fe200078ec0ff */
[----:B------:R-:W-:Y:S01]  /*c390*/  UISETP.NE.AND.EX UP0, UPT, UR5, URZ, UPT, UP0 ;  /* 0x0000003f0500728c */ /* 0x000fe2000bf05300 */
[----:B------:R-:W-:Y:S01]  /*c3a0*/  LOP3.LUT R16, R16, 0xfffffffb, RZ, 0xc0, !PT ;  /* 0xfffffffb10107812 */ /* 0x000fe200078ec0ff */
[----:B------:R-:W-:Y:S01]  /*c3b0*/  ULDC UR4, c[0x0][0x424] ;  /* 0x0001090000047ab9 */ /* 0x000fe20000000800 */
[----:B------:R-:W-:Y:S01]  /*c3c0*/  SHF.R.U32.HI R34, RZ, 0x3, R27 ;  /* 0x00000003ff227819 */ /* 0x000fe2000001161b */
[----:B------:R-:W-:Y:S01]  /*c3d0*/  USEL UR4, UR4, 0x1, UP0 ;  /* 0x0000000104047887 */ /* 0x000fe20008000000 */
[----:B------:R-:W-:Y:S01]  /*c3e0*/  STL [R1], RZ ;  /* 0x000000ff01007387 */ /* 0x000fe20000100800 */
[----:B------:R-:W-:Y:S01]  /*c3f0*/  IMAD.U32 R36, RZ, RZ, UR9 ;  /* 0x00000009ff247e24 */ /* 0x000fe2000f8e00ff */
[----:B------:R-:W-:Y:S01]  /*c400*/  LOP3.LUT R34, R34, 0xf, RZ, 0xc0, !PT ;  /* 0x0000000f22227812 */ /* 0x000fe200078ec0ff */
[----:B------:R-:W-:Y:S01]  /*c410*/  UIMAD UR38, UR4, UR6, URZ ;  /* 0x00000006042672a4 */ /* 0x000fe2000f8e023f */
[----:B------:R-:W0:Y:S01]  /*c420*/  S2UR UR6, SR_CgaCtaId ;  /* 0x00000000000679c3 */ /* 0x000e220000008800 */
[----:B------:R-:W-:Y:S01]  /*c430*/  IMAD.MOV.U32 R25, RZ, RZ, 0x1 ;  /* 0x00000001ff197424 */ /* 0x000fe200078e00ff */
[----:B------:R-:W-:Y:S01]  /*c440*/  MOV R22, RZ ;  /* 0x000000ff00167202 */ /* 0x000fe20000000f00 */
[----:B------:R-:W-:Y:S01]  /*c450*/  UIADD3 UR4, UR38, 0x4f, URZ ;  /* 0x0000004f26047890 */ /* 0x000fe2000fffe03f */
[----:B------:R-:W-:Y:S01]  /*c460*/  ULDC UR40, c[0x0][0x448] ;  /* 0x0001120000287ab9 */ /* 0x000fe20000000800 */
[----:B------:R-:W-:-:S02]  /*c470*/  ULDC UR43, c[0x0][0xc] ;  /* 0x00000300002b7ab9 */ /* 0x000fc40000000800 */
[----:B------:R-:W-:-:S04]  /*c480*/  UIMAD.WIDE UR4, UR4, 0x66666667, URZ ;  /* 0x66666667040478a5 */ /* 0x000fc8000f8e023f */
[----:B------:R-:W-:-:S04]  /*c490*/  USHF.R.U32.HI UR4, URZ, 0x1f, UR5 ;  /* 0x0000001f3f047899 */ /* 0x000fc80008011605 */
[----:B------:R-:W-:-:S03]  /*c4a0*/  ULEA.HI.SX32 UR5, UR5, UR4, 0x1b ;  /* 0x0000000405057291 */ /* 0x000fc6000f8fda3f */
[----:B------:R-:W-:Y:S01]  /*c4b0*/  ULDC UR4, c[0x0][0x288] ;  /* 0x0000a20000047ab9 */ /* 0x000fe20000000800 */
[----:B------:R-:W-:Y:S02]  /*c4c0*/  UIADD3 UR44, UR5, -0x1, URZ ;  /* 0xffffffff052c7890 */ /* 0x000fe4000fffe03f */
[----:B------:R-:W-:Y:S02]  /*c4d0*/  UIMAD UR40, UR40, UR4, URZ ;  /* 0x00000004282872a4 */ /* 0x000fe4000f8e023f */
[----:B------:R-:W-:Y:S02]  /*c4e0*/  UIADD3 UR41, UR5, -0x2, URZ ;  /* 0xfffffffe05297890 */ /* 0x000fe4000fffe03f */
[----:B0-----:R-:W-:Y:S02]  /*c4f0*/  ULEA UR39, UR6, UR39, 0x18 ;  /* 0x0000002706277291 */ /* 0x001fe4000f8ec03f */
[----:B------:R-:W-:-:S06]  /*c500*/  UIMAD UR6, UR44, -0x50, UR38 ;  /* 0xffffffb02c0678a4 */ /* 0x000fcc000f8e0226 */
[----:B------:R-:W-:Y:S02]  /*c510*/  IADD3 R33, -R34, UR6, RZ ;  /* 0x0000000622217c10 */ /* 0x000fe4000fffe1ff */
[----:B--2---:R-:W-:Y:S02]  /*c520*/  R2UR UR10, R3 ;  /* 0x00000000030a72ca */ /* 0x004fe400000e0000 */
[----:B------:R-:W-:Y:S02]  /*c530*/  LOP3.LUT R3, R0, 0x38, R27, 0x78, !PT ;  /* 0x0000003800037812 */ /* 0x000fe400078e781b */
[----:B------:R-:W-:Y:S02]  /*c540*/  LOP3.LUT R0, R37, 0x40, RZ, 0xfc, !PT ;  /* 0x0000004025007812 */ /* 0x000fe400078efcff */
[----:B------:R-:W-:Y:S02]  /*c550*/  SHF.L.U32 R27, R27, 0x4, RZ ;  /* 0x000000041b1b7819 */ /* 0x000fe400000006ff */
[----:B------:R-:W-:-:S02]  /*c560*/  ISETP.GE.AND P2, PT, R0, UR7, PT ;  /* 0x0000000700007c0c */ /* 0x000fc4000bf46270 */
[C---:B------:R-:W-:Y:S02]  /*c570*/  ISETP.GE.AND P1, PT, R0.reuse, UR8, PT ;  /* 0x0000000800007c0c */ /* 0x040fe4000bf26270 */
[----:B------:R-:W-:Y:S01]  /*c580*/  ISETP.GE.AND P0, PT, R0, UR7, PT ;  /* 0x0000000700007c0c */ /* 0x000fe2000bf06270 */
[----:B------:R-:W-:Y:S01]  /*c590*/  ULOP3.LUT UR42, UR10, 0x2, URZ, 0xfc, !UPT ;  /* 0x000000020a2a7892 */ /* 0x000fe2000f8efc3f */
[----:B------:R-:W-:Y:S02]  /*c5a0*/  LOP3.LUT R0, R37, 0x80, RZ, 0xfc, !PT ;  /* 0x0000008025007812 */ /* 0x000fe400078efcff */
[----:B------:R-:W-:Y:S02]  /*c5b0*/  LOP3.LUT R27, R34, 0x70, R27, 0xf8, !PT ;  /* 0x00000070221b7812 */ /* 0x000fe400078ef81b */
[----:B------:R-:W-:-:S03]  /*c5c0*/  LOP3.LUT R26, R3, 0x200, R26, 0xf8, !PT ;  /* 0x00000200031a7812 */ /* 0x000fc600078ef81a */
[----:B------:R-:W-:Y:S02]  /*c5d0*/  @P2 LOP3.LUT R16, R16, 0x4, RZ, 0xfc, !PT ;  /* 0x0000000410102812 */ /* 0x000fe400078efcff */
[----:B------:R-:W-:Y:S02]  /*c5e0*/  ISETP.GE.AND P2, PT, R0, UR7, PT ;  /* 0x0000000700007c0c */ /* 0x000fe4000bf46270 */
[----:B------:R-:W-:-:S04]  /*c5f0*/  LOP3.LUT R16, R16, 0xffffdfff, RZ, 0xc0, !PT ;  /* 0xffffdfff10107812 */ /* 0x000fc800078ec0ff */
[----:B------:R-:W-:Y:S02]  /*c600*/  @P1 LOP3.LUT R16, R16, 0x2000, RZ, 0xfc, !PT ;  /* 0x0000200010101812 */ /* 0x000fe400078efcff */
[----:B------:R-:W-:Y:S02]  /*c610*/  ISETP.GE.AND P1, PT, R0, UR8, PT ;  /* 0x0000000800007c0c */ /* 0x000fe4000bf26270 */
[----:B------:R-:W-:-:S04]  /*c620*/  LOP3.LUT R16, R16, 0xffffffbf, RZ, 0xc0, !PT ;  /* 0xffffffbf10107812 */ /* 0x000fc800078ec0ff */
[----:B------:R-:W-:Y:S02]  /*c630*/  @P0 LOP3.LUT R16, R16, 0x40, RZ, 0xfc, !PT ;  /* 0x0000004010100812 */ /* 0x000fe400078efcff */
[----:B------:R-:W-:Y:S01]  /*c640*/  ISETP.GE.AND P0, PT, R0, UR7, PT ;  /* 0x0000000700007c0c */ /* 0x000fe2000bf06270 */
[----:B------:R-:W-:Y:S01]  /*c650*/  IMAD.U32 R0, RZ, RZ, UR44 ;  /* 0x0000002cff007e24 */ /* 0x000fe2000f8e00ff */
[----:B------:R-:W-:-:S03]  /*c660*/  LOP3.LUT R16, R16, 0xfffffffd, RZ, 0xc0, !PT ;  /* 0xfffffffd10107812 */ /* 0x000fc600078ec0ff */
[----:B------:R-:W-:Y:S01]  /*c670*/  IMAD R2, R0, 0x50, R27 ;  /* 0x0000005000027824 */ /* 0x000fe200078e021b */
[----:B------:R-:W-:Y:S02]  /*c680*/  @P2 LOP3.LUT R16, R16, 0x2, RZ, 0xfc, !PT ;  /* 0x0000000210102812 */ /* 0x000fe400078efcff */
[C---:B------:R-:W-:Y:S02]  /*c690*/  LOP3.LUT R0, R37.reuse, 0xc0, RZ, 0xfc, !PT ;  /* 0x000000c025007812 */ /* 0x040fe400078efcff */
[----:B------:R-:W-:Y:S01]  /*c6a0*/  LOP3.LUT R16, R16, 0xffffefff, RZ, 0xc0, !PT ;  /* 0xffffefff10107812 */ /* 0x000fe200078ec0ff */
[----:B------:R0:W-:Y:S01]  /*c6b0*/  STL [R1+0x8], R2 ;  /* 0x0000080201007387 */ /* 0x0001e20000100800 */
[----:B------:R-:W-:Y:S02]  /*c6c0*/  ISETP.GE.AND P2, PT, R37, UR7, PT ;  /* 0x0000000725007c0c */ /* 0x000fe4000bf46270 */
[----:B------:R-:W-:-:S04]  /*c6d0*/  @P1 LOP3.LUT R16, R16, 0x1000, RZ, 0xfc, !PT ;  /* 0x0000100010101812 */ /* 0x000fc800078efcff */
[----:B------:R-:W-:-:S04]  /*c6e0*/  LOP3.LUT R16, R16, 0xffffffdf, RZ, 0xc0, !PT ;  /* 0xffffffdf10107812 */ /* 0x000fc800078ec0ff */
[----:B------:R-:W-:Y:S02]  /*c6f0*/  @P0 LOP3.LUT R16, R16, 0x20, RZ, 0xfc, !PT ;  /* 0x0000002010100812 */ /* 0x000fe400078efcff */
[----:B------:R-:W-:Y:S02]  /*c700*/  ISETP.GE.AND P0, PT, R2, UR38, PT ;  /* 0x0000002602007c0c */ /* 0x000fe4000bf06270 */
[----:B------:R-:W-:Y:S02]  /*c710*/  LOP3.LUT R16, R16, 0xfffffffe, RZ, 0xc0, !PT ;  /* 0xfffffffe10107812 */ /* 0x000fe400078ec0ff */
[----:B------:R-:W-:Y:S02]  /*c720*/  ISETP.LT.U32.AND P1, PT, R27, 0x50, !P0 ;  /* 0x000000501b00780c */ /* 0x000fe40004721070 */
[----:B------:R-:W-:Y:S02]  /*c730*/  ISETP.GE.AND P0, PT, R0, UR7, PT ;  /* 0x0000000700007c0c */ /* 0x000fe4000bf06270 */
[----:B------:R-:W-:-:S02]  /*c740*/  LOP3.LUT R16, R16, 0xfffffbff, RZ, 0xc0, !PT ;  /* 0xfffffbff10107812 */ /* 0x000fc400078ec0ff */
[----:B0-----:R-:W-:-:S05]  /*c750*/  LEA R2, R26, UR39, 0x1 ;  /* 0x000000271a027c11 */ /* 0x001fca000f8e08ff */
[----:B------:R0:W-:Y:S02]  /*c760*/  STL [R1+0x4], R2 ;  /* 0x0000040201007387 */ /* 0x0001e40000100800 */
[----:B------:R-:W-:Y:S02]  /*c770*/  @P1 LOP3.LUT R16, R16, 0x400, RZ, 0xfc, !PT ;  /* 0x0000040010101812 */ /* 0x000fe400078efcff */
[----:B------:R-:W-:Y:S02]  /*c780*/  ISETP.GE.AND P1, PT, R0, UR8, PT ;  /* 0x0000000800007c0c */ /* 0x000fe4000bf26270 */
[----:B------:R-:W-:Y:S02]  /*c790*/  @P0 LOP3.LUT R16, R16, 0x1, RZ, 0xfc, !PT ;  /* 0x0000000110100812 */ /* 0x000fe400078efcff */
[----:B------:R-:W-:Y:S02]  /*c7a0*/  ISETP.GE.AND P0, PT, R0, UR7, PT ;  /* 0x0000000700007c0c */ /* 0x000fe4000bf06270 */
[----:B------:R-:W-:-:S07]  /*c7b0*/  LOP3.LUT R16, R16, 0xfffff7ff, RZ, 0xc0, !PT ;  /* 0xfffff7ff10107812 */ /* 0x000fce00078ec0ff */
[----:B------:R-:W-:Y:S02]  /*c7c0*/  @P1 LOP3.LUT R16, R16, 0x800, RZ, 0xfc, !PT ;  /* 0x0000080010101812 */ /* 0x000fe400078efcff */
[----:B------:R-:W-:Y:S02]  /*c7d0*/  ISETP.GE.AND P1, PT, R37, UR7, PT ;  /* 0x0000000725007c0c */ /* 0x000fe4000bf26270 */
[----:B------:R-:W-:-:S04]  /*c7e0*/  LOP3.LUT R16, R16, 0xffffffef, RZ, 0xc0, !PT ;  /* 0xffffffef10107812 */ /* 0x000fc800078ec0ff */
[----:B------:R-:W-:Y:S02]  /*c7f0*/  @P0 LOP3.LUT R16, R16, 0x10, RZ, 0xfc, !PT ;  /* 0x0000001010100812 */ /* 0x000fe400078efcff */
[----:B------:R-:W-:Y:S02]  /*c800*/  ISETP.GE.AND P0, PT, R37, UR8, PT ;  /* 0x0000000825007c0c */ /* 0x000fe4000bf06270 */
[----:B------:R-:W-:-:S04]  /*c810*/  LOP3.LUT R16, R16, 0xfffffff7, RZ, 0xc0, !PT ;  /* 0xfffffff710107812 */ /* 0x000fc800078ec0ff */
[----:B------:R-:W-:-:S04]  /*c820*/  @P2 LOP3.LUT R16, R16, 0x8, RZ, 0xfc, !PT ;  /* 0x0000000810102812 */ /* 0x000fc800078efcff */
[----:B------:R-:W-:-:S04]  /*c830*/  LOP3.LUT R16, R16, 0xffffbfff, RZ, 0xc0, !PT ;  /* 0xffffbfff10107812 */ /* 0x000fc800078ec0ff */
[----:B------:R-:W-:-:S04]  /*c840*/  LOP3.LUT R16, R16, 0xffffff7f, RZ, 0xc0, !PT ;  /* 0xffffff7f10107812 */ /* 0x000fc800078ec0ff */
[----:B------:R-:W-:-:S04]  /*c850*/  @P1 LOP3.LUT R16, R16, 0x80, RZ, 0xfc, !PT ;  /* 0x0000008010101812 */ /* 0x000fc800078efcff */
[----:B0-----:R-:W-:-:S07]  /*c860*/  @P0 LOP3.LUT R16, R16, 0x4000, RZ, 0xfc, !PT ;  /* 0x0000400010100812 */ /* 0x001fce00078efcff */
.L_x_77:
[----:B0-----:R-:W0:Y:S01]  /*c870*/  LDC R0, c[0x0][0xc38] ;  /* 0x00030e00ff007b82 */ /* 0x001e220000000800 */
[----:B------:R-:W-:Y:S01]  /*c880*/  IMAD.MOV.U32 R24, RZ, RZ, R36 ;  /* 0x000000ffff187224 */ /* 0x000fe200078e0024 */
[----:B------:R-:W-:Y:S05]  /*c890*/  YIELD ;  /* 0x0000000000007946 */ /* 0x000fea0003800000 */
[----:B------:R-:W-:Y:S01]  /*c8a0*/  ULDC.64 UR4, c[0x0][0xa28] ;  /* 0x00028a0000047ab9 */ /* 0x000fe20000000a00 */
[----:B------:R-:W-:Y:S01]  /*c8b0*/  IMAD.MOV.U32 R31, RZ, RZ, RZ ;  /* 0x000000ffff1f7224 */ /* 0x000fe200078e00ff */
[----:B0-----:R-:W-:-:S13]  /*c8c0*/  ISETP.NE.AND P0, PT, R0, 0x1, PT ;  /* 0x000000010000780c */ /* 0x001fda0003f05270 */
[----:B------:R-:W0:Y:S08]  /*c8d0*/  @P0 LDC R3, c[0x0][0xc3c] ;  /* 0x00030f00ff030b82 */ /* 0x000e300000000800 */
[----:B------:R-:W1:Y:S01]  /*c8e0*/  @P0 LDC R5, c[0x0][0xc40] ;  /* 0x00031000ff050b82 */ /* 0x000e620000000800 */
[----:B0-----:R-:W-:-:S05]  /*c8f0*/  @P0 IMAD.HI.U32 R0, R36, R3, RZ ;  /* 0x0000000324000227 */ /* 0x001fca00078e00ff */
[----:B-1----:R-:W-:Y:S02]  /*c900*/  @P0 SHF.R.U32.HI R24, RZ, R5, R0 ;  /* 0x00000005ff180219 */ /* 0x002fe40000011600 */
[----:B------:R-:W0:Y:S03]  /*c910*/  LDC R0, c[0x0][0xc44] ;  /* 0x00031100ff007b82 */ /* 0x000e260000000800 */
[----:B------:R-:W-:Y:S01]  /*c920*/  IMAD.MOV.U32 R23, RZ, RZ, R24 ;  /* 0x000000ffff177224 */ /* 0x000fe200078e0018 */
[----:B0-----:R-:W-:-:S13]  /*c930*/  ISETP.NE.AND P0, PT, R0, 0x1, PT ;  /* 0x000000010000780c */ /* 0x001fda0003f05270 */
[----:B------:R-:W0:Y:S02]  /*c940*/  @P0 LDC.64 R2, c[0x0][0xc48] ;  /* 0x00031200ff020b82 */ /* 0x000e240000000a00 */
[----:B0-----:R-:W-:-:S05]  /*c950*/  @P0 IMAD.HI.U32 R0, R24, R2, RZ ;  /* 0x0000000218000227 */ /* 0x001fca00078e00ff */
[----:B------:R-:W-:Y:S02]  /*c960*/  @P0 SHF.R.U32.HI R23, RZ, R3, R0 ;  /* 0x00000003ff170219 */ /* 0x000fe40000011600 */
[----:B------:R-:W-:-:S04]  /*c970*/  ISETP.NE.U32.AND P0, PT, RZ, UR4, PT ;  /* 0x00000004ff007c0c */ /* 0x000fc8000bf05070 */
[----:B------:R-:W-:-:S13]  /*c980*/  ISETP.NE.AND.EX P0, PT, RZ, UR5, PT, P0 ;  /* 0x00000005ff007c0c */ /* 0x000fda000bf05300 */
[----:B------:R-:W0:Y:S01]  /*c990*/  @P0 LDC.64 R2, c[0x0][0xa28] ;  /* 0x00028a00ff020b82 */ /* 0x000e220000000a00 */
[----:B------:R-:W-:-:S04]  /*c9a0*/  UIADD3 UR4, UR39, 0x24400, URZ ;  /* 0x0002440027047890 */ /* 0x000fc8000fffe03f */
[----:B------:R-:W-:Y:S01]  /*c9b0*/  ULOP3.LUT UP0, URZ, UR4, 0x3ff, URZ, 0xc0, !UPT ;  /* 0x000003ff043f7892 */ /* 0x000fe2000f80c03f */
[----:B0-----:R-:W-:-:S05]  /*c9c0*/  @P0 IMAD.WIDE R2, R23, 0x4, R2 ;  /* 0x0000000417020825 */ /* 0x001fca00078e0202 */
[----:B------:R0:W5:Y:S01]  /*c9d0*/  @P0 LDG.E R31, desc[UR36][R2.64] ;  /* 0x00000024021f0981 */ /* 0x000162000c1e1900 */
[----:B------:R-:W-:-:S13]  /*c9e0*/  PLOP3.LUT P0, PT, PT, PT, UP0, 0x80, 0x0 ;  /* 0x000000000000781c */ /* 0x000fda0003f0f008 */
[----:B0-----:R-:W-:Y:S05]  /*c9f0*/  @!P0 BRA `(.L_x_41) ;  /* 0x0000000000408947 */ /* 0x001fea0003800000 */
[----:B------:R-:W-:Y:S01]  /*ca00*/  MOV R2, 0x0 ;  /* 0x0000000000027802 */ /* 0x000fe20000000f00 */
[----:B------:R-:W-:Y:S01]  /*ca10*/  ULDC.64 UR4, c[0x4][0xa8] ;  /* 0x01002a0000047ab9 */ /* 0x000fe20000000a00 */
[----:B------:R-:W-:Y:S01]  /*ca20*/  ULDC.64 UR6, c[0x4][0xb0] ;  /* 0x01002c0000067ab9 */ /* 0x000fe20000000a00 */
[----:B------:R-:W-:Y:S01]  /*ca30*/  MOV R4, UR4 ;  /* 0x0000000400047c02 */ /* 0x000fe20008000f00 */
[----:B------:R-:W-:Y:S01]  /*ca40*/  IMAD.U32 R5, RZ, RZ, UR5 ;  /* 0x00000005ff057e24 */ /* 0x000fe2000f8e00ff */
[----:B------:R-:W-:Y:S01]  /*ca50*/  ULDC.64 UR4, c[0x4][0x8] ;  /* 0x0100020000047ab9 */ /* 0x000fe20000000a00 */
[----:B------:R-:W0:Y:S01]  /*ca60*/  LDC.64 R2, c[0x4][R2] ;  /* 0x0100000002027b82 */ /* 0x000e220000000a00 */
[----:B------:R-:W-:Y:S01]  /*ca70*/  IMAD.U32 R6, RZ, RZ, UR6 ;  /* 0x00000006ff067e24 */ /* 0x000fe2000f8e00ff */
[----:B------:R-:W-:Y:S01]  /*ca80*/  MOV R10, UR4 ;  /* 0x00000004000a7c02 */ /* 0x000fe20008000f00 */
[----:B------:R-:W-:Y:S01]  /*ca90*/  IMAD.U32 R7, RZ, RZ, UR7 ;  /* 0x00000007ff077e24 */ /* 0x000fe2000f8e00ff */
[----:B------:R-:W-:Y:S01]  /*caa0*/  MOV R13, RZ ;  /* 0x000000ff000d7202 */ /* 0x000fe20000000f00 */
[----:B------:R-:W-:-:S02]  /*cab0*/  IMAD.U32 R11, RZ, RZ, UR5 ;  /* 0x00000005ff0b7e24 */ /* 0x000fc4000f8e00ff */
[----:B------:R-:W-:Y:S02]  /*cac0*/  IMAD.MOV.U32 R8, RZ, RZ, 0x70 ;  /* 0x00000070ff087424 */ /* 0x000fe400078e00ff */
[----:B------:R-:W-:-:S07]  /*cad0*/  IMAD.MOV.U32 R12, RZ, RZ, 0x1 ;  /* 0x00000001ff0c7424 */ /* 0x000fce00078e00ff */
[----:B------:R-:W-:-:S07]  /*cae0*/  LEPC R20, `(.L_x_41) ;  /* 0x000000001014794e */ /* 0x000fce0000000000 */
[----:B0----5:R-:W-:Y:S05]  /*caf0*/  CALL.ABS.NOINC R2 ;  /* 0x0000000002007343 */ /* 0x021fea0003c00000 */
.L_x_41:
[----:B------:R-:W-:-:S04]  /*cb00*/  UIADD3 UR4, UR39, 0x400, URZ ;  /* 0x0000040027047890 */ /* 0x000fc8000fffe03f */
[----:B------:R-:W-:-:S06]  /*cb10*/  ULOP3.LUT UP0, URZ, UR4, 0x3ff, URZ, 0xc0, !UPT ;  /* 0x000003ff043f7892 */ /* 0x000fcc000f80c03f */
[----:B------:R-:W-:-:S13]  /*cb20*/  PLOP3.LUT P0, PT, PT, PT, UP0, 0x80, 0x0 ;  /* 0x000000000000781c */ /* 0x000fda0003f0f008 */
[----:B------:R-:W-:Y:S05]  /*cb30*/  @!P0 BRA `(.L_x_42) ;  /* 0x00000000007c8947 */ /* 0x000fea0003800000 */
[----:B------:R-:W-:Y:S01]  /*cb40*/  MOV R17, 0x0 ;  /* 0x0000000000117802 */ /* 0x000fe20000000f00 */
[----:B------:R-:W-:Y:S01]  /*cb50*/  ULDC.64 UR6, c[0x4][0xa8] ;  /* 0x01002a0000067ab9 */ /* 0x000fe20000000a00 */
[----:B------:R-:W-:Y:S01]  /*cb60*/  ULDC.64 UR8, c[0x4][0xb0] ;  /* 0x01002c0000087ab9 */ /* 0x000fe20000000a00 */
[----:B------:R-:W-:Y:S01]  /*cb70*/  ULDC.64 UR4, c[0x4][0x10] ;  /* 0x0100040000047ab9 */ /* 0x000fe20000000a00 */
[----:B------:R0:W1:Y:S01]  /*cb80*/  LDC.64 R2, c[0x4][R17] ;  /* 0x0100000011027b82 */ /* 0x0000620000000a00 */
[----:B------:R-:W-:Y:S01]  /*cb90*/  IMAD.U32 R4, RZ, RZ, UR6 ;  /* 0x00000006ff047e24 */ /* 0x000fe2000f8e00ff */
[----:B------:R-:W-:Y:S01]  /*cba0*/  MOV R7, UR9 ;  /* 0x0000000900077c02 */ /* 0x000fe20008000f00 */
[----:B------:R-:W-:Y:S01]  /*cbb0*/  IMAD.U32 R5, RZ, RZ, UR7 ;  /* 0x00000007ff057e24 */ /* 0x000fe2000f8e00ff */
[----:B------:R-:W-:Y:S01]  /*cbc0*/  MOV R12, 0x1 ;  /* 0x00000001000c7802 */ /* 0x000fe20000000f00 */
[----:B------:R-:W-:Y:S02]  /*cbd0*/  IMAD.U32 R6, RZ, RZ, UR8 ;  /* 0x00000008ff067e24 */ /* 0x000fe4000f8e00ff */
[----:B------:R-:W-:-:S02]  /*cbe0*/  IMAD.U32 R10, RZ, RZ, UR4 ;  /* 0x00000004ff0a7e24 */ /* 0x000fc4000f8e00ff */
[----:B------:R-:W-:Y:S02]  /*cbf0*/  IMAD.U32 R11, RZ, RZ, UR5 ;  /* 0x00000005ff0b7e24 */ /* 0x000fe4000f8e00ff */
[----:B------:R-:W-:Y:S02]  /*cc00*/  IMAD.MOV.U32 R8, RZ, RZ, 0x70 ;  /* 0x00000070ff087424 */ /* 0x000fe400078e00ff */
[----:B0-----:R-:W-:-:S07]  /*cc10*/  IMAD.MOV.U32 R13, RZ, RZ, RZ ;  /* 0x000000ffff0d7224 */ /* 0x001fce00078e00ff */
[----:B------:R-:W-:-:S07]  /*cc20*/  LEPC R20, `(.L_x_43) ;  /* 0x000000001014794e */ /* 0x000fce0000000000 */
[----:B-1---5:R-:W-:Y:S05]  /*cc30*/  CALL.ABS.NOINC R2 ;  /* 0x0000000002007343 */ /* 0x022fea0003c00000 */
.L_x_43:
[----:B------:R0:W1:Y:S01]  /*cc40*/  LDC.64 R2, c[0x4][R17] ;  /* 0x0100000011027b82 */ /* 0x0000620000000a00 */
[----:B------:R-:W-:Y:S01]  /*cc50*/  ULDC.64 UR4, c[0x4][0xa8] ;  /* 0x01002a0000047ab9 */ /* 0x000fe20000000a00 */
[----:B------:R-:W-:Y:S01]  /*cc60*/  ULDC.64 UR6, c[0x4][0xb0] ;  /* 0x01002c0000067ab9 */ /* 0x000fe20000000a00 */
[----:B------:R-:W-:Y:S01]  /*cc70*/  IMAD.U32 R4, RZ, RZ, UR4 ;  /* 0x00000004ff047e24 */ /* 0x000fe2000f8e00ff */
[----:B------:R-:W-:Y:S01]  /*cc80*/  MOV R6, UR6 ;  /* 0x0000000600067c02 */ /* 0x000fe20008000f00 */
[----:B------:R-:W-:Y:S01]  /*cc90*/  IMAD.U32 R5, RZ, RZ, UR5 ;  /* 0x00000005ff057e24 */ /* 0x000fe2000f8e00ff */
[----:B------:R-:W-:Y:S01]  /*cca0*/  ULDC.64 UR4, c[0x4][0x18] ;  /* 0x0100060000047ab9 */ /* 0x000fe20000000a00 */
[----:B------:R-:W-:Y:S01]  /*ccb0*/  IMAD.U32 R7, RZ, RZ, UR7 ;  /* 0x00000007ff077e24 */ /* 0x000fe2000f8e00ff */
[----:B------:R-:W-:Y:S01]  /*ccc0*/  MOV R8, 0x70 ;  /* 0x0000007000087802 */ /* 0x000fe20000000f00 */
[----:B------:R-:W-:Y:S02]  /*ccd0*/  IMAD.U32 R10, RZ, RZ, UR4 ;  /* 0x00000004ff0a7e24 */ /* 0x000fe4000f8e00ff */
[----:B------:R-:W-:-:S02]  /*cce0*/  IMAD.U32 R11, RZ, RZ, UR5 ;  /* 0x00000005ff0b7e24 */ /* 0x000fc4000f8e00ff */
[----:B------:R-:W-:Y:S02]  /*ccf0*/  IMAD.MOV.U32 R12, RZ, RZ, 0x1 ;  /* 0x00000001ff0c7424 */ /* 0x000fe400078e00ff */
[----:B0-----:R-:W-:-:S07]  /*cd00*/  IMAD.MOV.U32 R13, RZ, RZ, RZ ;  /* 0x000000ffff0d7224 */ /* 0x001fce00078e00ff */
[----:B------:R-:W-:-:S07]  /*cd10*/  LEPC R20, `(.L_x_42) ;  /* 0x000000001014794e */ /* 0x000fce0000000000 */
[----:B-1----:R-:W-:Y:S05]  /*cd20*/  CALL.ABS.NOINC R2 ;  /* 0x0000000002007343 */ /* 0x002fea0003c00000 */
.L_x_42:
[----:B------:R-:W-:Y:S01]  /*cd30*/  ULDC.64 UR4, c[0x0][0x9f8] ;  /* 0x00027e0000047ab9 */ /* 0x000fe20000000a00 */
[----:B------:R-:W-:Y:S01]  /*cd40*/  IMAD.MOV.U32 R30, RZ, RZ, R23 ;  /* 0x000000ffff1e7224 */ /* 0x000fe200078e0017 */
[----:B------:R-:W-:Y:S01]  /*cd50*/  ISETP.NE.U32.AND P0, PT, RZ, UR4, PT ;  /* 0x00000004ff007c0c */ /* 0x000fe2000bf05070 */
[----:B------:R-:W0:Y:S01]  /*cd60*/  LDC R8, c[0x0][0x430] ;  /* 0x00010c00ff087b82 */ /* 0x000e220000000800 */
[----:B------:R-:W-:Y:S01]  /*cd70*/  IADD3 R19, -R23, RZ, RZ ;  /* 0x000000ff17137210 */ /* 0x000fe20007ffe1ff */
[----:B------:R-:W-:Y:S01]  /*cd80*/  ULDC UR4, c[0x0][0xc44] ;  /* 0x0003110000047ab9 */ /* 0x000fe20000000800 */
[----:B------:R-:W-:-:S13]  /*cd90*/  ISETP.NE.AND.EX P0, PT, RZ, UR5, PT, P0 ;  /* 0x00000005ff007c0c */ /* 0x000fda000bf05300 */
[----:B------:R-:W1:Y:S02]  /*cda0*/  @P0 LDC.64 R2, c[0x0][0x9f8] ;  /* 0x00027e00ff020b82 */ /* 0x000e640000000a00 */
[----:B-1----:R-:W-:-:S05]  /*cdb0*/  @P0 IMAD.WIDE R2, R23, 0x4, R2 ;  /* 0x0000000417020825 */ /* 0x002fca00078e0202 */
[----:B------:R1:W5:Y:S01]  /*cdc0*/  @P0 LDG.E R30, desc[UR36][R2.64] ;  /* 0x00000024021e0981 */ /* 0x000362000c1e1900 */
[----:B------:R-:W-:Y:S01]  /*cdd0*/  UMOV UR5, 0xffffffff ;  /* 0xffffffff00057882 */ /* 0x000fe20000000000 */
[----:B------:R-:W-:Y:S02]  /*cde0*/  IMAD R19, R19, UR4, R24 ;  /* 0x0000000413137c24 */ /* 0x000fe4000f8e0218 */
[----:B0-----:R-:W-:Y:S05]  /*cdf0*/  BRA.DIV UR5, `(.L_x_44) ;  /* 0x0000003205547947 */ /* 0x001fea000b800000 */
.L_x_94:
[----:B------:R-:W2:Y:S01]  /*ce00*/  LDL R0, [R1+0x8] ;  /* 0x0000080001007983 */ /* 0x000ea20000100800 */
[----:B------:R-:W-:Y:S02]  /*ce10*/  ISETP.NE.AND P0, PT, R8, 0x1, PT ;  /* 0x000000010800780c */ /* 0x000fe40003f05270 */
[C---:B------:R-:W-:Y:S02]  /*ce20*/  LOP3.LUT P1, RZ, R16.reuse, 0x400, RZ, 0xc0, !PT ;  /* 0x0000040010ff7812 */ /* 0x040fe4000782c0ff */
[----:B-----5:R-:W-:Y:S02]  /*ce30*/  SHF.R.S32.HI R32, RZ, 0x1f, R30 ;  /* 0x0000001fff207819 */ /* 0x020fe4000001141e */
[----:B------:R-:W-:-:S07]  /*ce40*/  LOP3.LUT R16, R16, 0xfffffdff, RZ, 0xc0, !PT ;  /* 0xfffffdff10107812 */ /* 0x000fce00078ec0ff */
[----:B-1----:R-:W0:Y:S01]  /*ce50*/  @P0 LDC R3, c[0x0][0x434] ;  /* 0x00010d00ff030b82 */ /* 0x002e220000000800 */
[----:B------:R-:W-:-:S07]  /*ce60*/  @P0 LOP3.LUT R16, R16, 0x200, RZ, 0xfc, !PT ;  /* 0x0000020010100812 */ /* 0x000fce00078efcff */
[----:B------:R-:W1:Y:S08]  /*ce70*/  @P0 LDC R5, c[0x0][0x438] ;  /* 0x00010e00ff050b82 */ /* 0x000e700000000800 */
[----:B------:R-:W3:Y:S01]  /*ce80*/  @P1 LDC.64 R6, c[0x0][0x428] ;  /* 0x00010a00ff061b82 */ /* 0x000ee20000000a00 */
[----:B------:R-:W-:Y:S02]  /*ce90*/  LOP3.LUT R16, R16, 0xfffffeff, RZ, 0xc0, !PT ;  /* 0xfffffeff10107812 */ /* 0x000fe400078ec0ff */
[----:B------:R-:W-:Y:S01]  /*cea0*/  SHF.R.S32.HI R29, RZ, 0x1f, R19 ;  /* 0x0000001fff1d7819 */ /* 0x000fe20000011413 */
[----:B--2---:R-:W-:-:S04]  /*ceb0*/  IMAD.IADD R0, R0, 0x1, R31 ;  /* 0x0000000100007824 */ /* 0x004fc800078e021f */
[----:B0-----:R-:W-:-:S04]  /*cec0*/  @P0 IMAD.HI.U32 R2, R0, R3, RZ ;  /* 0x0000000300020227 */ /* 0x001fc800078e00ff */
[----:B------:R-:W-:Y:S01]  /*ced0*/  IMAD.MOV.U32 R9, RZ, RZ, R0 ;  /* 0x000000ffff097224 */ /* 0x000fe200078e0000 */
[----:B-1----:R-:W-:Y:S01]  /*cee0*/  @P0 SHF.R.U32.HI R9, RZ, R5, R2 ;  /* 0x00000005ff090219 */ /* 0x002fe20000011602 */
[----:B---3--:R-:W-:Y:S01]  /*cef0*/  @P1 IMAD R2, R32, R6, RZ ;  /* 0x0000000620021224 */ /* 0x008fe200078e02ff */
[----:B------:R-:W0:Y:S02]  /*cf00*/  @P1 LDC.64 R4, c[0x0][0x418] ;  /* 0x00010600ff041b82 */ /* 0x000e240000000a00 */
[--C-:B------:R-:W-:Y:S01]  /*cf10*/  @P1 SHF.R.S32.HI R3, RZ, 0x1f, R9.reuse ;  /* 0x0000001fff031819 */ /* 0x100fe20000011409 */
[----:B------:R-:W-:Y:S02]  /*cf20*/  @P1 IMAD R7, R30, R7, R2 ;  /* 0x000000071e071224 */ /* 0x000fe400078e0202 */
[----:B------:R-:W-:-:S04]  /*cf30*/  @P1 IMAD.MOV.U32 R2, RZ, RZ, R9 ;  /* 0x000000ffff021224 */ /* 0x000fc800078e0009 */
[----:B------:R-:W-:-:S04]  /*cf40*/  @P1 IMAD.WIDE.U32 R2, R30, R6, R2 ;  /* 0x000000061e021225 */ /* 0x000fc800078e0002 */
[----:B------:R-:W-:Y:S01]  /*cf50*/  IMAD.MOV.U32 R6, RZ, RZ, RZ ;  /* 0x000000ffff067224 */ /* 0x000fe200078e00ff */
[----:B------:R-:W-:Y:S02]  /*cf60*/  @P1 IADD3 R3, R3, R7, RZ ;  /* 0x0000000703031210 */ /* 0x000fe40007ffe0ff */
[----:B0-----:R-:W-:-:S04]  /*cf70*/  @P1 LEA R4, P0, R2, R4, 0x2 ;  /* 0x0000000402041211 */ /* 0x001fc800078010ff */
[----:B------:R-:W-:Y:S01]  /*cf80*/  @P1 LEA.HI.X R5, R2, R5, R3, 0x2, P0 ;  /* 0x0000000502051211 */ /* 0x000fe200000f1403 */
[----:B------:R-:W-:-:S04]  /*cf90*/  IMAD.MOV R3, RZ, RZ, -R9 ;  /* 0x000000ffff037224 */ /* 0x000fc800078e0a09 */
[----:B------:R0:W5:Y:S02]  /*cfa0*/  @P1 LDG.E R6, desc[UR36][R4.64] ;  /* 0x0000002404061981 */ /* 0x000164000c1e1900 */
[----:B0-----:R-:W-:Y:S02]  /*cfb0*/  IMAD R5, R8, R3, R0 ;  /* 0x0000000308057224 */ /* 0x001fe400078e0200 */
[----:B------:R-:W-:-:S05]  /*cfc0*/  IMAD.U32 R0, RZ, RZ, UR42 ;  /* 0x0000002aff007e24 */ /* 0x000fca000f8e00ff */
[----:B------:R-:W-:-:S13]  /*cfd0*/  ISETP.NE.AND P0, PT, R0, 0x3, PT ;  /* 0x000000030000780c */ /* 0x000fda0003f05270 */
[----:B------:R-:W-:Y:S01]  /*cfe0*/  @P0 LOP3.LUT R16, R16, 0x100, RZ, 0xfc, !PT ;  /* 0x0000010010100812 */ /* 0x000fe200078efcff */
[----:B------:R-:W-:Y:S06]  /*cff0*/  @!P0 BRA `(.L_x_45) ;  /* 0x0000000000048947 */ /* 0x000fec0003800000 */
[----:B------:R-:W-:Y:S01]  /*d000*/  BPT.TRAP 0x1 ;  /* 0x000000040000795c */ /* 0x000fe20000300000 */
.L_x_45:
[----:B------:R-:W-:Y:S01]  /*d010*/  SHF.R.S32.HI R7, RZ, 0x1f, R5 ;  /* 0x0000001fff077819 */ /* 0x000fe20000011405 */
[----:B------:R-:W-:Y:S01]  /*d020*/  ULDC.64 UR4, c[0x0][0x328] ;  /* 0x0000ca0000047ab9 */ /* 0x000fe20000000a00 */
[----:B-----5:R-:W-:Y:S01]  /*d030*/  SHF.R.S32.HI R4, RZ, 0x1f, R6 ;  /* 0x0000001fff047819 */ /* 0x020fe20000011406 */
[----:B------:R-:W-:Y:S01]  /*d040*/  IMAD.WIDE.U32 R2, R5, UR4, RZ ;  /* 0x0000000405027c25 */ /* 0x000fe2000f8e00ff */
[----:B------:R-:W-:Y:S03]  /*d050*/  BSSY B0, `(.L_x_46) ;  /* 0x0000015000007945 */ /* 0x000fe60003800000 */
[----:B------:R-:W-:-:S04]  /*d060*/  IMAD R0, R7, UR4, RZ ;  /* 0x0000000407007c24 */ /* 0x000fc8000f8e02ff */
[----:B------:R-:W-:Y:S01]  /*d070*/  IMAD R9, R5, UR5, R0 ;  /* 0x0000000505097c24 */ /* 0x000fe2000f8e0200 */
[----:B------:R-:W-:-:S04]  /*d080*/  ULDC.64 UR4, c[0x0][0x338] ;  /* 0x0000ce0000047ab9 */ /* 0x000fc80000000a00 */
[----:B------:R-:W-:Y:S01]  /*d090*/  IADD3 R3, R3, R9, RZ ;  /* 0x0000000903037210 */ /* 0x000fe20007ffe0ff */
[----:B------:R-:W-:-:S04]  /*d0a0*/  IMAD R9, R4, UR4, RZ ;  /* 0x0000000404097c24 */ /* 0x000fc8000f8e02ff */
[C---:B------:R-:W-:Y:S02]  /*d0b0*/  IMAD R9, R6.reuse, UR5, R9 ;  /* 0x0000000506097c24 */ /* 0x040fe4000f8e0209 */
[----:B------:R-:W-:Y:S01]  /*d0c0*/  IMAD.WIDE.U32 R2, R6, UR4, R2 ;  /* 0x0000000406027c25 */ /* 0x000fe2000f8e0002 */
[----:B------:R-:W-:-:S03]  /*d0d0*/  ULDC.64 UR4, c[0x0][0x330] ;  /* 0x0000cc0000047ab9 */ /* 0x000fc60000000a00 */
[----:B------:R-:W-:Y:S02]  /*d0e0*/  IMAD.IADD R3, R3, 0x1, R9 ;  /* 0x0000000103037824 */ /* 0x000fe400078e0209 */
[----:B------:R-:W-:Y:S02]  /*d0f0*/  IMAD R0, R29, UR4, RZ ;  /* 0x000000041d007c24 */ /* 0x000fe4000f8e02ff */
[----:B------:R-:W-:-:S04]  /*d100*/  IMAD.WIDE.U32 R2, R19, UR4, R2 ;  /* 0x0000000413027c25 */ /* 0x000fc8000f8e0002 */
[----:B------:R-:W-:Y:S01]  /*d110*/  IMAD R9, R19, UR5, R0 ;  /* 0x0000000513097c24 */ /* 0x000fe2000f8e0200 */
[----:B------:R-:W-:Y:S01]  /*d120*/  ULDC.64 UR4, c[0x0][0x318] ;  /* 0x0000c60000047ab9 */ /* 0x000fe20000000a00 */
[----:B------:R-:W-:Y:S02]  /*d130*/  LEA R0, R22, UR39, 0x3 ;  /* 0x0000002716007c11 */ /* 0x000fe4000f8e18ff */
[----:B------:R-:W-:Y:S01]  /*d140*/  LEA R17, P0, R2, UR4, 0x1 ;  /* 0x0000000402117c11 */ /* 0x000fe2000f8008ff */
[----:B------:R-:W-:-:S05]  /*d150*/  IMAD.IADD R3, R3, 0x1, R9 ;  /* 0x0000000103037824 */ /* 0x000fca00078e0209 */
[----:B------:R-:W-:Y:S02]  /*d160*/  LEA.HI.X R18, R2, UR5, R3, 0x1, P0 ;  /* 0x0000000502127c11 */ /* 0x000fe400080f0c03 */
[----:B------:R-:W-:-:S04]  /*d170*/  SHF.L.U32 R3, R25, 0x1f, RZ ;  /* 0x0000001f19037819 */ /* 0x000fc800000006ff */
[----:B------:R-:W0:Y:S02]  /*d180*/  SYNCS.PHASECHK.TRANS64.TRYWAIT P0, [R0+URZ+0x38840], R3 ;  /* 0x03884003000075a7 */ /* 0x000e24000800017f */
[----:B0-----:R-:W-:Y:S05]  /*d190*/  @!P0 BRA `(.L_x_47) ;  /* 0x0000002c00a08947 */ /* 0x001fea0003800000 */
.L_x_95:
[----:B------:R-:W-:Y:S05]  /*d1a0*/  BSYNC B0 ;  /* 0x0000000000007941 */ /* 0x000fea0003800000 */
.L_x_46:
[----:B------:R-:W-:Y:S02]  /*d1b0*/  ULDC.64 UR4, c[0x0][0x300] ;  /* 0x0000c00000047ab9 */ /* 0x000fe40000000a00 */
[----:B------:R-:W-:-:S04]  /*d1c0*/  IMAD R2, R7, UR4, RZ ;  /* 0x0000000407027c24 */ /* 0x000fc8000f8e02ff */
[C---:B------:R-:W-:Y:S02]  /*d1d0*/  IMAD R7, R5.reuse, UR5, R2 ;  /* 0x0000000505077c24 */ /* 0x040fe4000f8e0202 */
[----:B0-----:R-:W-:Y:S01]  /*d1e0*/  IMAD.WIDE.U32 R2, R5, UR4, RZ ;  /* 0x0000000405027c25 */ /* 0x001fe2000f8e00ff */
[----:B------:R-:W-:-:S03]  /*d1f0*/  ULDC.64 UR4, c[0x0][0x310] ;  /* 0x0000c40000047ab9 */ /* 0x000fc60000000a00 */
[----:B------:R-:W-:Y:S02]  /*d200*/  IMAD.IADD R3, R3, 0x1, R7 ;  /* 0x0000000103037824 */ /* 0x000fe400078e0207 */
[----:B------:R-:W-:Y:S02]  /*d210*/  IMAD R5, R4, UR4, RZ ;  /* 0x0000000404057c24 */ /* 0x000fe4000f8e02ff */
[----:B------:R-:W-:-:S04]  /*d220*/  IMAD.WIDE.U32 R2, R6, UR4, R2 ;  /* 0x0000000406027c25 */ /* 0x000fc8000f8e0002 */
[----:B------:R-:W-:Y:S01]  /*d230*/  IMAD R5, R6, UR5, R5 ;  /* 0x0000000506057c24 */ /* 0x000fe2000f8e0205 */
[----:B------:R-:W-:Y:S02]  /*d240*/  ULDC.64 UR4, c[0x0][0x308] ;  /* 0x0000c20000047ab9 */ /* 0x000fe40000000a00 */
[----:B------:R-:W-:Y:S02]  /*d250*/  IMAD R4, R29, UR4, RZ ;  /* 0x000000041d047c24 */ /* 0x000fe4000f8e02ff */
[----:B------:R-:W-:Y:S02]  /*d260*/  IADD3 R3, R3, R5, RZ ;  /* 0x0000000503037210 */ /* 0x000fe40007ffe0ff */
[C---:B------:R-:W-:Y:S02]  /*d270*/  IMAD R5, R19.reuse, UR5, R4 ;  /* 0x0000000513057c24 */ /* 0x040fe4000f8e0204 */
[----:B------:R-:W-:Y:S01]  /*d280*/  IMAD.WIDE.U32 R2, R19, UR4, R2 ;  /* 0x0000000413027c25 */ /* 0x000fe2000f8e0002 */
[----:B------:R-:W-:-:S03]  /*d290*/  ULDC.64 UR4, c[0x0][0x2e8] ;  /* 0x0000ba0000047ab9 */ /* 0x000fc60000000a00 */
[----:B------:R-:W-:Y:S01]  /*d2a0*/  IMAD.IADD R3, R3, 0x1, R5 ;  /* 0x0000000103037824 */ /* 0x000fe200078e0205 */
[----:B------:R-:W-:Y:S01]  /*d2b0*/  LEA R4, P0, R2, UR4, 0x1 ;  /* 0x0000000402047c11 */ /* 0x000fe2000f8008ff */
[----:B------:R-:W-:Y:S01]  /*d2c0*/  UMOV UR4, 0xffffffff ;  /* 0xffffffff00047882 */ /* 0x000fe20000000000 */
[----:B------:R-:W-:Y:S02]  /*d2d0*/  IMAD R5, R22, 0x5000, R26 ;  /* 0x0000500016057824 */ /* 0x000fe400078e021a */
[----:B------:R-:W-:Y:S01]  /*d2e0*/  LEA.HI.X R6, R2, UR5, R3, 0x1, P0 ;  /* 0x0000000502067c11 */ /* 0x000fe200080f0c03 */
[----:B------:R-:W-:Y:S08]  /*d2f0*/  BRA.DIV UR4, `(.L_x_48) ;  /* 0x0000002e045c7947 */ /* 0x000ff0000b800000 */
[----:B------:R-:W0:Y:S01]  /*d300*/  SHFL.IDX PT, R14, R4, RZ, 0x181f ;  /* 0x00181fff040e7589 */ /* 0x000e2200000e0000 */
[----:B------:R-:W-:Y:S02]  /*d310*/  ISETP.GE.AND P0, PT, R33, 0x1, PT ;  /* 0x000000012100780c */ /* 0x000fe40003f06270 */
[C---:B------:R-:W-:Y:S01]  /*d320*/  LOP3.LUT P5, RZ, R16.reuse, 0x8, RZ, 0xc0, !PT ;  /* 0x0000000810ff7812 */ /* 0x040fe200078ac0ff */
[----:B------:R-:W1:Y:S01]  /*d330*/  SHFL.IDX PT, R2, R6, RZ, 0x181f ;  /* 0x00181fff06027589 */ /* 0x000e6200000e0000 */
[C---:B------:R-:W-:Y:S02]  /*d340*/  LOP3.LUT P4, RZ, R16.reuse, 0x4, RZ, 0xc0, !PT ;  /* 0x0000000410ff7812 */ /* 0x040fe4000788c0ff */
[C---:B------:R-:W-:Y:S01]  /*d350*/  LOP3.LUT P3, RZ, R16.reuse, 0x2, RZ, 0xc0, !PT ;  /* 0x0000000210ff7812 */ /* 0x040fe2000786c0ff */
[----:B------:R-:W-:Y:S01]  /*d360*/  SHFL.IDX PT, R8, R6, 0x1, 0x181f ;  /* 0x00381f0006087f89 */ /* 0x000fe200000e0000 */
[----:B------:R-:W-:-:S05]  /*d370*/  LOP3.LUT P2, RZ, R16, 0x1, RZ, 0xc0, !PT ;  /* 0x0000000110ff7812 */ /* 0x000fca000784c0ff */
[----:B------:R-:W-:Y:S02]  /*d380*/  @P0 LEA R7, R5, UR39, 0x1 ;  /* 0x0000002705070c11 */ /* 0x000fe4000f8e08ff */
[----:B0-----:R-:W-:-:S05]  /*d390*/  @P0 LEA R14, P1, R37, R14, 0x1 ;  /* 0x0000000e250e0211 */ /* 0x001fca00078208ff */
[----:B-1----:R-:W-:Y:S02]  /*d3a0*/  @P0 IMAD.X R3, RZ, RZ, R2, P1 ;  /* 0x000000ffff030224 */ /* 0x002fe400008e0602 */
[----:B------:R-:W-:Y:S02]  /*d3b0*/  @P0 IMAD.MOV.U32 R2, RZ, RZ, R14 ;  /* 0x000000ffff020224 */ /* 0x000fe400078e000e */
[----:B------:R-:W0:Y:S04]  /*d3c0*/  SHFL.IDX PT, R14, R4, 0x1, 0x181f ;  /* 0x00381f00040e7f89 */ /* 0x000e2800000e0000 */
[----:B------:R-:W-:Y:S04]  /*d3d0*/  @P0 LDGSTS.E.BYPASS.LTC128B.128 [R7+0x24400], desc[UR36][R2.64], !P5 ;  /* 0x2440000002070fae */ /* 0x000fe8000e901d64 */
[----:B------:R-:W-:Y:S04]  /*d3e0*/  @P0 LDGSTS.E.BYPASS.LTC128B.128 [R7+0x26c00], desc[UR36][R2.64+0x80], !P4 ;  /* 0x26c0008002070fae */ /* 0x000fe8000e101d64 */
[----:B------:R-:W-:Y:S04]  /*d3f0*/  @P0 LDGSTS.E.BYPASS.LTC128B.128 [R7+0x29400], desc[UR36][R2.64+0x100], !P3 ;  /* 0x2940010002070fae */ /* 0x000fe8000d901d64 */
[----:B------:R1:W-:Y:S01]  /*d400*/  @P0 LDGSTS.E.BYPASS.LTC128B.128 [R7+0x2bc00], desc[UR36][R2.64+0x180], !P2 ;  /* 0x2bc0018002070fae */ /* 0x0003e2000d101d64 */
[----:B------:R-:W-:-:S03]  /*d410*/  ISETP.GE.AND P0, PT, R33, 0x11, PT ;  /* 0x000000112100780c */ /* 0x000fc60003f06270 */
[----:B-1----:R-:W-:Y:S10]  /*d420*/  SHFL.IDX PT, R7, R6, 0x2, 0x181f ;  /* 0x00581f0006077f89 */ /* 0x002ff400000e0000 */
[----:B0-----:R-:W-:-:S02]  /*d430*/  @P0 LEA R14, P1, R37, R14, 0x1 ;  /* 0x0000000e250e0211 */ /* 0x001fc400078208ff */
[----:B------:R-:W-:Y:S02]  /*d440*/  @P0 LEA R21, R5, UR39, 0x1 ;  /* 0x0000002705150c11 */ /* 0x000fe4000f8e08ff */
[----:B------:R-:W-:Y:S01]  /*d450*/  @P0 IADD3.X R9, RZ, R8, RZ, P1, !PT ;  /* 0x00000008ff090210 */ /* 0x000fe20000ffe4ff */
[----:B------:R-:W-:Y:S02]  /*d460*/  @P0 IMAD.MOV.U32 R2, RZ, RZ, R14 ;  /* 0x000000ffff020224 */ /* 0x000fe400078e000e */
[----:B------:R-:W0:Y:S02]  /*d470*/  SHFL.IDX PT, R14, R4, 0x2, 0x181f ;  /* 0x00581f00040e7f89 */ /* 0x000e2400000e0000 */
[----:B------:R-:W-:-:S05]  /*d480*/  @P0 IMAD.MOV.U32 R3, RZ, RZ, R9 ;  /* 0x000000ffff030224 */ /* 0x000fca00078e0009 */
[----:B------:R-:W-:Y:S04]  /*d490*/  @P0 LDGSTS.E.BYPASS.LTC128B.128 [R21+0x24c00], desc[UR36][R2.64], !P5 ;  /* 0x24c0000002150fae */ /* 0x000fe8000e901d64 */
[----:B------:R-:W-:Y:S04]  /*d4a0*/  @P0 LDGSTS.E.BYPASS.LTC128B.128 [R21+0x27400], desc[UR36][R2.64+0x80], !P4 ;  /* 0x2740008002150fae */ /* 0x000fe8000e101d64 */
[----:B------:R-:W-:Y:S04]  /*d4b0*/  @P0 LDGSTS.E.BYPASS.LTC128B.128 [R21+0x29c00], desc[UR36][R2.64+0x100], !P3 ;  /* 0x29c0010002150fae */ /* 0x000fe8000d901d64 */
[----:B------:R1:W-:Y:S01]  /*d4c0*/  @P0 LDGSTS.E.BYPASS.LTC128B.128 [R21+0x2c400], desc[UR36][R2.64+0x180], !P2 ;  /* 0x2c40018002150fae */ /* 0x0003e2000d101d64 */
[----:B------:R-:W-:-:S13]  /*d4d0*/  ISETP.GE.AND P0, PT, R33, 0x21, PT ;  /* 0x000000212100780c */ /* 0x000fda0003f06270 */
[----:B0-----:R-:W-:Y:S02]  /*d4e0*/  @P0 LEA R14, P1, R37, R14, 0x1 ;  /* 0x0000000e250e0211 */ /* 0x001fe400078208ff */
[----:B------:R-:W-:Y:S02]  /*d4f0*/  @P0 LEA R9, R5, UR39, 0x1 ;  /* 0x0000002705090c11 */ /* 0x000fe4000f8e08ff */
[----:B-1----:R-:W-:Y:S01]  /*d500*/  @P0 MOV R2, R14 ;  /* 0x0000000e00020202 */ /* 0x002fe20000000f00 */
[----:B------:R-:W-:Y:S01]  /*d510*/  @P0 IMAD.X R7, RZ, RZ, R7, P1 ;  /* 0x000000ffff070224 */ /* 0x000fe200008e0607 */
[----:B------:R-:W0:Y:S03]  /*d520*/  SHFL.IDX PT, R14, R4, 0x3, 0x181f ;  /* 0x00781f00040e7f89 */ /* 0x000e2600000e0000 */
[----:B------:R-:W-:Y:S02]  /*d530*/  @P0 IMAD.MOV.U32 R3, RZ, RZ, R7 ;  /* 0x000000ffff030224 */ /* 0x000fe400078e0007 */
[----:B------:R-:W1:Y:S04]  /*d540*/  SHFL.IDX PT, R7, R6, 0x3, 0x181f ;  /* 0x00781f0006077f89 */ /* 0x000e6800000e0000 */
[----:B------:R-:W-:Y:S04]  /*d550*/  @P0 LDGSTS.E.BYPASS.LTC128B.128 [R9+0x25400], desc[UR36][R2.64], !P5 ;  /* 0x2540000002090fae */ /* 0x000fe8000e901d64 */
[----:B------:R-:W-:Y:S04]  /*d560*/  @P0 LDGSTS.E.BYPASS.LTC128B.128 [R9+0x27c00], desc[UR36][R2.64+0x80], !P4 ;  /* 0x27c0008002090fae */ /* 0x000fe8000e101d64 */
[----:B------:R-:W-:Y:S04]  /*d570*/  @P0 LDGSTS.E.BYPASS.LTC128B.128 [R9+0x2a400], desc[UR36][R2.64+0x100], !P3 ;  /* 0x2a40010002090fae */ /* 0x000fe8000d901d64 */
[----:B------:R2:W-:Y:S01]  /*d580*/  @P0 LDGSTS.E.BYPASS.LTC128B.128 [R9+0x2cc00], desc[UR36][R2.64+0x180], !P2 ;  /* 0x2cc0018002090fae */ /* 0x0005e2000d101d64 */
[----:B------:R-:W-:-:S13]  /*d590*/  ISETP.GE.AND P0, PT, R33, 0x31, PT ;  /* 0x000000312100780c */ /* 0x000fda0003f06270 */
[----:B0-----:R-:W-:Y:S02]  /*d5a0*/  @P0 LEA R14, P1, R37, R14, 0x1 ;  /* 0x0000000e250e0211 */ /* 0x001fe400078208ff */
[----:B------:R-:W-:-:S03]  /*d5b0*/  @P0 LEA R21, R5, UR39, 0x1 ;  /* 0x0000002705150c11 */ /* 0x000fc6000f8e08ff */
[----:B-1----:R-:W-:Y:S02]  /*d5c0*/  @P0 IMAD.X R7, RZ, RZ, R7, P1 ;  /* 0x000000ffff070224 */ /* 0x002fe400008e0607 */
[----:B--2---:R-:W-:Y:S02]  /*d5d0*/  @P0 IMAD.MOV.U32 R2, RZ, RZ, R14 ;  /* 0x000000ffff020224 */ /* 0x004fe400078e000e */
[----:B------:R0:W1:Y:S01]  /*d5e0*/  SHFL.IDX PT, R14, R4, 0x4, 0x181f ;  /* 0x00981f00040e7f89 */ /* 0x00006200000e0000 */
[----:B------:R-:W-:-:S03]  /*d5f0*/  @P0 MOV R3, R7 ;  /* 0x0000000700030202 */ /* 0x000fc60000000f00 */
[----:B------:R0:W2:Y:S04]  /*d600*/  SHFL.IDX PT, R7, R6, 0x4, 0x181f ;  /* 0x00981f0006077f89 */ /* 0x0000a800000e0000 */
[----:B------:R0:W-:Y:S04]  /*d610*/  @P0 LDGSTS.E.BYPASS.LTC128B.128 [R21+0x25c00], desc[UR36][R2.64], !P5 ;  /* 0x25c0000002150fae */ /* 0x0001e8000e901d64 */
[----:B------:R0:W-:Y:S04]  /*d620*/  @P0 LDGSTS.E.BYPASS.LTC128B.128 [R21+0x28400], desc[UR36][R2.64+0x80], !P4 ;  /* 0x2840008002150fae */ /* 0x0001e8000e101d64 */
[----:B------:R0:W-:Y:S04]  /*d630*/  @P0 LDGSTS.E.BYPASS.LTC128B.128 [R21+0x2ac00], desc[UR36][R2.64+0x100], !P3 ;  /* 0x2ac0010002150fae */ /* 0x0001e8000d901d64 */
[----:B------:R0:W-:Y:S02]  /*d640*/  @P0 LDGSTS.E.BYPASS.LTC128B.128 [R21+0x2d400], desc[UR36][R2.64+0x180], !P2 ;  /* 0x2d40018002150fae */ /* 0x0001e4000d101d64 */
.L_x_107:
[----:B------:R-:W-:Y:S01]  /*d650*/  ISETP.GE.AND P0, PT, R33, 0x41, PT ;  /* 0x000000412100780c */ /* 0x000fe20003f06270 */
[----:B------:R-:W-:-:S12]  /*d660*/  BSSY B0, `(.L_x_49) ;  /* 0x0000010000007945 */ /* 0x000fd80003800000 */
[----:B------:R-:W-:Y:S05]  /*d670*/  @!P0 BRA `(.L_x_50) ;  /* 0x0000000000388947 */ /* 0x000fea0003800000 */
[C---:B------:R-:W-:Y:S02]  /*d680*/  LOP3.LUT P4, RZ, R16.reuse, 0x8, RZ, 0xc0, !PT ;  /* 0x0000000810ff7812 */ /* 0x040fe4000788c0ff */
[C---:B------:R-:W-:Y:S02]  /*d690*/  LOP3.LUT P3, RZ, R16.reuse, 0x4, RZ, 0xc0, !PT ;  /* 0x0000000410ff7812 */ /* 0x040fe4000786c0ff */
[C---:B------:R-:W-:Y:S02]  /*d6a0*/  LOP3.LUT P2, RZ, R16.reuse, 0x2, RZ, 0xc0, !PT ;  /* 0x0000000210ff7812 */ /* 0x040fe4000784c0ff */
[----:B------:R-:W-:Y:S02]  /*d6b0*/  LOP3.LUT P1, RZ, R16, 0x1, RZ, 0xc0, !PT ;  /* 0x0000000110ff7812 */ /* 0x000fe4000782c0ff */
[----:B01----:R-:W-:Y:S02]  /*d6c0*/  LEA R2, P0, R37, R14, 0x1 ;  /* 0x0000000e25027211 */ /* 0x003fe400078008ff */
[----:B------:R-:W-:-:S03]  /*d6d0*/  LEA R5, R5, UR39, 0x1 ;  /* 0x0000002705057c11 */ /* 0x000fc6000f8e08ff */
[----:B--2---:R-:W-:-:S05]  /*d6e0*/  IMAD.X R3, RZ, RZ, R7, P0 ;  /* 0x000000ffff037224 */ /* 0x004fca00000e0607 */
[----:B------:R-:W-:Y:S01]  /*d6f0*/  @!PT LDS RZ, [RZ] ;  /* 0x00000000fffff984 */ /* 0x000fe20000000800 */
[----:B------:R-:W-:Y:S01]  /*d700*/  @!PT LDS RZ, [RZ] ;  /* 0x00000000fffff984 */ /* 0x000fe20000000800 */
[----:B------:R-:W-:Y:S01]  /*d710*/  @!PT LDS RZ, [RZ] ;  /* 0x00000000fffff984 */ /* 0x000fe20000000800 */
[----:B------:R3:W-:Y:S04]  /*d720*/  LDGSTS.E.BYPASS.LTC128B.128 [R5+0x26400], desc[UR36][R2.64], !P4 ;  /* 0x2640000002057fae */ /* 0x0007e8000e101d64 */
[----:B------:R3:W-:Y:S04]  /*d730*/  LDGSTS.E.BYPASS.LTC128B.128 [R5+0x28c00], desc[UR36][R2.64+0x80], !P3 ;  /* 0x28c0008002057fae */ /* 0x0007e8000d901d64 */
[----:B------:R3:W-:Y:S04]  /*d740*/  LDGSTS.E.BYPASS.LTC128B.128 [R5+0x2b400], desc[UR36][R2.64+0x100], !P2 ;  /* 0x2b40010002057fae */ /* 0x0007e8000d101d64 */
[----:B------:R3:W-:Y:S02]  /*d750*/  LDGSTS.E.BYPASS.LTC128B.128 [R5+0x2dc00], desc[UR36][R2.64+0x180], !P1 ;  /* 0x2dc0018002057fae */ /* 0x0007e4000c901d64 */
.L_x_50:
[----:B------:R-:W-:Y:S05]  /*d760*/  BSYNC B0 ;  /* 0x0000000000007941 */ /* 0x000fea0003800000 */
.L_x_49:
[----:B------:R-:W-:Y:S01]  /*d770*/  NOP ;  /* 0x0000000000007918 */ /* 0x000fe20000000000 */
[----:B------:R-:W-:-:S13]  /*d780*/  PLOP3.LUT P0, PT, PT, PT, PT, 0x80, 0x0 ;  /* 0x000000000000781c */ /* 0x000fda0003f0f070 */
.L_x_51:
[----:B------:R-:W-:Y:S02]  /*d790*/  PLOP3.LUT P1, PT, P1, P0, PT, 0xa2, 0x0 ;  /* 0x000000000000781c */ /* 0x000fe40000f21472 */
[----:B------:R-:W-:-:S08]  /*d7a0*/  @P0 R2UR P1, UR4, R0 ;  /* 0x00000000000402ca */ /* 0x000fd00000020000 */
[----:B------:R-:W-:-:S05]  /*d7b0*/  @P0 PLOP3.LUT P0, PT, P1, PT, PT, 0x80, 0x0 ;  /* 0x000000000000081c */ /* 0x000fca0000f0f070 */
[----:B------:R-:W-:Y:S01]  /*d7c0*/  @!P1 SYNCS.ARRIVE.TRANS64.RED.A0T1 RZ, [UR4+0x38830], RZ ;  /* 0x038830ffffff99a7 */ /* 0x000fe20008200404 */
[----:B------:R-:W-:Y:S07]  /*d7d0*/  @!P1 ARRIVES.LDGSTSBAR.64.TRANSCNT [UR4+0x38830] ;  /* 0x03883000ff0099b0 */ /* 0x000fee0008000a84 */
[----:B------:R-:W-:Y:S05]  /*d7e0*/  @P0 BRA.U.ANY `(.L_x_51) ;  /* 0xfffffffd00e80947 */ /* 0x000fea000393ffff */
[----:B------:R-:W-:Y:S01]  /*d7f0*/  NOP ;  /* 0x0000000000007918 */ /* 0x000fe20000000000 */
[----:B------:R-:W-:-:S13]  /*d800*/  LOP3.LUT P2, RZ, R16, 0x100, RZ, 0xc0, !PT ;  /* 0x0000010010ff7812 */ /* 0x000fda000784c0ff */
[----:B------:R-:W-:Y:S05]  /*d810*/  @!P2 BRA `(.L_x_52) ;  /* 0x000000000004a947 */ /* 0x000fea0003800000 */
[----:B------:R-:W-:Y:S01]  /*d820*/  BPT.TRAP 0x1 ;  /* 0x000000040000795c */ /* 0x000fe20000300000 */
.L_x_52:
[----:B------:R4:W-:Y:S02]  /*d830*/  SYNCS.ARRIVE.TRANS64.A1T0 RZ, [R0+URZ+0x38830], RZ ;  /* 0x038830ff00ff79a7 */ /* 0x0009e4000810003f */
[----:B------:R-:W-:Y:S05]  /*d840*/  WARPSYNC.ALL ;  /* 0x0000000000007948 */ /* 0x000fea0003800000 */
[----:B------:R-:W-:-:S04]  /*d850*/  UIADD3 UR4, UR39, 0x14400, URZ ;  /* 0x0001440027047890 */ /* 0x000fc8000fffe03f */
[----:B------:R-:W-:Y:S01]  /*d860*/  ULOP3.LUT UP0, URZ, UR4, 0x3ff, URZ, 0xc0, !UPT ;  /* 0x000003ff043f7892 */ /* 0x000fe2000f80c03f */
[----:B------:R-:W-:Y:S05]  /*d870*/  BAR.SYNC.DEFER_BLOCKING 0x8, 0x180 ;  /* 0x0206000000007b1d */ /* 0x000fea0000010000 */
[----:B------:R-:W-:-:S13]  /*d880*/  PLOP3.LUT P0, PT, PT, PT, UP0, 0x80, 0x0 ;  /* 0x000000000000781c */ /* 0x000fda0003f0f008 */
[----:B------:R-:W-:Y:S05]  /*d890*/  @!P0 BRA `(.L_x_53) ;  /* 0x0000000000408947 */ /* 0x000fea0003800000 */
[----:B0--3--:R-:W-:Y:S01]  /*d8a0*/  MOV R2, 0x0 ;  /* 0x0000000000027802 */ /* 0x009fe20000000f00 */
[----:B------:R-:W-:Y:S01]  /*d8b0*/  ULDC.64 UR6, c[0x4][0xa8] ;  /* 0x01002a0000067ab9 */ /* 0x000fe20000000a00 */
[----:B------:R-:W-:Y:S01]  /*d8c0*/  ULDC.64 UR8, c[0x4][0xb0] ;  /* 0x01002c0000087ab9 */ /* 0x000fe20000000a00 */
[----:B------:R-:W-:Y:S01]  /*d8d0*/  ULDC.64 UR4, c[0x4][0x20] ;  /* 0x0100080000047ab9 */ /* 0x000fe20000000a00 */
[----:B------:R-:W-:Y:S01]  /*d8e0*/  IMAD.U32 R4, RZ, RZ, UR6 ;  /* 0x00000006ff047e24 */ /* 0x000fe2000f8e00ff */
[----:B------:R-:W-:Y:S01]  /*d8f0*/  MOV R6, UR8 ;  /* 0x0000000800067c02 */ /* 0x000fe20008000f00 */
[----:B------:R-:W0:Y:S01]  /*d900*/  LDC.64 R2, c[0x4][R2] ;  /* 0x0100000002027b82 */ /* 0x000e220000000a00 */
[----:B------:R-:W-:Y:S01]  /*d910*/  IMAD.U32 R5, RZ, RZ, UR7 ;  /* 0x00000007ff057e24 */ /* 0x000fe2000f8e00ff */
[----:B------:R-:W-:Y:S01]  /*d920*/  MOV R8, 0x70 ;  /* 0x0000007000087802 */ /* 0x000fe20000000f00 */
[----:B--2---:R-:W-:Y:S02]  /*d930*/  IMAD.U32 R7, RZ, RZ, UR9 ;  /* 0x00000009ff077e24 */ /* 0x004fe4000f8e00ff */
[----:B------:R-:W-:-:S02]  /*d940*/  IMAD.U32 R10, RZ, RZ, UR4 ;  /* 0x00000004ff0a7e24 */ /* 0x000fc4000f8e00ff */
[----:B------:R-:W-:Y:S02]  /*d950*/  IMAD.U32 R11, RZ, RZ, UR5 ;  /* 0x00000005ff0b7e24 */ /* 0x000fe4000f8e00ff */
[----:B------:R-:W-:Y:S02]  /*d960*/  IMAD.MOV.U32 R12, RZ, RZ, 0x1 ;  /* 0x00000001ff0c7424 */ /* 0x000fe400078e00ff */
[----:B------:R-:W-:-:S07]  /*d970*/  IMAD.MOV.U32 R13, RZ, RZ, RZ ;  /* 0x000000ffff0d7224 */ /* 0x000fce00078e00ff */
[----:B------:R-:W-:-:S07]  /*d980*/  LEPC R20, `(.L_x_53) ;  /* 0x000000001014794e */ /* 0x000fce0000000000 */
[----:B01--4-:R-:W-:Y:S05]  /*d990*/  CALL.ABS.NOINC R2 ;  /* 0x0000000002007343 */ /* 0x013fea0003c00000 */
.L_x_53:
[----:B------:R1:W5:Y:S01]  /*d9a0*/  LDL R20, [R1+0x4] ;  /* 0x0000040001147983 */ /* 0x0003620000100800 */
[----:B----4-:R-:W4:Y:S01]  /*d9b0*/  LDC R0, c[0x0][0x448] ;  /* 0x00011200ff007b82 */ /* 0x010f220000000800 */
[----:B0--3--:R-:W-:Y:S01]  /*d9c0*/  IMAD.MOV R3, RZ, RZ, -R24 ;  /* 0x000000ffff037224 */ /* 0x009fe200078e0a18 */
[----:B------:R-:W-:Y:S01]  /*d9d0*/  ULDC UR4, c[0x0][0xc38] ;  /* 0x00030e0000047ab9 */ /* 0x000fe20000000800 */
[----:B------:R-:W-:Y:S02]  /*d9e0*/  SHF.R.S32.HI R6, RZ, 0x1f, R23 ;  /* 0x0000001fff067819 */ /* 0x000fe40000011417 */
[----:B------:R-:W-:Y:S01]  /*d9f0*/  IMAD R4, R3, UR4, R36 ;  /* 0x0000000403047c24 */ /* 0x000fe2000f8e0224 */
[----:B------:R-:W-:Y:S01]  /*da00*/  ULDC.64 UR4, c[0x0][0x2d8] ;  /* 0x0000b60000047ab9 */ /* 0x000fe20000000a00 */
[C---:B------:R-:W-:Y:S02]  /*da10*/  LOP3.LUT P2, RZ, R16.reuse, 0x4000, RZ, 0xc0, !PT ;  /* 0x0000400010ff7812 */ /* 0x040fe4000784c0ff */
[----:B------:R-:W-:-:S02]  /*da20*/  LOP3.LUT P3, RZ, R16, 0x2000, RZ, 0xc0, !PT ;  /* 0x0000200010ff7812 */ /* 0x000fc4000786c0ff */
[----:B------:R-:W-:Y:S02]  /*da30*/  SHF.L.U32 R4, R4, 0x7, RZ ;  /* 0x0000000704047819 */ /* 0x000fe400000006ff */
[C---:B------:R-:W-:Y:S02]  /*da40*/  LOP3.LUT P4, RZ, R16.reuse, 0x1000, RZ, 0xc0, !PT ;  /* 0x0000100010ff7812 */ /* 0x040fe4000788c0ff */
[----:B--2---:R-:W-:Y:S02]  /*da50*/  LOP3.LUT R7, R27, R4, RZ, 0xfc, !PT ;  /* 0x000000041b077212 */ /* 0x004fe400078efcff */
[----:B------:R-:W-:-:S03]  /*da60*/  LOP3.LUT P5, RZ, R16, 0x800, RZ, 0xc0, !PT ;  /* 0x0000080010ff7812 */ /* 0x000fc600078ac0ff */
[----:B------:R-:W-:Y:S01]  /*da70*/  IMAD.MOV.U32 R5, RZ, RZ, R7 ;  /* 0x000000ffff057224 */ /* 0x000fe200078e0007 */
[----:B----4-:R-:W-:-:S13]  /*da80*/  ISETP.NE.AND P0, PT, R0, 0x1, PT ;  /* 0x000000010000780c */ /* 0x010fda0003f05270 */
[----:B------:R-:W0:Y:S08]  /*da90*/  @P0 LDC R2, c[0x0][0x44c] ;  /* 0x00011300ff020b82 */ /* 0x000e300000000800 */
[----:B------:R-:W2:Y:S01]  /*daa0*/  @P0 LDC R9, c[0x0][0x450] ;  /* 0x00011400ff090b82 */ /* 0x000ea20000000800 */
[----:B0-----:R-:W-:-:S05]  /*dab0*/  @P0 IMAD.HI.U32 R2, R7, R2, RZ ;  /* 0x0000000207020227 */ /* 0x001fca00078e00ff */
[----:B--2---:R-:W-:Y:S01]  /*dac0*/  @P0 SHF.R.U32.HI R5, RZ, R9, R2 ;  /* 0x00000009ff050219 */ /* 0x004fe20000011602 */
[----:B------:R-:W-:-:S04]  /*dad0*/  IMAD R2, R29, UR4, RZ ;  /* 0x000000041d027c24 */ /* 0x000fc8000f8e02ff */
[C---:B------:R-:W-:Y:S02]  /*dae0*/  IMAD R9, R19.reuse, UR5, R2 ;  /* 0x0000000513097c24 */ /* 0x040fe4000f8e0202 */
[----:B------:R-:W-:Y:S01]  /*daf0*/  IMAD.WIDE.U32 R2, R19, UR4, RZ ;  /* 0x0000000413027c25 */ /* 0x000fe2000f8e00ff */
[----:B------:R-:W-:-:S03]  /*db00*/  ULDC.64 UR4, c[0x0][0x2e0] ;  /* 0x0000b80000047ab9 */ /* 0x000fc60000000a00 */
[----:B------:R-:W-:Y:S02]  /*db10*/  IMAD R6, R6, UR4, RZ ;  /* 0x0000000406067c24 */ /* 0x000fe4000f8e02ff */
[----:B------:R-:W-:Y:S02]  /*db20*/  IMAD.IADD R3, R3, 0x1, R9 ;  /* 0x0000000103037824 */ /* 0x000fe400078e0209 */
[C---:B------:R-:W-:Y:S02]  /*db30*/  IMAD R9, R23.reuse, UR5, R6 ;  /* 0x0000000517097c24 */ /* 0x040fe4000f8e0206 */
[----:B------:R-:W-:Y:S02]  /*db40*/  IMAD.MOV R6, RZ, RZ, -R5 ;  /* 0x000000ffff067224 */ /* 0x000fe400078e0a05 */
[----:B------:R-:W-:Y:S01]  /*db50*/  IMAD.WIDE.U32 R2, R23, UR4, R2 ;  /* 0x0000000417027c25 */ /* 0x000fe2000f8e0002 */
[----:B------:R-:W-:-:S03]  /*db60*/  ULDC.64 UR4, c[0x0][0x2d0] ;  /* 0x0000b40000047ab9 */ /* 0x000fc60000000a00 */
[----:B------:R-:W-:Y:S01]  /*db70*/  IMAD R7, R0, R6, R7 ;  /* 0x0000000600077224 */ /* 0x000fe200078e0207 */
[----:B------:R-:W-:Y:S02]  /*db80*/  SHF.R.S32.HI R0, RZ, 0x1f, R5 ;  /* 0x0000001fff007819 */ /* 0x000fe40000011405 */
[----:B------:R-:W-:-:S03]  /*db90*/  IADD3 R3, R3, R9, RZ ;  /* 0x0000000903037210 */ /* 0x000fc60007ffe0ff */
[----:B------:R-:W-:Y:S02]  /*dba0*/  IMAD R0, R0, UR4, RZ ;  /* 0x0000000400007c24 */ /* 0x000fe4000f8e02ff */
[----:B------:R-:W-:-:S04]  /*dbb0*/  IMAD.WIDE.U32 R2, R5, UR4, R2 ;  /* 0x0000000405027c25 */ /* 0x000fc8000f8e0002 */
[----:B------:R-:W-:Y:S01]  /*dbc0*/  IMAD R5, R5, UR5, R0 ;  /* 0x0000000505057c24 */ /* 0x000fe2000f8e0200 */
[----:B------:R-:W-:Y:S01]  /*dbd0*/  SHF.R.S32.HI R0, RZ, 0x1f, R7 ;  /* 0x0000001fff007819 */ /* 0x000fe20000011407 */
[----:B------:R-:W-:Y:S02]  /*dbe0*/  ULDC.64 UR4, c[0x0][0x2c8] ;  /* 0x0000b20000047ab9 */ /* 0x000fe40000000a00 */
[----:B------:R-:W-:Y:S02]  /*dbf0*/  IMAD.IADD R3, R3, 0x1, R5 ;  /* 0x0000000103037824 */ /* 0x000fe400078e0205 */
[----:B------:R-:W-:Y:S02]  /*dc00*/  IMAD R0, R0, UR4, RZ ;  /* 0x0000000400007c24 */ /* 0x000fe4000f8e02ff */
[----:B------:R-:W-:-:S04]  /*dc10*/  IMAD.WIDE.U32 R2, R7, UR4, R2 ;  /* 0x0000000407027c25 */ /* 0x000fc8000f8e0002 */
[----:B------:R-:W-:Y:S01]  /*dc20*/  IMAD R5, R7, UR5, R0 ;  /* 0x0000000507057c24 */ /* 0x000fe2000f8e0200 */
[----:B------:R-:W-:Y:S02]  /*dc30*/  ULDC.64 UR4, c[0x0][0x280] ;  /* 0x0000a00000047ab9 */ /* 0x000fe40000000a00 */
[----:B------:R-:W-:Y:S01]  /*dc40*/  LEA R0, P0, R2, UR4, 0x1 ;  /* 0x0000000402007c11 */ /* 0x000fe2000f8008ff */
[----:B------:R-:W-:Y:S01]  /*dc50*/  IMAD.IADD R5, R3, 0x1, R5 ;  /* 0x0000000103057824 */ /* 0x000fe200078e0205 */
[----:B------:R-:W-:-:S04]  /*dc60*/  UMOV UR4, 0xffffffff ;  /* 0xffffffff00047882 */ /* 0x000fc80000000000 */
[----:B------:R-:W-:Y:S01]  /*dc70*/  LEA.HI.X R5, R2, UR5, R5, 0x1, P0 ;  /* 0x0000000502057c11 */ /* 0x000fe200080f0c05 */
[----:B-1----:R-:W-:Y:S06]  /*dc80*/  BRA.DIV UR4, `(.L_x_54) ;  /* 0x0000002a04bc7947 */ /* 0x002fec000b800000 */
[----:B------:R-:W0:Y:S01]  /*dc90*/  SHFL.IDX PT, R14, R0, RZ, 0x181f ;  /* 0x00181fff000e7589 */ /* 0x000e2200000e0000 */
[----:B------:R-:W-:-:S03]  /*dca0*/  IMAD.IADD R4, R34, 0x1, R4 ;  /* 0x0000000122047824 */ /* 0x000fc600078e0204 */
[----:B------:R-:W1:Y:S01]  /*dcb0*/  SHFL.IDX PT, R2, R5, RZ, 0x181f ;  /* 0x00181fff05027589 */ /* 0x000e6200000e0000 */
[C---:B------:R-:W-:Y:S01]  /*dcc0*/  VIADD R7, R4.reuse, 0x10 ;  /* 0x0000001004077836 */ /* 0x040fe20000000000 */
[----:B------:R-:W-:Y:S02]  /*dcd0*/  ISETP.GE.AND P0, PT, R4, UR40, PT ;  /* 0x0000002804007c0c */ /* 0x000fe4000bf06270 */
[----:B------:R-:W-:Y:S11]  /*dce0*/  SHFL.IDX PT, R6, R5, 0x1, 0x181f ;  /* 0x00381f0005067f89 */ /* 0x000ff600000e0000 */
[----:B0-----:R-:W-:-:S04]  /*dcf0*/  @!P0 LEA R14, P1, R37, R14, 0x1 ;  /* 0x0000000e250e8211 */ /* 0x001fc800078208ff */
[----:B-1----:R-:W-:Y:S01]  /*dd00*/  @!P0 IADD3.X R3, RZ, R2, RZ, P1, !PT ;  /* 0x00000002ff038210 */ /* 0x002fe20000ffe4ff */
[----:B------:R-:W-:Y:S02]  /*dd10*/  @!P0 IMAD.MOV.U32 R2, RZ, RZ, R14 ;  /* 0x000000ffff028224 */ /* 0x000fe400078e000e */
[----:B------:R-:W0:Y:S04]  /*dd20*/  SHFL.IDX PT, R14, R0, 0x1, 0x181f ;  /* 0x00381f00000e7f89 */ /* 0x000e2800000e0000 */
[----:B-----5:R-:W-:Y:S04]  /*dd30*/  @!P0 LDGSTS.E.BYPASS.LTC128B.128 [R20+0x14400], desc[UR36][R2.64], !P2 ;  /* 0x1440000002148fae */ /* 0x020fe8000d101d64 */
[----:B------:R-:W-:Y:S04]  /*dd40*/  @!P0 LDGSTS.E.BYPASS.LTC128B.128 [R20+0x18400], desc[UR36][R2.64+0x80], !P3 ;  /* 0x1840008002148fae */ /* 0x000fe8000d901d64 */
[----:B------:R-:W-:Y:S04]  /*dd50*/  @!P0 LDGSTS.E.BYPASS.LTC128B.128 [R20+0x1c400], desc[UR36][R2.64+0x100], !P4 ;  /* 0x1c40010002148fae */ /* 0x000fe8000e101d64 */
[----:B------:R1:W-:Y:S01]  /*dd60*/  @!P0 LDGSTS.E.BYPASS.LTC128B.128 [R20+0x20400], desc[UR36][R2.64+0x180], !P5 ;  /* 0x2040018002148fae */ /* 0x0003e2000e901d64 */
[----:B------:R-:W-:-:S13]  /*dd70*/  ISETP.GE.AND P0, PT, R7, UR40, PT ;  /* 0x0000002807007c0c */ /* 0x000fda000bf06270 */
[----:B0-----:R-:W-:-:S04]  /*dd80*/  @!P0 LEA R14, P1, R37, R14, 0x1 ;  /* 0x0000000e250e8211 */ /* 0x001fc800078208ff */
[----:B-1----:R-:W-:Y:S01]  /*dd90*/  @!P0 MOV R2, R14 ;  /* 0x0000000e00028202 */ /* 0x002fe20000000f00 */
[----:B------:R-:W-:Y:S01]  /*dda0*/  @!P0 IMAD.X R7, RZ, RZ, R6, P1 ;  /* 0x000000ffff078224 */ /* 0x000fe200008e0606 */
[----:B------:R-:W0:Y:S03]  /*ddb0*/  SHFL.IDX PT, R14, R0, 0x2, 0x181f ;  /* 0x00581f00000e7f89 */ /* 0x000e2600000e0000 */
[----:B------:R-:W-:Y:S01]  /*ddc0*/  @!P0 IMAD.MOV.U32 R3, RZ, RZ, R7 ;  /* 0x000000ffff038224 */ /* 0x000fe200078e0007 */
[----:B------:R-:W1:Y:S01]  /*ddd0*/  SHFL.IDX PT, R6, R5, 0x2, 0x181f ;  /* 0x00581f0005067f89 */ /* 0x000e6200000e0000 */
[----:B------:R-:W-:-:S03]  /*dde0*/  VIADD R7, R4, 0x20 ;  /* 0x0000002004077836 */ /* 0x000fc60000000000 */
[----:B------:R-:W-:Y:S04]  /*ddf0*/  @!P0 LDGSTS.E.BYPASS.LTC128B.128 [R20+0x14c00], desc[UR36][R2.64], !P2 ;  /* 0x14c0000002148fae */ /* 0x000fe8000d101d64 */
[----:B------:R-:W-:Y:S04]  /*de00*/  @!P0 LDGSTS.E.BYPASS.LTC128B.128 [R20+0x18c00], desc[UR36][R2.64+0x80], !P3 ;  /* 0x18c0008002148fae */ /* 0x000fe8000d901d64 */
[----:B------:R-:W-:Y:S04]  /*de10*/  @!P0 LDGSTS.E.BYPASS.LTC128B.128 [R20+0x1cc00], desc[UR36][R2.64+0x100], !P4 ;  /* 0x1cc0010002148fae */ /* 0x000fe8000e101d64 */
[----:B------:R2:W-:Y:S01]  /*de20*/  @!P0 LDGSTS.E.BYPASS.LTC128B.128 [R20+0x20c00], desc[UR36][R2.64+0x180], !P5 ;  /* 0x20c0018002148fae */ /* 0x0005e2000e901d64 */
[----:B------:R-:W-:-:S13]  /*de30*/  ISETP.GE.AND P0, PT, R7, UR40, PT ;  /* 0x0000002807007c0c */ /* 0x000fda000bf06270 */
[----:B0-----:R-:W-:-:S04]  /*de40*/  @!P0 LEA R14, P1, R37, R14, 0x1 ;  /* 0x0000000e250e8211 */ /* 0x001fc800078208ff */
[----:B--2---:R-:W-:Y:S01]  /*de50*/  @!P0 MOV R2, R14 ;  /* 0x0000000e00028202 */ /* 0x004fe20000000f00 */
[----:B-1----:R-:W-:Y:S01]  /*de60*/  @!P0 IMAD.X R7, RZ, RZ, R6, P1 ;  /* 0x000000ffff078224 */ /* 0x002fe200008e0606 */
        /* <DEDUP_REMOVED lines=48> */
[----:B------:R0:W1:Y:S03]  /*e170*/  SHFL.IDX PT, R14, R0, 0x7, 0x181f ;  /* 0x00f81f00000e7f89 */ /* 0x00006600000e0000 */
[----:B------:R-:W-:Y:S01]  /*e180*/  @!P0 IMAD.MOV.U32 R3, RZ, RZ, R7 ;  /* 0x000000ffff038224 */ /* 0x000fe200078e0007 */
[----:B------:R0:W2:Y:S04]  /*e190*/  SHFL.IDX PT, R6, R5, 0x7, 0x181f ;  /* 0x00f81f0005067f89 */ /* 0x0000a800000e0000 */
[----:B------:R0:W-:Y:S04]  /*e1a0*/  @!P0 LDGSTS.E.BYPASS.LTC128B.128 [R20+0x17400], desc[UR36][R2.64], !P2 ;  /* 0x1740000002148fae */ /* 0x0001e8000d101d64 */
[----:B------:R0:W-:Y:S04]  /*e1b0*/  @!P0 LDGSTS.E.BYPASS.LTC128B.128 [R20+0x1b400], desc[UR36][R2.64+0x80], !P3 ;  /* 0x1b40008002148fae */ /* 0x0001e8000d901d64 */
[----:B------:R0:W-:Y:S04]  /*e1c0*/  @!P0 LDGSTS.E.BYPASS.LTC128B.128 [R20+0x1f400], desc[UR36][R2.64+0x100], !P4 ;  /* 0x1f40010002148fae */ /* 0x0001e8000e101d64 */
[----:B------:R0:W-:Y:S02]  /*e1d0*/  @!P0 LDGSTS.E.BYPASS.LTC128B.128 [R20+0x23400], desc[UR36][R2.64+0x180], !P5 ;  /* 0x2340018002148fae */ /* 0x0001e4000e901d64 */
.L_x_124:
[----:B0-----:R-:W3:Y:S01]  /*e1e0*/  LDL R0, [R1] ;  /* 0x0000000001007983 */ /* 0x001ee20000100800 */
[----:B------:R-:W-:-:S05]  /*e1f0*/  VIADD R4, R4, 0x70 ;  /* 0x0000007004047836 */ /* 0x000fca0000000000 */
[----:B------:R-:W-:-:S13]  /*e200*/  ISETP.GE.AND P0, PT, R4, UR40, PT ;  /* 0x0000002804007c0c */ /* 0x000fda000bf06270 */
[----:B-1----:R-:W-:-:S05]  /*e210*/  @!P0 LEA R2, P1, R37, R14, 0x1 ;  /* 0x0000000e25028211 */ /* 0x002fca00078208ff */
[----:B--2---:R-:W-:-:S05]  /*e220*/  @!P0 IMAD.X R3, RZ, RZ, R6, P1 ;  /* 0x000000ffff038224 */ /* 0x004fca00008e0606 */
[----:B------:R-:W-:Y:S01]  /*e230*/  @!PT LDS RZ, [RZ] ;  /* 0x00000000fffff984 */ /* 0x000fe20000000800 */
[----:B------:R-:W-:Y:S01]  /*e240*/  @!PT LDS RZ, [RZ] ;  /* 0x00000000fffff984 */ /* 0x000fe20000000800 */
[----:B------:R-:W-:Y:S01]  /*e250*/  @!PT LDS RZ, [RZ] ;  /* 0x00000000fffff984 */ /* 0x000fe20000000800 */
[----:B------:R0:W-:Y:S04]  /*e260*/  @!P0 LDGSTS.E.BYPASS.LTC128B.128 [R20+0x17c00], desc[UR36][R2.64], !P2 ;  /* 0x17c0000002148fae */ /* 0x0001e8000d101d64 */
[----:B------:R0:W-:Y:S04]  /*e270*/  @!P0 LDGSTS.E.BYPASS.LTC128B.128 [R20+0x1bc00], desc[UR36][R2.64+0x80], !P3 ;  /* 0x1bc0008002148fae */ /* 0x0001e8000d901d64 */
[----:B------:R0:W-:Y:S04]  /*e280*/  @!P0 LDGSTS.E.BYPASS.LTC128B.128 [R20+0x1fc00], desc[UR36][R2.64+0x100], !P4 ;  /* 0x1fc0010002148fae */ /* 0x0001e8000e101d64 */
[----:B------:R0:W-:Y:S01]  /*e290*/  @!P0 LDGSTS.E.BYPASS.LTC128B.128 [R20+0x23c00], desc[UR36][R2.64+0x180], !P5 ;  /* 0x23c0018002148fae */ /* 0x0001e2000e901d64 */
[----:B------:R-:W-:Y:S01]  /*e2a0*/  NOP ;  /* 0x0000000000007918 */ /* 0x000fe20000000000 */
[----:B------:R-:W-:Y:S02]  /*e2b0*/  SYNCS.ARRIVE.TRANS64.RED.A0T1 RZ, [UR39+0x38800], RZ ;  /* 0x038800ffffff79a7 */ /* 0x000fe40008200427 */
[----:B------:R-:W-:Y:S01]  /*e2c0*/  ARRIVES.LDGSTSBAR.64.TRANSCNT [UR39+0x38800] ;  /* 0x03880000ff0079b0 */ /* 0x000fe20008000aa7 */
[----:B---3--:R-:W-:-:S04]  /*e2d0*/  LOP3.LUT R0, R0, 0x1, RZ, 0xc, !PT ;  /* 0x0000000100007812 */ /* 0x008fc800078e0cff */
[----:B------:R-:W-:Y:S01]  /*e2e0*/  SHF.L.U32 R0, R0, 0x1f, RZ ;  /* 0x0000001f00007819 */ /* 0x000fe200000006ff */
[----:B------:R-:W-:Y:S01]  /*e2f0*/  NOP ;  /* 0x0000000000007918 */ /* 0x000fe20000000000 */
[----:B------:R-:W-:Y:S01]  /*e300*/  SYNCS.ARRIVE.TRANS64.A1T0 RZ, [UR39+0x38800], RZ ;  /* 0x038800ffffff79a7 */ /* 0x000fe20008100027 */
[----:B------:R-:W-:Y:S01]  /*e310*/  BSSY B0, `(.L_x_55) ;  /* 0x0000003000007945 */ /* 0x000fe20003800000 */
[----:B------:R-:W1:Y:S03]  /*e320*/  SYNCS.PHASECHK.TRANS64.TRYWAIT P0, [UR39+0x38820], R0 ;  /* 0x03882000ff0075a7 */ /* 0x000e660008000167 */
[----:B01----:R-:W-:Y:S05]  /*e330*/  @!P0 BRA `(.L_x_56) ;  /* 0x0000002c00c48947 */ /* 0x003fea0003800000 */
.L_x_125:
[----:B------:R-:W-:Y:S05]  /*e340*/  BSYNC B0 ;  /* 0x0000000000007941 */ /* 0x000fea0003800000 */
.L_x_55:
[----:B------:R-:W-:Y:S01]  /*e350*/  UISETP.GE.AND UP0, UPT, UR38, 0x51, UPT ;  /* 0x000000512600788c */ /* 0x000fe2000bf06270 */
[----:B------:R-:W-:-:S05]  /*e360*/  MOV R8, UR44 ;  /* 0x0000002c00087c02 */ /* 0x000fca0008000f00 */
[----:B------:R-:W-:-:S13]  /*e370*/  PLOP3.LUT P0, PT, PT, PT, UP0, 0x40, 0x0 ;  /* 0x000000000000781c */ /* 0x000fda0003f0e808 */
[----:B------:R-:W-:Y:S05]  /*e380*/  @P0 BRA `(.L_x_57) ;  /* 0x0000000c00e80947 */ /* 0x000fea0003800000 */
[----:B------:R-:W-:Y:S01]  /*e390*/  BSSY B0, `(.L_x_57) ;  /* 0x00000f9000007945 */ /* 0x000fe20003800000 */
[----:B------:R-:W-:Y:S01]  /*e3a0*/  IMAD.MOV.U32 R10, RZ, RZ, R25 ;  /* 0x000000ffff0a7224 */ /* 0x000fe200078e0019 */
[----:B------:R-:W-:Y:S01]  /*e3b0*/  MOV R28, UR44 ;  /* 0x0000002c001c7c02 */ /* 0x000fe20008000f00 */
[----:B------:R-:W-:Y:S02]  /*e3c0*/  IMAD.MOV.U32 R6, RZ, RZ, R22 ;  /* 0x000000ffff067224 */ /* 0x000fe400078e0016 */
[----:B0-----:R-:W-:-:S07]  /*e3d0*/  IMAD.U32 R0, RZ, RZ, UR41 ;  /* 0x00000029ff007e24 */ /* 0x001fce000f8e00ff */
.L_x_70:
[----:B------:R-:W0:Y:S01]  /*e3e0*/  LDC R2, c[0x0][0x430] ;  /* 0x00010c00ff027b82 */ /* 0x000e220000000800 */
[----:B------:R-:W-:Y:S02]  /*e3f0*/  ISETP.GT.U32.AND P0, PT, R27, 0x4f, PT ;  /* 0x0000004f1b00780c */ /* 0x000fe40003f04070 */
[----:B------:R-:W-:Y:S01]  /*e400*/  LOP3.LUT P2, RZ, R16, 0x100, RZ, 0xc0, !PT ;  /* 0x0000010010ff7812 */ /* 0x000fe2000784c0ff */
[----:B------:R-:W-:Y:S01]  /*e410*/  VIADD R22, R6, 0x1 ;  /* 0x0000000106167836 */ /* 0x000fe20000000000 */
[----:B------:R-:W-:-:S09]  /*e420*/  ULDC UR4, c[0x0][0x430] ;  /* 0x00010c0000047ab9 */ /* 0x000fd20000000800 */
[----:B------:R-:W1:Y:S01]  /*e430*/  @!P0 LDC.64 R4, c[0x0][0x428] ;  /* 0x00010a00ff048b82 */ /* 0x000e620000000a00 */
[----:B0-----:R-:W-:Y:S01]  /*e440*/  ISETP.NE.AND P1, PT, R2, 0x1, PT ;  /* 0x000000010200780c */ /* 0x001fe20003f25270 */
[----:B------:R-:W-:-:S04]  /*e450*/  IMAD R2, R0, 0x50, R31 ;  /* 0x0000005000027824 */ /* 0x000fc800078e021f */
[----:B------:R-:W-:-:S04]  /*e460*/  IMAD.IADD R7, R27, 0x1, R2 ;  /* 0x000000011b077824 */ /* 0x000fc800078e0202 */
[----:B------:R-:W-:-:S04]  /*e470*/  IMAD.MOV.U32 R11, RZ, RZ, R7 ;  /* 0x000000ffff0b7224 */ /* 0x000fc800078e0007 */
[----:B------:R-:W0:Y:S08]  /*e480*/  @P1 LDC R8, c[0x0][0x434] ;  /* 0x00010d00ff081b82 */ /* 0x000e300000000800 */
[----:B------:R-:W2:Y:S01]  /*e490*/  @P1 LDC R3, c[0x0][0x438] ;  /* 0x00010e00ff031b82 */ /* 0x000ea20000000800 */
[----:B0-----:R-:W-:-:S07]  /*e4a0*/  @P1 IMAD.HI.U32 R2, R7, R8, RZ ;  /* 0x0000000807021227 */ /* 0x001fce00078e00ff */
[----:B------:R-:W0:Y:S01]  /*e4b0*/  @!P0 LDC.64 R8, c[0x0][0x418] ;  /* 0x00010600ff088b82 */ /* 0x000e220000000a00 */
[----:B--2---:R-:W-:Y:S01]  /*e4c0*/  @P1 SHF.R.U32.HI R11, RZ, R3, R2 ;  /* 0x00000003ff0b1219 */ /* 0x004fe20000011602 */
[----:B-1----:R-:W-:-:S03]  /*e4d0*/  @!P0 IMAD R2, R32, R4, RZ ;  /* 0x0000000420028224 */ /* 0x002fc600078e02ff */
[--C-:B------:R-:W-:Y:S01]  /*e4e0*/  @!P0 SHF.R.S32.HI R3, RZ, 0x1f, R11.reuse ;  /* 0x0000001fff038819 */ /* 0x100fe2000001140b */
[----:B------:R-:W-:Y:S02]  /*e4f0*/  @!P0 IMAD R5, R30, R5, R2 ;  /* 0x000000051e058224 */ /* 0x000fe400078e0202 */
[----:B------:R-:W-:-:S04]  /*e500*/  @!P0 IMAD.MOV.U32 R2, RZ, RZ, R11 ;  /* 0x000000ffff028224 */ /* 0x000fc800078e000b */
[----:B------:R-:W-:-:S04]  /*e510*/  @!P0 IMAD.WIDE.U32 R2, R30, R4, R2 ;  /* 0x000000041e028225 */ /* 0x000fc800078e0002 */
[----:B------:R-:W-:Y:S01]  /*e520*/  IMAD.MOV.U32 R4, RZ, RZ, RZ ;  /* 0x000000ffff047224 */ /* 0x000fe200078e00ff */
[----:B------:R-:W-:Y:S02]  /*e530*/  @!P0 IADD3 R3, R5, R3, RZ ;  /* 0x0000000305038210 */ /* 0x000fe40007ffe0ff */
[----:B0-----:R-:W-:-:S04]  /*e540*/  @!P0 LEA R8, P1, R2, R8, 0x2 ;  /* 0x0000000802088211 */ /* 0x001fc800078210ff */
[----:B------:R-:W-:Y:S01]  /*e550*/  @!P0 LEA.HI.X R9, R2, R9, R3, 0x2, P1 ;  /* 0x0000000902098211 */ /* 0x000fe200008f1403 */
[----:B------:R-:W-:-:S04]  /*e560*/  IMAD.MOV R2, RZ, RZ, -R11 ;  /* 0x000000ffff027224 */ /* 0x000fc800078e0a0b */
[----:B------:R0:W5:Y:S01]  /*e570*/  @!P0 LDG.E R4, desc[UR36][R8.64] ;  /* 0x0000002408048981 */ /* 0x000162000c1e1900 */
[----:B------:R-:W-:Y:S01]  /*e580*/  ISETP.NE.AND P0, PT, R22, 0x2, PT ;  /* 0x000000021600780c */ /* 0x000fe20003f05270 */
[----:B------:R-:W-:-:S03]  /*e590*/  IMAD R5, R2, UR4, R7 ;  /* 0x0000000402057c24 */ /* 0x000fc6000f8e0207 */
[----:B------:R-:W-:Y:S02]  /*e5a0*/  SEL R25, RZ, 0x1, P0 ;  /* 0x00000001ff197807 */ /* 0x000fe40000000000 */
[----:B------:R-:W-:Y:S02]  /*e5b0*/  SEL R22, R22, RZ, P0 ;  /* 0x000000ff16167207 */ /* 0x000fe40000000000 */
[----:B------:R-:W-:Y:S02]  /*e5c0*/  LOP3.LUT R25, R10, R25, RZ, 0x3c, !PT ;  /* 0x000000190a197212 */ /* 0x000fe400078e3cff */
[----:B0-----:R-:W-:Y:S01]  /*e5d0*/  MOV R8, R0 ;  /* 0x0000000000087202 */ /* 0x001fe20000000f00 */
[----:B------:R-:W-:Y:S06]  /*e5e0*/  @!P2 BRA `(.L_x_58) ;  /* 0x000000000004a947 */ /* 0x000fec0003800000 */
[----:B------:R-:W-:Y:S01]  /*e5f0*/  BPT.TRAP 0x1 ;  /* 0x000000040000795c */ /* 0x000fe20000300000 */
.L_x_58:
[----:B------:R-:W-:Y:S01]  /*e600*/  LEA R7, R22, UR39, 0x3 ;  /* 0x0000002716077c11 */ /* 0x000fe2000f8e18ff */
[----:B------:R-:W-:Y:S01]  /*e610*/  BSSY B1, `(.L_x_59) ;  /* 0x0000004000017945 */ /* 0x000fe20003800000 */
[----:B------:R-:W-:-:S04]  /*e620*/  SHF.L.U32 R0, R25, 0x1f, RZ ;  /* 0x0000001f19007819 */ /* 0x000fc800000006ff */
[----:B------:R-:W0:Y:S02]  /*e630*/  SYNCS.PHASECHK.TRANS64.TRYWAIT P0, [R7+URZ+0x38840], R0 ;  /* 0x03884000070075a7 */ /* 0x000e24000800017f */
[----:B0-----:R-:W-:Y:S05]  /*e640*/  @!P0 BRA `(.L_x_60) ;  /* 0x0000002c00188947 */ /* 0x001fea0003800000 */
.L_x_126:
[----:B------:R-:W-:Y:S05]  /*e650*/  BSYNC B1 ;  /* 0x0000000000017941 */ /* 0x000fea0003800000 */
.L_x_59:
[----:B------:R-:W-:Y:S01]  /*e660*/  SHF.R.S32.HI R21, RZ, 0x1f, R5 ;  /* 0x0000001fff157819 */ /* 0x000fe20000011405 */
[----:B------:R-:W-:Y:S01]  /*e670*/  ULDC.64 UR4, c[0x0][0x300] ;  /* 0x0000c00000047ab9 */ /* 0x000fe20000000a00 */
[----:B-----5:R-:W-:Y:S01]  /*e680*/  SHF.R.S32.HI R24, RZ, 0x1f, R4 ;  /* 0x0000001fff187819 */ /* 0x020fe20000011404 */
[----:B------:R-:W-:Y:S01]  /*e690*/  IMAD.WIDE.U32 R2, R5, UR4, RZ ;  /* 0x0000000405027c25 */ /* 0x000fe2000f8e00ff */
[C---:B------:R-:W-:Y:S02]  /*e6a0*/  LOP3.LUT P4, RZ, R16.reuse, 0x8, RZ, 0xc0, !PT ;  /* 0x0000000810ff7812 */ /* 0x040fe4000788c0ff */
[C---:B------:R-:W-:Y:S01]  /*e6b0*/  LOP3.LUT P3, RZ, R16.reuse, 0x4, RZ, 0xc0, !PT ;  /* 0x0000000410ff7812 */ /* 0x040fe2000786c0ff */
[----:B0-----:R-:W-:Y:S01]  /*e6c0*/  IMAD R0, R21, UR4, RZ ;  /* 0x0000000415007c24 */ /* 0x001fe2000f8e02ff */
[----:B------:R-:W-:Y:S01]  /*e6d0*/  LOP3.LUT P2, RZ, R16, 0x2, RZ, 0xc0, !PT ;  /* 0x0000000210ff7812 */ /* 0x000fe2000784c0ff */
[----:B------:R-:W-:Y:S01]  /*e6e0*/  IMAD R20, R22, 0x5000, R26 ;  /* 0x0000500016147824 */ /* 0x000fe200078e021a */
[----:B------:R-:W-:Y:S01]  /*e6f0*/  LOP3.LUT P1, RZ, R16, 0x1, RZ, 0xc0, !PT ;  /* 0x0000000110ff7812 */ /* 0x000fe2000782c0ff */
[----:B------:R-:W-:Y:S01]  /*e700*/  IMAD R9, R5, UR5, R0 ;  /* 0x0000000505097c24 */ /* 0x000fe2000f8e0200 */
[----:B------:R-:W-:-:S03]  /*e710*/  ULDC.64 UR4, c[0x0][0x310] ;  /* 0x0000c40000047ab9 */ /* 0x000fc60000000a00 */
[----:B------:R-:W-:Y:S02]  /*e720*/  IMAD.IADD R3, R3, 0x1, R9 ;  /* 0x0000000103037824 */ /* 0x000fe400078e0209 */
[----:B------:R-:W-:Y:S02]  /*e730*/  IMAD R9, R24, UR4, RZ ;  /* 0x0000000418097c24 */ /* 0x000fe4000f8e02ff */
[----:B------:R-:W-:-:S04]  /*e740*/  IMAD.WIDE.U32 R2, R4, UR4, R2 ;  /* 0x0000000404027c25 */ /* 0x000fc8000f8e0002 */
[----:B------:R-:W-:Y:S01]  /*e750*/  IMAD R9, R4, UR5, R9 ;  /* 0x0000000504097c24 */ /* 0x000fe2000f8e0209 */
[----:B------:R-:W-:Y:S02]  /*e760*/  ULDC.64 UR4, c[0x0][0x308] ;  /* 0x0000c20000047ab9 */ /* 0x000fe40000000a00 */
[----:B------:R-:W-:Y:S02]  /*e770*/  IMAD R0, R29, UR4, RZ ;  /* 0x000000041d007c24 */ /* 0x000fe4000f8e02ff */
[----:B------:R-:W-:Y:S02]  /*e780*/  IMAD.IADD R3, R3, 0x1, R9 ;  /* 0x0000000103037824 */ /* 0x000fe400078e0209 */
[C---:B------:R-:W-:Y:S02]  /*e790*/  IMAD R23, R19.reuse, UR5, R0 ;  /* 0x0000000513177c24 */ /* 0x040fe4000f8e0200 */
[----:B------:R-:W-:Y:S01]  /*e7a0*/  IMAD.WIDE.U32 R2, R19, UR4, R2 ;  /* 0x0000000413027c25 */ /* 0x000fe2000f8e0002 */
[----:B------:R-:W-:-:S03]  /*e7b0*/  ULDC.64 UR4, c[0x0][0x2e8] ;  /* 0x0000ba0000047ab9 */ /* 0x000fc60000000a00 */
[----:B------:R-:W-:Y:S01]  /*e7c0*/  IMAD.IADD R23, R23, 0x1, R3 ;  /* 0x0000000117177824 */ /* 0x000fe200078e0203 */
[----:B------:R-:W-:Y:S01]  /*e7d0*/  LEA R9, P0, R2, UR4, 0x1 ;  /* 0x0000000402097c11 */ /* 0x000fe2000f8008ff */
[----:B------:R-:W-:-:S03]  /*e7e0*/  UMOV UR4, 0xffffffff ;  /* 0xffffffff00047882 */ /* 0x000fc60000000000 */
[----:B------:R-:W-:Y:S01]  /*e7f0*/  LEA.HI.X R23, R2, UR5, R23, 0x1, P0 ;  /* 0x0000000502177c11 */ /* 0x000fe200080f0c17 */
[----:B------:R-:W-:Y:S08]  /*e800*/  BRA.DIV UR4, `(.L_x_61) ;  /* 0x0000002a04bc7947 */ /* 0x000ff0000b800000 */
[----:B------:R-:W0:Y:S01]  /*e810*/  SHFL.IDX PT, R14, R9, RZ, 0x181f ;  /* 0x00181fff090e7589 */ /* 0x000e2200000e0000 */
[----:B------:R-:W-:Y:S02]  /*e820*/  SHF.L.U32 R0, R37, 0x1, RZ ;  /* 0x0000000125007819 */ /* 0x000fe400000006ff */
[----:B------:R-:W-:Y:S01]  /*e830*/  LEA R20, R20, UR39, 0x1 ;  /* 0x0000002714147c11 */ /* 0x000fe2000f8e08ff */
[----:B------:R-:W1:Y:S04]  /*e840*/  SHFL.IDX PT, R3, R23, RZ, 0x181f ;  /* 0x00181fff17037589 */ /* 0x000e6800000e0000 */
[----:B------:R-:W-:Y:S01]  /*e850*/  SHFL.IDX PT, R35, R23, 0x1, 0x181f ;  /* 0x00381f0017237f89 */ /* 0x000fe200000e0000 */
[----:B0-----:R-:W-:-:S03]  /*e860*/  IADD3 R2, P0, R14, R0, RZ ;  /* 0x000000000e027210 */ /* 0x001fc60007f1e0ff */
[----:B------:R-:W0:Y:S02]  /*e870*/  SHFL.IDX PT, R14, R9, 0x1, 0x181f ;  /* 0x00381f00090e7f89 */ /* 0x000e2400000e0000 */
[----:B-1----:R-:W-:-:S05]  /*e880*/  IMAD.X R3, RZ, RZ, R3, P0 ;  /* 0x000000ffff037224 */ /* 0x002fca00000e0603 */
[----:B------:R-:W-:Y:S04]  /*e890*/  LDGSTS.E.BYPASS.LTC128B.128 [R20+0x24400], desc[UR36][R2.64], !P4 ;  /* 0x2440000002147fae */ /* 0x000fe8000e101d64 */
[----:B------:R-:W-:Y:S04]  /*e8a0*/  LDGSTS.E.BYPASS.LTC128B.128 [R20+0x26c00], desc[UR36][R2.64+0x80], !P3 ;  /* 0x26c0008002147fae */ /* 0x000fe8000d901d64 */
[----:B------:R-:W-:Y:S04]  /*e8b0*/  LDGSTS.E.BYPASS.LTC128B.128 [R20+0x29400], desc[UR36][R2.64+0x100], !P2 ;  /* 0x2940010002147fae */ /* 0x000fe8000d101d64 */
[----:B------:R0:W-:Y:S02]  /*e8c0*/  LDGSTS.E.BYPASS.LTC128B.128 [R20+0x2bc00], desc[UR36][R2.64+0x180], !P1 ;  /* 0x2bc0018002147fae */ /* 0x0001e4000c901d64 */
[----:B0-----:R-:W-:-:S02]  /*e8d0*/  IADD3 R2, P0, R14, R0, RZ ;  /* 0x000000000e027210 */ /* 0x001fc40007f1e0ff */
[----:B------:R-:W0:Y:S03]  /*e8e0*/  SHFL.IDX PT, R14, R9, 0x2, 0x181f ;  /* 0x00581f00090e7f89 */ /* 0x000e2600000e0000 */
[----:B------:R-:W-:Y:S02]  /*e8f0*/  IMAD.X R3, RZ, RZ, R35, P0 ;  /* 0x000000ffff037224 */ /* 0x000fe400000e0623 */
[----:B------:R-:W1:Y:S04]  /*e900*/  SHFL.IDX PT, R35, R23, 0x2, 0x181f ;  /* 0x00581f0017237f89 */ /* 0x000e6800000e0000 */
[----:B------:R-:W-:Y:S04]  /*e910*/  LDGSTS.E.BYPASS.LTC128B.128 [R20+0x24c00], desc[UR36][R2.64], !P4 ;  /* 0x24c0000002147fae */ /* 0x000fe8000e101d64 */
[----:B------:R-:W-:Y:S04]  /*e920*/  LDGSTS.E.BYPASS.LTC128B.128 [R20+0x27400], desc[UR36][R2.64+0x80], !P3 ;  /* 0x2740008002147fae */ /* 0x000fe8000d901d64 */
[----:B------:R-:W-:Y:S04]  /*e930*/  LDGSTS.E.BYPASS.LTC128B.128 [R20+0x29c00], desc[UR36][R2.64+0x100], !P2 ;  /* 0x29c0010002147fae */ /* 0x000fe8000d101d64 */
[----:B------:R0:W-:Y:S02]  /*e940*/  LDGSTS.E.BYPASS.LTC128B.128 [R20+0x2c400], desc[UR36][R2.64+0x180], !P1 ;  /* 0x2c40018002147fae */ /* 0x0001e4000c901d64 */
[----:B0-----:R-:W-:-:S02]  /*e950*/  IADD3 R2, P0, R14, R0, RZ ;  /* 0x000000000e027210 */ /* 0x001fc40007f1e0ff */
[----:B------:R-:W0:Y:S03]  /*e960*/  SHFL.IDX PT, R14, R9, 0x3, 0x181f ;  /* 0x00781f00090e7f89 */ /* 0x000e2600000e0000 */
[----:B-1----:R-:W-:Y:S02]  /*e970*/  IMAD.X R3, RZ, RZ, R35, P0 ;  /* 0x000000ffff037224 */ /* 0x002fe400000e0623 */
[----:B------:R-:W1:Y:S04]  /*e980*/  SHFL.IDX PT, R35, R23, 0x3, 0x181f ;  /* 0x00781f0017237f89 */ /* 0x000e6800000e0000 */
[----:B------:R-:W-:Y:S04]  /*e990*/  LDGSTS.E.BYPASS.LTC128B.128 [R20+0x25400], desc[UR36][R2.64], !P4 ;  /* 0x2540000002147fae */ /* 0x000fe8000e101d64 */
[----:B------:R-:W-:Y:S04]  /*e9a0*/  LDGSTS.E.BYPASS.LTC128B.128 [R20+0x27c00], desc[UR36][R2.64+0x80], !P3 ;  /* 0x27c0008002147fae */ /* 0x000fe8000d901d64 */
[----:B------:R-:W-:Y:S04]  /*e9b0*/  LDGSTS.E.BYPASS.LTC128B.128 [R20+0x2a400], desc[UR36][R2.64+0x100], !P2 ;  /* 0x2a40010002147fae */ /* 0x000fe8000d101d64 */
[----:B------:R0:W-:Y:S02]  /*e9c0*/  LDGSTS.E.BYPASS.LTC128B.128 [R20+0x2cc00], desc[UR36][R2.64+0x180], !P1 ;  /* 0x2cc0018002147fae */ /* 0x0001e4000c901d64 */
[----:B0-----:R-:W-:-:S02]  /*e9d0*/  IADD3 R2, P0, R14, R0, RZ ;  /* 0x000000000e027210 */ /* 0x001fc40007f1e0ff */
[----:B------:R0:W2:Y:S02]  /*e9e0*/  SHFL.IDX PT, R14, R9, 0x4, 0x181f ;  /* 0x00981f00090e7f89 */ /* 0x0000a400000e0000 */
[----:B-1----:R-:W-:Y:S02]  /*e9f0*/  IADD3.X R3, RZ, R35, RZ, P0, !PT ;  /* 0x00000023ff037210 */ /* 0x002fe400007fe4ff */
[----:B------:R0:W1:Y:S04]  /*ea00*/  SHFL.IDX PT, R35, R23, 0x4, 0x181f ;  /* 0x00981f0017237f89 */ /* 0x00006800000e0000 */
[----:B------:R0:W-:Y:S04]  /*ea10*/  LDGSTS.E.BYPASS.LTC128B.128 [R20+0x25c00], desc[UR36][R2.64], !P4 ;  /* 0x25c0000002147fae */ /* 0x0001e8000e101d64 */
[----:B------:R0:W-:Y:S04]  /*ea20*/  LDGSTS.E.BYPASS.LTC128B.128 [R20+0x28400], desc[UR36][R2.64+0x80], !P3 ;  /* 0x2840008002147fae */ /* 0x0001e8000d901d64 */
[----:B------:R0:W-:Y:S04]  /*ea30*/  LDGSTS.E.BYPASS.LTC128B.128 [R20+0x2ac00], desc[UR36][R2.64+0x100], !P2 ;  /* 0x2ac0010002147fae */ /* 0x0001e8000d101d64 */
[----:B------:R0:W-:Y:S02]  /*ea40*/  LDGSTS.E.BYPASS.LTC128B.128 [R20+0x2d400], desc[UR36][R2.64+0x180], !P1 ;  /* 0x2d40018002147fae */ /* 0x0001e4000c901d64 */
.L_x_138:
[----:B0-2---:R-:W-:-:S05]  /*ea50*/  IADD3 R2, P0, R14, R0, RZ ;  /* 0x000000000e027210 */ /* 0x005fca0007f1e0ff */
[----:B-1----:R-:W-:Y:S01]  /*ea60*/  IMAD.X R3, RZ, RZ, R35, P0 ;  /* 0x000000ffff037224 */ /* 0x002fe200000e0623 */
[----:B------:R-:W-:-:S04]  /*ea70*/  PLOP3.LUT P0, PT, PT, PT, PT, 0x80, 0x0 ;  /* 0x000000000000781c */ /* 0x000fc80003f0f070 */
[----:B------:R-:W-:Y:S01]  /*ea80*/  @!PT LDS RZ, [RZ] ;  /* 0x00000000fffff984 */ /* 0x000fe20000000800 */
[----:B------:R-:W-:Y:S01]  /*ea90*/  @!PT LDS RZ, [RZ] ;  /* 0x00000000fffff984 */ /* 0x000fe20000000800 */
[----:B------:R-:W-:Y:S01]  /*eaa0*/  @!PT LDS RZ, [RZ] ;  /* 0x00000000fffff984 */ /* 0x000fe20000000800 */
[----:B------:R0:W-:Y:S04]  /*eab0*/  LDGSTS.E.BYPASS.LTC128B.128 [R20+0x26400], desc[UR36][R2.64], !P4 ;  /* 0x2640000002147fae */ /* 0x0001e8000e101d64 */
[----:B------:R0:W-:Y:S04]  /*eac0*/  LDGSTS.E.BYPASS.LTC128B.128 [R20+0x28c00], desc[UR36][R2.64+0x80], !P3 ;  /* 0x28c0008002147fae */ /* 0x0001e8000d901d64 */
[----:B------:R0:W-:Y:S04]  /*ead0*/  LDGSTS.E.BYPASS.LTC128B.128 [R20+0x2b400], desc[UR36][R2.64+0x100], !P2 ;  /* 0x2b40010002147fae */ /* 0x0001e8000d101d64 */
[----:B------:R0:W-:Y:S01]  /*eae0*/  LDGSTS.E.BYPASS.LTC128B.128 [R20+0x2dc00], desc[UR36][R2.64+0x180], !P1 ;  /* 0x2dc0018002147fae */ /* 0x0001e2000c901d64 */
[----:B------:R-:W-:Y:S01]  /*eaf0*/  NOP ;  /* 0x0000000000007918 */ /* 0x000fe20000000000 */
.L_x_62:
        /* <DEDUP_REMOVED lines=10> */
.L_x_63:
[----:B------:R1:W-:Y:S01]  /*eba0*/  SYNCS.ARRIVE.TRANS64.A1T0 RZ, [R7+URZ+0x38830], RZ ;  /* 0x038830ff07ff79a7 */ /* 0x0003e2000810003f */
[----:B------:R-:W-:Y:S05]  /*ebb0*/  @!P2 BRA `(.L_x_64) ;  /* 0x000000000004a947 */ /* 0x000fea0003800000 */
[----:B------:R-:W-:Y:S01]  /*ebc0*/  BPT.TRAP 0x1 ;  /* 0x000000040000795c */ /* 0x000fe20000300000 */
.L_x_64:
[----:B0-----:R-:W-:Y:S01]  /*ebd0*/  SHF.L.U32 R2, R10, 0x1f, RZ ;  /* 0x0000001f0a027819 */ /* 0x001fe200000006ff */
[----:B------:R-:W-:Y:S01]  /*ebe0*/  IMAD.MOV.U32 R9, RZ, RZ, -0x50 ;  /* 0xffffffb0ff097424 */ /* 0x000fe200078e00ff */
[----:B-1----:R-:W-:Y:S01]  /*ebf0*/  LEA R7, R6, UR39, 0x3 ;  /* 0x0000002706077c11 */ /* 0x002fe2000f8e18ff */
[----:B------:R-:W-:Y:S02]  /*ec00*/  BSSY B1, `(.L_x_65) ;  /* 0x0000004000017945 */ /* 0x000fe40003800000 */
[----:B------:R-:W-:Y:S01]  /*ec10*/  IMAD R9, R28, R9, UR38 ;  /* 0x000000261c097e24 */ /* 0x000fe2000f8e0209 */
[----:B------:R-:W0:Y:S02]  /*ec20*/  SYNCS.PHASECHK.TRANS64.TRYWAIT P0, [R7+URZ+0x38860], R2 ;  /* 0x03886002070075a7 */ /* 0x000e24000800017f */
[----:B0-----:R-:W-:Y:S05]  /*ec30*/  @!P0 BRA `(.L_x_66) ;  /* 0x0000002c00308947 */ /* 0x001fea0003800000 */
.L_x_139:
[----:B------:R-:W-:Y:S05]  /*ec40*/  BSYNC B1 ;  /* 0x0000000000017941 */ /* 0x000fea0003800000 */
.L_x_65:
[----:B------:R-:W-:Y:S01]  /*ec50*/  UMOV UR4, 0xffffffff ;  /* 0xffffffff00047882 */ /* 0x000fe20000000000 */
[----:B------:R-:W-:Y:S01]  /*ec60*/  LOP3.LUT P4, RZ, R16, 0x80, RZ, 0xc0, !PT ;  /* 0x0000008010ff7812 */ /* 0x000fe2000788c0ff */
[----:B------:R-:W-:Y:S01]  /*ec70*/  IMAD R6, R6, 0x5000, R26 ;  /* 0x0000500006067824 */ /* 0x000fe200078e021a */
[C---:B------:R-:W-:Y:S01]  /*ec80*/  LOP3.LUT P3, RZ, R16.reuse, 0x40, RZ, 0xc0, !PT ;  /* 0x0000004010ff7812 */ /* 0x040fe2000786c0ff */
[----:B------:R-:W-:Y:S01]  /*ec90*/  IMAD.IADD R9, R9, 0x1, -R34 ;  /* 0x0000000109097824 */ /* 0x000fe200078e0a22 */
[C---:B------:R-:W-:Y:S02]  /*eca0*/  LOP3.LUT P2, RZ, R16.reuse, 0x20, RZ, 0xc0, !PT ;  /* 0x0000002010ff7812 */ /* 0x040fe4000784c0ff */
[----:B------:R-:W-:Y:S01]  /*ecb0*/  LOP3.LUT P1, RZ, R16, 0x10, RZ, 0xc0, !PT ;  /* 0x0000001010ff7812 */ /* 0x000fe2000782c0ff */
[----:B------:R-:W-:-:S12]  /*ecc0*/  BRA.DIV UR4, `(.L_x_67) ;  /* 0x0000002e04207947 */ /* 0x000fd8000b800000 */
[----:B------:R-:W0:Y:S01]  /*ecd0*/  SHFL.IDX PT, R14, R17, RZ, 0x181f ;  /* 0x00181fff110e7589 */ /* 0x000e2200000e0000 */
[----:B------:R-:W-:-:S03]  /*ece0*/  LEA R6, R6, UR39, 0x1 ;  /* 0x0000002706067c11 */ /* 0x000fc6000f8e08ff */
[----:B------:R-:W1:Y:S01]  /*ecf0*/  SHFL.IDX PT, R3, R18, RZ, 0x181f ;  /* 0x00181fff12037589 */ /* 0x000e6200000e0000 */
[----:B0-----:R-:W-:-:S03]  /*ed00*/  IADD3 R2, P0, R14, R0, RZ ;  /* 0x000000000e027210 */ /* 0x001fc60007f1e0ff */
[----:B------:R-:W0:Y:S01]  /*ed10*/  SHFL.IDX PT, R14, R17, 0x1, 0x181f ;  /* 0x00381f00110e7f89 */ /* 0x000e2200000e0000 */
[----:B-1----:R-:W-:Y:S02]  /*ed20*/  IADD3.X R3, RZ, R3, RZ, P0, !PT ;  /* 0x00000003ff037210 */ /* 0x002fe400007fe4ff */
[----:B------:R-:W-:-:S13]  /*ed30*/  ISETP.LT.OR P0, PT, R9, 0x1, P4 ;  /* 0x000000010900780c */ /* 0x000fda0002701670 */
[----:B------:R-:W-:Y:S01]  /*ed40*/  LDGSTS.E.BYPASS.LTC128B.128 [R6+0x400], desc[UR36][R2.64], !P0 ;  /* 0x0040000002067fae */ /* 0x000fe2000c101d64 */
[----:B------:R-:W-:-:S13]  /*ed50*/  ISETP.LT.OR P0, PT, R9, 0x1, P3 ;  /* 0x000000010900780c */ /* 0x000fda0001f01670 */
[----:B------:R-:W-:Y:S01]  /*ed60*/  LDGSTS.E.BYPASS.LTC128B.128 [R6+0x2c00], desc[UR36][R2.64+0x80], !P0 ;  /* 0x02c0008002067fae */ /* 0x000fe2000c101d64 */
[----:B------:R-:W-:-:S13]  /*ed70*/  ISETP.LT.OR P0, PT, R9, 0x1, P2 ;  /* 0x000000010900780c */ /* 0x000fda0001701670 */
[----:B------:R-:W-:Y:S01]  /*ed80*/  LDGSTS.E.BYPASS.LTC128B.128 [R6+0x5400], desc[UR36][R2.64+0x100], !P0 ;  /* 0x0540010002067fae */ /* 0x000fe2000c101d64 */
[----:B------:R-:W-:-:S13]  /*ed90*/  ISETP.LT.OR P0, PT, R9, 0x1, P1 ;  /* 0x000000010900780c */ /* 0x000fda0000f01670 */
[----:B------:R1:W-:Y:S04]  /*eda0*/  LDGSTS.E.BYPASS.LTC128B.128 [R6+0x7c00], desc[UR36][R2.64+0x180], !P0 ;  /* 0x07c0018002067fae */ /* 0x0003e8000c101d64 */
[----:B-1----:R-:W1:Y:S01]  /*edb0*/  SHFL.IDX PT, R3, R18, 0x1, 0x181f ;  /* 0x00381f0012037f89 */ /* 0x002e6200000e0000 */
[----:B0-----:R-:W-:-:S03]  /*edc0*/  IADD3 R2, P0, R14, R0, RZ ;  /* 0x000000000e027210 */ /* 0x001fc60007f1e0ff */
[----:B------:R-:W0:Y:S02]  /*edd0*/  SHFL.IDX PT, R14, R17, 0x2, 0x181f ;  /* 0x00581f00110e7f89 */ /* 0x000e2400000e0000 */
[----:B-1----:R-:W-:Y:S01]  /*ede0*/  IMAD.X R3, RZ, RZ, R3, P0 ;  /* 0x000000ffff037224 */ /* 0x002fe200000e0603 */
        /* <DEDUP_REMOVED lines=22> */
[----:B------:R-:W2:Y:S04]  /*ef50*/  SHFL.IDX PT, R18, R18, 0x4, 0x181f ;  /* 0x00981f0012127f89 */ /* 0x000ea800000e0000 */
[----:B------:R3:W4:Y:S01]  /*ef60*/  SHFL.IDX PT, R14, R17, 0x4, 0x181f ;  /* 0x00981f00110e7f89 */ /* 0x00072200000e0000 */
[----:B-1----:R-:W-:Y:S01]  /*ef70*/  IMAD.X R3, RZ, RZ, R3, P0 ;  /* 0x000000ffff037224 */ /* 0x002fe200000e0603 */
[----:B------:R-:W-:-:S13]  /*ef80*/  ISETP.LT.OR P0, PT, R9, 0x31, P4 ;  /* 0x000000310900780c */ /* 0x000fda0002701670 */
[----:B------:R3:W-:Y:S01]  /*ef90*/  LDGSTS.E.BYPASS.LTC128B.128 [R6+0x1c00], desc[UR36][R2.64], !P0 ;  /* 0x01c0000002067fae */ /* 0x0007e2000c101d64 */
[----:B------:R-:W-:-:S13]  /*efa0*/  ISETP.LT.OR P0, PT, R9, 0x31, P3 ;  /* 0x000000310900780c */ /* 0x000fda0001f01670 */
[----:B------:R3:W-:Y:S01]  /*efb0*/  LDGSTS.E.BYPASS.LTC128B.128 [R6+0x4400], desc[UR36][R2.64+0x80], !P0 ;  /* 0x0440008002067fae */ /* 0x0007e2000c101d64 */
[----:B------:R-:W-:-:S13]  /*efc0*/  ISETP.LT.OR P0, PT, R9, 0x31, P2 ;  /* 0x000000310900780c */ /* 0x000fda0001701670 */
[----:B------:R3:W-:Y:S01]  /*efd0*/  LDGSTS.E.BYPASS.LTC128B.128 [R6+0x6c00], desc[UR36][R2.64+0x100], !P0 ;  /* 0x06c0010002067fae */ /* 0x0007e2000c101d64 */
[----:B------:R-:W-:-:S13]  /*efe0*/  ISETP.LT.OR P0, PT, R9, 0x31, P1 ;  /* 0x000000310900780c */ /* 0x000fda0000f01670 */
[----:B--2-4-:R3:W-:Y:S02]  /*eff0*/  LDGSTS.E.BYPASS.LTC128B.128 [R6+0x9400], desc[UR36][R2.64+0x180], !P0 ;  /* 0x0940018002067fae */ /* 0x0147e4000c101d64 */
.L_x_151:
[----:B0--3--:R-:W-:Y:S01]  /*f000*/  IADD3 R2, P0, R14, R0, RZ ;  /* 0x000000000e027210 */ /* 0x009fe20007f1e0ff */
[----:B------:R-:W-:Y:S02]  /*f010*/  ULDC.64 UR4, c[0x0][0x328] ;  /* 0x0000ca0000047ab9 */ /* 0x000fe40000000a00 */
[----:B------:R-:W-:Y:S01]  /*f020*/  IMAD R0, R21, UR4, RZ ;  /* 0x0000000415007c24 */ /* 0x000fe2000f8e02ff */
[----:B------:R-:W-:Y:S02]  /*f030*/  IADD3.X R3, RZ, R18, RZ, P0, !PT ;  /* 0x00000012ff037210 */ /* 0x000fe400007fe4ff */
[----:B------:R-:W-:-:S13]  /*f040*/  ISETP.LT.OR P0, PT, R9, 0x41, P4 ;  /* 0x000000410900780c */ /* 0x000fda0002701670 */
[----:B------:R-:W-:Y:S01]  /*f050*/  @!PT LDS RZ, [RZ] ;  /* 0x00000000fffff984 */ /* 0x000fe20000000800 */
[----:B------:R-:W-:Y:S01]  /*f060*/  @!PT LDS RZ, [RZ] ;  /* 0x00000000fffff984 */ /* 0x000fe20000000800 */
[----:B------:R-:W-:Y:S01]  /*f070*/  @!PT LDS RZ, [RZ] ;  /* 0x00000000fffff984 */ /* 0x000fe20000000800 */
[----:B------:R-:W-:Y:S01]  /*f080*/  LDGSTS.E.BYPASS.LTC128B.128 [R6+0x2400], desc[UR36][R2.64], !P0 ;  /* 0x0240000002067fae */ /* 0x000fe2000c101d64 */
[----:B------:R-:W-:-:S13]  /*f090*/  ISETP.LT.OR P0, PT, R9, 0x41, P3 ;  /* 0x000000410900780c */ /* 0x000fda0001f01670 */
[----:B------:R-:W-:Y:S01]  /*f0a0*/  LDGSTS.E.BYPASS.LTC128B.128 [R6+0x4c00], desc[UR36][R2.64+0x80], !P0 ;  /* 0x04c0008002067fae */ /* 0x000fe2000c101d64 */
[----:B------:R-:W-:-:S13]  /*f0b0*/  ISETP.LT.OR P0, PT, R9, 0x41, P2 ;  /* 0x000000410900780c */ /* 0x000fda0001701670 */
[----:B------:R-:W-:Y:S01]  /*f0c0*/  LDGSTS.E.BYPASS.LTC128B.128 [R6+0x7400], desc[UR36][R2.64+0x100], !P0 ;  /* 0x0740010002067fae */ /* 0x000fe2000c101d64 */
[----:B------:R-:W-:Y:S01]  /*f0d0*/  ISETP.LT.OR P0, PT, R9, 0x41, P1 ;  /* 0x000000410900780c */ /* 0x000fe20000f01670 */
[----:B------:R-:W-:-:S12]  /*f0e0*/  IMAD R9, R5, UR5, R0 ;  /* 0x0000000505097c24 */ /* 0x000fd8000f8e0200 */
[----:B------:R0:W-:Y:S02]  /*f0f0*/  LDGSTS.E.BYPASS.LTC128B.128 [R6+0x9c00], desc[UR36][R2.64+0x180], !P0 ;  /* 0x09c0018002067fae */ /* 0x0001e4000c101d64 */
        /* <DEDUP_REMOVED lines=9> */
[C---:B------:R-:W-:Y:S01]  /*f190*/  IMAD R5, R19.reuse, UR5, R0 ;  /* 0x0000000513057c24 */ /* 0x040fe2000f8e0200 */
[----:B------:R-:W-:Y:S01]  /*f1a0*/  NOP ;  /* 0x0000000000007918 */ /* 0x000fe20000000000 */
[----:B------:R-:W-:Y:S01]  /*f1b0*/  IMAD.WIDE.U32 R2, R19, UR4, R2 ;  /* 0x0000000413027c25 */ /* 0x000fe2000f8e0002 */
[----:B------:R-:W-:-:S03]  /*f1c0*/  ULDC.64 UR4, c[0x0][0x318] ;  /* 0x0000c60000047ab9 */ /* 0x000fc60000000a00 */
[----:B------:R-:W-:Y:S01]  /*f1d0*/  IMAD.IADD R3, R5, 0x1, R3 ;  /* 0x0000000105037824 */ /* 0x000fe200078e0203 */
[----:B------:R-:W-:-:S04]  /*f1e0*/  LEA R17, P0, R2, UR4, 0x1 ;  /* 0x0000000402117c11 */ /* 0x000fc8000f8008ff */
[----:B------:R-:W-:Y:S02]  /*f1f0*/  LEA.HI.X R18, R2, UR5, R3, 0x1, P0 ;  /* 0x0000000502127c11 */ /* 0x000fe400080f0c03 */
[----:B------:R-:W-:-:S13]  /*f200*/  PLOP3.LUT P0, PT, PT, PT, PT, 0x80, 0x0 ;  /* 0x000000000000781c */ /* 0x000fda0003f0f070 */
.L_x_68:
        /* <DEDUP_REMOVED lines=10> */
.L_x_69:
[C---:B------:R-:W-:Y:S01]  /*f2b0*/  ISETP.GT.AND P0, PT, R8.reuse, RZ, PT ;  /* 0x000000ff0800720c */ /* 0x040fe20003f04270 */
[----:B------:R0:W-:Y:S01]  /*f2c0*/  SYNCS.ARRIVE.TRANS64.A1T0 RZ, [R7+URZ+0x38850], RZ ;  /* 0x038850ff07ff79a7 */ /* 0x0001e2000810003f */
[----:B------:R-:W-:Y:S01]  /*f2d0*/  IADD3 R0, R8, -0x1, RZ ;  /* 0xffffffff08007810 */ /* 0x000fe20007ffe0ff */
[----:B------:R-:W-:Y:S02]  /*f2e0*/  IMAD.MOV.U32 R10, RZ, RZ, R25 ;  /* 0x000000ffff0a7224 */ /* 0x000fe400078e0019 */
[----:B------:R-:W-:Y:S02]  /*f2f0*/  IMAD.MOV.U32 R6, RZ, RZ, R22 ;  /* 0x000000ffff067224 */ /* 0x000fe400078e0016 */
[----:B------:R-:W-:-:S06]  /*f300*/  IMAD.MOV.U32 R28, RZ, RZ, R8 ;  /* 0x000000ffff1c7224 */ /* 0x000fcc00078e0008 */
[----:B0-----:R-:W-:Y:S05]  /*f310*/  @P0 BRA `(.L_x_70) ;  /* 0xfffffff000300947 */ /* 0x001fea000383ffff */
[----:B------:R-:W-:Y:S05]  /*f320*/  BSYNC B0 ;  /* 0x0000000000007941 */ /* 0x000fea0003800000 */
.L_x_57:
[----:B------:R-:W-:-:S13]  /*f330*/  LOP3.LUT P0, RZ, R16, 0x100, RZ, 0xc0, !PT ;  /* 0x0000010010ff7812 */ /* 0x000fda000780c0ff */
[----:B------:R-:W-:Y:S05]  /*f340*/  @!P0 BRA `(.L_x_71) ;  /* 0x0000000000048947 */ /* 0x000fea0003800000 */
[----:B------:R-:W-:Y:S01]  /*f350*/  BPT.TRAP 0x1 ;  /* 0x000000040000795c */ /* 0x000fe20000300000 */
.L_x_71:
[----:B------:R-:W-:Y:S01]  /*f360*/  LEA R4, R22, UR39, 0x3 ;  /* 0x0000002716047c11 */ /* 0x000fe2000f8e18ff */
[----:B------:R-:W-:Y:S01]  /*f370*/  BSSY B0, `(.L_x_72) ;  /* 0x0000006000007945 */ /* 0x000fe20003800000 */
[----:B0-----:R-:W-:Y:S02]  /*f380*/  SHF.L.U32 R3, R25, 0x1f, RZ ;  /* 0x0000001f19037819 */ /* 0x001fe400000006ff */
[----:B------:R-:W-:Y:S02]  /*f390*/  MOV R5, 0xffffffb0 ;  /* 0xffffffb000057802 */ /* 0x000fe40000000f00 */
[----:B------:R-:W0:Y:S03]  /*f3a0*/  SYNCS.PHASECHK.TRANS64.TRYWAIT P0, [R4+URZ+0x38860], R3 ;  /* 0x03886003040075a7 */ /* 0x000e26000800017f */
[----:B------:R-:W-:Y:S01]  /*f3b0*/  IMAD R5, R8, R5, UR38 ;  /* 0x0000002608057e24 */ /* 0x000fe2000f8e0205 */
[----:B0-----:R-:W-:Y:S06]  /*f3c0*/  @!P0 BRA `(.L_x_73) ;  /* 0x0000002c00288947 */ /* 0x001fec0003800000 */
.L_x_152:
[----:B------:R-:W-:Y:S05]  /*f3d0*/  BSYNC B0 ;  /* 0x0000000000007941 */ /* 0x000fea0003800000 */
.L_x_72:
        /* <DEDUP_REMOVED lines=8> */
[----:B------:R-:W1:Y:S01]  /*f460*/  SHFL.IDX PT, R14, R17, RZ, 0x181f ;  /* 0x00181fff110e7589 */ /* 0x000e6200000e0000 */
[----:B------:R-:W-:-:S03]  /*f470*/  IMAD.SHL.U32 R6, R37, 0x2, RZ ;  /* 0x0000000225067824 */ /* 0x000fc600078e00ff */
[----:B------:R-:W0:Y:S02]  /*f480*/  SHFL.IDX PT, R0, R18, RZ, 0x181f ;  /* 0x00181fff12007589 */ /* 0x000e2400000e0000 */
[----:B-1----:R-:W-:Y:S02]  /*f490*/  IADD3 R2, P0, R14, R6, RZ ;  /* 0x000000060e027210 */ /* 0x002fe40007f1e0ff */
[----:B------:R-:W1:Y:S03]  /*f4a0*/  SHFL.IDX PT, R14, R17, 0x1, 0x181f ;  /* 0x00381f00110e7f89 */ /* 0x000e6600000e0000 */
[----:B0-----:R-:W-:Y:S01]  /*f4b0*/  IMAD.X R3, RZ, RZ, R0, P0 ;  /* 0x000000ffff037224 */ /* 0x001fe200000e0600 */
[----:B------:R-:W-:Y:S02]  /*f4c0*/  ISETP.LT.OR P0, PT, R5, 0x1, P4 ;  /* 0x000000010500780c */ /* 0x000fe40002701670 */
[----:B------:R-:W-:-:S02]  /*f4d0*/  LEA R0, R7, UR39, 0x1 ;  /* 0x0000002707007c11 */ /* 0x000fc4000f8e08ff */
[----:B------:R-:W0:Y:S09]  /*f4e0*/  SHFL.IDX PT, R7, R18, 0x1, 0x181f ;  /* 0x00381f0012077f89 */ /* 0x000e3200000e0000 */
[----:B------:R-:W-:Y:S01]  /*f4f0*/  LDGSTS.E.BYPASS.LTC128B.128 [R0+0x400], desc[UR36][R2.64], !P0 ;  /* 0x0040000002007fae */ /* 0x000fe2000c101d64 */
[----:B------:R-:W-:-:S13]  /*f500*/  ISETP.LT.OR P0, PT, R5, 0x1, P3 ;  /* 0x000000010500780c */ /* 0x000fda0001f01670 */
[----:B------:R-:W-:Y:S01]  /*f510*/  LDGSTS.E.BYPASS.LTC128B.128 [R0+0x2c00], desc[UR36][R2.64+0x80], !P0 ;  /* 0x02c0008002007fae */ /* 0x000fe2000c101d64 */
[----:B------:R-:W-:-:S13]  /*f520*/  ISETP.LT.OR P0, PT, R5, 0x1, P2 ;  /* 0x000000010500780c */ /* 0x000fda0001701670 */
[----:B------:R-:W-:Y:S01]  /*f530*/  LDGSTS.E.BYPASS.LTC128B.128 [R0+0x5400], desc[UR36][R2.64+0x100], !P0 ;  /* 0x0540010002007fae */ /* 0x000fe2000c101d64 */
[----:B------:R-:W-:-:S13]  /*f540*/  ISETP.LT.OR P0, PT, R5, 0x1, P1 ;  /* 0x000000010500780c */ /* 0x000fda0000f01670 */
[----:B------:R1:W-:Y:S02]  /*f550*/  LDGSTS.E.BYPASS.LTC128B.128 [R0+0x7c00], desc[UR36][R2.64+0x180], !P0 ;  /* 0x07c0018002007fae */ /* 0x0003e4000c101d64 */
[----:B-1----:R-:W-:Y:S02]  /*f560*/  IADD3 R2, P0, R14, R6, RZ ;  /* 0x000000060e027210 */ /* 0x002fe40007f1e0ff */
[----:B------:R-:W1:Y:S02]  /*f570*/  SHFL.IDX PT, R14, R17, 0x2, 0x181f ;  /* 0x00581f00110e7f89 */ /* 0x000e6400000e0000 */
[----:B0-----:R-:W-:Y:S02]  /*f580*/  IADD3.X R3, RZ, R7, RZ, P0, !PT ;  /* 0x00000007ff037210 */ /* 0x001fe400007fe4ff */
[----:B------:R-:W-:Y:S01]  /*f590*/  ISETP.LT.OR P0, PT, R5, 0x11, P4 ;  /* 0x000000110500780c */ /* 0x000fe20002701670 */
[----:B------:R-:W0:-:S12]  /*f5a0*/  SHFL.IDX PT, R7, R18, 0x2, 0x181f ;  /* 0x00581f0012077f89 */ /* 0x000e1800000e0000 */
        /* <DEDUP_REMOVED lines=8> */
[----:B------:R-:W1:Y:S03]  /*f630*/  SHFL.IDX PT, R14, R17, 0x3, 0x181f ;  /* 0x00781f00110e7f89 */ /* 0x000e6600000e0000 */
[----:B0-----:R-:W-:Y:S01]  /*f640*/  IMAD.X R3, RZ, RZ, R7, P0 ;  /* 0x000000ffff037224 */ /* 0x001fe200000e0607 */
[C---:B------:R-:W-:Y:S01]  /*f650*/  ISETP.LT.OR P0, PT, R5.reuse, 0x21, P4 ;  /* 0x000000210500780c */ /* 0x040fe20002701670 */
[----:B------:R-:W0:Y:S04]  /*f660*/  SHFL.IDX PT, R7, R18, 0x3, 0x181f ;  /* 0x00781f0012077f89 */ /* 0x000e2800000e0000 */
[----:B------:R-:W2:Y:S08]  /*f670*/  SHFL.IDX PT, R18, R18, 0x4, 0x181f ;  /* 0x00981f0012127f89 */ /* 0x000eb000000e0000 */
        /* <DEDUP_REMOVED lines=8> */
[----:B------:R1:W3:Y:S03]  /*f700*/  SHFL.IDX PT, R14, R17, 0x4, 0x181f ;  /* 0x00981f00110e7f89 */ /* 0x0002e600000e0000 */
[----:B0-----:R-:W-:Y:S01]  /*f710*/  IMAD.X R3, RZ, RZ, R7, P0 ;  /* 0x000000ffff037224 */ /* 0x001fe200000e0607 */
[----:B------:R-:W-:-:S13]  /*f720*/  ISETP.LT.OR P0, PT, R5, 0x31, P4 ;  /* 0x000000310500780c */ /* 0x000fda0002701670 */
[----:B------:R1:W-:Y:S01]  /*f730*/  LDGSTS.E.BYPASS.LTC128B.128 [R0+0x1c00], desc[UR36][R2.64], !P0 ;  /* 0x01c0000002007fae */ /* 0x0003e2000c101d64 */
[----:B------:R-:W-:-:S13]  /*f740*/  ISETP.LT.OR P0, PT, R5, 0x31, P3 ;  /* 0x000000310500780c */ /* 0x000fda0001f01670 */
[----:B------:R1:W-:Y:S01]  /*f750*/  LDGSTS.E.BYPASS.LTC128B.128 [R0+0x4400], desc[UR36][R2.64+0x80], !P0 ;  /* 0x0440008002007fae */ /* 0x0003e2000c101d64 */
[----:B------:R-:W-:-:S13]  /*f760*/  ISETP.LT.OR P0, PT, R5, 0x31, P2 ;  /* 0x000000310500780c */ /* 0x000fda0001701670 */
[----:B------:R1:W-:Y:S01]  /*f770*/  LDGSTS.E.BYPASS.LTC128B.128 [R0+0x6c00], desc[UR36][R2.64+0x100], !P0 ;  /* 0x06c0010002007fae */ /* 0x0003e2000c101d64 */
[----:B------:R-:W-:-:S13]  /*f780*/  ISETP.LT.OR P0, PT, R5, 0x31, P1 ;  /* 0x000000310500780c */ /* 0x000fda0000f01670 */
[----:B--23--:R1:W-:Y:S02]  /*f790*/  LDGSTS.E.BYPASS.LTC128B.128 [R0+0x9400], desc[UR36][R2.64+0x180], !P0 ;  /* 0x0940018002007fae */ /* 0x00c3e4000c101d64 */
.L_x_164:
[----:B01----:R-:W-:-:S05]  /*f7a0*/  IADD3 R2, P0, R14, R6, RZ ;  /* 0x000000060e027210 */ /* 0x003fca0007f1e0ff */
[----:B------:R-:W-:Y:S01]  /*f7b0*/  IMAD.X R3, RZ, RZ, R18, P0 ;  /* 0x000000ffff037224 */ /* 0x000fe200000e0612 */
[----:B------:R-:W-:-:S13]  /*f7c0*/  ISETP.LT.OR P0, PT, R5, 0x41, P4 ;  /* 0x000000410500780c */ /* 0x000fda0002701670 */
[----:B------:R-:W-:Y:S01]  /*f7d0*/  @!PT LDS RZ, [RZ] ;  /* 0x00000000fffff984 */ /* 0x000fe20000000800 */
[----:B------:R-:W-:Y:S01]  /*f7e0*/  @!PT LDS RZ, [RZ] ;  /* 0x00000000fffff984 */ /* 0x000fe20000000800 */
[----:B------:R-:W-:Y:S01]  /*f7f0*/  @!PT LDS RZ, [RZ] ;  /* 0x00000000fffff984 */ /* 0x000fe20000000800 */
[----:B------:R0:W-:Y:S01]  /*f800*/  LDGSTS.E.BYPASS.LTC128B.128 [R0+0x2400], desc[UR36][R2.64], !P0 ;  /* 0x0240000002007fae */ /* 0x0001e2000c101d64 */
[----:B------:R-:W-:-:S13]  /*f810*/  ISETP.LT.OR P0, PT, R5, 0x41, P3 ;  /* 0x000000410500780c */ /* 0x000fda0001f01670 */
[----:B------:R0:W-:Y:S01]  /*f820*/  LDGSTS.E.BYPASS.LTC128B.128 [R0+0x4c00], desc[UR36][R2.64+0x80], !P0 ;  /* 0x04c0008002007fae */ /* 0x0001e2000c101d64 */
[----:B------:R-:W-:-:S13]  /*f830*/  ISETP.LT.OR P0, PT, R5, 0x41, P2 ;  /* 0x000000410500780c */ /* 0x000fda0001701670 */
[----:B------:R0:W-:Y:S01]  /*f840*/  LDGSTS.E.BYPASS.LTC128B.128 [R0+0x7400], desc[UR36][R2.64+0x100], !P0 ;  /* 0x0740010002007fae */ /* 0x0001e2000c101d64 */
[----:B------:R-:W-:-:S13]  /*f850*/  ISETP.LT.OR P0, PT, R5, 0x41, P1 ;  /* 0x000000410500780c */ /* 0x000fda0000f01670 */
[----:B------:R0:W-:Y:S01]  /*f860*/  LDGSTS.E.BYPASS.LTC128B.128 [R0+0x9c00], desc[UR36][R2.64+0x180], !P0 ;  /* 0x09c0018002007fae */ /* 0x0001e2000c101d64 */
[----:B------:R-:W-:Y:S01]  /*f870*/  PLOP3.LUT P0, PT, PT, PT, PT, 0x80, 0x0 ;  /* 0x000000000000781c */ /* 0x000fe20003f0f070 */
[----:B------:R-:W-:-:S12]  /*f880*/  NOP ;  /* 0x0000000000007918 */ /* 0x000fd80000000000 */
.L_x_75:
        /* <DEDUP_REMOVED lines=10> */
.L_x_76:
[----:B0-----:R-:W2:Y:S01]  /*f930*/  LDL.LU R2, [R1] ;  /* 0x0000000001027983 */ /* 0x001ea20000300800 */
[----:B------:R-:W-:Y:S01]  /*f940*/  IADD3 R22, R22, 0x1, RZ ;  /* 0x0000000116167810 */ /* 0x000fe20007ffe0ff */
[----:B------:R-:W-:Y:S01]  /*f950*/  VIADD R36, R36, UR43 ;  /* 0x0000002b24247c36 */ /* 0x000fe20008000000 */
[----:B------:R-:W-:Y:S01]  /*f960*/  ULDC UR4, c[0x0][0xc34] ;  /* 0x00030d0000047ab9 */ /* 0x000fe20000000800 */
[----:B------:R0:W-:Y:S01]  /*f970*/  SYNCS.ARRIVE.TRANS64.A1T0 RZ, [R4+URZ+0x38850], RZ ;  /* 0x038850ff04ff79a7 */ /* 0x0001e2000810003f */
[----:B------:R-:W-:-:S04]  /*f980*/  ISETP.NE.AND P0, PT, R22, 0x2, PT ;  /* 0x000000021600780c */ /* 0x000fc80003f05270 */
[----:B------:R-:W-:Y:S02]  /*f990*/  SEL R22, R22, RZ, P0 ;  /* 0x000000ff16167207 */ /* 0x000fe40000000000 */
[----:B------:R-:W-:Y:S02]  /*f9a0*/  SEL R0, RZ, 0x1, P0 ;  /* 0x00000001ff007807 */ /* 0x000fe40000000000 */
[----:B------:R-:W-:Y:S02]  /*f9b0*/  ISETP.GE.AND P0, PT, R36, UR4, PT ;  /* 0x0000000424007c0c */ /* 0x000fe4000bf06270 */
[----:B------:R-:W-:Y:S01]  /*f9c0*/  LOP3.LUT R25, R25, R0, RZ, 0x3c, !PT ;  /* 0x0000000019197212 */ /* 0x000fe200078e3cff */
[----:B--2---:R-:W-:-:S05]  /*f9d0*/  VIADD R2, R2, 0x1 ;  /* 0x0000000102027836 */ /* 0x004fca0000000000 */
[----:B------:R0:W-:Y:S05]  /*f9e0*/  STL [R1], R2 ;  /* 0x0000000201007387 */ /* 0x0001ea0000100800 */
[----:B------:R-:W-:Y:S05]  /*f9f0*/  @!P0 BRA `(.L_x_77) ;  /* 0xffffffcc009c8947 */ /* 0x000fea000383ffff */
[----:B------:R-:W-:-:S07]  /*fa00*/  LOP3.LUT R0, R2, 0x1, RZ, 0xc, !PT ;  /* 0x0000000102007812 */ /* 0x000fce00078e0cff */
.L_x_40:
[----:B------:R-:W1:Y:S01]  /*fa10*/  S2R R3, SR_CgaCtaId ;  /* 0x0000000000037919 */ /* 0x000e620000008800 */
[----:B0-----:R-:W-:Y:S01]  /*fa20*/  MOV R2, 0x400 ;  /* 0x0000040000027802 */ /* 0x001fe20000000f00 */
[----:B------:R-:W-:Y:S01]  /*fa30*/  BSSY B0, `(.L_x_78) ;  /* 0x0000005000007945 */ /* 0x000fe20003800000 */
[----:B------:R-:W-:Y:S02]  /*fa40*/  SHF.L.U32 R0, R0, 0x1f, RZ ;  /* 0x0000001f00007819 */ /* 0x000fe400000006ff */
[----:B-1----:R-:W-:-:S04]  /*fa50*/  LEA R5, R3, R2, 0x18 ;  /* 0x0000000203057211 */ /* 0x002fc800078ec0ff */
[----:B------:R-:W0:Y:S02]  /*fa60*/  SYNCS.PHASECHK.TRANS64.TRYWAIT P0, [R5+URZ+0x38820], R0 ;  /* 0x03882000050075a7 */ /* 0x000e24000800017f */
[----:B0-----:R-:W-:Y:S05]  /*fa70*/  @!P0 BRA `(.L_x_79) ;  /* 0x0000002c00808947 */ /* 0x001fea0003800000 */
.L_x_165:
[----:B------:R-:W-:Y:S05]  /*fa80*/  BSYNC B0 ;  /* 0x0000000000007941 */ /* 0x000fea0003800000 */
.L_x_78:
[----:B------:R-:W-:-:S03]  /*fa90*/  UMOV UR4, 0xffffffff ;  /* 0xffffffff00047882 */ /* 0x000fc60000000000 */
[----:B------:R-:W-:Y:S05]  /*faa0*/  BRA.DIV UR4, `(.L_x_80) ;  /* 0x0000002e04887947 */ /* 0x000fea000b800000 */
[----:B0-----:R-:W0:Y:S02]  /*fab0*/  S2R R0, SR_TID.X ;  /* 0x0000000000007919 */ /* 0x001e240000002100 */
[----:B0-----:R-:W-:-:S04]  /*fac0*/  SHF.R.U32.HI R0, RZ, 0x5, R0 ;  /* 0x00000005ff007819 */ /* 0x001fc80000011600 */
[----:B------:R-:W-:-:S05]  /*fad0*/  LOP3.LUT R0, R0, 0x3, RZ, 0xc0, !PT ;  /* 0x0000000300007812 */ /* 0x000fca00078ec0ff */
[----:B------:R0:W1:Y:S02]  /*fae0*/  SHFL.IDX PT, R14, R0, RZ, 0x1f ;  /* 0x00001fff000e7589 */ /* 0x00006400000e0000 */
.L_x_168:
[----:B-1----:R-:W-:Y:S01]  /*faf0*/  ISETP.NE.AND P0, PT, R14, RZ, PT ;  /* 0x000000ff0e00720c */ /* 0x002fe20003f05270 */
[----:B------:R-:W-:-:S12]  /*fb00*/  BSSY B0, `(.L_x_81) ;  /* 0x0000026000007945 */ /* 0x000fd80003800000 */
[----:B------:R-:W-:Y:S05]  /*fb10*/  @P0 BRA `(.L_x_82) ;  /* 0x0000000000900947 */ /* 0x000fea0003800000 */
[----:B------:R-:W-:-:S03]  /*fb20*/  UMOV UR4, 0xffffffff ;  /* 0xffffffff00047882 */ /* 0x000fc60000000000 */
[----:B------:R-:W-:Y:S05]  /*fb30*/  BRA.DIV UR4, `(.L_x_83) ;  /* 0x0000002e04987947 */ /* 0x000fea000b800000 */
[----:B------:R-:W-:-:S13]  /*fb40*/  ELECT P6, URZ, PT ;  /* 0x00000000003f782f */ /* 0x000fda00038c0000 */
.L_x_171:
[----:B------:R-:W-:Y:S05]  /*fb50*/  @!P6 BRA `(.L_x_82) ;  /* 0x000000000080e947 */ /* 0x000fea0003800000 */
[----:B0-----:R-:W2:Y:S02]  /*fb60*/  LDL R0, [R1+0xc] ;  /* 0x00000c0001007983 */ /* 0x001ea40000100800 */
[----:B--2---:R-:W-:-:S13]  /*fb70*/  R2UR UR4, R0 ;  /* 0x00000000000472ca */ /* 0x004fda00000e0000 */
[----:B------:R-:W-:-:S06]  /*fb80*/  ULOP3.LUT UR4, UR4, 0x2, URZ, 0xfc, !UPT ;  /* 0x0000000204047892 */ /* 0x000fcc000f8efc3f */
[----:B------:R-:W-:-:S05]  /*fb90*/  IMAD.U32 R0, RZ, RZ, UR4 ;  /* 0x00000004ff007e24 */ /* 0x000fca000f8e00ff */
[----:B------:R-:W-:-:S13]  /*fba0*/  ISETP.NE.AND P0, PT, R0, 0x3, PT ;  /* 0x000000030000780c */ /* 0x000fda0003f05270 */
[----:B------:R-:W-:Y:S05]  /*fbb0*/  @!P0 BRA `(.L_x_84) ;  /* 0x0000000000048947 */ /* 0x000fea0003800000 */
[----:B------:R-:W-:Y:S01]  /*fbc0*/  BPT.TRAP 0x1 ;  /* 0x000000040000795c */ /* 0x000fe20000300000 */
.L_x_84:
[C---:B------:R-:W-:Y:S01]  /*fbd0*/  LEA R3, R22.reuse, R5, 0x3 ;  /* 0x0000000516037211 */ /* 0x040fe200078e18ff */
[----:B------:R-:W-:Y:S01]  /*fbe0*/  VIADD R22, R22, 0x1 ;  /* 0x0000000116167836 */ /* 0x000fe20000000000 */
[----:B------:R-:W-:-:S04]  /*fbf0*/  SHF.L.U32 R2, R25, 0x1f, RZ ;  /* 0x0000001f19027819 */ /* 0x000fc800000006ff */
[----:B------:R-:W0:Y:S01]  /*fc00*/  SYNCS.PHASECHK.TRANS64.TRYWAIT P1, [R3+URZ+0x38840], R2 ;  /* 0x03884002030075a7 */ /* 0x000e22000802017f */
[----:B------:R-:W-:-:S04]  /*fc10*/  ISETP.NE.AND P2, PT, R22, 0x2, PT ;  /* 0x000000021600780c */ /* 0x000fc80003f45270 */
[----:B------:R-:W-:Y:S01]  /*fc20*/  SEL R0, RZ, 0x1, P2 ;  /* 0x00000001ff007807 */ /* 0x000fe20001000000 */
[----:B0-----:R-:W-:Y:S08]  /*fc30*/  @!P1 BRA `(.L_x_85) ;  /* 0x0000002c00789947 */ /* 0x001ff00003800000 */
.L_x_172:
[----:B------:R-:W-:Y:S02]  /*fc40*/  SEL R22, R22, RZ, P2 ;  /* 0x000000ff16167207 */ /* 0x000fe40001000000 */
[----:B------:R-:W-:Y:S01]  /*fc50*/  LOP3.LUT R0, R25, R0, RZ, 0x3c, !PT ;  /* 0x0000000019007212 */ /* 0x000fe200078e3cff */
[----:B------:R-:W-:Y:S06]  /*fc60*/  @!P0 BRA `(.L_x_86) ;  /* 0x0000000000048947 */ /* 0x000fec0003800000 */
[----:B------:R-:W-:Y:S01]  /*fc70*/  BPT.TRAP 0x1 ;  /* 0x000000040000795c */ /* 0x000fe20000300000 */
.L_x_86:
[----:B------:R-:W-:Y:S01]  /*fc80*/  IMAD R5, R22, 0x8, R5 ;  /* 0x0000000816057824 */ /* 0x000fe200078e0205 */
[----:B------:R-:W-:-:S04]  /*fc90*/  SHF.L.U32 R0, R0, 0x1f, RZ ;  /* 0x0000001f00007819 */ /* 0x000fc800000006ff */
[----:B------:R-:W1:Y:S02]  /*fca0*/  SYNCS.PHASECHK.TRANS64.TRYWAIT P1, [R5+URZ+0x38840], R0 ;  /* 0x03884000050075a7 */ /* 0x000e64000802017f */
[----:B-1----:R-:W-:Y:S05]  /*fcb0*/  @!P1 BRA `(.L_x_87) ;  /* 0x0000002c006c9947 */ /* 0x002fea0003800000 */
.L_x_173:
[----:B------:R-:W-:Y:S05]  /*fcc0*/  @!P0 BRA `(.L_x_88) ;  /* 0x0000000000048947 */ /* 0x000fea0003800000 */
[----:B------:R-:W-:Y:S01]  /*fcd0*/  BPT.TRAP 0x1 ;  /* 0x000000040000795c */ /* 0x000fe20000300000 */
.L_x_88:
[----:B------:R-:W2:Y:S02]  /*fce0*/  SYNCS.PHASECHK.TRANS64.TRYWAIT P1, [R3+URZ+0x38860], R2 ;  /* 0x03886002030075a7 */ /* 0x000ea4000802017f */
[----:B--2---:R-:W-:Y:S05]  /*fcf0*/  @!P1 BRA `(.L_x_89) ;  /* 0x0000002c00709947 */ /* 0x004fea0003800000 */
.L_x_174:
[----:B------:R-:W-:Y:S05]  /*fd00*/  @!P0 BRA `(.L_x_90) ;  /* 0x0000000000048947 */ /* 0x000fea0003800000 */
[----:B------:R-:W-:Y:S01]  /*fd10*/  BPT.TRAP 0x1 ;  /* 0x000000040000795c */ /* 0x000fe20000300000 */
.L_x_90:
[----:B---3--:R3:W4:Y:S02]  /*fd20*/  SYNCS.PHASECHK.TRANS64.TRYWAIT P0, [R5+URZ+0x38860], R0 ;  /* 0x03886000050075a7 */ /* 0x008724000800017f */
[----:B----4-:R-:W-:Y:S05]  /*fd30*/  @!P0 NANOSLEEP.SYNCS 0x989680 ;  /* 0x009896800000895d */ /* 0x010fea0003900000 */
[----:B------:R-:W4:Y:S02]  /*fd40*/  @!P0 SYNCS.PHASECHK.TRANS64 P0, [R5+URZ+0x38860], R0 ;  /* 0x03886000050085a7 */ /* 0x000f24000800007f */
[----:B----4-:R-:W-:Y:S05]  /*fd50*/  @!P0 BRA `(.L_x_90) ;  /* 0xfffffffc00f08947 */ /* 0x010fea000383ffff */
.L_x_82:
[----:B------:R-:W-:Y:S05]  /*fd60*/  BSYNC B0 ;  /* 0x0000000000007941 */ /* 0x000fea0003800000 */
.L_x_81:
[----:B------:R-:W-:Y:S05]  /*fd70*/  EXIT ;  /* 0x000000000000794d */ /* 0x000fea0003800000 */
.L_x_8:
[----:B0-----:R-:W-:-:S04]  /*fd80*/  IMAD.U32 R3, RZ, RZ, UR40 ;  /* 0x00000028ff037e24 */ /* 0x001fc8000f8e00ff */
[----:B------:R0:W1:Y:S03]  /*fd90*/  SYNCS.PHASECHK.TRANS64.TRYWAIT P1, [R3+URZ+0x38800], R0 ;  /* 0x03880000030075a7 */ /* 0x000066000802017f */
[----:B-1----:R-:W-:Y:S05]  /*fda0*/  @!P1 NANOSLEEP.SYNCS 0x989680 ;  /* 0x009896800000995d */ /* 0x002fea0003900000 */
[----:B------:R-:W1:Y:S02]  /*fdb0*/  @!P1 SYNCS.PHASECHK.TRANS64 P1, [R3+URZ+0x38800], R0 ;  /* 0x03880000030095a7 */ /* 0x000e64000802007f */
[----:B-1----:R-:W-:Y:S05]  /*fdc0*/  @!P1 BRA `(.L_x_8) ;  /* 0xfffffffc00ec9947 */ /* 0x002fea000383ffff */
[----:B------:R-:W-:Y:S05]  /*fdd0*/  BRA `(.L_x_91) ;  /* 0xffffff1000ec7947 */ /* 0x000fea000383ffff */
.L_x_12:
[----:B-1----:R1:W2:Y:S02]  /*fde0*/  SYNCS.PHASECHK.TRANS64.TRYWAIT P1, [R0+URZ+0x38830], R3 ;  /* 0x03883003000075a7 */ /* 0x0022a4000802017f */
[----:B--2---:R-:W-:Y:S05]  /*fdf0*/  @!P1 NANOSLEEP.SYNCS 0x989680 ;  /* 0x009896800000995d */ /* 0x004fea0003900000 */
[----:B------:R-:W2:Y:S02]  /*fe00*/  @!P1 SYNCS.PHASECHK.TRANS64 P1, [R0+URZ+0x38830], R3 ;  /* 0x03883003000095a7 */ /* 0x000ea4000802007f */
[----:B--2---:R-:W-:Y:S05]  /*fe10*/  @!P1 BRA `(.L_x_12) ;  /* 0xfffffffc00f09947 */ /* 0x004fea000383ffff */
[----:B------:R-:W-:Y:S05]  /*fe20*/  BRA `(.L_x_11) ;  /* 0xffffff1400107947 */ /* 0x000fea000383ffff */
.L_x_18:
[----:B-1----:R-:W-:-:S04]  /*fe30*/  MOV R4, UR60 ;  /* 0x0000003c00047c02 */ /* 0x002fc80008000f00 */
[----:B------:R1:W2:Y:S03]  /*fe40*/  SYNCS.PHASECHK.TRANS64.TRYWAIT P1, [R4+URZ+0x38830], R3 ;  /* 0x03883003040075a7 */ /* 0x0002a6000802017f */
[----:B--2---:R-:W-:Y:S05]  /*fe50*/  @!P1 NANOSLEEP.SYNCS 0x989680 ;  /* 0x009896800000995d */ /* 0x004fea0003900000 */
[----:B------:R-:W2:Y:S02]  /*fe60*/  @!P1 SYNCS.PHASECHK.TRANS64 P1, [R4+URZ+0x38830], R3 ;  /* 0x03883003040095a7 */ /* 0x000ea4000802007f */
[----:B--2---:R-:W-:Y:S05]  /*fe70*/  @!P1 BRA `(.L_x_18) ;  /* 0xfffffffc00ec9947 */ /* 0x004fea000383ffff */
[----:B------:R-:W-:Y:S05]  /*fe80*/  BRA `(.L_x_17) ;  /* 0xffffff5400a07947 */ /* 0x000fea000383ffff */
.L_x_22:
[----:B01----:R-:W-:-:S04]  /*fe90*/  IMAD.U32 R3, RZ, RZ, UR4 ;  /* 0x00000004ff037e24 */ /* 0x003fc8000f8e00ff */
[----:B------:R0:W1:Y:S03]  /*fea0*/  SYNCS.PHASECHK.TRANS64.TRYWAIT P1, [R3+URZ+0x38850], R0 ;  /* 0x03885000030075a7 */ /* 0x000066000802017f */
[----:B-1----:R-:W-:Y:S05]  /*feb0*/  @!P1 NANOSLEEP.SYNCS 0x989680 ;  /* 0x009896800000995d */ /* 0x002fea0003900000 */
[----:B------:R-:W1:Y:S02]  /*fec0*/  @!P1 SYNCS.PHASECHK.TRANS64 P1, [R3+URZ+0x38850], R0 ;  /* 0x03885000030095a7 */ /* 0x000e64000802007f */
[----:B-1----:R-:W-:Y:S05]  /*fed0*/  @!P1 BRA `(.L_x_22) ;  /* 0xfffffffc00ec9947 */ /* 0x002fea000383ffff */
[----:B------:R-:W-:Y:S05]  /*fee0*/  BRA `(.L_x_21) ;  /* 0xffffff7c00ec7947 */ /* 0x000fea000383ffff */
.L_x_29:
[----:B-1----:R-:W-:-:S04]  /*fef0*/  IMAD.U32 R7, RZ, RZ, UR12 ;  /* 0x0000000cff077e24 */ /* 0x002fc8000f8e00ff */
[----:B------:R1:W2:Y:S03]  /*ff00*/  SYNCS.PHASECHK.TRANS64.TRYWAIT P1, [R7+URZ+0x38850], R0 ;  /* 0x03885000070075a7 */ /* 0x0002a6000802017f */
[----:B--2---:R-:W-:Y:S05]  /*ff10*/  @!P1 NANOSLEEP.SYNCS 0x989680 ;  /* 0x009896800000995d */ /* 0x004fea0003900000 */
[----:B------:R-:W2:Y:S02]  /*ff20*/  @!P1 SYNCS.PHASECHK.TRANS64 P1, [R7+URZ+0x38850], R0 ;  /* 0x03885000070095a7 */ /* 0x000ea4000802007f */
[----:B--2---:R-:W-:Y:S05]  /*ff30*/  @!P1 BRA `(.L_x_29) ;  /* 0xfffffffc00ec9947 */ /* 0x004fea000383ffff */
[----:B------:R-:W-:Y:S05]  /*ff40*/  BRA `(.L_x_28) ;  /* 0xffffff9800087947 */ /* 0x000fea000383ffff */
.L_x_44:
[----:B------:R-:W0:Y:S01]  /*ff50*/  S2R R17, SR_TID.X ;  /* 0x0000000000117919 */ /* 0x000e220000002100 */
[----:B------:R-:W-:Y:S01]  /*ff60*/  BSSY B0, `(.L_x_92) ;  /* 0x000000a000007945 */ /* 0x000fe20003800000 */
[----:B------:R-:W-:Y:S01]  /*ff70*/  MOV R12, RZ ;  /* 0x000000ff000c7202 */ /* 0x000fe20000000f00 */
[----:B------:R-:W-:Y:S02]  /*ff80*/  IMAD.MOV.U32 R11, RZ, RZ, 0x1f ;  /* 0x0000001fff0b7424 */ /* 0x000fe400078e00ff */
[----:B------:R-:W-:Y:S01]  /*ff90*/  IMAD.MOV.U32 R15, RZ, RZ, -0x1 ;  /* 0xffffffffff0f7424 */ /* 0x000fe200078e00ff */
[----:B0-----:R-:W-:-:S04]  /*ffa0*/  SHF.R.U32.HI R17, RZ, 0x5, R17 ;  /* 0x00000005ff117819 */ /* 0x001fc80000011611 */
[----:B------:R-:W-:-:S05]  /*ffb0*/  LOP3.LUT R17, R17, 0x3, RZ, 0xc0, !PT ;  /* 0x0000000311117812 */ /* 0x000fca00078ec0ff */
[----:B------:R-:W-:-:S07]  /*ffc0*/  IMAD.MOV.U32 R13, RZ, RZ, R17 ;  /* 0x000000ffff0d7224 */ /* 0x000fce00078e0011 */
[----:B-1---5:R-:W-:Y:S05]  /*ffd0*/  WARPSYNC.COLLECTIVE R15, `(.L_x_93) ;  /* 0x000000000f087348 */ /* 0x022fea0003c00000 */
[----:B------:R0:W2:Y:S02]  /*ffe0*/  SHFL.IDX P6, R14, R13, R12, R11 ;  /* 0x0000000c0d0e7389 */ /* 0x0000a400000c000b */
[----:B012--5:R-:W-:Y:S01]  /*fff0*/  ENDCOLLECTIVE ;  /* 0x000000000000791b */ /* 0x027fe20003800000 */
.L_x_93:
[----:B------:R-:W-:Y:S05]  /*10000*/  BSYNC B0 ;  /* 0x0000000000007941 */ /* 0x000fea0003800000 */
.L_x_92:
[----:B------:R-:W-:Y:S05]  /*10010*/  BRA `(.L_x_94) ;  /* 0xffffffcc00787947 */ /* 0x000fea000383ffff */
.L_x_47:
[----:B0-----:R0:W1:Y:S02]  /*10020*/  SYNCS.PHASECHK.TRANS64.TRYWAIT P0, [R0+URZ+0x38840], R3 ;  /* 0x03884003000075a7 */ /* 0x001064000800017f */
[----:B-1----:R-:W-:Y:S05]  /*10030*/  @!P0 NANOSLEEP.SYNCS 0x989680 ;  /* 0x009896800000895d */ /* 0x002fea0003900000 */
[----:B------:R-:W1:Y:S02]  /*10040*/  @!P0 SYNCS.PHASECHK.TRANS64 P0, [R0+URZ+0x38840], R3 ;  /* 0x03884003000085a7 */ /* 0x000e64000800007f */
[----:B-1----:R-:W-:Y:S05]  /*10050*/  @!P0 BRA `(.L_x_47) ;  /* 0xfffffffc00f08947 */ /* 0x002fea000383ffff */
[----:B------:R-:W-:Y:S05]  /*10060*/  BRA `(.L_x_95) ;  /* 0xffffffd0004c7947 */ /* 0x000fea000383ffff */
.L_x_48:
[----:B------:R-:W-:Y:S01]  /*10070*/  BSSY B0, `(.L_x_96) ;  /* 0x0000008000007945 */ /* 0x000fe20003800000 */
[----:B------:R-:W-:Y:S01]  /*10080*/  IMAD.MOV.U32 R13, RZ, RZ, R6 ;  /* 0x000000ffff0d7224 */ /* 0x000fe200078e0006 */
[----:B------:R-:W-:Y:S01]  /*10090*/  MOV R12, RZ ;  /* 0x000000ff000c7202 */ /* 0x000fe20000000f00 */
[----:B------:R-:W-:Y:S02]  /*100a0*/  IMAD.MOV.U32 R11, RZ, RZ, 0x181f ;  /* 0x0000181fff0b7424 */ /* 0x000fe400078e00ff */
[----:B------:R-:W-:-:S07]  /*100b0*/  IMAD.MOV.U32 R15, RZ, RZ, -0x1 ;  /* 0xffffffffff0f7424 */ /* 0x000fce00078e00ff */
[----:B------:R-:W-:Y:S05]  /*100c0*/  WARPSYNC.COLLECTIVE R15, `(.L_x_97) ;  /* 0x000000000f087348 */ /* 0x000fea0003c00000 */
[----:B------:R0:W1:Y:S02]  /*100d0*/  SHFL.IDX P6, R14, R13, R12, R11 ;  /* 0x0000000c0d0e7389 */ /* 0x00006400000c000b */
[----:B01----:R-:W-:Y:S01]  /*100e0*/  ENDCOLLECTIVE ;  /* 0x000000000000791b */ /* 0x003fe20003800000 */
.L_x_97:
[----:B------:R-:W-:Y:S05]  /*100f0*/  BSYNC B0 ;  /* 0x0000000000007941 */ /* 0x000fea0003800000 */
.L_x_96:
[----:B------:R-:W-:Y:S01]  /*10100*/  MOV R13, R4 ;  /* 0x00000004000d7202 */ /* 0x000fe20000000f00 */
[----:B------:R-:W-:Y:S01]  /*10110*/  IMAD.MOV.U32 R12, RZ, RZ, RZ ;  /* 0x000000ffff0c7224 */ /* 0x000fe200078e00ff */
[----:B------:R-:W-:Y:S01]  /*10120*/  ISETP.GE.AND P0, PT, R33, 0x1, PT ;  /* 0x000000012100780c */ /* 0x000fe20003f06270 */
[----:B------:R-:W-:Y:S01]  /*10130*/  IMAD.MOV.U32 R11, RZ, RZ, 0x181f ;  /* 0x0000181fff0b7424 */ /* 0x000fe200078e00ff */
[C---:B------:R-:W-:Y:S01]  /*10140*/  LOP3.LUT P5, RZ, R16.reuse, 0x8, RZ, 0xc0, !PT ;  /* 0x0000000810ff7812 */ /* 0x040fe200078ac0ff */
[----:B------:R-:W-:Y:S01]  /*10150*/  IMAD.MOV.U32 R15, RZ, RZ, -0x1 ;  /* 0xffffffffff0f7424 */ /* 0x000fe200078e00ff */
[C---:B------:R-:W-:Y:S01]  /*10160*/  LOP3.LUT P4, RZ, R16.reuse, 0x4, RZ, 0xc0, !PT ;  /* 0x0000000410ff7812 */ /* 0x040fe2000788c0ff */
[----:B------:R-:W-:Y:S01]  /*10170*/  IMAD.MOV.U32 R2, RZ, RZ, R14 ;  /* 0x000000ffff027224 */ /* 0x000fe200078e000e */
[----:B------:R-:W-:-:S13]  /*10180*/  LOP3.LUT P3, RZ, R16, 0x2, RZ, 0xc0, !PT ;  /* 0x0000000210ff7812 */ /* 0x000fda000786c0ff */
[----:B------:R-:W-:Y:S05]  /*10190*/  WARPSYNC.COLLECTIVE R15, `(.L_x_98) ;  /* 0x000000000f087348 */ /* 0x000fea0003c00000 */
[----:B------:R0:W1:Y:S02]  /*101a0*/  SHFL.IDX P6, R14, R13, R12, R11 ;  /* 0x0000000c0d0e7389 */ /* 0x00006400000c000b */
[----:B01----:R-:W-:Y:S01]  /*101b0*/  ENDCOLLECTIVE ;  /* 0x000000000000791b */ /* 0x003fe20003800000 */
.L_x_98:
[----:B------:R-:W-:Y:S02]  /*101c0*/  LOP3.LUT P2, RZ, R16, 0x1, RZ, 0xc0, !PT ;  /* 0x0000000110ff7812 */ /* 0x000fe4000784c0ff */
[----:B------:R-:W-:Y:S01]  /*101d0*/  @P0 LEA R7, R5, UR39, 0x1 ;  /* 0x0000002705070c11 */ /* 0x000fe2000f8e08ff */
[----:B------:R-:W-:Y:S02]  /*101e0*/  IMAD.MOV.U32 R13, RZ, RZ, R6 ;  /* 0x000000ffff0d7224 */ /* 0x000fe400078e0006 */
[----:B------:R-:W-:Y:S01]  /*101f0*/  IMAD.MOV.U32 R12, RZ, RZ, 0x1 ;  /* 0x00000001ff0c7424 */ /* 0x000fe200078e00ff */
[----:B------:R-:W-:-:S04]  /*10200*/  @P0 LEA R14, P1, R37, R14, 0x1 ;  /* 0x0000000e250e0211 */ /* 0x000fc800078208ff */
[----:B------:R-:W-:Y:S01]  /*10210*/  @P0 IADD3.X R3, RZ, R2, RZ, P1, !PT ;  /* 0x00000002ff030210 */ /* 0x000fe20000ffe4ff */
[----:B------:R-:W-:-:S08]  /*10220*/  @P0 IMAD.MOV.U32 R2, RZ, RZ, R14 ;  /* 0x000000ffff020224 */ /* 0x000fd000078e000e */
[----:B------:R-:W-:Y:S05]  /*10230*/  WARPSYNC.COLLECTIVE R15, `(.L_x_99) ;  /* 0x000000000f087348 */ /* 0x000fea0003c00000 */
[----:B------:R0:W1:Y:S02]  /*10240*/  SHFL.IDX P6, R14, R13, R12, R11 ;  /* 0x0000000c0d0e7389 */ /* 0x00006400000c000b */
[----:B01----:R-:W-:Y:S01]  /*10250*/  ENDCOLLECTIVE ;  /* 0x000000000000791b */ /* 0x003fe20003800000 */
.L_x_99:
[----:B------:R-:W-:Y:S01]  /*10260*/  @!PT LDS RZ, [RZ] ;  /* 0x00000000fffff984 */ /* 0x000fe20000000800 */
[----:B------:R-:W-:Y:S01]  /*10270*/  @!PT LDS RZ, [RZ] ;  /* 0x00000000fffff984 */ /* 0x000fe20000000800 */
[----:B------:R-:W-:Y:S01]  /*10280*/  @!PT LDS RZ, [RZ] ;  /* 0x00000000fffff984 */ /* 0x000fe20000000800 */
[----:B------:R0:W-:Y:S04]  /*10290*/  @P0 LDGSTS.E.BYPASS.LTC128B.128 [R7+0x24400], desc[UR36][R2.64], !P5 ;  /* 0x2440000002070fae */ /* 0x0001e8000e901d64 */
[----:B------:R0:W-:Y:S04]  /*102a0*/  @P0 LDGSTS.E.BYPASS.LTC128B.128 [R7+0x26c00], desc[UR36][R2.64+0x80], !P4 ;  /* 0x26c0008002070fae */ /* 0x0001e8000e101d64 */
[----:B------:R0:W-:Y:S01]  /*102b0*/  @P0 LDGSTS.E.BYPASS.LTC128B.128 [R7+0x29400], desc[UR36][R2.64+0x100], !P3 ;  /* 0x2940010002070fae */ /* 0x0001e2000d901d64 */
[----:B------:R-:W-:-:S03]  /*102c0*/  IMAD.MOV.U32 R13, RZ, RZ, R4 ;  /* 0x000000ffff0d7224 */ /* 0x000fc600078e0004 */
[----:B------:R0:W-:Y:S01]  /*102d0*/  @P0 LDGSTS.E.BYPASS.LTC128B.128 [R7+0x2bc00], desc[UR36][R2.64+0x180], !P2 ;  /* 0x2bc0018002070fae */ /* 0x0001e2000d101d64 */
[----:B------:R-:W-:Y:S02]  /*102e0*/  ISETP.GE.AND P0, PT, R33, 0x11, PT ;  /* 0x000000112100780c */ /* 0x000fe40003f06270 */
[----:B------:R-:W-:-:S11]  /*102f0*/  MOV R8, R14 ;  /* 0x0000000e00087202 */ /* 0x000fd60000000f00 */
[----:B0-----:R-:W-:Y:S05]  /*10300*/  WARPSYNC.COLLECTIVE R15, `(.L_x_100) ;  /* 0x000000000f087348 */ /* 0x001fea0003c00000 */
[----:B------:R1:W2:Y:S02]  /*10310*/  SHFL.IDX P6, R14, R13, R12, R11 ;  /* 0x0000000c0d0e7389 */ /* 0x0002a400000c000b */
[----:B012---:R-:W-:Y:S01]  /*10320*/  ENDCOLLECTIVE ;  /* 0x000000000000791b */ /* 0x007fe20003800000 */
.L_x_100:
[----:B------:R-:W-:Y:S01]  /*10330*/  @P0 LEA R21, R5, UR39, 0x1 ;  /* 0x0000002705150c11 */ /* 0x000fe2000f8e08ff */
[----:B------:R-:W-:Y:S02]  /*10340*/  IMAD.MOV.U32 R13, RZ, RZ, R6 ;  /* 0x000000ffff0d7224 */ /* 0x000fe400078e0006 */
[----:B------:R-:W-:Y:S01]  /*10350*/  IMAD.MOV.U32 R12, RZ, RZ, 0x2 ;  /* 0x00000002ff0c7424 */ /* 0x000fe200078e00ff */
[----:B------:R-:W-:-:S05]  /*10360*/  @P0 LEA R14, P1, R37, R14, 0x1 ;  /* 0x0000000e250e0211 */ /* 0x000fca00078208ff */
[----:B------:R-:W-:-:S08]  /*10370*/  @P0 IMAD.MOV.U32 R2, RZ, RZ, R14 ;  /* 0x000000ffff020224 */ /* 0x000fd000078e000e */
[----:B------:R-:W-:Y:S05]  /*10380*/  WARPSYNC.COLLECTIVE R15, `(.L_x_101) ;  /* 0x000000000f087348 */ /* 0x000fea0003c00000 */
[----:B------:R0:W1:Y:S02]  /*10390*/  SHFL.IDX P6, R14, R13, R12, R11 ;  /* 0x0000000c0d0e7389 */ /* 0x00006400000c000b */
[----:B01----:R-:W-:Y:S01]  /*103a0*/  ENDCOLLECTIVE ;  /* 0x000000000000791b */ /* 0x003fe20003800000 */
.L_x_101:
[----:B------:R-:W-:-:S05]  /*103b0*/  @P0 IMAD.X R9, RZ, RZ, R8, P1 ;  /* 0x000000ffff090224 */ /* 0x000fca00008e0608 */
[----:B------:R-:W-:-:S05]  /*103c0*/  @P0 MOV R3, R9 ;  /* 0x0000000900030202 */ /* 0x000fca0000000f00 */
[----:B------:R-:W-:Y:S01]  /*103d0*/  @!PT LDS RZ, [RZ] ;  /* 0x00000000fffff984 */ /* 0x000fe20000000800 */
[----:B------:R-:W-:Y:S01]  /*103e0*/  @!PT LDS RZ, [RZ] ;  /* 0x00000000fffff984 */ /* 0x000fe20000000800 */
[----:B------:R-:W-:Y:S01]  /*103f0*/  @!PT LDS RZ, [RZ] ;  /* 0x00000000fffff984 */ /* 0x000fe20000000800 */
[----:B------:R0:W-:Y:S01]  /*10400*/  @P0 LDGSTS.E.BYPASS.LTC128B.128 [R21+0x24c00], desc[UR36][R2.64], !P5 ;  /* 0x24c0000002150fae */ /* 0x0001e2000e901d64 */
[----:B------:R-:W-:-:S03]  /*10410*/  MOV R13, R4 ;  /* 0x00000004000d7202 */ /* 0x000fc60000000f00 */
[----:B------:R0:W-:Y:S04]  /*10420*/  @P0 LDGSTS.E.BYPASS.LTC128B.128 [R21+0x27400], desc[UR36][R2.64+0x80], !P4 ;  /* 0x2740008002150fae */ /* 0x0001e8000e101d64 */
[----:B------:R0:W-:Y:S04]  /*10430*/  @P0 LDGSTS.E.BYPASS.LTC128B.128 [R21+0x29c00], desc[UR36][R2.64+0x100], !P3 ;  /* 0x29c0010002150fae */ /* 0x0001e8000d901d64 */
[----:B------:R0:W-:Y:S01]  /*10440*/  @P0 LDGSTS.E.BYPASS.LTC128B.128 [R21+0x2c400], desc[UR36][R2.64+0x180], !P2 ;  /* 0x2c40018002150fae */ /* 0x0001e2000d101d64 */
[----:B------:R-:W-:Y:S01]  /*10450*/  IMAD.MOV.U32 R7, RZ, RZ, R14 ;  /* 0x000000ffff077224 */ /* 0x000fe200078e000e */
[----:B------:R-:W-:-:S13]  /*10460*/  ISETP.GE.AND P0, PT, R33, 0x21, PT ;  /* 0x000000212100780c */ /* 0x000fda0003f06270 */
[----:B0-----:R-:W-:Y:S05]  /*10470*/  WARPSYNC.COLLECTIVE R15, `(.L_x_102) ;  /* 0x000000000f087348 */ /* 0x001fea0003c00000 */
[----:B------:R1:W2:Y:S02]  /*10480*/  SHFL.IDX P6, R14, R13, R12, R11 ;  /* 0x0000000c0d0e7389 */ /* 0x0002a400000c000b */
[----:B012---:R-:W-:Y:S01]  /*10490*/  ENDCOLLECTIVE ;  /* 0x000000000000791b */ /* 0x007fe20003800000 */
.L_x_102:
[----:B------:R-:W-:Y:S02]  /*104a0*/  @P0 LEA R9, R5, UR39, 0x1 ;  /* 0x0000002705090c11 */ /* 0x000fe4000f8e08ff */
[----:B------:R-:W-:Y:S01]  /*104b0*/  MOV R13, R6 ;  /* 0x00000006000d7202 */ /* 0x000fe20000000f00 */
[----:B------:R-:W-:Y:S01]  /*104c0*/  IMAD.MOV.U32 R12, RZ, RZ, 0x3 ;  /* 0x00000003ff0c7424 */ /* 0x000fe200078e00ff */
[----:B------:R-:W-:-:S05]  /*104d0*/  @P0 LEA R14, P1, R37, R14, 0x1 ;  /* 0x0000000e250e0211 */ /* 0x000fca00078208ff */
[----:B------:R-:W-:-:S08]  /*104e0*/  @P0 IMAD.MOV.U32 R2, RZ, RZ, R14 ;  /* 0x000000ffff020224 */ /* 0x000fd000078e000e */
[----:B------:R-:W-:Y:S05]  /*104f0*/  WARPSYNC.COLLECTIVE R15, `(.L_x_103) ;  /* 0x000000000f087348 */ /* 0x000fea0003c00000 */
[----:B------:R0:W1:Y:S02]  /*10500*/  SHFL.IDX P6, R14, R13, R12, R11 ;  /* 0x0000000c0d0e7389 */ /* 0x00006400000c000b */
[----:B01----:R-:W-:Y:S01]  /*10510*/  ENDCOLLECTIVE ;  /* 0x000000000000791b */ /* 0x003fe20003800000 */
.L_x_103:
[----:B------:R-:W-:-:S04]  /*10520*/  @P0 IMAD.X R7, RZ, RZ, R7, P1 ;  /* 0x000000ffff070224 */ /* 0x000fc800008e0607 */
[----:B------:R-:W-:-:S05]  /*10530*/  @P0 IMAD.MOV.U32 R3, RZ, RZ, R7 ;  /* 0x000000ffff030224 */ /* 0x000fca00078e0007 */
[----:B------:R-:W-:Y:S01]  /*10540*/  @!PT LDS RZ, [RZ] ;  /* 0x00000000fffff984 */ /* 0x000fe20000000800 */
[----:B------:R-:W-:Y:S01]  /*10550*/  @!PT LDS RZ, [RZ] ;  /* 0x00000000fffff984 */ /* 0x000fe20000000800 */
[----:B------:R-:W-:Y:S01]  /*10560*/  @!PT LDS RZ, [RZ] ;  /* 0x00000000fffff984 */ /* 0x000fe20000000800 */
[----:B------:R0:W-:Y:S01]  /*10570*/  @P0 LDGSTS.E.BYPASS.LTC128B.128 [R9+0x25400], desc[UR36][R2.64], !P5 ;  /* 0x2540000002090fae */ /* 0x0001e2000e901d64 */
[----:B------:R-:W-:-:S03]  /*10580*/  IMAD.MOV.U32 R13, RZ, RZ, R4 ;  /* 0x000000ffff0d7224 */ /* 0x000fc600078e0004 */
        /* <DEDUP_REMOVED lines=8> */
.L_x_104:
[----:B------:R-:W-:Y:S01]  /*10610*/  @P0 LEA R21, R5, UR39, 0x1 ;  /* 0x0000002705150c11 */ /* 0x000fe2000f8e08ff */
[----:B------:R-:W-:Y:S01]  /*10620*/  IMAD.MOV.U32 R13, RZ, RZ, R6 ;  /* 0x000000ffff0d7224 */ /* 0x000fe200078e0006 */
[----:B------:R-:W-:Y:S02]  /*10630*/  MOV R12, 0x4 ;  /* 0x00000004000c7802 */ /* 0x000fe40000000f00 */
[----:B------:R-:W-:-:S04]  /*10640*/  @P0 LEA R14, P1, R37, R14, 0x1 ;  /* 0x0000000e250e0211 */ /* 0x000fc800078208ff */
[----:B------:R-:W-:Y:S01]  /*10650*/  @P0 IADD3.X R7, RZ, R7, RZ, P1, !PT ;  /* 0x00000007ff070210 */ /* 0x000fe20000ffe4ff */
[----:B------:R-:W-:-:S08]  /*10660*/  @P0 IMAD.MOV.U32 R2, RZ, RZ, R14 ;  /* 0x000000ffff020224 */ /* 0x000fd000078e000e */
[----:B------:R-:W-:Y:S05]  /*10670*/  WARPSYNC.COLLECTIVE R15, `(.L_x_105) ;  /* 0x000000000f087348 */ /* 0x000fea0003c00000 */
[----:B------:R0:W1:Y:S02]  /*10680*/  SHFL.IDX P6, R14, R13, R12, R11 ;  /* 0x0000000c0d0e7389 */ /* 0x00006400000c000b */
[----:B01----:R-:W-:Y:S01]  /*10690*/  ENDCOLLECTIVE ;  /* 0x000000000000791b */ /* 0x003fe20003800000 */
.L_x_105:
[----:B------:R-:W-:-:S05]  /*106a0*/  @P0 IMAD.MOV.U32 R3, RZ, RZ, R7 ;  /* 0x000000ffff030224 */ /* 0x000fca00078e0007 */
[----:B------:R-:W-:Y:S01]  /*106b0*/  @!PT LDS RZ, [RZ] ;  /* 0x00000000fffff984 */ /* 0x000fe20000000800 */
[----:B------:R-:W-:Y:S01]  /*106c0*/  @!PT LDS RZ, [RZ] ;  /* 0x00000000fffff984 */ /* 0x000fe20000000800 */
[----:B------:R-:W-:Y:S01]  /*106d0*/  @!PT LDS RZ, [RZ] ;  /* 0x00000000fffff984 */ /* 0x000fe20000000800 */
[----:B------:R0:W-:Y:S04]  /*106e0*/  @P0 LDGSTS.E.BYPASS.LTC128B.128 [R21+0x25c00], desc[UR36][R2.64], !P5 ;  /* 0x25c0000002150fae */ /* 0x0001e8000e901d64 */
[----:B------:R0:W-:Y:S01]  /*106f0*/  @P0 LDGSTS.E.BYPASS.LTC128B.128 [R21+0x28400], desc[UR36][R2.64+0x80], !P4 ;  /* 0x2840008002150fae */ /* 0x0001e2000e101d64 */
[----:B------:R-:W-:-:S03]  /*10700*/  IMAD.MOV.U32 R13, RZ, RZ, R4 ;  /* 0x000000ffff0d7224 */ /* 0x000fc600078e0004 */
[----:B------:R0:W-:Y:S04]  /*10710*/  @P0 LDGSTS.E.BYPASS.LTC128B.128 [R21+0x2ac00], desc[UR36][R2.64+0x100], !P3 ;  /* 0x2ac0010002150fae */ /* 0x0001e8000d901d64 */
[----:B------:R0:W-:Y:S01]  /*10720*/  @P0 LDGSTS.E.BYPASS.LTC128B.128 [R21+0x2d400], desc[UR36][R2.64+0x180], !P2 ;  /* 0x2d40018002150fae */ /* 0x0001e2000d101d64 */
[----:B------:R-:W-:-:S07]  /*10730*/  IMAD.MOV.U32 R7, RZ, RZ, R14 ;  /* 0x000000ffff077224 */ /* 0x000fce00078e000e */
[----:B0-----:R-:W-:Y:S05]  /*10740*/  WARPSYNC.COLLECTIVE R15, `(.L_x_106) ;  /* 0x000000000f087348 */ /* 0x001fea0003c00000 */
[----:B------:R1:W2:Y:S02]  /*10750*/  SHFL.IDX P6, R14, R13, R12, R11 ;  /* 0x0000000c0d0e7389 */ /* 0x0002a400000c000b */
[----:B012---:R-:W-:Y:S01]  /*10760*/  ENDCOLLECTIVE ;  /* 0x000000000000791b */ /* 0x007fe20003800000 */
.L_x_106:
[----:B------:R-:W-:Y:S05]  /*10770*/  BRA `(.L_x_107) ;  /* 0xffffffcc00b47947 */ /* 0x000fea000383ffff */
.L_x_54:
[----:B------:R-:W-:Y:S01]  /*10780*/  IMAD.MOV.U32 R13, RZ, RZ, R5 ;  /* 0x000000ffff0d7224 */ /* 0x000fe200078e0005 */
[----:B------:R-:W-:Y:S01]  /*10790*/  MOV R12, RZ ;  /* 0x000000ff000c7202 */ /* 0x000fe20000000f00 */
[----:B------:R-:W-:Y:S02]  /*107a0*/  IMAD.MOV.U32 R11, RZ, RZ, 0x181f ;  /* 0x0000181fff0b7424 */ /* 0x000fe400078e00ff */
[----:B------:R-:W-:Y:S02]  /*107b0*/  IMAD.MOV.U32 R15, RZ, RZ, -0x1 ;  /* 0xffffffffff0f7424 */ /* 0x000fe400078e00ff */
[----:B------:R-:W-:-:S07]  /*107c0*/  IMAD.IADD R4, R34, 0x1, R4 ;  /* 0x0000000122047824 */ /* 0x000fce00078e0204 */
[----:B-----5:R-:W-:Y:S05]  /*107d0*/  WARPSYNC.COLLECTIVE R15, `(.L_x_108) ;  /* 0x000000000f087348 */ /* 0x020fea0003c00000 */
[----:B------:R0:W1:Y:S02]  /*107e0*/  SHFL.IDX P6, R14, R13, R12, R11 ;  /* 0x0000000c0d0e7389 */ /* 0x00006400000c000b */
[----:B01---5:R-:W-:Y:S01]  /*107f0*/  ENDCOLLECTIVE ;  /* 0x000000000000791b */ /* 0x023fe20003800000 */
.L_x_108:
[C---:B------:R-:W-:Y:S02]  /*10800*/  ISETP.GE.AND P0, PT, R4.reuse, UR40, PT ;  /* 0x0000002804007c0c */ /* 0x040fe4000bf06270 */
[----:B------:R-:W-:Y:S02]  /*10810*/  IADD3 R6, R4, 0x10, RZ ;  /* 0x0000001004067810 */ /* 0x000fe40007ffe0ff */
[----:B------:R-:W-:Y:S01]  /*10820*/  MOV R13, R0 ;  /* 0x00000000000d7202 */ /* 0x000fe20000000f00 */
[----:B------:R-:W-:-:S08]  /*10830*/  IMAD.MOV.U32 R2, RZ, RZ, R14 ;  /* 0x000000ffff027224 */ /* 0x000fd000078e000e */
[----:B------:R-:W-:Y:S05]  /*10840*/  WARPSYNC.COLLECTIVE R15, `(.L_x_109) ;  /* 0x000000000f087348 */ /* 0x000fea0003c00000 */
[----:B------:R0:W1:Y:S02]  /*10850*/  SHFL.IDX P6, R14, R13, R12, R11 ;  /* 0x0000000c0d0e7389 */ /* 0x00006400000c000b */
[----:B01----:R-:W-:Y:S01]  /*10860*/  ENDCOLLECTIVE ;  /* 0x000000000000791b */ /* 0x003fe20003800000 */
.L_x_109:
[----:B------:R-:W-:Y:S02]  /*10870*/  IMAD.MOV.U32 R13, RZ, RZ, R5 ;  /* 0x000000ffff0d7224 */ /* 0x000fe400078e0005 */
[----:B------:R-:W-:Y:S01]  /*10880*/  IMAD.MOV.U32 R12, RZ, RZ, 0x1 ;  /* 0x00000001ff0c7424 */ /* 0x000fe200078e00ff */
[----:B------:R-:W-:-:S05]  /*10890*/  @!P0 LEA R14, P1, R37, R14, 0x1 ;  /* 0x0000000e250e8211 */ /* 0x000fca00078208ff */
[----:B------:R-:W-:Y:S02]  /*108a0*/  @!P0 IMAD.X R3, RZ, RZ, R2, P1 ;  /* 0x000000ffff038224 */ /* 0x000fe400008e0602 */
[----:B------:R-:W-:-:S07]  /*108b0*/  @!P0 IMAD.MOV.U32 R2, RZ, RZ, R14 ;  /* 0x000000ffff028224 */ /* 0x000fce00078e000e */
[----:B------:R-:W-:Y:S05]  /*108c0*/  WARPSYNC.COLLECTIVE R15, `(.L_x_110) ;  /* 0x000000000f087348 */ /* 0x000fea0003c00000 */
[----:B------:R0:W1:Y:S02]  /*108d0*/  SHFL.IDX P6, R14, R13, R12, R11 ;  /* 0x0000000c0d0e7389 */ /* 0x00006400000c000b */
[----:B01----:R-:W-:Y:S01]  /*108e0*/  ENDCOLLECTIVE ;  /* 0x000000000000791b */ /* 0x003fe20003800000 */
.L_x_110:
[----:B------:R-:W-:Y:S01]  /*108f0*/  @!PT LDS RZ, [RZ] ;  /* 0x00000000fffff984 */ /* 0x000fe20000000800 */
[----:B------:R-:W-:Y:S01]  /*10900*/  @!PT LDS RZ, [RZ] ;  /* 0x00000000fffff984 */ /* 0x000fe20000000800 */
[----:B------:R-:W-:Y:S01]  /*10910*/  @!PT LDS RZ, [RZ] ;  /* 0x00000000fffff984 */ /* 0x000fe20000000800 */
[----:B------:R0:W-:Y:S04]  /*10920*/  @!P0 LDGSTS.E.BYPASS.LTC128B.128 [R20+0x14400], desc[UR36][R2.64], !P2 ;  /* 0x1440000002148fae */ /* 0x0001e8000d101d64 */
[----:B------:R0:W-:Y:S04]  /*10930*/  @!P0 LDGSTS.E.BYPASS.LTC128B.128 [R20+0x18400], desc[UR36][R2.64+0x80], !P3 ;  /* 0x1840008002148fae */ /* 0x0001e8000d901d64 */
[----:B------:R0:W-:Y:S01]  /*10940*/  @!P0 LDGSTS.E.BYPASS.LTC128B.128 [R20+0x1c400], desc[UR36][R2.64+0x100], !P4 ;  /* 0x1c40010002148fae */ /* 0x0001e2000e101d64 */
[----:B------:R-:W-:-:S03]  /*10950*/  MOV R13, R0 ;  /* 0x00000000000d7202 */ /* 0x000fc60000000f00 */
[----:B------:R0:W-:Y:S01]  /*10960*/  @!P0 LDGSTS.E.BYPASS.LTC128B.128 [R20+0x20400], desc[UR36][R2.64+0x180], !P5 ;  /* 0x2040018002148fae */ /* 0x0001e2000e901d64 */
[----:B------:R-:W-:Y:S01]  /*10970*/  ISETP.GE.AND P0, PT, R6, UR40, PT ;  /* 0x0000002806007c0c */ /* 0x000fe2000bf06270 */
[----:B------:R-:W-:-:S12]  /*10980*/  IMAD.MOV.U32 R6, RZ, RZ, R14 ;  /* 0x000000ffff067224 */ /* 0x000fd800078e000e */
[----:B0-----:R-:W-:Y:S05]  /*10990*/  WARPSYNC.COLLECTIVE R15, `(.L_x_111) ;  /* 0x000000000f087348 */ /* 0x001fea0003c00000 */
[----:B------:R1:W2:Y:S02]  /*109a0*/  SHFL.IDX P6, R14, R13, R12, R11 ;  /* 0x0000000c0d0e7389 */ /* 0x0002a400000c000b */
[----:B012---:R-:W-:Y:S01]  /*109b0*/  ENDCOLLECTIVE ;  /* 0x000000000000791b */ /* 0x007fe20003800000 */
.L_x_111:
[----:B------:R-:W-:Y:S02]  /*109c0*/  IMAD.MOV.U32 R13, RZ, RZ, R5 ;  /* 0x000000ffff0d7224 */ /* 0x000fe400078e0005 */
[----:B------:R-:W-:Y:S01]  /*109d0*/  IMAD.MOV.U32 R12, RZ, RZ, 0x2 ;  /* 0x00000002ff0c7424 */ /* 0x000fe200078e00ff */
[----:B------:R-:W-:-:S05]  /*109e0*/  @!P0 LEA R14, P1, R37, R14, 0x1 ;  /* 0x0000000e250e8211 */ /* 0x000fca00078208ff */
[----:B------:R-:W-:-:S08]  /*109f0*/  @!P0 IMAD.MOV.U32 R2, RZ, RZ, R14 ;  /* 0x000000ffff028224 */ /* 0x000fd000078e000e */
[----:B------:R-:W-:Y:S05]  /*10a00*/  WARPSYNC.COLLECTIVE R15, `(.L_x_112) ;  /* 0x000000000f087348 */ /* 0x000fea0003c00000 */
[----:B------:R0:W1:Y:S02]  /*10a10*/  SHFL.IDX P6, R14, R13, R12, R11 ;  /* 0x0000000c0d0e7389 */ /* 0x00006400000c000b */
[----:B01----:R-:W-:Y:S01]  /*10a20*/  ENDCOLLECTIVE ;  /* 0x000000000000791b */ /* 0x003fe20003800000 */
.L_x_112:
[----:B------:R-:W-:Y:S01]  /*10a30*/  @!P0 IMAD.X R7, RZ, RZ, R6, P1 ;  /* 0x000000ffff078224 */ /* 0x000fe200008e0606 */
[----:B------:R-:W-:-:S03]  /*10a40*/  IADD3 R6, R4, 0x20, RZ ;  /* 0x0000002004067810 */ /* 0x000fc60007ffe0ff */
[----:B------:R-:W-:-:S05]  /*10a50*/  @!P0 IMAD.MOV.U32 R3, RZ, RZ, R7 ;  /* 0x000000ffff038224 */ /* 0x000fca00078e0007 */
[----:B------:R-:W-:Y:S01]  /*10a60*/  @!PT LDS RZ, [RZ] ;  /* 0x00000000fffff984 */ /* 0x000fe20000000800 */
[----:B------:R-:W-:Y:S01]  /*10a70*/  @!PT LDS RZ, [RZ] ;  /* 0x00000000fffff984 */ /* 0x000fe20000000800 */
[----:B------:R-:W-:Y:S01]  /*10a80*/  @!PT LDS RZ, [RZ] ;  /* 0x00000000fffff984 */ /* 0x000fe20000000800 */
[----:B------:R0:W-:Y:S04]  /*10a90*/  @!P0 LDGSTS.E.BYPASS.LTC128B.128 [R20+0x14c00], desc[UR36][R2.64], !P2 ;  /* 0x14c0000002148fae */ /* 0x0001e8000d101d64 */
[----:B------:R0:W-:Y:S01]  /*10aa0*/  @!P0 LDGSTS.E.BYPASS.LTC128B.128 [R20+0x18c00], desc[UR36][R2.64+0x80], !P3 ;  /* 0x18c0008002148fae */ /* 0x0001e2000d901d64 */
[----:B------:R-:W-:-:S03]  /*10ab0*/  MOV R13, R0 ;  /* 0x00000000000d7202 */ /* 0x000fc60000000f00 */
[----:B------:R0:W-:Y:S04]  /*10ac0*/  @!P0 LDGSTS.E.BYPASS.LTC128B.128 [R20+0x1cc00], desc[UR36][R2.64+0x100], !P4 ;  /* 0x1cc0010002148fae */ /* 0x0001e8000e101d64 */
[----:B------:R0:W-:Y:S01]  /*10ad0*/  @!P0 LDGSTS.E.BYPASS.LTC128B.128 [R20+0x20c00], desc[UR36][R2.64+0x180], !P5 ;  /* 0x20c0018002148fae */ /* 0x0001e2000e901d64 */
[----:B------:R-:W-:Y:S01]  /*10ae0*/  ISETP.GE.AND P0, PT, R6, UR40, PT ;  /* 0x0000002806007c0c */ /* 0x000fe2000bf06270 */
[----:B------:R-:W-:-:S12]  /*10af0*/  IMAD.MOV.U32 R6, RZ, RZ, R14 ;  /* 0x000000ffff067224 */ /* 0x000fd800078e000e */
[----:B0-----:R-:W-:Y:S05]  /*10b00*/  WARPSYNC.COLLECTIVE R15, `(.L_x_113) ;  /* 0x000000000f087348 */ /* 0x001fea0003c00000 */
[----:B------:R1:W2:Y:S02]  /*10b10*/  SHFL.IDX P6, R14, R13, R12, R11 ;  /* 0x0000000c0d0e7389 */ /* 0x0002a400000c000b */
[----:B012---:R-:W-:Y:S01]  /*10b20*/  ENDCOLLECTIVE ;  /* 0x000000000000791b */ /* 0x007fe20003800000 */
.L_x_113:
[----:B------:R-:W-:Y:S02]  /*10b30*/  IMAD.MOV.U32 R13, RZ, RZ, R5 ;  /* 0x000000ffff0d7224 */ /* 0x000fe400078e0005 */
[----:B------:R-:W-:Y:S01]  /*10b40*/  IMAD.MOV.U32 R12, RZ, RZ, 0x3 ;  /* 0x00000003ff0c7424 */ /* 0x000fe200078e00ff */
[----:B------:R-:W-:-:S05]  /*10b50*/  @!P0 LEA R14, P1, R37, R14, 0x1 ;  /* 0x0000000e250e8211 */ /* 0x000fca00078208ff */
[----:B------:R-:W-:-:S08]  /*10b60*/  @!P0 IMAD.MOV.U32 R2, RZ, RZ, R14 ;  /* 0x000000ffff028224 */ /* 0x000fd000078e000e */
[----:B------:R-:W-:Y:S05]  /*10b70*/  WARPSYNC.COLLECTIVE R15, `(.L_x_114) ;  /* 0x000000000f087348 */ /* 0x000fea0003c00000 */
[----:B------:R0:W1:Y:S02]  /*10b80*/  SHFL.IDX P6, R14, R13, R12, R11 ;  /* 0x0000000c0d0e7389 */ /* 0x00006400000c000b */
[----:B01----:R-:W-:Y:S01]  /*10b90*/  ENDCOLLECTIVE ;  /* 0x000000000000791b */ /* 0x003fe20003800000 */
.L_x_114:
        /* <DEDUP_REMOVED lines=16> */
.L_x_115:
[----:B------:R-:W-:Y:S02]  /*10ca0*/  IMAD.MOV.U32 R13, RZ, RZ, R5 ;  /* 0x000000ffff0d7224 */ /* 0x000fe400078e0005 */
[----:B------:R-:W-:Y:S01]  /*10cb0*/  IMAD.MOV.U32 R12, RZ, RZ, 0x4 ;  /* 0x00000004ff0c7424 */ /* 0x000fe200078e00ff */
[----:B------:R-:W-:-:S05]  /*10cc0*/  @!P0 LEA R14, P1, R37, R14, 0x1 ;  /* 0x0000000e250e8211 */ /* 0x000fca00078208ff */
[----:B------:R-:W-:-:S08]  /*10cd0*/  @!P0 IMAD.MOV.U32 R2, RZ, RZ, R14 ;  /* 0x000000ffff028224 */ /* 0x000fd000078e000e */
[----:B------:R-:W-:Y:S05]  /*10ce0*/  WARPSYNC.COLLECTIVE R15, `(.L_x_116) ;  /* 0x000000000f087348 */ /* 0x000fea0003c00000 */
[----:B------:R0:W1:Y:S02]  /*10cf0*/  SHFL.IDX P6, R14, R13, R12, R11 ;  /* 0x0000000c0d0e7389 */ /* 0x00006400000c000b */
[----:B01----:R-:W-:Y:S01]  /*10d00*/  ENDCOLLECTIVE ;  /* 0x000000000000791b */ /* 0x003fe20003800000 */
.L_x_116:
        /* <DEDUP_REMOVED lines=16> */
.L_x_117:
[----:B------:R-:W-:Y:S02]  /*10e10*/  IMAD.MOV.U32 R13, RZ, RZ, R5 ;  /* 0x000000ffff0d7224 */ /* 0x000fe400078e0005 */
[----:B------:R-:W-:Y:S01]  /*10e20*/  IMAD.MOV.U32 R12, RZ, RZ, 0x5 ;  /* 0x00000005ff0c7424 */ /* 0x000fe200078e00ff */
[----:B------:R-:W-:-:S05]  /*10e30*/  @!P0 LEA R14, P1, R37, R14, 0x1 ;  /* 0x0000000e250e8211 */ /* 0x000fca00078208ff */
[----:B------:R-:W-:-:S08]  /*10e40*/  @!P0 IMAD.MOV.U32 R2, RZ, RZ, R14 ;  /* 0x000000ffff028224 */ /* 0x000fd000078e000e */
[----:B------:R-:W-:Y:S05]  /*10e50*/  WARPSYNC.COLLECTIVE R15, `(.L_x_118) ;  /* 0x000000000f087348 */ /* 0x000fea0003c00000 */
[----:B------:R0:W1:Y:S02]  /*10e60*/  SHFL.IDX P6, R14, R13, R12, R11 ;  /* 0x0000000c0d0e7389 */ /* 0x00006400000c000b */
[----:B01----:R-:W-:Y:S01]  /*10e70*/  ENDCOLLECTIVE ;  /* 0x000000000000791b */ /* 0x003fe20003800000 */
.L_x_118:
        /* <DEDUP_REMOVED lines=16> */
.L_x_119:
[----:B------:R-:W-:Y:S02]  /*10f80*/  IMAD.MOV.U32 R13, RZ, RZ, R5 ;  /* 0x000000ffff0d7224 */ /* 0x000fe400078e0005 */
[----:B------:R-:W-:Y:S01]  /*10f90*/  IMAD.MOV.U32 R12, RZ, RZ, 0x6 ;  /* 0x00000006ff0c7424 */ /* 0x000fe200078e00ff */
[----:B------:R-:W-:-:S05]  /*10fa0*/  @!P0 LEA R14, P1, R37, R14, 0x1 ;  /* 0x0000000e250e8211 */ /* 0x000fca00078208ff */
[----:B------:R-:W-:-:S08]  /*10fb0*/  @!P0 IMAD.MOV.U32 R2, RZ, RZ, R14 ;  /* 0x000000ffff028224 */ /* 0x000fd000078e000e */
[----:B------:R-:W-:Y:S05]  /*10fc0*/  WARPSYNC.COLLECTIVE R15, `(.L_x_120) ;  /* 0x000000000f087348 */ /* 0x000fea0003c00000 */
[----:B------:R0:W1:Y:S02]  /*10fd0*/  SHFL.IDX P6, R14, R13, R12, R11 ;  /* 0x0000000c0d0e7389 */ /* 0x00006400000c000b */
[----:B01----:R-:W-:Y:S01]  /*10fe0*/  ENDCOLLECTIVE ;  /* 0x000000000000791b */ /* 0x003fe20003800000 */
.L_x_120:
        /* <DEDUP_REMOVED lines=16> */
.L_x_121:
[----:B------:R-:W-:Y:S01]  /*110f0*/  MOV R13, R5 ;  /* 0x00000005000d7202 */ /* 0x000fe20000000f00 */
[----:B------:R-:W-:Y:S01]  /*11100*/  IMAD.MOV.U32 R12, RZ, RZ, 0x7 ;  /* 0x00000007ff0c7424 */ /* 0x000fe200078e00ff */
[----:B------:R-:W-:-:S05]  /*11110*/  @!P0 LEA R14, P1, R37, R14, 0x1 ;  /* 0x0000000e250e8211 */ /* 0x000fca00078208ff */
[----:B------:R-:W-:-:S08]  /*11120*/  @!P0 IMAD.MOV.U32 R2, RZ, RZ, R14 ;  /* 0x000000ffff028224 */ /* 0x000fd000078e000e */
[----:B------:R-:W-:Y:S05]  /*11130*/  WARPSYNC.COLLECTIVE R15, `(.L_x_122) ;  /* 0x000000000f087348 */ /* 0x000fea0003c00000 */
[----:B------:R0:W1:Y:S02]  /*11140*/  SHFL.IDX P6, R14, R13, R12, R11 ;  /* 0x0000000c0d0e7389 */ /* 0x00006400000c000b */
[----:B01----:R-:W-:Y:S01]  /*11150*/  ENDCOLLECTIVE ;  /* 0x000000000000791b */ /* 0x003fe20003800000 */
.L_x_122:
[----:B------:R-:W-:-:S04]  /*11160*/  @!P0 IMAD.X R7, RZ, RZ, R6, P1 ;  /* 0x000000ffff078224 */ /* 0x000fc800008e0606 */
[----:B------:R-:W-:-:S05]  /*11170*/  @!P0 IMAD.MOV.U32 R3, RZ, RZ, R7 ;  /* 0x000000ffff038224 */ /* 0x000fca00078e0007 */
[----:B------:R-:W-:Y:S01]  /*11180*/  @!PT LDS RZ, [RZ] ;  /* 0x00000000fffff984 */ /* 0x000fe20000000800 */
[----:B------:R-:W-:Y:S01]  /*11190*/  @!PT LDS RZ, [RZ] ;  /* 0x00000000fffff984 */ /* 0x000fe20000000800 */
[----:B------:R-:W-:Y:S01]  /*111a0*/  @!PT LDS RZ, [RZ] ;  /* 0x00000000fffff984 */ /* 0x000fe20000000800 */
[----:B------:R0:W-:Y:S01]  /*111b0*/  @!P0 LDGSTS.E.BYPASS.LTC128B.128 [R20+0x17400], desc[UR36][R2.64], !P2 ;  /* 0x1740000002148fae */ /* 0x0001e2000d101d64 */
[----:B------:R-:W-:-:S03]  /*111c0*/  IMAD.MOV.U32 R13, RZ, RZ, R0 ;  /* 0x000000ffff0d7224 */ /* 0x000fc600078e0000 */
[----:B------:R0:W-:Y:S04]  /*111d0*/  @!P0 LDGSTS.E.BYPASS.LTC128B.128 [R20+0x1b400], desc[UR36][R2.64+0x80], !P3 ;  /* 0x1b40008002148fae */ /* 0x0001e8000d901d64 */
[----:B------:R0:W-:Y:S04]  /*111e0*/  @!P0 LDGSTS.E.BYPASS.LTC128B.128 [R20+0x1f400], desc[UR36][R2.64+0x100], !P4 ;  /* 0x1f40010002148fae */ /* 0x0001e8000e101d64 */
[----:B------:R0:W-:Y:S01]  /*111f0*/  @!P0 LDGSTS.E.BYPASS.LTC128B.128 [R20+0x23400], desc[UR36][R2.64+0x180], !P5 ;  /* 0x2340018002148fae */ /* 0x0001e2000e901d64 */
[----:B------:R-:W-:-:S07]  /*11200*/  IMAD.MOV.U32 R6, RZ, RZ, R14 ;  /* 0x000000ffff067224 */ /* 0x000fce00078e000e */
[----:B0-----:R-:W-:Y:S05]  /*11210*/  WARPSYNC.COLLECTIVE R15, `(.L_x_123) ;  /* 0x000000000f087348 */ /* 0x001fea0003c00000 */
[----:B------:R1:W2:Y:S02]  /*11220*/  SHFL.IDX P6, R14, R13, R12, R11 ;  /* 0x0000000c0d0e7389 */ /* 0x0002a400000c000b */
[----:B012---:R-:W-:Y:S01]  /*11230*/  ENDCOLLECTIVE ;  /* 0x000000000000791b */ /* 0x007fe20003800000 */
.L_x_123:
[----:B------:R-:W-:Y:S05]  /*11240*/  BRA `(.L_x_124) ;  /* 0xffffffcc00e47947 */ /* 0x000fea000383ffff */
.L_x_56:
[----:B0-----:R-:W-:-:S04]  /*11250*/  MOV R3, UR39 ;  /* 0x0000002700037c02 */ /* 0x001fc80008000f00 */
[----:B------:R0:W1:Y:S03]  /*11260*/  SYNCS.PHASECHK.TRANS64.TRYWAIT P0, [R3+URZ+0x38820], R0 ;  /* 0x03882000030075a7 */ /* 0x000066000800017f */
[----:B-1----:R-:W-:Y:S05]  /*11270*/  @!P0 NANOSLEEP.SYNCS 0x989680 ;  /* 0x009896800000895d */ /* 0x002fea0003900000 */
[----:B------:R-:W1:Y:S02]  /*11280*/  @!P0 SYNCS.PHASECHK.TRANS64 P0, [R3+URZ+0x38820], R0 ;  /* 0x03882000030085a7 */ /* 0x000e64000800007f */
[----:B-1----:R-:W-:Y:S05]  /*11290*/  @!P0 BRA `(.L_x_56) ;  /* 0xfffffffc00ec8947 */ /* 0x002fea000383ffff */
[----:B------:R-:W-:Y:S05]  /*112a0*/  BRA `(.L_x_125) ;  /* 0xffffffd000247947 */ /* 0x000fea000383ffff */
.L_x_60:
[----:B0-----:R0:W1:Y:S02]  /*112b0*/  SYNCS.PHASECHK.TRANS64.TRYWAIT P0, [R7+URZ+0x38840], R0 ;  /* 0x03884000070075a7 */ /* 0x001064000800017f */
[----:B-1----:R-:W-:Y:S05]  /*112c0*/  @!P0 NANOSLEEP.SYNCS 0x989680 ;  /* 0x009896800000895d */ /* 0x002fea0003900000 */
[----:B------:R-:W1:Y:S02]  /*112d0*/  @!P0 SYNCS.PHASECHK.TRANS64 P0, [R7+URZ+0x38840], R0 ;  /* 0x03884000070085a7 */ /* 0x000e64000800007f */
[----:B-1----:R-:W-:Y:S05]  /*112e0*/  @!P0 BRA `(.L_x_60) ;  /* 0xfffffffc00f08947 */ /* 0x002fea000383ffff */
[----:B------:R-:W-:Y:S05]  /*112f0*/  BRA `(.L_x_126) ;  /* 0xffffffd000d47947 */ /* 0x000fea000383ffff */
.L_x_61:
[----:B------:R-:W-:Y:S01]  /*11300*/  BSSY B1, `(.L_x_127) ;  /* 0x0000008000017945 */ /* 0x000fe20003800000 */
[----:B------:R-:W-:Y:S01]  /*11310*/  IMAD.MOV.U32 R13, RZ, RZ, R23 ;  /* 0x000000ffff0d7224 */ /* 0x000fe200078e0017 */
[----:B------:R-:W-:Y:S01]  /*11320*/  MOV R15, 0xffffffff ;  /* 0xffffffff000f7802 */ /* 0x000fe20000000f00 */
[----:B------:R-:W-:Y:S02]  /*11330*/  IMAD.MOV.U32 R12, RZ, RZ, RZ ;  /* 0x000000ffff0c7224 */ /* 0x000fe400078e00ff */
[----:B------:R-:W-:-:S07]  /*11340*/  IMAD.MOV.U32 R11, RZ, RZ, 0x181f ;  /* 0x0000181fff0b7424 */ /* 0x000fce00078e00ff */
[----:B------:R-:W-:Y:S05]  /*11350*/  WARPSYNC.COLLECTIVE R15, `(.L_x_128) ;  /* 0x000000000f087348 */ /* 0x000fea0003c00000 */
[----:B------:R0:W1:Y:S02]  /*11360*/  SHFL.IDX P6, R14, R13, R12, R11 ;  /* 0x0000000c0d0e7389 */ /* 0x00006400000c000b */
[----:B01----:R-:W-:Y:S01]  /*11370*/  ENDCOLLECTIVE ;  /* 0x000000000000791b */ /* 0x003fe20003800000 */
.L_x_128:
[----:B------:R-:W-:Y:S05]  /*11380*/  BSYNC B1 ;  /* 0x0000000000017941 */ /* 0x000fea0003800000 */
.L_x_127:
[----:B------:R-:W-:Y:S01]  /*11390*/  IMAD.MOV.U32 R13, RZ, RZ, R9 ;  /* 0x000000ffff0d7224 */ /* 0x000fe200078e0009 */
[----:B------:R-:W-:Y:S01]  /*113a0*/  MOV R11, 0x181f ;  /* 0x0000181f000b7802 */ /* 0x000fe20000000f00 */
[----:B------:R-:W-:Y:S01]  /*113b0*/  IMAD.MOV.U32 R12, RZ, RZ, RZ ;  /* 0x000000ffff0c7224 */ /* 0x000fe200078e00ff */
[----:B------:R-:W-:Y:S01]  /*113c0*/  LEA R20, R20, UR39, 0x1 ;  /* 0x0000002714147c11 */ /* 0x000fe2000f8e08ff */
[----:B------:R-:W-:Y:S02]  /*113d0*/  IMAD.MOV.U32 R15, RZ, RZ, -0x1 ;  /* 0xffffffffff0f7424 */ /* 0x000fe400078e00ff */
[----:B------:R-:W-:Y:S02]  /*113e0*/  IMAD.MOV.U32 R3, RZ, RZ, R14 ;  /* 0x000000ffff037224 */ /* 0x000fe400078e000e */
[----:B------:R-:W-:-:S07]  /*113f0*/  IMAD.SHL.U32 R0, R37, 0x2, RZ ;  /* 0x0000000225007824 */ /* 0x000fce00078e00ff */
[----:B------:R-:W-:Y:S05]  /*11400*/  WARPSYNC.COLLECTIVE R15, `(.L_x_129) ;  /* 0x000000000f087348 */ /* 0x000fea0003c00000 */
[----:B------:R0:W1:Y:S02]  /*11410*/  SHFL.IDX P6, R14, R13, R12, R11 ;  /* 0x0000000c0d0e7389 */ /* 0x00006400000c000b */
[----:B01----:R-:W-:Y:S01]  /*11420*/  ENDCOLLECTIVE ;  /* 0x000000000000791b */ /* 0x003fe20003800000 */
.L_x_129:
[----:B------:R-:W-:Y:S01]  /*11430*/  MOV R13, R23 ;  /* 0x00000017000d7202 */ /* 0x000fe20000000f00 */
[----:B------:R-:W-:Y:S01]  /*11440*/  IMAD.MOV.U32 R12, RZ, RZ, 0x1 ;  /* 0x00000001ff0c7424 */ /* 0x000fe200078e00ff */
[----:B------:R-:W-:-:S13]  /*11450*/  IADD3 R2, P0, R14, R0, RZ ;  /* 0x000000000e027210 */ /* 0x000fda0007f1e0ff */
[----:B------:R-:W-:Y:S05]  /*11460*/  WARPSYNC.COLLECTIVE R15, `(.L_x_130) ;  /* 0x000000000f087348 */ /* 0x000fea0003c00000 */
[----:B------:R0:W1:Y:S02]  /*11470*/  SHFL.IDX P6, R14, R13, R12, R11 ;  /* 0x0000000c0d0e7389 */ /* 0x00006400000c000b */
[----:B01----:R-:W-:Y:S01]  /*11480*/  ENDCOLLECTIVE ;  /* 0x000000000000791b */ /* 0x003fe20003800000 */
.L_x_130:
[----:B------:R-:W-:-:S05]  /*11490*/  IMAD.X R3, RZ, RZ, R3, P0 ;  /* 0x000000ffff037224 */ /* 0x000fca00000e0603 */
[----:B------:R-:W-:Y:S01]  /*114a0*/  @!PT LDS RZ, [RZ] ;  /* 0x00000000fffff984 */ /* 0x000fe20000000800 */
[----:B------:R-:W-:Y:S01]  /*114b0*/  @!PT LDS RZ, [RZ] ;  /* 0x00000000fffff984 */ /* 0x000fe20000000800 */
[----:B------:R-:W-:Y:S01]  /*114c0*/  @!PT LDS RZ, [RZ] ;  /* 0x00000000fffff984 */ /* 0x000fe20000000800 */
[----:B------:R0:W-:Y:S04]  /*114d0*/  LDGSTS.E.BYPASS.LTC128B.128 [R20+0x24400], desc[UR36][R2.64], !P4 ;  /* 0x2440000002147fae */ /* 0x0001e8000e101d64 */
[----:B------:R0:W-:Y:S01]  /*114e0*/  LDGSTS.E.BYPASS.LTC128B.128 [R20+0x26c00], desc[UR36][R2.64+0x80], !P3 ;  /* 0x26c0008002147fae */ /* 0x0001e2000d901d64 */
[----:B------:R-:W-:-:S03]  /*114f0*/  IMAD.MOV.U32 R13, RZ, RZ, R9 ;  /* 0x000000ffff0d7224 */ /* 0x000fc600078e0009 */
[----:B------:R0:W-:Y:S04]  /*11500*/  LDGSTS.E.BYPASS.LTC128B.128 [R20+0x29400], desc[UR36][R2.64+0x100], !P2 ;  /* 0x2940010002147fae */ /* 0x0001e8000d101d64 */
[----:B------:R0:W-:Y:S01]  /*11510*/  LDGSTS.E.BYPASS.LTC128B.128 [R20+0x2bc00], desc[UR36][R2.64+0x180], !P1 ;  /* 0x2bc0018002147fae */ /* 0x0001e2000c901d64 */
[----:B------:R-:W-:-:S07]  /*11520*/  IMAD.MOV.U32 R35, RZ, RZ, R14 ;  /* 0x000000ffff237224 */ /* 0x000fce00078e000e */
[----:B0-----:R-:W-:Y:S05]  /*11530*/  WARPSYNC.COLLECTIVE R15, `(.L_x_131) ;  /* 0x000000000f087348 */ /* 0x001fea0003c00000 */
[----:B------:R1:W2:Y:S02]  /*11540*/  SHFL.IDX P6, R14, R13, R12, R11 ;  /* 0x0000000c0d0e7389 */ /* 0x0002a400000c000b */
[----:B012---:R-:W-:Y:S01]  /*11550*/  ENDCOLLECTIVE ;  /* 0x000000000000791b */ /* 0x007fe20003800000 */
.L_x_131:
[----:B------:R-:W-:Y:S02]  /*11560*/  IMAD.MOV.U32 R13, RZ, RZ, R23 ;  /* 0x000000ffff0d7224 */ /* 0x000fe400078e0017 */
[----:B------:R-:W-:Y:S01]  /*11570*/  IMAD.MOV.U32 R12, RZ, RZ, 0x2 ;  /* 0x00000002ff0c7424 */ /* 0x000fe200078e00ff */
[----:B------:R-:W-:-:S13]  /*11580*/  IADD3 R2, P0, R14, R0, RZ ;  /* 0x000000000e027210 */ /* 0x000fda0007f1e0ff */
[----:B------:R-:W-:Y:S05]  /*11590*/  WARPSYNC.COLLECTIVE R15, `(.L_x_132) ;  /* 0x000000000f087348 */ /* 0x000fea0003c00000 */
[----:B------:R0:W1:Y:S02]  /*115a0*/  SHFL.IDX P6, R14, R13, R12, R11 ;  /* 0x0000000c0d0e7389 */ /* 0x00006400000c000b */
[----:B01----:R-:W-:Y:S01]  /*115b0*/  ENDCOLLECTIVE ;  /* 0x000000000000791b */ /* 0x003fe20003800000 */
.L_x_132:
[----:B------:R-:W-:-:S05]  /*115c0*/  IADD3.X R3, RZ, R35, RZ, P0, !PT ;  /* 0x00000023ff037210 */ /* 0x000fca00007fe4ff */
[----:B------:R-:W-:Y:S01]  /*115d0*/  @!PT LDS RZ, [RZ] ;  /* 0x00000000fffff984 */ /* 0x000fe20000000800 */
[----:B------:R-:W-:Y:S01]  /*115e0*/  @!PT LDS RZ, [RZ] ;  /* 0x00000000fffff984 */ /* 0x000fe20000000800 */
[----:B------:R-:W-:Y:S01]  /*115f0*/  @!PT LDS RZ, [RZ] ;  /* 0x00000000fffff984 */ /* 0x000fe20000000800 */
[----:B------:R0:W-:Y:S04]  /*11600*/  LDGSTS.E.BYPASS.LTC128B.128 [R20+0x24c00], desc[UR36][R2.64], !P4 ;  /* 0x24c0000002147fae */ /* 0x0001e8000e101d64 */
[----:B------:R0:W-:Y:S01]  /*11610*/  LDGSTS.E.BYPASS.LTC128B.128 [R20+0x27400], desc[UR36][R2.64+0x80], !P3 ;  /* 0x2740008002147fae */ /* 0x0001e2000d901d64 */
[----:B------:R-:W-:-:S03]  /*11620*/  MOV R13, R9 ;  /* 0x00000009000d7202 */ /* 0x000fc60000000f00 */
[----:B------:R0:W-:Y:S04]  /*11630*/  LDGSTS.E.BYPASS.LTC128B.128 [R20+0x29c00], desc[UR36][R2.64+0x100], !P2 ;  /* 0x29c0010002147fae */ /* 0x0001e8000d101d64 */
[----:B------:R0:W-:Y:S01]  /*11640*/  LDGSTS.E.BYPASS.LTC128B.128 [R20+0x2c400], desc[UR36][R2.64+0x180], !P1 ;  /* 0x2c40018002147fae */ /* 0x0001e2000c901d64 */
[----:B------:R-:W-:-:S07]  /*11650*/  IMAD.MOV.U32 R35, RZ, RZ, R14 ;  /* 0x000000ffff237224 */ /* 0x000fce00078e000e */
[----:B0-----:R-:W-:Y:S05]  /*11660*/  WARPSYNC.COLLECTIVE R15, `(.L_x_133) ;  /* 0x000000000f087348 */ /* 0x001fea0003c00000 */
[----:B------:R1:W2:Y:S02]  /*11670*/  SHFL.IDX P6, R14, R13, R12, R11 ;  /* 0x0000000c0d0e7389 */ /* 0x0002a400000c000b */
[----:B012---:R-:W-:Y:S01]  /*11680*/  ENDCOLLECTIVE ;  /* 0x000000000000791b */ /* 0x007fe20003800000 */
.L_x_133:
[----:B------:R-:W-:Y:S02]  /*11690*/  IMAD.MOV.U32 R13, RZ, RZ, R23 ;  /* 0x000000ffff0d7224 */ /* 0x000fe400078e0017 */
[----:B------:R-:W-:Y:S01]  /*116a0*/  IMAD.MOV.U32 R12, RZ, RZ, 0x3 ;  /* 0x00000003ff0c7424 */ /* 0x000fe200078e00ff */
[----:B------:R-:W-:-:S13]  /*116b0*/  IADD3 R2, P0, R14, R0, RZ ;  /* 0x000000000e027210 */ /* 0x000fda0007f1e0ff */
[----:B------:R-:W-:Y:S05]  /*116c0*/  WARPSYNC.COLLECTIVE R15, `(.L_x_134) ;  /* 0x000000000f087348 */ /* 0x000fea0003c00000 */
[----:B------:R0:W1:Y:S02]  /*116d0*/  SHFL.IDX P6, R14, R13, R12, R11 ;  /* 0x0000000c0d0e7389 */ /* 0x00006400000c000b */
[----:B01----:R-:W-:Y:S01]  /*116e0*/  ENDCOLLECTIVE ;  /* 0x000000000000791b */ /* 0x003fe20003800000 */
.L_x_134:
        /* <DEDUP_REMOVED lines=9> */
[----:B------:R-:W-:-:S07]  /*11780*/  MOV R35, R14 ;  /* 0x0000000e00237202 */ /* 0x000fce0000000f00 */
[----:B0-----:R-:W-:Y:S05]  /*11790*/  WARPSYNC.COLLECTIVE R15, `(.L_x_135) ;  /* 0x000000000f087348 */ /* 0x001fea0003c00000 */
[----:B------:R1:W2:Y:S02]  /*117a0*/  SHFL.IDX P6, R14, R13, R12, R11 ;  /* 0x0000000c0d0e7389 */ /* 0x0002a400000c000b */
[----:B012---:R-:W-:Y:S01]  /*117b0*/  ENDCOLLECTIVE ;  /* 0x000000000000791b */ /* 0x007fe20003800000 */
.L_x_135:
[----:B------:R-:W-:Y:S01]  /*117c0*/  IMAD.MOV.U32 R13, RZ, RZ, R23 ;  /* 0x000000ffff0d7224 */ /* 0x000fe200078e0017 */
[----:B------:R-:W-:Y:S02]  /*117d0*/  MOV R12, 0x4 ;  /* 0x00000004000c7802 */ /* 0x000fe40000000f00 */
[----:B------:R-:W-:-:S13]  /*117e0*/  IADD3 R2, P0, R14, R0, RZ ;  /* 0x000000000e027210 */ /* 0x000fda0007f1e0ff */
[----:B------:R-:W-:Y:S05]  /*117f0*/  WARPSYNC.COLLECTIVE R15, `(.L_x_136) ;  /* 0x000000000f087348 */ /* 0x000fea0003c00000 */
[----:B------:R0:W1:Y:S02]  /*11800*/  SHFL.IDX P6, R14, R13, R12, R11 ;  /* 0x0000000c0d0e7389 */ /* 0x00006400000c000b */
[----:B01----:R-:W-:Y:S01]  /*11810*/  ENDCOLLECTIVE ;  /* 0x000000000000791b */ /* 0x003fe20003800000 */
.L_x_136:
        /* <DEDUP_REMOVED lines=13> */
.L_x_137:
[----:B------:R-:W-:Y:S05]  /*118f0*/  BRA `(.L_x_138) ;  /* 0xffffffd000547947 */ /* 0x000fea000383ffff */
.L_x_66:
[----:B0-----:R0:W1:Y:S02]  /*11900*/  SYNCS.PHASECHK.TRANS64.TRYWAIT P0, [R7+URZ+0x38860], R2 ;  /* 0x03886002070075a7 */ /* 0x001064000800017f */
[----:B-1----:R-:W-:Y:S05]  /*11910*/  @!P0 NANOSLEEP.SYNCS 0x989680 ;  /* 0x009896800000895d */ /* 0x002fea0003900000 */
[----:B------:R-:W1:Y:S02]  /*11920*/  @!P0 SYNCS.PHASECHK.TRANS64 P0, [R7+URZ+0x38860], R2 ;  /* 0x03886002070085a7 */ /* 0x000e64000800007f */
[----:B-1----:R-:W-:Y:S05]  /*11930*/  @!P0 BRA `(.L_x_66) ;  /* 0xfffffffc00f08947 */ /* 0x002fea000383ffff */
[----:B------:R-:W-:Y:S05]  /*11940*/  BRA `(.L_x_139) ;  /* 0xffffffd000bc7947 */ /* 0x000fea000383ffff */
.L_x_67:
[----:B------:R-:W-:Y:S01]  /*11950*/  BSSY B1, `(.L_x_140) ;  /* 0x0000008000017945 */ /* 0x000fe20003800000 */
[----:B------:R-:W-:Y:S01]  /*11960*/  IMAD.MOV.U32 R13, RZ, RZ, R18 ;  /* 0x000000ffff0d7224 */ /* 0x000fe200078e0012 */
[----:B------:R-:W-:Y:S01]  /*11970*/  MOV R12, RZ ;  /* 0x000000ff000c7202 */ /* 0x000fe20000000f00 */
[----:B------:R-:W-:Y:S02]  /*11980*/  IMAD.MOV.U32 R11, RZ, RZ, 0x181f ;  /* 0x0000181fff0b7424 */ /* 0x000fe400078e00ff */
[----:B------:R-:W-:-:S07]  /*11990*/  IMAD.MOV.U32 R15, RZ, RZ, -0x1 ;  /* 0xffffffffff0f7424 */ /* 0x000fce00078e00ff */
[----:B0-----:R-:W-:Y:S05]  /*119a0*/  WARPSYNC.COLLECTIVE R15, `(.L_x_141) ;  /* 0x000000000f087348 */ /* 0x001fea0003c00000 */
[----:B------:R1:W2:Y:S02]  /*119b0*/  SHFL.IDX P6, R14, R13, R12, R11 ;  /* 0x0000000c0d0e7389 */ /* 0x0002a400000c000b */
[----:B012---:R-:W-:Y:S01]  /*119c0*/  ENDCOLLECTIVE ;  /* 0x000000000000791b */ /* 0x007fe20003800000 */
.L_x_141:
[----:B------:R-:W-:Y:S05]  /*119d0*/  BSYNC B1 ;  /* 0x0000000000017941 */ /* 0x000fea0003800000 */
.L_x_140:
[----:B------:R-:W-:Y:S01]  /*119e0*/  MOV R13, R17 ;  /* 0x00000011000d7202 */ /* 0x000fe20000000f00 */
[----:B------:R-:W-:Y:S01]  /*119f0*/  IMAD.MOV.U32 R12, RZ, RZ, RZ ;  /* 0x000000ffff0c7224 */ /* 0x000fe200078e00ff */
[----:B------:R-:W-:Y:S01]  /*11a00*/  LEA R6, R6, UR39, 0x1 ;  /* 0x0000002706067c11 */ /* 0x000fe2000f8e08ff */
[----:B------:R-:W-:Y:S02]  /*11a10*/  IMAD.MOV.U32 R11, RZ, RZ, 0x181f ;  /* 0x0000181fff0b7424 */ /* 0x000fe400078e00ff */
[----:B------:R-:W-:Y:S02]  /*11a20*/  IMAD.MOV.U32 R15, RZ, RZ, -0x1 ;  /* 0xffffffffff0f7424 */ /* 0x000fe400078e00ff */
[----:B------:R-:W-:-:S07]  /*11a30*/  IMAD.MOV.U32 R3, RZ, RZ, R14 ;  /* 0x000000ffff037224 */ /* 0x000fce00078e000e */
[----:B------:R-:W-:Y:S05]  /*11a40*/  WARPSYNC.COLLECTIVE R15, `(.L_x_142) ;  /* 0x000000000f087348 */ /* 0x000fea0003c00000 */
[----:B------:R0:W1:Y:S02]  /*11a50*/  SHFL.IDX P6, R14, R13, R12, R11 ;  /* 0x0000000c0d0e7389 */ /* 0x00006400000c000b */
[----:B01----:R-:W-:Y:S01]  /*11a60*/  ENDCOLLECTIVE ;  /* 0x000000000000791b */ /* 0x003fe20003800000 */
.L_x_142:
[----:B------:R-:W-:Y:S02]  /*11a70*/  IMAD.MOV.U32 R13, RZ, RZ, R18 ;  /* 0x000000ffff0d7224 */ /* 0x000fe400078e0012 */
[----:B------:R-:W-:Y:S01]  /*11a80*/  IMAD.MOV.U32 R12, RZ, RZ, 0x1 ;  /* 0x00000001ff0c7424 */ /* 0x000fe200078e00ff */
[----:B------:R-:W-:-:S13]  /*11a90*/  IADD3 R2, P0, R14, R0, RZ ;  /* 0x000000000e027210 */ /* 0x000fda0007f1e0ff */
[----:B------:R-:W-:Y:S05]  /*11aa0*/  WARPSYNC.COLLECTIVE R15, `(.L_x_143) ;  /* 0x000000000f087348 */ /* 0x000fea0003c00000 */
[----:B------:R0:W1:Y:S02]  /*11ab0*/  SHFL.IDX P6, R14, R13, R12, R11 ;  /* 0x0000000c0d0e7389 */ /* 0x00006400000c000b */
[----:B01----:R-:W-:Y:S01]  /*11ac0*/  ENDCOLLECTIVE ;  /* 0x000000000000791b */ /* 0x003fe20003800000 */
.L_x_143:
[----:B------:R-:W-:Y:S02]  /*11ad0*/  IADD3.X R3, RZ, R3, RZ, P0, !PT ;  /* 0x00000003ff037210 */ /* 0x000fe400007fe4ff */
[----:B------:R-:W-:Y:S02]  /*11ae0*/  ISETP.LT.OR P0, PT, R9, 0x1, P4 ;  /* 0x000000010900780c */ /* 0x000fe40002701670 */
[----:B------:R-:W-:-:S11]  /*11af0*/  MOV R13, R17 ;  /* 0x00000011000d7202 */ /* 0x000fd60000000f00 */
        /* <DEDUP_REMOVED lines=8> */
[----:B------:R-:W-:-:S13]  /*11b80*/  ISETP.LT.OR P0, PT, R9, 0x1, P1 ;  /* 0x000000010900780c */ /* 0x000fda0000f01670 */
[----:B------:R0:W-:Y:S02]  /*11b90*/  LDGSTS.E.BYPASS.LTC128B.128 [R6+0x7c00], desc[UR36][R2.64+0x180], !P0 ;  /* 0x07c0018002067fae */ /* 0x0001e4000c101d64 */
[----:B0-----:R-:W-:-:S07]  /*11ba0*/  IMAD.MOV.U32 R3, RZ, RZ, R14 ;  /* 0x000000ffff037224 */ /* 0x001fce00078e000e */
[----:B------:R-:W-:Y:S05]  /*11bb0*/  WARPSYNC.COLLECTIVE R15, `(.L_x_144) ;  /* 0x000000000f087348 */ /* 0x000fea0003c00000 */
[----:B------:R0:W1:Y:S02]  /*11bc0*/  SHFL.IDX P6, R14, R13, R12, R11 ;  /* 0x0000000c0d0e7389 */ /* 0x00006400000c000b */
[----:B01----:R-:W-:Y:S01]  /*11bd0*/  ENDCOLLECTIVE ;  /* 0x000000000000791b */ /* 0x003fe20003800000 */
.L_x_144:
[----:B------:R-:W-:Y:S02]  /*11be0*/  IMAD.MOV.U32 R13, RZ, RZ, R18 ;  /* 0x000000ffff0d7224 */ /* 0x000fe400078e0012 */
[----:B------:R-:W-:Y:S01]  /*11bf0*/  IMAD.MOV.U32 R12, RZ, RZ, 0x2 ;  /* 0x00000002ff0c7424 */ /* 0x000fe200078e00ff */
[----:B------:R-:W-:-:S13]  /*11c00*/  IADD3 R2, P0, R14, R0, RZ ;  /* 0x000000000e027210 */ /* 0x000fda0007f1e0ff */
[----:B------:R-:W-:Y:S05]  /*11c10*/  WARPSYNC.COLLECTIVE R15, `(.L_x_145) ;  /* 0x000000000f087348 */ /* 0x000fea0003c00000 */
[----:B------:R0:W1:Y:S02]  /*11c20*/  SHFL.IDX P6, R14, R13, R12, R11 ;  /* 0x0000000c0d0e7389 */ /* 0x00006400000c000b */
[----:B01----:R-:W-:Y:S01]  /*11c30*/  ENDCOLLECTIVE ;  /* 0x000000000000791b */ /* 0x003fe20003800000 */
.L_x_145:
[----:B------:R-:W-:Y:S01]  /*11c40*/  IMAD.X R3, RZ, RZ, R3, P0 ;  /* 0x000000ffff037224 */ /* 0x000fe200000e0603 */
[----:B------:R-:W-:Y:S01]  /*11c50*/  ISETP.LT.OR P0, PT, R9, 0x11, P4 ;  /* 0x000000110900780c */ /* 0x000fe20002701670 */
[----:B------:R-:W-:-:S12]  /*11c60*/  IMAD.MOV.U32 R13, RZ, RZ, R17 ;  /* 0x000000ffff0d7224 */ /* 0x000fd800078e0011 */
        /* <DEDUP_REMOVED lines=10> */
[----:B0-----:R-:W-:-:S07]  /*11d10*/  MOV R3, R14 ;  /* 0x0000000e00037202 */ /* 0x001fce0000000f00 */
[----:B------:R-:W-:Y:S05]  /*11d20*/  WARPSYNC.COLLECTIVE R15, `(.L_x_146) ;  /* 0x000000000f087348 */ /* 0x000fea0003c00000 */
[----:B------:R0:W1:Y:S02]  /*11d30*/  SHFL.IDX P6, R14, R13, R12, R11 ;  /* 0x0000000c0d0e7389 */ /* 0x00006400000c000b */
[----:B01----:R-:W-:Y:S01]  /*11d40*/  ENDCOLLECTIVE ;  /* 0x000000000000791b */ /* 0x003fe20003800000 */
.L_x_146:
[----:B------:R-:W-:Y:S01]  /*11d50*/  IMAD.MOV.U32 R13, RZ, RZ, R18 ;  /* 0x000000ffff0d7224 */ /* 0x000fe200078e0012 */
[----:B------:R-:W-:Y:S02]  /*11d60*/  MOV R12, 0x3 ;  /* 0x00000003000c7802 */ /* 0x000fe40000000f00 */
[----:B------:R-:W-:-:S13]  /*11d70*/  IADD3 R2, P0, R14, R0, RZ ;  /* 0x000000000e027210 */ /* 0x000fda0007f1e0ff */
[----:B------:R-:W-:Y:S05]  /*11d80*/  WARPSYNC.COLLECTIVE R15, `(.L_x_147) ;  /* 0x000000000f087348 */ /* 0x000fea0003c00000 */
[----:B------:R0:W1:Y:S02]  /*11d90*/  SHFL.IDX P6, R14, R13, R12, R11 ;  /* 0x0000000c0d0e7389 */ /* 0x00006400000c000b */
[----:B01----:R-:W-:Y:S01]  /*11da0*/  ENDCOLLECTIVE ;  /* 0x000000000000791b */ /* 0x003fe20003800000 */
.L_x_147:
        /* <DEDUP_REMOVED lines=17> */
.L_x_148:
[----:B------:R-:W-:Y:S01]  /*11ec0*/  MOV R13, R18 ;  /* 0x00000012000d7202 */ /* 0x000fe20000000f00 */
[----:B------:R-:W-:Y:S01]  /*11ed0*/  IMAD.MOV.U32 R12, RZ, RZ, 0x4 ;  /* 0x00000004ff0c7424 */ /* 0x000fe200078e00ff */
[----:B------:R-:W-:-:S13]  /*11ee0*/  IADD3 R2, P0, R14, R0, RZ ;  /* 0x000000000e027210 */ /* 0x000fda0007f1e0ff */
[----:B------:R-:W-:Y:S05]  /*11ef0*/  WARPSYNC.COLLECTIVE R15, `(.L_x_149) ;  /* 0x000000000f087348 */ /* 0x000fea0003c00000 */
[----:B------:R0:W1:Y:S02]  /*11f00*/  SHFL.IDX P6, R14, R13, R12, R11 ;  /* 0x0000000c0d0e7389 */ /* 0x00006400000c000b */
[----:B01----:R-:W-:Y:S01]  /*11f10*/  ENDCOLLECTIVE ;  /* 0x000000000000791b */ /* 0x003fe20003800000 */
.L_x_149:
[----:B------:R-:W-:Y:S01]  /*11f20*/  IMAD.X R3, RZ, RZ, R3, P0 ;  /* 0x000000ffff037224 */ /* 0x000fe200000e0603 */
[----:B------:R-:W-:Y:S01]  /*11f30*/  ISETP.LT.OR P0, PT, R9, 0x31, P4 ;  /* 0x000000310900780c */ /* 0x000fe20002701670 */
[----:B------:R-:W-:-:S12]  /*11f40*/  IMAD.MOV.U32 R13, RZ, RZ, R17 ;  /* 0x000000ffff0d7224 */ /* 0x000fd800078e0011 */
[----:B------:R-:W-:Y:S01]  /*11f50*/  @!PT LDS RZ, [RZ] ;  /* 0x00000000fffff984 */ /* 0x000fe20000000800 */
[----:B------:R-:W-:Y:S01]  /*11f60*/  @!PT LDS RZ, [RZ] ;  /* 0x00000000fffff984 */ /* 0x000fe20000000800 */
[----:B------:R-:W-:Y:S01]  /*11f70*/  @!PT LDS RZ, [RZ] ;  /* 0x00000000fffff984 */ /* 0x000fe20000000800 */
[----:B------:R0:W-:Y:S01]  /*11f80*/  LDGSTS.E.BYPASS.LTC128B.128 [R6+0x1c00], desc[UR36][R2.64], !P0 ;  /* 0x01c0000002067fae */ /* 0x0001e2000c101d64 */
[----:B------:R-:W-:Y:S01]  /*11f90*/  ISETP.LT.OR P0, PT, R9, 0x31, P3 ;  /* 0x000000310900780c */ /* 0x000fe20001f01670 */
[----:B------:R-:W-:-:S12]  /*11fa0*/  IMAD.MOV.U32 R18, RZ, RZ, R14 ;  /* 0x000000ffff127224 */ /* 0x000fd800078e000e */
[----:B0-----:R-:W-:Y:S05]  /*11fb0*/  WARPSYNC.COLLECTIVE R15, `(.L_x_150) ;  /* 0x000000000f087348 */ /* 0x001fea0003c00000 */
[----:B------:R1:W2:Y:S02]  /*11fc0*/  SHFL.IDX P6, R14, R13, R12, R11 ;  /* 0x0000000c0d0e7389 */ /* 0x0002a400000c000b */
[----:B012---:R-:W-:Y:S01]  /*11fd0*/  ENDCOLLECTIVE ;  /* 0x000000000000791b */ /* 0x007fe20003800000 */
.L_x_150:
        /* <DEDUP_REMOVED lines=8> */
[----:B------:R-:W-:Y:S05]  /*12060*/  BRA `(.L_x_151) ;  /* 0xffffffcc00e47947 */ /* 0x000fea000383ffff */
.L_x_73:
[----:B0-----:R0:W1:Y:S02]  /*12070*/  SYNCS.PHASECHK.TRANS64.TRYWAIT P0, [R4+URZ+0x38860], R3 ;  /* 0x03886003040075a7 */ /* 0x001064000800017f */
[----:B-1----:R-:W-:Y:S05]  /*12080*/  @!P0 NANOSLEEP.SYNCS 0x989680 ;  /* 0x009896800000895d */ /* 0x002fea0003900000 */
[----:B------:R-:W1:Y:S02]  /*12090*/  @!P0 SYNCS.PHASECHK.TRANS64 P0, [R4+URZ+0x38860], R3 ;  /* 0x03886003040085a7 */ /* 0x000e64000800007f */
[----:B-1----:R-:W-:Y:S05]  /*120a0*/  @!P0 BRA `(.L_x_73) ;  /* 0xfffffffc00f08947 */ /* 0x002fea000383ffff */
[----:B------:R-:W-:Y:S05]  /*120b0*/  BRA `(.L_x_152) ;  /* 0xffffffd000c47947 */ /* 0x000fea000383ffff */
.L_x_74:
[----:B------:R-:W-:Y:S01]  /*120c0*/  BSSY B0, `(.L_x_153) ;  /* 0x0000008000007945 */ /* 0x000fe20003800000 */
[----:B------:R-:W-:Y:S01]  /*120d0*/  MOV R13, R18 ;  /* 0x00000012000d7202 */ /* 0x000fe20000000f00 */
[----:B------:R-:W-:Y:S02]  /*120e0*/  IMAD.MOV.U32 R12, RZ, RZ, RZ ;  /* 0x000000ffff0c7224 */ /* 0x000fe400078e00ff */
[----:B------:R-:W-:Y:S02]  /*120f0*/  IMAD.MOV.U32 R11, RZ, RZ, 0x181f ;  /* 0x0000181fff0b7424 */ /* 0x000fe400078e00ff */
[----:B------:R-:W-:-:S07]  /*12100*/  IMAD.MOV.U32 R15, RZ, RZ, -0x1 ;  /* 0xffffffffff0f7424 */ /* 0x000fce00078e00ff */
[----:B0-----:R-:W-:Y:S05]  /*12110*/  WARPSYNC.COLLECTIVE R15, `(.L_x_154) ;  /* 0x000000000f087348 */ /* 0x001fea0003c00000 */
[----:B------:R1:W2:Y:S02]  /*12120*/  SHFL.IDX P6, R14, R13, R12, R11 ;  /* 0x0000000c0d0e7389 */ /* 0x0002a400000c000b */
[----:B012---:R-:W-:Y:S01]  /*12130*/  ENDCOLLECTIVE ;  /* 0x000000000000791b */ /* 0x007fe20003800000 */
.L_x_154:
[----:B------:R-:W-:Y:S05]  /*12140*/  BSYNC B0 ;  /* 0x0000000000007941 */ /* 0x000fea0003800000 */
.L_x_153:
[----:B------:R-:W-:Y:S01]  /*12150*/  IMAD.MOV.U32 R13, RZ, RZ, R17 ;  /* 0x000000ffff0d7224 */ /* 0x000fe200078e0011 */
[----:B------:R-:W-:Y:S01]  /*12160*/  MOV R15, 0xffffffff ;  /* 0xffffffff000f7802 */ /* 0x000fe20000000f00 */
[----:B------:R-:W-:Y:S01]  /*12170*/  IMAD.MOV.U32 R12, RZ, RZ, RZ ;  /* 0x000000ffff0c7224 */ /* 0x000fe200078e00ff */
[----:B------:R-:W-:Y:S01]  /*12180*/  MOV R0, R14 ;  /* 0x0000000e00007202 */ /* 0x000fe20000000f00 */
[----:B------:R-:W-:Y:S02]  /*12190*/  IMAD.MOV.U32 R11, RZ, RZ, 0x181f ;  /* 0x0000181fff0b7424 */ /* 0x000fe400078e00ff */
[----:B------:R-:W-:-:S07]  /*121a0*/  IMAD.SHL.U32 R6, R37, 0x2, RZ ;  /* 0x0000000225067824 */ /* 0x000fce00078e00ff */
[----:B------:R-:W-:Y:S05]  /*121b0*/  WARPSYNC.COLLECTIVE R15, `(.L_x_155) ;  /* 0x000000000f087348 */ /* 0x000fea0003c00000 */
[----:B------:R0:W1:Y:S02]  /*121c0*/  SHFL.IDX P6, R14, R13, R12, R11 ;  /* 0x0000000c0d0e7389 */ /* 0x00006400000c000b */
[----:B01----:R-:W-:Y:S01]  /*121d0*/  ENDCOLLECTIVE ;  /* 0x000000000000791b */ /* 0x003fe20003800000 */
.L_x_155:
[----:B------:R-:W-:Y:S01]  /*121e0*/  IMAD.MOV.U32 R13, RZ, RZ, R18 ;  /* 0x000000ffff0d7224 */ /* 0x000fe200078e0012 */
[----:B------:R-:W-:Y:S02]  /*121f0*/  MOV R12, 0x1 ;  /* 0x00000001000c7802 */ /* 0x000fe40000000f00 */
[----:B------:R-:W-:-:S13]  /*12200*/  IADD3 R2, P0, R14, R6, RZ ;  /* 0x000000060e027210 */ /* 0x000fda0007f1e0ff */
[----:B------:R-:W-:Y:S05]  /*12210*/  WARPSYNC.COLLECTIVE R15, `(.L_x_156) ;  /* 0x000000000f087348 */ /* 0x000fea0003c00000 */
[----:B------:R0:W1:Y:S02]  /*12220*/  SHFL.IDX P6, R14, R13, R12, R11 ;  /* 0x0000000c0d0e7389 */ /* 0x00006400000c000b */
[----:B01----:R-:W-:Y:S01]  /*12230*/  ENDCOLLECTIVE ;  /* 0x000000000000791b */ /* 0x003fe20003800000 */
.L_x_156:
[----:B------:R-:W-:Y:S01]  /*12240*/  IMAD.X R3, RZ, RZ, R0, P0 ;  /* 0x000000ffff037224 */ /* 0x000fe200000e0600 */
[----:B------:R-:W-:Y:S02]  /*12250*/  ISETP.LT.OR P0, PT, R5, 0x1, P4 ;  /* 0x000000010500780c */ /* 0x000fe40002701670 */
[----:B------:R-:W-:Y:S01]  /*12260*/  LEA R0, R7, UR39, 0x1 ;  /* 0x0000002707007c11 */ /* 0x000fe2000f8e08ff */
[----:B------:R-:W-:-:S10]  /*12270*/  IMAD.MOV.U32 R13, RZ, RZ, R17 ;  /* 0x000000ffff0d7224 */ /* 0x000fd400078e0011 */
        /* <DEDUP_REMOVED lines=9> */
.L_x_157:
[----:B------:R-:W-:Y:S01]  /*12310*/  @!PT LDS RZ, [RZ] ;  /* 0x00000000fffff984 */ /* 0x000fe20000000800 */
[----:B------:R-:W-:Y:S01]  /*12320*/  @!PT LDS RZ, [RZ] ;  /* 0x00000000fffff984 */ /* 0x000fe20000000800 */
[----:B------:R-:W-:Y:S01]  /*12330*/  @!PT LDS RZ, [RZ] ;  /* 0x00000000fffff984 */ /* 0x000fe20000000800 */
[----:B------:R-:W-:Y:S01]  /*12340*/  LDGSTS.E.BYPASS.LTC128B.128 [R0+0x2c00], desc[UR36][R2.64+0x80], !P0 ;  /* 0x02c0008002007fae */ /* 0x000fe2000c101d64 */
[----:B------:R-:W-:Y:S02]  /*12350*/  ISETP.LT.OR P0, PT, R5, 0x1, P2 ;  /* 0x000000010500780c */ /* 0x000fe40001701670 */
[----:B------:R-:W-:Y:S01]  /*12360*/  MOV R13, R18 ;  /* 0x00000012000d7202 */ /* 0x000fe20000000f00 */
[----:B------:R-:W-:-:S10]  /*12370*/  IMAD.MOV.U32 R12, RZ, RZ, 0x2 ;  /* 0x00000002ff0c7424 */ /* 0x000fd400078e00ff */
[----:B------:R-:W-:Y:S01]  /*12380*/  LDGSTS.E.BYPASS.LTC128B.128 [R0+0x5400], desc[UR36][R2.64+0x100], !P0 ;  /* 0x0540010002007fae */ /* 0x000fe2000c101d64 */
[----:B------:R-:W-:-:S13]  /*12390*/  ISETP.LT.OR P0, PT, R5, 0x1, P1 ;  /* 0x000000010500780c */ /* 0x000fda0000f01670 */
[----:B------:R0:W-:Y:S02]  /*123a0*/  LDGSTS.E.BYPASS.LTC128B.128 [R0+0x7c00], desc[UR36][R2.64+0x180], !P0 ;  /* 0x07c0018002007fae */ /* 0x0001e4000c101d64 */
[----:B0-----:R-:W-:-:S13]  /*123b0*/  IADD3 R2, P0, R14, R6, RZ ;  /* 0x000000060e027210 */ /* 0x001fda0007f1e0ff */
[----:B------:R-:W-:Y:S05]  /*123c0*/  WARPSYNC.COLLECTIVE R15, `(.L_x_158) ;  /* 0x000000000f087348 */ /* 0x000fea0003c00000 */
[----:B------:R0:W1:Y:S02]  /*123d0*/  SHFL.IDX P6, R14, R13, R12, R11 ;  /* 0x0000000c0d0e7389 */ /* 0x00006400000c000b */
[----:B01----:R-:W-:Y:S01]  /*123e0*/  ENDCOLLECTIVE ;  /* 0x000000000000791b */ /* 0x003fe20003800000 */
.L_x_158:
        /* <DEDUP_REMOVED lines=12> */
.L_x_159:
[----:B------:R-:W-:Y:S01]  /*124b0*/  @!PT LDS RZ, [RZ] ;  /* 0x00000000fffff984 */ /* 0x000fe20000000800 */
[----:B------:R-:W-:Y:S01]  /*124c0*/  @!PT LDS RZ, [RZ] ;  /* 0x00000000fffff984 */ /* 0x000fe20000000800 */
[----:B------:R-:W-:Y:S01]  /*124d0*/  @!PT LDS RZ, [RZ] ;  /* 0x00000000fffff984 */ /* 0x000fe20000000800 */
[----:B------:R-:W-:Y:S01]  /*124e0*/  LDGSTS.E.BYPASS.LTC128B.128 [R0+0x3400], desc[UR36][R2.64+0x80], !P0 ;  /* 0x0340008002007fae */ /* 0x000fe2000c101d64 */
[----:B------:R-:W-:Y:S01]  /*124f0*/  ISETP.LT.OR P0, PT, R5, 0x11, P2 ;  /* 0x000000110500780c */ /* 0x000fe20001701670 */
[----:B------:R-:W-:Y:S02]  /*12500*/  IMAD.MOV.U32 R13, RZ, RZ, R18 ;  /* 0x000000ffff0d7224 */ /* 0x000fe400078e0012 */
        /* <DEDUP_REMOVED lines=8> */
.L_x_160:
[----:B------:R-:W-:Y:S02]  /*12590*/  IADD3.X R3, RZ, R7, RZ, P0, !PT ;  /* 0x00000007ff037210 */ /* 0x000fe400007fe4ff */
[----:B------:R-:W-:Y:S02]  /*125a0*/  ISETP.LT.OR P0, PT, R5, 0x21, P4 ;  /* 0x000000210500780c */ /* 0x000fe40002701670 */
[----:B------:R-:W-:-:S11]  /*125b0*/  MOV R13, R17 ;  /* 0x00000011000d7202 */ /* 0x000fd60000000f00 */
        /* <DEDUP_REMOVED lines=9> */
.L_x_161:
        /* <DEDUP_REMOVED lines=14> */
.L_x_162:
[----:B------:R-:W-:Y:S01]  /*12730*/  IMAD.X R3, RZ, RZ, R7, P0 ;  /* 0x000000ffff037224 */ /* 0x000fe200000e0607 */
[----:B------:R-:W-:Y:S01]  /*12740*/  ISETP.LT.OR P0, PT, R5, 0x31, P4 ;  /* 0x000000310500780c */ /* 0x000fe20002701670 */
[----:B------:R-:W-:-:S12]  /*12750*/  IMAD.MOV.U32 R13, RZ, RZ, R17 ;  /* 0x000000ffff0d7224 */ /* 0x000fd800078e0011 */
[----:B------:R-:W-:Y:S01]  /*12760*/  @!PT LDS RZ, [RZ] ;  /* 0x00000000fffff984 */ /* 0x000fe20000000800 */
[----:B------:R-:W-:Y:S01]  /*12770*/  @!PT LDS RZ, [RZ] ;  /* 0x00000000fffff984 */ /* 0x000fe20000000800 */
[----:B------:R-:W-:Y:S01]  /*12780*/  @!PT LDS RZ, [RZ] ;  /* 0x00000000fffff984 */ /* 0x000fe20000000800 */
[----:B------:R0:W-:Y:S01]  /*12790*/  LDGSTS.E.BYPASS.LTC128B.128 [R0+0x1c00], desc[UR36][R2.64], !P0 ;  /* 0x01c0000002007fae */ /* 0x0001e2000c101d64 */
[----:B------:R-:W-:Y:S02]  /*127a0*/  ISETP.LT.OR P0, PT, R5, 0x31, P3 ;  /* 0x000000310500780c */ /* 0x000fe40001f01670 */
[----:B------:R-:W-:-:S11]  /*127b0*/  MOV R18, R14 ;  /* 0x0000000e00127202 */ /* 0x000fd60000000f00 */
[----:B0-----:R-:W-:Y:S05]  /*127c0*/  WARPSYNC.COLLECTIVE R15, `(.L_x_163) ;  /* 0x000000000f087348 */ /* 0x001fea0003c00000 */
[----:B------:R1:W2:Y:S02]  /*127d0*/  SHFL.IDX P6, R14, R13, R12, R11 ;  /* 0x0000000c0d0e7389 */ /* 0x0002a400000c000b */
[----:B012---:R-:W-:Y:S01]  /*127e0*/  ENDCOLLECTIVE ;  /* 0x000000000000791b */ /* 0x007fe20003800000 */
.L_x_163:
        /* <DEDUP_REMOVED lines=9> */
.L_x_79:
[----:B0-----:R0:W1:Y:S02]  /*12880*/  SYNCS.PHASECHK.TRANS64.TRYWAIT P0, [R5+URZ+0x38820], R0 ;  /* 0x03882000050075a7 */ /* 0x001064000800017f */
[----:B-1----:R-:W-:Y:S05]  /*12890*/  @!P0 NANOSLEEP.SYNCS 0x989680 ;  /* 0x009896800000895d */ /* 0x002fea0003900000 */
[----:B------:R-:W1:Y:S02]  /*128a0*/  @!P0 SYNCS.PHASECHK.TRANS64 P0, [R5+URZ+0x38820], R0 ;  /* 0x03882000050085a7 */ /* 0x000e64000800007f */
[----:B-1----:R-:W-:Y:S05]  /*128b0*/  @!P0 BRA `(.L_x_79) ;  /* 0xfffffffc00f08947 */ /* 0x002fea000383ffff */
[----:B------:R-:W-:Y:S05]  /*128c0*/  BRA `(.L_x_165) ;  /* 0xffffffd0006c7947 */ /* 0x000fea000383ffff */
.L_x_80:
[----:B------:R-:W1:Y:S01]  /*128d0*/  S2R R2, SR_TID.X ;  /* 0x0000000000027919 */ /* 0x000e620000002100 */
[----:B------:R-:W-:Y:S01]  /*128e0*/  BSSY B0, `(.L_x_166) ;  /* 0x000000a000007945 */ /* 0x000fe20003800000 */
[----:B------:R-:W-:Y:S01]  /*128f0*/  IMAD.MOV.U32 R12, RZ, RZ, RZ ;  /* 0x000000ffff0c7224 */ /* 0x000fe200078e00ff */
[----:B------:R-:W-:Y:S01]  /*12900*/  MOV R11, 0x1f ;  /* 0x0000001f000b7802 */ /* 0x000fe20000000f00 */
[----:B------:R-:W-:Y:S01]  /*12910*/  IMAD.MOV.U32 R15, RZ, RZ, -0x1 ;  /* 0xffffffffff0f7424 */ /* 0x000fe200078e00ff */
[----:B-1----:R-:W-:-:S04]  /*12920*/  SHF.R.U32.HI R2, RZ, 0x5, R2 ;  /* 0x00000005ff027819 */ /* 0x002fc80000011602 */
[----:B------:R-:W-:-:S05]  /*12930*/  LOP3.LUT R2, R2, 0x3, RZ, 0xc0, !PT ;  /* 0x0000000302027812 */ /* 0x000fca00078ec0ff */
[----:B------:R-:W-:-:S07]  /*12940*/  IMAD.MOV.U32 R13, RZ, RZ, R2 ;  /* 0x000000ffff0d7224 */ /* 0x000fce00078e0002 */
[----:B0-----:R-:W-:Y:S05]  /*12950*/  WARPSYNC.COLLECTIVE R15, `(.L_x_167) ;  /* 0x000000000f087348 */ /* 0x001fea0003c00000 */
[----:B------:R1:W2:Y:S02]  /*12960*/  SHFL.IDX P6, R14, R13, R12, R11 ;  /* 0x0000000c0d0e7389 */ /* 0x0002a400000c000b */
[----:B012---:R-:W-:Y:S01]  /*12970*/  ENDCOLLECTIVE ;  /* 0x000000000000791b */ /* 0x007fe20003800000 */
.L_x_167:
[----:B------:R-:W-:Y:S05]  /*12980*/  BSYNC B0 ;  /* 0x0000000000007941 */ /* 0x000fea0003800000 */
.L_x_166:
[----:B------:R-:W-:Y:S05]  /*12990*/  BRA `(.L_x_168) ;  /* 0xffffffd000547947 */ /* 0x000fea000383ffff */
.L_x_83:
[----:B------:R-:W-:Y:S01]  /*129a0*/  BSSY B1, `(.L_x_169) ;  /* 0x0000006000017945 */ /* 0x000fe20003800000 */
[----:B------:R-:W-:-:S07]  /*129b0*/  IMAD.MOV.U32 R15, RZ, RZ, -0x1 ;  /* 0xffffffffff0f7424 */ /* 0x000fce00078e00ff */
[----:B0-----:R-:W-:Y:S05]  /*129c0*/  WARPSYNC.COLLECTIVE R15, `(.L_x_170) ;  /* 0x000000000f0c7348 */ /* 0x001fea0003c00000 */
[----:B------:R-:W-:Y:S02]  /*129d0*/  ELECT P6, UR62, PT ;  /* 0x00000000003e782f */ /* 0x000fe400038c0000 */
[----:B------:R-:W-:Y:S01]  /*129e0*/  MOV R14, UR62 ;  /* 0x0000003e000e7c02 */ /* 0x000fe20008000f00 */
[----:B0-----:R-:W-:Y:S10]  /*129f0*/  ENDCOLLECTIVE ;  /* 0x000000000000791b */ /* 0x001ff40003800000 */
.L_x_170:
[----:B------:R-:W-:Y:S05]  /*12a00*/  BSYNC B1 ;  /* 0x0000000000017941 */ /* 0x000fea0003800000 */
.L_x_169:
[----:B------:R-:W-:Y:S05]  /*12a10*/  BRA `(.L_x_171) ;  /* 0xffffffd0004c7947 */ /* 0x000fea000383ffff */
.L_x_85:
[----:B0-----:R0:W1:Y:S02]  /*12a20*/  SYNCS.PHASECHK.TRANS64.TRYWAIT P1, [R3+URZ+0x38840], R2 ;  /* 0x03884002030075a7 */ /* 0x001064000802017f */
[----:B-1----:R-:W-:Y:S05]  /*12a30*/  @!P1 NANOSLEEP.SYNCS 0x989680 ;  /* 0x009896800000995d */ /* 0x002fea0003900000 */
[----:B------:R-:W1:Y:S02]  /*12a40*/  @!P1 SYNCS.PHASECHK.TRANS64 P1, [R3+URZ+0x38840], R2 ;  /* 0x03884002030095a7 */ /* 0x000e64000802007f */
[----:B-1----:R-:W-:Y:S05]  /*12a50*/  @!P1 BRA `(.L_x_85) ;  /* 0xfffffffc00f09947 */ /* 0x002fea000383ffff */
[----:B------:R-:W-:Y:S05]  /*12a60*/  BRA `(.L_x_172) ;  /* 0xffffffd000747947 */ /* 0x000fea000383ffff */
.L_x_87:
[----:B-1----:R1:W2:Y:S02]  /*12a70*/  SYNCS.PHASECHK.TRANS64.TRYWAIT P1, [R5+URZ+0x38840], R0 ;  /* 0x03884000050075a7 */ /* 0x0022a4000802017f */
[----:B--2---:R-:W-:Y:S05]  /*12a80*/  @!P1 NANOSLEEP.SYNCS 0x989680 ;  /* 0x009896800000995d */ /* 0x004fea0003900000 */
[----:B------:R-:W2:Y:S02]  /*12a90*/  @!P1 SYNCS.PHASECHK.TRANS64 P1, [R5+URZ+0x38840], R0 ;  /* 0x03884000050095a7 */ /* 0x000ea4000802007f */
[----:B--2---:R-:W-:Y:S05]  /*12aa0*/  @!P1 BRA `(.L_x_87) ;  /* 0xfffffffc00f09947 */ /* 0x004fea000383ffff */
[----:B------:R-:W-:Y:S05]  /*12ab0*/  BRA `(.L_x_173) ;  /* 0xffffffd000807947 */ /* 0x000fea000383ffff */
.L_x_89:
[----:B--2---:R2:W3:Y:S02]  /*12ac0*/  SYNCS.PHASECHK.TRANS64.TRYWAIT P1, [R3+URZ+0x38860], R2 ;  /* 0x03886002030075a7 */ /* 0x0044e4000802017f */
[----:B---3--:R-:W-:Y:S05]  /*12ad0*/  @!P1 NANOSLEEP.SYNCS 0x989680 ;  /* 0x009896800000995d */ /* 0x008fea0003900000 */
[----:B------:R-:W3:Y:S02]  /*12ae0*/  @!P1 SYNCS.PHASECHK.TRANS64 P1, [R3+URZ+0x38860], R2 ;  /* 0x03886002030095a7 */ /* 0x000ee4000802007f */
[----:B---3--:R-:W-:Y:S05]  /*12af0*/  @!P1 BRA `(.L_x_89) ;  /* 0xfffffffc00f09947 */ /* 0x008fea000383ffff */
[----:B------:R-:W-:Y:S05]  /*12b00*/  BRA `(.L_x_174) ;  /* 0xffffffd0007c7947 */ /* 0x000fea000383ffff */
.L_x_175:
[----:B------:R-:W-:-:S00]  /*12b10*/  BRA `(.L_x_175) ;  /* 0xfffffffc00fc7947 */ /* 0x000fc0000383ffff */
[----:B------:R-:W-:-:S00]  /*12b20*/  NOP ;  /* 0x0000000000007918 */ /* 0x000fc00000000000 */
        /* <DEDUP_REMOVED lines=13> */
.L_x_3293:


//--------------------- .text._ZN7cutlass13device_kernelIN5flash11enable_sm90INS1_16FlashAttnFwdSm90INS1_25CollectiveMainloopFwdSm90ILi2EN4cute5tupleIJNS5_1CILi1EEES8_S8_EEENS6_IJNS7_ILi128EEENS7_ILi80EEENS7_ILi256EEEEEELi256ENS_6half_tEfNS_4arch4Sm90ELb0ELb0ELb0ELb1ELb1ELb0ELb0ELb1ELb1ELb1ELb0ELb0EEENS1_21CollectiveEpilogueFwdINS6_IJSA_SC_SB_EEES9_SE_SG_Li256ELb1ELb1ELb0ELb0EEENS1_36VarlenDynamicPersistentTileSchedulerILi128ELi80ELi256ELi128ELb0ELb1ELb1ELb0ELb1ELb1EEEEEEEEEvNT_6ParamsE --------------------------
	.section	.text._ZN7cutlass13device_kernelIN5flash11enable_sm90INS1_16FlashAttnFwdSm90INS1_25CollectiveMainloopFwdSm90ILi2EN4cute5tupleIJNS5_1CILi1EEES8_S8_EEENS6_IJNS7_ILi128EEENS7_ILi80EEENS7_ILi256EEEEEELi256ENS_6half_tEfNS_4arch4Sm90ELb0ELb0ELb0ELb1ELb1ELb0ELb0ELb1ELb1ELb1ELb0ELb0EEENS1_21CollectiveEpilogueFwdINS6_IJSA_SC_SB_EEES9_SE_SG_Li256ELb1ELb1ELb0ELb0EEENS1_36VarlenDynamicPersistentTileSchedulerILi128ELi80ELi256ELi128ELb0ELb1ELb1ELb0ELb1ELb1EEEEEEEEEvNT_6ParamsE,"ax",@progbits
	.align	128
.text._ZN7cutlass13device_kernelIN5flash11enable_sm90INS1_16FlashAttnFwdSm90INS1_25CollectiveMainloopFwdSm90ILi2EN4cute5tupleIJNS5_1CILi1EEES8_S8_EEENS6_IJNS7_ILi128EEENS7_ILi80EEENS7_ILi256EEEEEELi256ENS_6half_tEfNS_4arch4Sm90ELb0ELb0ELb0ELb1ELb1ELb0ELb0ELb1ELb1ELb1ELb0ELb0EEENS1_21CollectiveEpilogueFwdINS6_IJSA_SC_SB_EEES9_SE_SG_Li256ELb1ELb1ELb0ELb0EEENS1_36VarlenDynamicPersistentTileSchedulerILi128ELi80ELi256ELi128ELb0ELb1ELb1ELb0ELb1ELb1EEEEEEEEEvNT_6ParamsE:
        .type           _ZN7cutlass13device_kernelIN5flash11enable_sm90INS1_16FlashAttnFwdSm90INS1_25CollectiveMainloopFwdSm90ILi2EN4cute5tupleIJNS5_1CILi1EEES8_S8_EEENS6_IJNS7_ILi128EEENS7_ILi80EEENS7_ILi256EEEEEELi256ENS_6half_tEfNS_4arch4Sm90ELb0ELb0ELb0ELb1ELb1ELb0ELb0ELb1ELb1ELb1ELb0ELb0EEENS1_21CollectiveEpilogueFwdINS6_IJSA_SC_SB_EEES9_SE_SG_Li256ELb1ELb1ELb0ELb0EEENS1_36VarlenDynamicPersistentTileSchedulerILi128ELi80ELi256ELi128ELb0ELb1ELb1ELb0ELb1ELb1EEEEEEEEEvNT_6ParamsE,@function
        .size           _ZN7cutlass13device_kernelIN5flash11enable_sm90INS1_16FlashAttnFwdSm90INS1_25CollectiveMainloopFwdSm90ILi2EN4cute5tupleIJNS5_1CILi1EEES8_S8_EEENS6_IJNS7_ILi128EEENS7_ILi80EEENS7_ILi256EEEEEELi256ENS_6half_tEfNS_4arch4Sm90ELb0ELb0ELb0ELb1ELb1ELb0ELb0ELb1ELb1ELb1ELb0ELb0EEENS1_21CollectiveEpilogueFwdINS6_IJSA_SC_SB_EEES9_SE_SG_Li256ELb1ELb1ELb0ELb0EEENS1_36VarlenDynamicPersistentTileSchedulerILi128ELi80ELi256ELi128ELb0ELb1ELb1ELb0ELb1ELb1EEEEEEEEEvNT_6ParamsE,(.L_x_3294 - _ZN7cutlass13device_kernelIN5flash11enable_sm90INS1_16FlashAttnFwdSm90INS1_25CollectiveMainloopFwdSm90ILi2EN4cute5tupleIJNS5_1CILi1EEES8_S8_EEENS6_IJNS7_ILi128EEENS7_ILi80EEENS7_ILi256EEEEEELi256ENS_6half_tEfNS_4arch4Sm90ELb0ELb0ELb0ELb1ELb1ELb0ELb0ELb1ELb1ELb1ELb0ELb0EEENS1_21CollectiveEpilogueFwdINS6_IJSA_SC_SB_EEES9_SE_SG_Li256ELb1ELb1ELb0ELb0EEENS1_36VarlenDynamicPersistentTileSchedulerILi128ELi80ELi256ELi128ELb0ELb1ELb1ELb0ELb1ELb1EEEEEEEEEvNT_6ParamsE)
        .other          _ZN7cutlass13device_kernelIN5flash11enable_sm90INS1_16FlashAttnFwdSm90INS1_25CollectiveMainloopFwdSm90ILi2EN4cute5tupleIJNS5_1CILi1EEES8_S8_EEENS6_IJNS7_ILi128EEENS7_ILi80EEENS7_ILi256EEEEEELi256ENS_6half_tEfNS_4arch4Sm90ELb0ELb0ELb0ELb1ELb1ELb0ELb0ELb1ELb1ELb1ELb0ELb0EEENS1_21CollectiveEpilogueFwdINS6_IJSA_SC_SB_EEES9_SE_SG_Li256ELb1ELb1ELb0ELb0EEENS1_36VarlenDynamicPersistentTileSchedulerILi128ELi80ELi256ELi128ELb0ELb1ELb1ELb0ELb1ELb1EEEEEEEEEvNT_6ParamsE,@"STO_CUDA_ENTRY STV_DEFAULT"
_ZN7cutlass13device_kernelIN5flash11enable_sm90INS1_16FlashAttnFwdSm90INS1_25CollectiveMainloopFwdSm90ILi2EN4cute5tupleIJNS5_1CILi1EEES8_S8_EEENS6_IJNS7_ILi128EEENS7_ILi80EEENS7_ILi256EEEEEELi256ENS_6half_tEfNS_4arch4Sm90ELb0ELb0ELb0ELb1ELb1ELb0ELb0ELb1ELb1ELb1ELb0ELb0EEENS1_21CollectiveEpilogueFwdINS6_IJSA_SC_SB_EEES9_SE_SG_Li256ELb1ELb1ELb0ELb0EEENS1_36VarlenDynamicPersistentTileSchedulerILi128ELi80ELi256ELi128ELb0ELb1ELb1ELb0ELb1ELb1EEEEEEEEEvNT_6ParamsE:
        /* <DEDUP_REMOVED lines=45> */
.L_x_176:
        /* <DEDUP_REMOVED lines=22> */
.L_x_177:
        /* <DEDUP_REMOVED lines=18> */
.L_x_178:
        /* <DEDUP_REMOVED lines=22> */
.L_x_179:
        /* <DEDUP_REMOVED lines=23> */
.L_x_180:
        /* <DEDUP_REMOVED lines=10> */
.L_x_182:
[----:B------:R-:W-:-:S08]  /*08c0*/  NOP ;  /* 0x0000000000007918 */ /* 0x000fd00000000000 */
[----:B------:R-:W1:Y:S02]  /*08d0*/  USETMAXREG.TRY_ALLOC.CTAPOOL UP0, 0xe8 ;  /* 0x000000e8000079c8 */ /* 0x000e640008000600 */
[----:B-1----:R-:W-:-:S13]  /*08e0*/  PLOP3.LUT P0, PT, PT, PT, UP0, 0x80, 0x0 ;  /* 0x000000000000781c */ /* 0x002fda0003f0f008 */
[----:B------:R-:W-:Y:S05]  /*08f0*/  @!P0 BRA `(.L_x_182) ;  /* 0xfffffffc00f08947 */ /* 0x000fea000383ffff */
[----:B------:R-:W1:Y:S08]  /*0900*/  S2UR UR5, SR_CgaCtaId ;  /* 0x00000000000579c3 */ /* 0x000e700000008800 */
[----:B------:R-:W-:Y:S06]  /*0910*/  BAR.ARV 0x8, 0x180 ;  /* 0x0206000000007b1d */ /* 0x000fec0000002000 */
[----:B------:R-:W-:-:S02]  /*0920*/  UMOV UR4, 0x400 ;  /* 0x0000040000047882 */ /* 0x000fc40000000000 */
[----:B------:R-:W-:Y:S01]  /*0930*/  BAR.SYNC.DEFER_BLOCKING 0x5, 0x180 ;  /* 0x0146000000007b1d */ /* 0x000fe20000010000 */
[----:B-1----:R-:W-:-:S09]  /*0940*/  ULEA UR4, UR5, UR4, 0x18 ;  /* 0x0000000405047291 */ /* 0x002fd2000f8ec03f */
[----:B------:R-:W1:Y:S01]  /*0950*/  LDS.128 R12, [UR4+0x388d0] ;  /* 0x0388d004ff0c7984 */ /* 0x000e620008000c00 */
[----:B------:R-:W-:Y:S01]  /*0960*/  ULDC UR4, c[0x0][0xc3c] ;  /* 0x00030f0000047ab9 */ /* 0x000fe20000000800 */
[----:B------:R-:W-:Y:S06]  /*0970*/  BAR.ARV 0x4, 0x180 ;  /* 0x0106000000007b1d */ /* 0x000fec0000002000 */
[----:B-1----:R-:W-:-:S13]  /*0980*/  ISETP.GE.AND P0, PT, R15, UR4, PT ;  /* 0x000000040f007c0c */ /* 0x002fda000bf06270 */
[----:B------:R-:W-:Y:S05]  /*0990*/  @P0 EXIT ;  /* 0x000000000000094d */ /* 0x000fea0003800000 */
[----:B0-----:R-:W2:Y:S01]  /*09a0*/  LDL R2, [R1+0x24] ;  /* 0x0000240001027983 */ /* 0x001ea20000100800 */
[----:B------:R-:W-:Y:S01]  /*09b0*/  R2UR UR5, R13 ;  /* 0x000000000d0572ca */ /* 0x000fe200000e0000 */
[----:B------:R-:W-:Y:S01]  /*09c0*/  UMOV UR38, URZ ;  /* 0x0000003f00267c82 */ /* 0x000fe20008000000 */
[----:B------:R-:W-:Y:S01]  /*09d0*/  R2UR UR6, R14 ;  /* 0x000000000e0672ca */ /* 0x000fe200000e0000 */
[----:B------:R-:W0:Y:S01]  /*09e0*/  S2R R0, SR_TID.X ;  /* 0x0000000000007919 */ /* 0x000e220000002100 */
[----:B------:R-:W-:Y:S01]  /*09f0*/  R2UR UR7, R15 ;  /* 0x000000000f0772ca */ /* 0x000fe200000e0000 */
[----:B0-----:R-:W-:-:S05]  /*0a00*/  VIADD R11, R0, 0xffffff80 ;  /* 0xffffff80000b7836 */ /* 0x001fca0000000000 */
[----:B------:R-:W-:-:S04]  /*0a10*/  SHF.R.S32.HI R0, RZ, 0x1f, R11 ;  /* 0x0000001fff007819 */ /* 0x000fc8000001140b */
[CC--:B------:R-:W-:Y:S02]  /*0a20*/  LEA.HI R4, R0.reuse, R11.reuse, RZ, 0x5 ;  /* 0x0000000b00047211 */ /* 0x0c0fe400078f28ff */
[----:B------:R-:W-:-:S03]  /*0a30*/  LEA.HI R3, R0, R11, RZ, 0x4 ;  /* 0x0000000b00037211 */ /* 0x000fc600078f20ff */
[----:B------:R-:W-:Y:S01]  /*0a40*/  IMAD.SHL.U32 R5, R4, 0x20, RZ ;  /* 0x0000002004057824 */ /* 0x000fe200078e00ff */
[----:B------:R-:W-:Y:S02]  /*0a50*/  LOP3.LUT R4, R3, 0x3fffff0, RZ, 0xc0, !PT ;  /* 0x03fffff003047812 */ /* 0x000fe400078ec0ff */
[----:B------:R-:W-:Y:S02]  /*0a60*/  SHF.R.S32.HI R6, RZ, 0x4, R3 ;  /* 0x00000004ff067819 */ /* 0x000fe40000011403 */
[----:B------:R-:W-:Y:S01]  /*0a70*/  LOP3.LUT R5, R5, 0xfffffc00, RZ, 0xc0, !PT ;  /* 0xfffffc0005057812 */ /* 0x000fe200078ec0ff */
[----:B------:R-:W-:Y:S01]  /*0a80*/  IMAD.IADD R4, R11, 0x1, -R4 ;  /* 0x000000010b047824 */ /* 0x000fe200078e0a04 */
[----:B------:R-:W-:-:S03]  /*0a90*/  LEA.HI R3, R3, R6, RZ, 0x1 ;  /* 0x0000000603037211 */ /* 0x000fc600078f08ff */
[----:B------:R-:W-:Y:S01]  /*0aa0*/  IMAD R4, R4, 0x40, R5 ;  /* 0x0000004004047824 */ /* 0x000fe200078e0205 */
[----:B------:R-:W-:Y:S02]  /*0ab0*/  LEA.HI R5, R0, R11, RZ, 0x2 ;  /* 0x0000000b00057211 */ /* 0x000fe400078f10ff */
[----:B------:R-:W-:Y:S02]  /*0ac0*/  LOP3.LUT R3, R3, 0x1ffffffe, RZ, 0xc0, !PT ;  /* 0x1ffffffe03037812 */ /* 0x000fe400078ec0ff */
[----:B------:R-:W-:Y:S02]  /*0ad0*/  LOP3.LUT R5, R5, 0xfffffffc, RZ, 0xc0, !PT ;  /* 0xfffffffc05057812 */ /* 0x000fe400078ec0ff */
[----:B------:R-:W-:Y:S01]  /*0ae0*/  IADD3 R3, R6, -R3, RZ ;  /* 0x8000000306037210 */ /* 0x000fe20007ffe0ff */
[----:B------:R-:W-:Y:S02]  /*0af0*/  IMAD.MOV.U32 R6, RZ, RZ, -0x2 ;  /* 0xfffffffeff067424 */ /* 0x000fe400078e00ff */
[----:B------:R-:W-:-:S02]  /*0b00*/  IMAD.IADD R5, R11, 0x1, -R5 ;  /* 0x000000010b057824 */ /* 0x000fc400078e0a05 */
[----:B------:R-:W-:-:S03]  /*0b10*/  IMAD R225, R3, 0x8, R4 ;  /* 0x0000000803e17824 */ /* 0x000fc600078e0204 */
[----:B------:R-:W-:-:S04]  /*0b20*/  LEA.HI R3, R5, R5, RZ, 0x1 ;  /* 0x0000000505037211 */ /* 0x000fc800078f08ff */
[----:B------:R-:W-:-:S05]  /*0b30*/  LOP3.LUT R4, R3, 0x1ffffffe, RZ, 0xc0, !PT ;  /* 0x1ffffffe03047812 */ /* 0x000fca00078ec0ff */
[----:B------:R-:W-:Y:S01]  /*0b40*/  IMAD.IADD R5, R5, 0x1, -R4 ;  /* 0x0000000105057824 */ /* 0x000fe200078e0a04 */
[----:B--2---:R-:W-:Y:S02]  /*0b50*/  R2UR UR4, R2 ;  /* 0x00000000020472ca */ /* 0x004fe400000e0000 */
[CC--:B------:R-:W-:Y:S02]  /*0b60*/  LEA.HI R2, R0.reuse, R11.reuse, RZ, 0x7 ;  /* 0x0000000b00027211 */ /* 0x0c0fe400078f38ff */
[----:B------:R-:W-:Y:S02]  /*0b70*/  LEA.HI R0, R0, R11, RZ, 0x3 ;  /* 0x0000000b00007211 */ /* 0x000fe400078f18ff */
[----:B------:R-:W-:Y:S02]  /*0b80*/  LOP3.LUT R220, R2, 0xffffff80, RZ, 0xc0, !PT ;  /* 0xffffff8002dc7812 */ /* 0x000fe400078ec0ff */
[----:B------:R-:W-:Y:S02]  /*0b90*/  SHF.R.S32.HI R221, RZ, 0x7, R2 ;  /* 0x00000007ffdd7819 */ /* 0x000fe40000011402 */
[----:B------:R-:W-:Y:S01]  /*0ba0*/  LOP3.LUT R213, R0, 0xfffffff8, RZ, 0xc0, !PT ;  /* 0xfffffff800d57812 */ /* 0x000fe200078ec0ff */
[C---:B------:R-:W-:Y:S01]  /*0bb0*/  IMAD.IADD R220, R11.reuse, 0x1, -R220 ;  /* 0x000000010bdc7824 */ /* 0x040fe200078e0adc */
[----:B------:R-:W-:Y:S01]  /*0bc0*/  LEA.HI R2, R2, R221, RZ, 0x1 ;  /* 0x000000dd02027211 */ /* 0x000fe200078f08ff */
[----:B------:R-:W-:Y:S01]  /*0bd0*/  ULOP3.LUT UR8, UR4, 0x1, URZ, 0xfc, !UPT ;  /* 0x0000000104087892 */ /* 0x000fe2000f8efc3f */
[----:B------:R-:W-:-:S02]  /*0be0*/  IADD3 R213, R11, -R213, RZ ;  /* 0x800000d50bd57210 */ /* 0x000fc40007ffe0ff */
[----:B------:R-:W-:Y:S01]  /*0bf0*/  SHF.R.S32.HI R7, RZ, 0x1f, R220 ;  /* 0x0000001fff077819 */ /* 0x000fe200000114dc */
[----:B------:R-:W-:Y:S01]  /*0c00*/  UMOV UR4, URZ ;  /* 0x0000003f00047c82 */ /* 0x000fe20008000000 */
[----:B------:R-:W-:Y:S01]  /*0c10*/  LOP3.LUT R2, R2, 0x3fffffe, RZ, 0xc0, !PT ;  /* 0x03fffffe02027812 */ /* 0x000fe200078ec0ff */
[----:B------:R-:W-:Y:S01]  /*0c20*/  IMAD.SHL.U32 R17, R213, 0x8, RZ ;  /* 0x00000008d5117824 */ /* 0x000fe200078e00ff */
[CC--:B------:R-:W-:Y:S01]  /*0c30*/  LEA.HI R8, R7.reuse, R220.reuse, RZ, 0x2 ;  /* 0x000000dc07087211 */ /* 0x0c0fe200078f10ff */
[----:B------:R-:W-:Y:S01]  /*0c40*/  IMAD.U32 R226, RZ, RZ, UR8 ;  /* 0x00000008ffe27e24 */ /* 0x000fe2000f8e00ff */
[----:B------:R-:W-:Y:S01]  /*0c50*/  LEA.HI R7, R7, R220, RZ, 0x5 ;  /* 0x000000dc07077211 */ /* 0x000fe200078f28ff */
[----:B------:R-:W-:Y:S01]  /*0c60*/  IMAD.IADD R2, R221, 0x1, -R2 ;  /* 0x00000001dd027824 */ /* 0x000fe200078e0a02 */
[--C-:B------:R-:W-:Y:S01]  /*0c70*/  SHF.R.S32.HI R9, RZ, 0x2, R8.reuse ;  /* 0x00000002ff097819 */ /* 0x100fe20000011408 */
[C---:B------:R-:W-:Y:S01]  /*0c80*/  VIADD R23, R17.reuse, 0x40 ;  /* 0x0000004011177836 */ /* 0x040fe20000000000 */
[----:B------:R-:W-:Y:S01]  /*0c90*/  SHF.R.S32.HI R10, RZ, 0x1f, R8 ;  /* 0x0000001fff0a7819 */ /* 0x000fe20000011408 */
[C---:B------:R-:W-:Y:S01]  /*0ca0*/  VIADD R22, R17.reuse, 0x80 ;  /* 0x0000008011167836 */ /* 0x040fe20000000000 */
[----:B------:R-:W-:Y:S01]  /*0cb0*/  SHF.R.S32.HI R7, RZ, 0x5, R7 ;  /* 0x00000005ff077819 */ /* 0x000fe20000011407 */
[----:B------:R-:W-:Y:S01]  /*0cc0*/  IMAD.U32 R219, RZ, RZ, UR4 ;  /* 0x00000004ffdb7e24 */ /* 0x000fe2000f8e00ff */
[----:B------:R-:W-:Y:S01]  /*0cd0*/  LEA.HI R10, R10, R9, RZ, 0x3 ;  /* 0x000000090a0a7211 */ /* 0x000fe200078f18ff */
[----:B------:R-:W-:Y:S01]  /*0ce0*/  IMAD.U32 R16, RZ, RZ, UR4 ;  /* 0x00000004ff107e24 */ /* 0x000fe2000f8e00ff */
[----:B------:R-:W-:-:S02]  /*0cf0*/  IADD3 R212, R17, 0xc0, RZ ;  /* 0x000000c011d47810 */ /* 0x000fc40007ffe0ff */
[----:B------:R-:W-:Y:S02]  /*0d00*/  LOP3.LUT R10, R10, 0xfffffff8, RZ, 0xc0, !PT ;  /* 0xfffffff80a0a7812 */ /* 0x000fe400078ec0ff */
[----:B------:R-:W-:Y:S02]  /*0d10*/  SHF.R.S32.HI R217, RZ, 0x3, R0 ;  /* 0x00000003ffd97819 */ /* 0x000fe40000011400 */
[----:B------:R-:W-:Y:S01]  /*0d20*/  SHF.R.S32.HI R3, RZ, 0x1f, R17 ;  /* 0x0000001fff037819 */ /* 0x000fe20000011411 */
[----:B------:R-:W-:Y:S01]  /*0d30*/  IMAD.IADD R10, R9, 0x1, -R10 ;  /* 0x00000001090a7824 */ /* 0x000fe200078e0a0a */
[----:B------:R-:W-:Y:S02]  /*0d40*/  LOP3.LUT R9, R8, 0x7ffffffc, RZ, 0xc0, !PT ;  /* 0x7ffffffc08097812 */ /* 0x000fe400078ec0ff */
[----:B------:R-:W-:Y:S01]  /*0d50*/  SHF.R.S32.HI R0, RZ, 0x1f, R22 ;  /* 0x0000001fff007819 */ /* 0x000fe20000011416 */
[----:B------:R-:W-:Y:S01]  /*0d60*/  IMAD R7, R7, 0x10, R10 ;  /* 0x0000001007077824 */ /* 0x000fe200078e020a */
[----:B------:R-:W-:Y:S01]  /*0d70*/  SHF.R.S32.HI R227, RZ, 0x1f, R212 ;  /* 0x0000001fffe37819 */ /* 0x000fe200000114d4 */
[----:B------:R-:W-:-:S02]  /*0d80*/  IMAD.IADD R9, R220, 0x1, -R9 ;  /* 0x00000001dc097824 */ /* 0x000fc400078e0a09 */
[----:B------:R-:W-:Y:S01]  /*0d90*/  IMAD R222, R2, 0x40, R7 ;  /* 0x0000004002de7824 */ /* 0x000fe200078e0207 */
[----:B------:R-:W-:Y:S01]  /*0da0*/  SHF.R.S32.HI R2, RZ, 0x1f, R23 ;  /* 0x0000001fff027819 */ /* 0x000fe20000011417 */
[----:B------:R-:W-:Y:S02]  /*0db0*/  IMAD R223, R9, R6, 0x50 ;  /* 0x0000005009df7424 */ /* 0x000fe400078e0206 */
[----:B------:R-:W-:-:S07]  /*0dc0*/  IMAD R224, R5, 0x8, R222 ;  /* 0x0000000805e07824 */ /* 0x000fce00078e02de */
.L_x_228:
[----:B------:R-:W-:Y:S01]  /*0dd0*/  ULDC.64 UR8, c[0x0][0xc88] ;  /* 0x0003220000087ab9 */ /* 0x000fe20000000a00 */
[----:B------:R-:W-:Y:S01]  /*0de0*/  ULDC.64 UR10, c[0x0][0xa20] ;  /* 0x00028800000a7ab9 */ /* 0x000fe20000000a00 */
[----:B------:R-:W-:-:S06]  /*0df0*/  UIMAD.WIDE UR8, UR7, 0x4, UR8 ;  /* 0x00000004070878a5 */ /* 0x000fcc000f8e0208 */
[----:B01----:R-:W-:Y:S02]  /*0e00*/  IMAD.U32 R2, RZ, RZ, UR8 ;  /* 0x00000008ff027e24 */ /* 0x003fe4000f8e00ff */
[----:B------:R-:W-:Y:S01]  /*0e10*/  IMAD.U32 R3, RZ, RZ, UR9 ;  /* 0x00000009ff037e24 */ /* 0x000fe2000f8e00ff */
[----:B------:R-:W-:-:S04]  /*0e20*/  ULDC.64 UR8, c[0x0][0xa28] ;  /* 0x00028a0000087ab9 */ /* 0x000fc80000000a00 */
[----:B--2---:R-:W2:Y:S01]  /*0e30*/  LDG.E R2, desc[UR36][R2.64] ;  /* 0x0000002402027981 */ /* 0x004ea2000c1e1900 */
[----:B------:R-:W-:Y:S02]  /*0e40*/  UISETP.NE.U32.AND UP0, UPT, UR8, URZ, UPT ;  /* 0x0000003f0800728c */ /* 0x000fe4000bf05070 */
[----:B------:R-:W-:Y:S02]  /*0e50*/  UISETP.NE.U32.AND UP1, UPT, UR10, URZ, UPT ;  /* 0x0000003f0a00728c */ /* 0x000fe4000bf25070 */
[----:B------:R-:W-:Y:S02]  /*0e60*/  UISETP.NE.AND.EX UP0, UPT, UR9, URZ, UPT, UP0 ;  /* 0x0000003f0900728c */ /* 0x000fe4000bf05300 */
[----:B------:R-:W-:-:S04]  /*0e70*/  UISETP.NE.AND.EX UP1, UPT, UR11, URZ, UPT, UP1 ;  /* 0x0000003f0b00728c */ /* 0x000fc8000bf25310 */
[----:B------:R-:W-:Y:S02]  /*0e80*/  PLOP3.LUT P0, PT, PT, PT, UP0, 0x80, 0x0 ;  /* 0x000000000000781c */ /* 0x000fe40003f0f008 */
[----:B------:R-:W-:Y:S02]  /*0e90*/  PLOP3.LUT P1, PT, PT, PT, UP1, 0x80, 0x0 ;  /* 0x000000000000781c */ /* 0x000fe40003f2f018 */
[----:B--2---:R-:W-:-:S13]  /*0ea0*/  R2UR UR4, R2 ;  /* 0x00000000020472ca */ /* 0x004fda00000e0000 */
[----:B------:R-:W-:Y:S02]  /*0eb0*/  USHF.R.S32.HI UR12, URZ, 0x1f, UR4 ;  /* 0x0000001f3f0c7899 */ /* 0x000fe40008011404 */
[----:B------:R-:W-:Y:S01]  /*0ec0*/  IMAD.U32 R215, RZ, RZ, UR4 ;  /* 0x00000004ffd77e24 */ /* 0x000fe2000f8e00ff */
[----:B------:R-:W-:Y:S02]  /*0ed0*/  @UP0 ULEA UR8, UP2, UR4, UR8, 0x2 ;  /* 0x0000000804080291 */ /* 0x000fe4000f84103f */
[----:B------:R-:W-:Y:S02]  /*0ee0*/  @UP1 ULEA UR10, UP3, UR4, UR10, 0x2 ;  /* 0x0000000a040a1291 */ /* 0x000fe4000f86103f */
[----:B------:R-:W-:Y:S01]  /*0ef0*/  @UP0 ULEA.HI.X UR9, UR4, UR9, UR12, 0x2, UP2 ;  /* 0x0000000904090291 */ /* 0x000fe200090f140c */
[----:B------:R-:W-:Y:S01]  /*0f00*/  IMAD.U32 R216, RZ, RZ, UR5 ;  /* 0x00000005ffd87e24 */ /* 0x000fe2000f8e00ff */
[----:B------:R-:W-:Y:S01]  /*0f10*/  @UP1 ULEA.HI.X UR11, UR4, UR11, UR12, 0x2, UP3 ;  /* 0x0000000b040b1291 */ /* 0x000fe200098f140c */
[----:B------:R-:W-:Y:S01]  /*0f20*/  IMAD.U32 R2, RZ, RZ, UR8 ;  /* 0x00000008ff027e24 */ /* 0x000fe2000f8e00ff */
[----:B------:R-:W-:Y:S01]  /*0f30*/  ULDC UR5, c[0x0][0x2f0] ;  /* 0x0000bc0000057ab9 */ /* 0x000fe20000000800 */
[----:B----4-:R-:W-:Y:S01]  /*0f40*/  IMAD.U32 R4, RZ, RZ, UR10 ;  /* 0x0000000aff047e24 */ /* 0x010fe2000f8e00ff */
[----:B------:R-:W-:Y:S01]  /*0f50*/  MOV R3, UR9 ;  /* 0x0000000900037c02 */ /* 0x000fe20008000f00 */
[----:B------:R-:W-:Y:S01]  /*0f60*/  ULDC.64 UR8, c[0x0][0x418] ;  /* 0x0001060000087ab9 */ /* 0x000fe20000000a00 */
[----:B------:R-:W-:Y:S01]  /*0f70*/  IMAD.U32 R5, RZ, RZ, UR11 ;  /* 0x0000000bff057e24 */ /* 0x000fe2000f8e00ff */
[----:B------:R-:W-:Y:S01]  /*0f80*/  ULDC UR4, c[0x0][0x424] ;  /* 0x0001090000047ab9 */ /* 0x000fe20000000800 */
[----:B------:R-:W-:Y:S01]  /*0f90*/  UMOV UR39, URZ ;  /* 0x0000003f00277c82 */ /* 0x000fe20008000000 */
[----:B------:R-:W2:Y:S01]  /*0fa0*/  @P0 LDG.E R2, desc[UR36][R2.64] ;  /* 0x0000002402020981 */ /* 0x000ea2000c1e1900 */
[----:B------:R-:W-:-:S03]  /*0fb0*/  IMAD.U32 R218, RZ, RZ, UR12 ;  /* 0x0000000cffda7e24 */ /* 0x000fc6000f8e00ff */
[----:B---3--:R-:W3:Y:S01]  /*0fc0*/  @P1 LDG.E R4, desc[UR36][R4.64] ;  /* 0x0000002404041981 */ /* 0x008ee2000c1e1900 */
[----:B------:R-:W-:-:S04]  /*0fd0*/  UISETP.NE.U32.AND UP0, UPT, UR8, URZ, UPT ;  /* 0x0000003f0800728c */ /* 0x000fc8000bf05070 */
[----:B------:R-:W-:-:S04]  /*0fe0*/  UISETP.NE.AND.EX UP0, UPT, UR9, URZ, UPT, UP0 ;  /* 0x0000003f0900728c */ /* 0x000fc8000bf05300 */
[----:B------:R-:W-:-:S04]  /*0ff0*/  USEL UR4, UR4, 0x1, UP0 ;  /* 0x0000000104047887 */ /* 0x000fc80008000000 */
[----:B------:R-:W-:Y:S01]  /*1000*/  UIMAD UR4, UR4, UR5, URZ ;  /* 0x00000005040472a4 */ /* 0x000fe2000f8e023f */
[----:B------:R-:W-:Y:S01]  /*1010*/  IMAD.MOV.U32 R0, RZ, RZ, RZ ;  /* 0x000000ffff007224 */ /* 0x000fe200078e00ff */
        /* <DEDUP_REMOVED lines=28> */
[----:B------:R-:W-:Y:S01]  /*11e0*/  IMAD.MOV.U32 R166, RZ, RZ, RZ ;  /* 0x000000ffffa67224 */ /* 0x000fe200078e00ff */
        /* <DEDUP_REMOVED lines=26> */
[----:B------:R-:W-:Y:S02]  /*1390*/  IMAD.MOV.U32 R41, RZ, RZ, RZ ;  /* 0x000000ffff297224 */ /* 0x000fe400078e00ff */
[----:B------:R-:W-:Y:S01]  /*13a0*/  IMAD.U32 R214, RZ, RZ, UR6 ;  /* 0x00000006ffd67e24 */ /* 0x000fe2000f8e00ff */
[----:B--2---:R-:W-:Y:S02]  /*13b0*/  @P0 R2UR UR39, R2 ;  /* 0x00000000022702ca */ /* 0x004fe400000e0000 */
[----:B------:R-:W-:Y:S02]  /*13c0*/  CS2R R2, SRZ ;  /* 0x0000000000027805 */ /* 0x000fe4000001ff00 */
[----:B---3--:R-:W-:Y:S02]  /*13d0*/  @P1 R2UR UR4, R4 ;  /* 0x00000000040412ca */ /* 0x008fe400000e0000 */
[----:B------:R-:W-:Y:S01]  /*13e0*/  PLOP3.LUT P0, PT, PT, PT, PT, 0x80, 0x0 ;  /* 0x000000000000781c */ /* 0x000fe20003f0f070 */
[----:B------:R-:W-:-:S12]  /*13f0*/  @P1 BRA `(.L_x_183) ;  /* 0x0000000000381947 */ /* 0x000fd80003800000 */
[----:B------:R-:W-:Y:S02]  /*1400*/  ULDC.64 UR6, c[0x0][0xa08] ;  /* 0x0002820000067ab9 */ /* 0x000fe40000000a00 */
[----:B------:R-:W-:-:S04]  /*1410*/  ISETP.NE.U32.AND P1, PT, RZ, UR6, PT ;  /* 0x00000006ff007c0c */ /* 0x000fc8000bf25070 */
[----:B------:R-:W-:-:S13]  /*1420*/  ISETP.NE.AND.EX P1, PT, RZ, UR7, PT, P1 ;  /* 0x00000007ff007c0c */ /* 0x000fda000bf25310 */
[----:B------:R-:W-:Y:S05]  /*1430*/  @!P1 BRA `(.L_x_183) ;  /* 0x0000000000289947 */ /* 0x000fea0003800000 */
[----:B------:R-:W-:Y:S01]  /*1440*/  R2UR UR6, R215 ;  /* 0x00000000d70672ca */ /* 0x000fe200000e0000 */
[----:B------:R-:W-:-:S12]  /*1450*/  ULDC.64 UR4, c[0x0][0xa08] ;  /* 0x0002820000047ab9 */ /* 0x000fd80000000a00 */
[----:B------:R-:W-:-:S06]  /*1460*/  UIMAD.WIDE UR4, UR6, 0x4, UR4 ;  /* 0x00000004060478a5 */ /* 0x000fcc000f8e0204 */
[----:B------:R-:W-:Y:S01]  /*1470*/  MOV R4, UR4 ;  /* 0x0000000400047c02 */ /* 0x000fe20008000f00 */
[----:B------:R-:W-:-:S05]  /*1480*/  IMAD.U32 R5, RZ, RZ, UR5 ;  /* 0x00000005ff057e24 */ /* 0x000fca000f8e00ff */
[----:B------:R-:W2:Y:S04]  /*1490*/  LDG.E R7, desc[UR36][R4.64] ;  /* 0x0000002404077981 */ /* 0x000ea8000c1e1900 */
[----:B------:R-:W3:Y:S01]  /*14a0*/  LDG.E R6, desc[UR36][R4.64+0x4] ;  /* 0x0000042404067981 */ /* 0x000ee2000c1e1900 */
[----:B--2---:R-:W-:Y:S02]  /*14b0*/  R2UR UR4, R7 ;  /* 0x00000000070472ca */ /* 0x004fe400000e0000 */
[----:B---3--:R-:W-:-:S13]  /*14c0*/  R2UR UR5, R6 ;  /* 0x00000000060572ca */ /* 0x008fda00000e0000 */
[----:B------:R-:W-:-:S12]  /*14d0*/  UIADD3 UR4, -UR4, UR5, URZ ;  /* 0x0000000504047290 */ /* 0x000fd8000fffe13f */
.L_x_183:
[----:B------:R-:W-:Y:S01]  /*14e0*/  UIADD3 UR39, -UR39, UR4, URZ ;  /* 0x0000000427277290 */ /* 0x000fe2000fffe13f */
[----:B------:R-:W-:Y:S01]  /*14f0*/  IMAD.MOV.U32 R40, RZ, RZ, RZ ;  /* 0x000000ffff287224 */ /* 0x000fe200078e00ff */
[----:B------:R-:W-:Y:S02]  /*1500*/  CS2R R162, SRZ ;  /* 0x0000000000a27805 */ /* 0x000fe4000001ff00 */
[----:B------:R-:W-:Y:S01]  /*1510*/  CS2R R34, SRZ ;  /* 0x0000000000227805 */ /* 0x000fe2000001ff00 */
[----:B------:R-:W-:Y:S01]  /*1520*/  UISETP.GE.AND UP0, UPT, UR39, 0x1, UPT ;  /* 0x000000012700788c */ /* 0x000fe2000bf06270 */
[----:B------:R-:W-:Y:S01]  /*1530*/  CS2R R36, SRZ ;  /* 0x0000000000247805 */ /* 0x000fe2000001ff00 */
[----:B------:R-:W-:Y:S01]  /*1540*/  UIADD3 UR4, UR39, 0x4f, URZ ;  /* 0x0000004f27047890 */ /* 0x000fe2000fffe03f */
[----:B------:R-:W-:Y:S02]  /*1550*/  CS2R R32, SRZ ;  /* 0x0000000000207805 */ /* 0x000fe4000001ff00 */
[----:B------:R-:W-:-:S02]  /*1560*/  CS2R R164, SRZ ;  /* 0x0000000000a47805 */ /* 0x000fc4000001ff00 */
[----:B------:R-:W-:Y:S02]  /*1570*/  CS2R R26, SRZ ;  /* 0x00000000001a7805 */ /* 0x000fe4000001ff00 */
[----:B------:R-:W-:Y:S01]  /*1580*/  PLOP3.LUT P1, PT, PT, PT, UP0, 0x80, 0x0 ;  /* 0x000000000000781c */ /* 0x000fe20003f2f008 */
[----:B------:R-:W-:Y:S01]  /*1590*/  UIMAD.WIDE UR4, UR4, 0x66666667, URZ ;  /* 0x66666667040478a5 */ /* 0x000fe2000f8e023f */
[----:B------:R-:W-:Y:S02]  /*15a0*/  CS2R R28, SRZ ;  /* 0x00000000001c7805 */ /* 0x000fe4000001ff00 */
[----:B------:R-:W-:Y:S01]  /*15b0*/  CS2R R24, SRZ ;  /* 0x0000000000187805 */ /* 0x000fe2000001ff00 */
[----:B------:R-:W-:-:S04]  /*15c0*/  USHF.R.U32.HI UR60, URZ, 0x1f, UR5 ;  /* 0x0000001f3f3c7899 */ /* 0x000fc80008011605 */
[----:B------:R-:W-:-:S04]  /*15d0*/  ULEA.HI.SX32 UR60, UR5, UR60, 0x1b ;  /* 0x0000003c053c7291 */ /* 0x000fc8000f8fda3f */
[----:B------:R-:W-:Y:S08]  /*15e0*/  @!P1 BRA `(.L_x_184) ;  /* 0x00000094005c9947 */ /* 0x000ff00003800000 */
[----:B------:R-:W0:Y:S01]  /*15f0*/  SHFL.IDX PT, R0, R221, RZ, 0x1f ;  /* 0x00001fffdd007589 */ /* 0x000e2200000e0000 */
[----:B------:R-:W1:Y:S01]  /*1600*/  S2UR UR61, SR_CgaCtaId ;  /* 0x00000000003d79c3 */ /* 0x000e620000008800 */
[----:B------:R-:W-:Y:S01]  /*1610*/  UMOV UR40, 0x400 ;  /* 0x0000040000287882 */ /* 0x000fe20000000000 */
[----:B0-----:R-:W-:Y:S01]  /*1620*/  R2UR UR4, R0 ;  /* 0x00000000000472ca */ /* 0x001fe200000e0000 */
[----:B-1----:R-:W-:-:S04]  /*1630*/  ULEA UR40, UR61, UR40, 0x18 ;  /* 0x000000283d287291 */ /* 0x002fc8000f8ec03f */
[----:B------:R-:W-:-:S04]  /*1640*/  UIADD3 UR6, UR40, 0x14400, URZ ;  /* 0x0001440028067890 */ /* 0x000fc8000fffe03f */
[----:B------:R-:W-:-:S04]  /*1650*/  ULOP3.LUT UP0, URZ, UR6, 0x9f, URZ, 0xc0, !UPT ;  /* 0x0000009f063f7892 */ /* 0x000fc8000f80c03f */
[----:B------:R-:W-:Y:S02]  /*1660*/  ULEA.HI UR5, UR4, UR4, URZ, 0x1 ;  /* 0x0000000404057291 */ /* 0x000fe4000f8f083f */
[----:B------:R-:W-:Y:S02]  /*1670*/  PLOP3.LUT P0, PT, PT, PT, UP0, 0x80, 0x0 ;  /* 0x000000000000781c */ /* 0x000fe40003f0f008 */
[----:B------:R-:W-:-:S04]  /*1680*/  ULOP3.LUT UR5, UR5, 0x1e, URZ, 0xc0, !UPT ;  /* 0x0000001e05057892 */ /* 0x000fc8000f8ec03f */
[----:B------:R-:W-:-:S04]  /*1690*/  UIADD3 UR5, UR4, -UR5, URZ ;  /* 0x8000000504057290 */ /* 0x000fc8000fffe03f */
[----:B------:R-:W-:-:S04]  /*16a0*/  ULEA UR5, UR5, UR6, 0xd ;  /* 0x0000000605057291 */ /* 0x000fc8000f8e683f */
[----:B------:R-:W-:-:S04]  /*16b0*/  USHF.R.U32.HI UR5, URZ, 0x4, UR5 ;  /* 0x000000043f057899 */ /* 0x000fc80008011605 */
[----:B------:R-:W-:Y:S01]  /*16c0*/  ULOP3.LUT UR41, UR5, 0x3fff, URZ, 0xc0, !UPT ;  /* 0x00003fff05297892 */ /* 0x000fe2000f8ec03f */
[----:B------:R-:W-:Y:S11]  /*16d0*/  @!P0 BRA `(.L_x_185) ;  /* 0x0000000000408947 */ /* 0x000ff60003800000 */
[----:B------:R-:W-:Y:S01]  /*16e0*/  MOV R0, 0x0 ;  /* 0x0000000000007802 */ /* 0x000fe20000000f00 */
[----:B------:R-:W-:Y:S01]  /*16f0*/  ULDC.64 UR4, c[0x4][0xa8] ;  /* 0x01002a0000047ab9 */ /* 0x000fe20000000a00 */
[----:B------:R-:W-:Y:S01]  /*1700*/  ULDC.64 UR6, c[0x4][0x28] ;  /* 0x01000a0000067ab9 */ /* 0x000fe20000000a00 */
[----:B------:R-:W-:Y:S01]  /*1710*/  IMAD.U32 R4, RZ, RZ, UR4 ;  /* 0x00000004ff047e24 */ /* 0x000fe2000f8e00ff */
[----:B------:R0:W1:Y:S01]  /*1720*/  LDC.64 R2, c[0x4][R0] ;  /* 0x0100000000027b82 */ /* 0x0000620000000a00 */
[----:B------:R-:W-:Y:S01]  /*1730*/  IMAD.U32 R5, RZ, RZ, UR5 ;  /* 0x00000005ff057e24 */ /* 0x000fe2000f8e00ff */
[----:B------:R-:W-:Y:S01]  /*1740*/  ULDC.64 UR4, c[0x4][0xb0] ;  /* 0x01002c0000047ab9 */ /* 0x000fe20000000a00 */
[----:B------:R-:W-:Y:S01]  /*1750*/  IMAD.U32 R10, RZ, RZ, UR6 ;  /* 0x00000006ff0a7e24 */ /* 0x000fe2000f8e00ff */
[----:B------:R-:W-:Y:S01]  /*1760*/  MOV R11, UR7 ;  /* 0x00000007000b7c02 */ /* 0x000fe20008000f00 */
[----:B------:R-:W-:Y:S02]  /*1770*/  IMAD.U32 R6, RZ, RZ, UR4 ;  /* 0x00000004ff067e24 */ /* 0x000fe4000f8e00ff */
[----:B------:R-:W-:-:S02]  /*1780*/  IMAD.U32 R7, RZ, RZ, UR5 ;  /* 0x00000005ff077e24 */ /* 0x000fc4000f8e00ff */
[----:B------:R-:W-:Y:S02]  /*1790*/  IMAD.MOV.U32 R8, RZ, RZ, 0x70 ;  /* 0x00000070ff087424 */ /* 0x000fe400078e00ff */
[----:B------:R-:W-:Y:S02]  /*17a0*/  IMAD.MOV.U32 R12, RZ, RZ, 0x1 ;  /* 0x00000001ff0c7424 */ /* 0x000fe400078e00ff */
[----:B0-----:R-:W-:-:S07]  /*17b0*/  IMAD.MOV.U32 R13, RZ, RZ, RZ ;  /* 0x000000ffff0d7224 */ /* 0x001fce00078e00ff */
[----:B------:R-:W-:-:S07]  /*17c0*/  LEPC R20, `(.L_x_185) ;  /* 0x000000001014794e */ /* 0x000fce0000000000 */
[----:B-1----:R-:W-:Y:S05]  /*17d0*/  CALL.ABS.NOINC R2 ;  /* 0x0000000002007343 */ /* 0x002fea0003c00000 */
.L_x_185:
[----:B------:R-:W-:Y:S02]  /*17e0*/  R2UR UR6, R219 ;  /* 0x00000000db0672ca */ /* 0x000fe400000e0000 */
[----:B------:R-:W-:-:S11]  /*17f0*/  R2UR UR5, R226 ;  /* 0x00000000e20572ca */ /* 0x000fd600000e0000 */
[----:B------:R-:W-:Y:S02]  /*1800*/  ULEA.HI UR4, UR6, UR6, URZ, 0x1 ;  /* 0x0000000606047291 */ /* 0x000fe4000f8f083f */
[----:B------:R-:W-:Y:S02]  /*1810*/  IMAD.U32 R2, RZ, RZ, UR5 ;  /* 0x00000005ff027e24 */ /* 0x000fe4000f8e00ff */
[----:B------:R-:W-:-:S03]  /*1820*/  ULOP3.LUT UR4, UR4, 0xfffffffe, URZ, 0xc0, !UPT ;  /* 0xfffffffe04047892 */ /* 0x000fc6000f8ec03f */
[----:B------:R-:W-:Y:S01]  /*1830*/  ISETP.NE.AND P0, PT, R2, 0x3, PT ;  /* 0x000000030200780c */ /* 0x000fe20003f05270 */
[----:B------:R-:W-:-:S06]  /*1840*/  UIADD3 UR4, UR6, -UR4, URZ ;  /* 0x8000000406047290 */ /* 0x000fcc000fffe03f */
[----:B------:R-:W-:-:S05]  /*1850*/  IMAD.U32 R0, RZ, RZ, UR4 ;  /* 0x00000004ff007e24 */ /* 0x000fca000f8e00ff */
[----:B------:R-:W-:-:S04]  /*1860*/  SHF.L.U32 R0, R0, 0x1f, RZ ;  /* 0x0000001f00007819 */ /* 0x000fc800000006ff */
[----:B------:R-:W0:Y:S02]  /*1870*/  SYNCS.PHASECHK.TRANS64.TRYWAIT P1, [UR40+0x38800], R0 ;  /* 0x03880000ff0075a7 */ /* 0x000e240008020168 */
[----:B0-----:R-:W-:Y:S05]  /*1880*/  @!P1 BRA `(.L_x_186) ;  /* 0x0000011800009947 */ /* 0x001fea0003800000 */
.L_x_317:
[----:B------:R-:W-:Y:S05]  /*1890*/  @!P0 BRA `(.L_x_187) ;  /* 0x0000000000048947 */ /* 0x000fea0003800000 */
[----:B------:R-:W-:Y:S01]  /*18a0*/  BPT.TRAP 0x1 ;  /* 0x000000040000795c */ /* 0x000fe20000300000 */
.L_x_187:
        /* <DEDUP_REMOVED lines=8> */
.L_x_188:
[----:B------:R-:W-:Y:S01]  /*1930*/  MOV R151, RZ ;  /* 0x000000ff00977202 */ /* 0x000fe20000000f00 */
[----:B-1----:R-:W-:Y:S06]  /*1940*/  @P1 BRA `(.L_x_189) ;  /* 0x0000000000081947 */ /* 0x002fec0003800000 */
[----:B------:R-:W1:Y:S02]  /*1950*/  SYNCS.PHASECHK.TRANS64.TRYWAIT P1, [R0+URZ+0x38830], R3 ;  /* 0x03883003000075a7 */ /* 0x000e64000802017f */
[----:B-1----:R-:W-:Y:S05]  /*1960*/  @!P1 BRA `(.L_x_190) ;  /* 0x0000011400e09947 */ /* 0x002fea0003800000 */
.L_x_189:
        /* <DEDUP_REMOVED lines=19> */
[----:B------:R-:W-:Y:S01]  /*1aa0*/  IMAD.U32 R19, RZ, RZ, UR4 ;  /* 0x00000004ff137e24 */ /* 0x000fe2000f8e00ff */
        /* <DEDUP_REMOVED lines=250> */
[----:B------:R-:W-:Y:S01]  /*2a50*/  IMAD.U32 R7, RZ, RZ, UR13 ;  /* 0x0000000dff077e24 */ /* 0x000fe2000f8e00ff */
        /* <DEDUP_REMOVED lines=308> */
.L_x_191:
        /* <DEDUP_REMOVED lines=161> */
[----:B------:R-:W-:Y:S01]  /*47b0*/  FSEL R26, R26, -INF , P4 ;  /* 0xff8000001a1a7808 */ /* 0x000fe20002000000 */
[----:B------:R-:W0:Y:S01]  /*47c0*/  SHFL.BFLY PT, R2, R5, 0x2, 0x1f ;  /* 0x0c401f0005027f89 */ /* 0x000e2200000e0000 */
[----:B------:R-:W-:Y:S01]  /*47d0*/  FSEL R27, R27, -INF , P3 ;  /* 0xff8000001b1b7808 */ /* 0x000fe20001800000 */
[--C-:B------:R-:W-:Y:S01]  /*47e0*/  IMAD.MOV.U32 R65, RZ, RZ, R151.reuse ;  /* 0x000000ffff417224 */ /* 0x100fe200078e0097 */
[----:B------:R-:W-:Y:S01]  /*47f0*/  FSEL R30, R30, -INF , P2 ;  /* 0xff8000001e1e7808 */ /* 0x000fe20001000000 */
[----:B------:R-:W-:Y:S01]  /*4800*/  IMAD.MOV.U32 R64, RZ, RZ, R151 ;  /* 0x000000ffff407224 */ /* 0x000fe200078e0097 */
[----:B------:R-:W-:-:S02]  /*4810*/  FSEL R31, R31, -INF , P1 ;  /* 0xff8000001f1f7808 */ /* 0x000fc40000800000 */
[-C--:B------:R-:W-:Y:S02]  /*4820*/  MOV R134, R151.reuse ;  /* 0x0000009700867202 */ /* 0x080fe40000000f00 */
[-C--:B------:R-:W-:Y:S02]  /*4830*/  MOV R126, R151.reuse ;  /* 0x00000097007e7202 */ /* 0x080fe40000000f00 */
[-C--:B------:R-:W-:Y:S02]  /*4840*/  MOV R118, R151.reuse ;  /* 0x0000009700767202 */ /* 0x080fe40000000f00 */
[-C--:B------:R-:W-:Y:S02]  /*4850*/  MOV R110, R151.reuse ;  /* 0x00000097006e7202 */ /* 0x080fe40000000f00 */
[-C--:B------:R-:W-:Y:S02]  /*4860*/  MOV R102, R151.reuse ;  /* 0x0000009700667202 */ /* 0x080fe40000000f00 */
[----:B------:R-:W-:-:S02]  /*4870*/  MOV R94, R151 ;  /* 0x00000097005e7202 */ /* 0x000fc40000000f00 */
[-C--:B------:R-:W-:Y:S02]  /*4880*/  MOV R86, R151.reuse ;  /* 0x0000009700567202 */ /* 0x080fe40000000f00 */
[-C--:B------:R-:W-:Y:S02]  /*4890*/  MOV R78, R151.reuse ;  /* 0x00000097004e7202 */ /* 0x080fe40000000f00 */
[----:B------:R-:W-:Y:S02]  /*48a0*/  MOV R70, R151 ;  /* 0x0000009700467202 */ /* 0x000fe40000000f00 */
[----:B0-----:R-:W-:-:S05]  /*48b0*/  FMNMX.FTZ R18, R5, R2, !PT ;  /* 0x0000000205127209 */ /* 0x001fca0007810000 */
[----:B------:R-:W0:Y:S02]  /*48c0*/  SHFL.BFLY PT, R3, R18, 0x1, 0x1f ;  /* 0x0c201f0012037f89 */ /* 0x000e2400000e0000 */
[----:B0-----:R-:W-:Y:S02]  /*48d0*/  FMNMX.FTZ R4, R18, R3, !PT ;  /* 0x0000000312047209 */ /* 0x001fe40007810000 */
[----:B------:R-:W-:Y:S02]  /*48e0*/  FMNMX.FTZ R3, R58, R59, !PT ;  /* 0x0000003b3a037209 */ /* 0x000fe40007810000 */
        /* <DEDUP_REMOVED lines=28> */
[--C-:B------:R-:W-:Y:S01]  /*4ab0*/  FFMA.FTZ R36, R36, UR5, -R20.reuse ;  /* 0x0000000524247c23 */ /* 0x100fe20008010814 */
[--C-:B------:R-:W-:Y:S01]  /*4ac0*/  FFMA.FTZ R37, R37, UR5, -R20.reuse ;  /* 0x0000000525257c23 */ /* 0x100fe20008010814 */
[----:B------:R-:W-:Y:S01]  /*4ad0*/  FMNMX.FTZ R3, R43, R2, !PT ;  /* 0x000000022b037209 */ /* 0x000fe20007810000 */
[--C-:B------:R-:W-:Y:S01]  /*4ae0*/  FFMA.FTZ R24, R24, UR5, -R20.reuse ;  /* 0x0000000518187c23 */ /* 0x100fe20008010814 */
[--C-:B------:R-:W-:Y:S01]  /*4af0*/  FFMA.FTZ R25, R25, UR5, -R20.reuse ;  /* 0x0000000519197c23 */ /* 0x100fe20008010814 */
[--C-:B------:R-:W-:Y:S01]  /*4b00*/  FFMA.FTZ R28, R28, UR5, -R20.reuse ;  /* 0x000000051c1c7c23 */ /* 0x100fe20008010814 */
[----:B------:R-:W-:Y:S01]  /*4b10*/  FMNMX.FTZ R2, R46, R3, !PT ;  /* 0x000000032e027209 */ /* 0x000fe20007810000 */
[----:B------:R-:W2:Y:S01]  /*4b20*/  MUFU.EX2 R61, R61 ;  /* 0x0000003d003d7308 */ /* 0x000ea20000000800 */
[----:B0-----:R-:W-:Y:S01]  /*4b30*/  FADD.FTZ R21, R56, R57 ;  /* 0x0000003938157221 */ /* 0x001fe20000010000 */
[----:B------:R-:W-:Y:S01]  /*4b40*/  FFMA.FTZ R20, R29, UR5, -R20 ;  /* 0x000000051d147c23 */ /* 0x000fe20008010814 */
[----:B------:R-:W-:-:S02]  /*4b50*/  FMNMX.FTZ R3, R47, R2, !PT ;  /* 0x000000022f037209 */ /* 0x000fc40007810000 */
[----:B------:R-:W-:Y:S01]  /*4b60*/  F2FP.F16.F32.PACK_AB R208, R57, R56 ;  /* 0x0000003839d0723e */ /* 0x000fe200000000ff */
[----:B------:R-:W-:Y:S01]  /*4b70*/  IMAD.MOV.U32 R57, RZ, RZ, R151 ;  /* 0x000000ffff397224 */ /* 0x000fe200078e0097 */
[----:B------:R-:W-:Y:S01]  /*4b80*/  FMNMX.FTZ R2, R34, R3, !PT ;  /* 0x0000000322027209 */ /* 0x000fe20007810000 */
[----:B------:R-:W0:Y:S01]  /*4b90*/  MUFU.EX2 R48, R48 ;  /* 0x0000003000307308 */ /* 0x000e220000000800 */
[----:B-1----:R-:W-:Y:S01]  /*4ba0*/  FADD.FTZ R18, R60, R21 ;  /* 0x000000153c127221 */ /* 0x002fe20000010000 */
[----:B------:R-:W-:Y:S01]  /*4bb0*/  IMAD.MOV.U32 R56, RZ, RZ, R151 ;  /* 0x000000ffff387224 */ /* 0x000fe200078e0097 */
[----:B------:R-:W-:-:S04]  /*4bc0*/  FMNMX.FTZ R3, R35, R2, !PT ;  /* 0x0000000223037209 */ /* 0x000fc80007810000 */
[----:B------:R-:W-:Y:S01]  /*4bd0*/  FMNMX.FTZ R2, R38, R3, !PT ;  /* 0x0000000326027209 */ /* 0x000fe20007810000 */
[----:B------:R-:W1:Y:S01]  /*4be0*/  MUFU.EX2 R49, R49 ;  /* 0x0000003100317308 */ /* 0x000e620000000800 */
[C---:B--2---:R-:W-:Y:S01]  /*4bf0*/  FADD.FTZ R21, R61.reuse, R18 ;  /* 0x000000123d157221 */ /* 0x044fe20000010000 */
[----:B------:R-:W-:Y:S01]  /*4c00*/  F2FP.F16.F32.PACK_AB R210, R61, R60 ;  /* 0x0000003c3dd2723e */ /* 0x000fe200000000ff */
[--C-:B------:R-:W-:Y:S01]  /*4c10*/  IMAD.MOV.U32 R61, RZ, RZ, R151.reuse ;  /* 0x000000ffff3d7224 */ /* 0x100fe200078e0097 */
[----:B------:R-:W-:Y:S01]  /*4c20*/  FMNMX.FTZ R3, R39, R2, !PT ;  /* 0x0000000227037209 */ /* 0x000fe20007810000 */
[----:B------:R-:W-:-:S03]  /*4c30*/  IMAD.MOV.U32 R60, RZ, RZ, R151 ;  /* 0x000000ffff3c7224 */ /* 0x000fc600078e0097 */
[----:B------:R-:W-:Y:S01]  /*4c40*/  FMNMX.FTZ R2, R26, R3, !PT ;  /* 0x000000031a027209 */ /* 0x000fe20007810000 */
[----:B------:R-:W-:Y:S01]  /*4c50*/  MUFU.EX2 R52, R52 ;  /* 0x0000003400347308 */ /* 0x000fe20000000800 */
[----:B0-----:R-:W-:Y:S02]  /*4c60*/  FADD.FTZ R18, R48, R21 ;  /* 0x0000001530127221 */ /* 0x001fe40000010000 */
[----:B------:R-:W-:-:S04]  /*4c70*/  FMNMX.FTZ R3, R27, R2, !PT ;  /* 0x000000021b037209 */ /* 0x000fc80007810000 */
[----:B------:R-:W-:Y:S01]  /*4c80*/  FMNMX.FTZ R2, R30, R3, !PT ;  /* 0x000000031e027209 */ /* 0x000fe20007810000 */
[----:B------:R-:W0:Y:S01]  /*4c90*/  MUFU.EX2 R53, R53 ;  /* 0x0000003500357308 */ /* 0x000e220000000800 */
[C---:B-1----:R-:W-:Y:S01]  /*4ca0*/  FADD.FTZ R29, R49.reuse, R18 ;  /* 0x00000012311d7221 */ /* 0x042fe20000010000 */
[----:B------:R-:W-:Y:S01]  /*4cb0*/  F2FP.F16.F32.PACK_AB R204, R49, R48 ;  /* 0x0000003031cc723e */ /* 0x000fe200000000ff */
[--C-:B------:R-:W-:Y:S01]  /*4cc0*/  IMAD.MOV.U32 R49, RZ, RZ, R151.reuse ;  /* 0x000000ffff317224 */ /* 0x100fe200078e0097 */
[----:B------:R-:W-:Y:S01]  /*4cd0*/  FMNMX.FTZ R2, R31, R2, !PT ;  /* 0x000000021f027209 */ /* 0x000fe20007810000 */
[----:B------:R-:W-:-:S03]  /*4ce0*/  IMAD.MOV.U32 R48, RZ, RZ, R151 ;  /* 0x000000ffff307224 */ /* 0x000fc600078e0097 */
[----:B------:R-:W-:Y:S01]  /*4cf0*/  MUFU.EX2 R40, R40 ;  /* 0x0000002800287308 */ /* 0x000fe20000000800 */
[----:B------:R-:W1:Y:S07]  /*4d00*/  SHFL.BFLY PT, R3, R2, 0x2, 0x1f ;  /* 0x0c401f0002037f89 */ /* 0x000e6e00000e0000 */
[----:B------:R-:W2:Y:S01]  /*4d10*/  MUFU.EX2 R41, R41 ;  /* 0x0000002900297308 */ /* 0x000ea20000000800 */
[----:B0-----:R-:W-:-:S07]  /*4d20*/  F2FP.F16.F32.PACK_AB R206, R53, R52 ;  /* 0x0000003435ce723e */ /* 0x001fce00000000ff */
[----:B------:R-:W-:Y:S08]  /*4d30*/  MUFU.EX2 R44, R44 ;  /* 0x0000002c002c7308 */ /* 0x000ff00000000800 */
[----:B------:R-:W0:Y:S01]  /*4d40*/  MUFU.EX2 R45, R45 ;  /* 0x0000002d002d7308 */ /* 0x000e220000000800 */
[----:B-1----:R-:W-:Y:S02]  /*4d50*/  FMNMX.FTZ R5, R2, R3, !PT ;  /* 0x0000000302057209 */ /* 0x002fe40007810000 */
[----:B--2---:R-:W-:-:S03]  /*4d60*/  F2FP.F16.F32.PACK_AB R200, R41, R40 ;  /* 0x0000002829c8723e */ /* 0x004fc600000000ff */
[----:B------:R-:W1:Y:S02]  /*4d70*/  SHFL.BFLY PT, R2, R5, 0x1, 0x1f ;  /* 0x0c201f0005027f89 */ /* 0x000e6400000e0000 */
[----:B------:R-:W-:Y:S08]  /*4d80*/  MUFU.EX2 R32, R32 ;  /* 0x0000002000207308 */ /* 0x000ff00000000800 */
[----:B------:R-:W2:Y:S01]  /*4d90*/  MUFU.EX2 R33, R33 ;  /* 0x0000002100217308 */ /* 0x000ea20000000800 */
[----:B0-----:R-:W-:-:S07]  /*4da0*/  F2FP.F16.F32.PACK_AB R202, R45, R44 ;  /* 0x0000002c2dca723e */ /* 0x001fce00000000ff */
[----:B------:R-:W-:Y:S01]  /*4db0*/  MUFU.EX2 R36, R36 ;  /* 0x0000002400247308 */ /* 0x000fe20000000800 */
[----:B-1----:R-:W-:-:S07]  /*4dc0*/  FMNMX.FTZ R3, R5, R2, !PT ;  /* 0x0000000205037209 */ /* 0x002fce0007810000 */
[----:B------:R0:W-:Y:S01]  /*4dd0*/  MUFU.EX2 R5, R20 ;  /* 0x0000001400057308 */ /* 0x0001e20000000800 */
[----:B--2---:R-:W-:Y:S01]  /*4de0*/  F2FP.F16.F32.PACK_AB R196, R33, R32 ;  /* 0x0000002021c4723e */ /* 0x004fe200000000ff */
[C---:B------:R-:W-:Y:S01]  /*4df0*/  FMUL.FTZ R2, R3.reuse, UR5 ;  /* 0x0000000503027c20 */ /* 0x040fe20008410000 */
[----:B------:R-:W-:-:S04]  /*4e00*/  FSETP.NEU.FTZ.AND P1, PT, R3, -INF , PT ;  /* 0xff8000000300780b */ /* 0x000fc80003f3d000 */
[----:B------:R-:W-:Y:S01]  /*4e10*/  FSEL R2, R2, RZ, P1 ;  /* 0x000000ff02027208 */ /* 0x000fe20000800000 */
[----:B0-----:R-:W-:Y:S01]  /*4e20*/  FADD.FTZ R20, R52, R29 ;  /* 0x0000001d34147221 */ /* 0x001fe20000010000 */
[----:B------:R-:W0:Y:S01]  /*4e30*/  MUFU.EX2 R37, R37 ;  /* 0x0000002500257308 */ /* 0x000e220000000800 */
[----:B------:R-:W-:Y:S01]  /*4e40*/  PLOP3.LUT P1, PT, PT, PT, UP0, 0x80, 0x0 ;  /* 0x000000000000781c */ /* 0x000fe20003f2f008 */
[----:B------:R-:W-:Y:S02]  /*4e50*/  IMAD.MOV.U32 R52, RZ, RZ, R151 ;  /* 0x000000ffff347224 */ /* 0x000fe400078e0097 */
[--C-:B------:R-:W-:Y:S01]  /*4e60*/  FFMA.FTZ R58, R58, UR5, -R2.reuse ;  /* 0x000000053a3a7c23 */ /* 0x100fe20008010802 */
        /* <DEDUP_REMOVED lines=9> */
[----:B------:R-:W-:Y:S01]  /*4f00*/  FFMA.FTZ R43, R43, UR5, -R2 ;  /* 0x000000052b2b7c23 */ /* 0x000fe20008010802 */
[----:B------:R-:W-:Y:S01]  /*4f10*/  FADD.FTZ R29, R53, R20 ;  /* 0x00000014351d7221 */ /* 0x000fe20000010000 */
[--C-:B------:R-:W-:Y:S01]  /*4f20*/  FFMA.FTZ R46, R46, UR5, -R2.reuse ;  /* 0x000000052e2e7c23 */ /* 0x100fe20008010802 */
[--C-:B------:R-:W-:Y:S01]  /*4f30*/  FFMA.FTZ R47, R47, UR5, -R2.reuse ;  /* 0x000000052f2f7c23 */ /* 0x100fe20008010802 */
[----:B------:R-:W1:Y:S01]  /*4f40*/  MUFU.EX2 R59, R59 ;  /* 0x0000003b003b7308 */ /* 0x000e620000000800 */
[----:B------:R-:W-:Y:S01]  /*4f50*/  FADD.FTZ R20, R40, R29 ;  /* 0x0000001d28147221 */ /* 0x000fe20000010000 */
[--C-:B------:R-:W-:Y:S01]  /*4f60*/  FFMA.FTZ R34, R34, UR5, -R2.reuse ;  /* 0x0000000522227c23 */ /* 0x100fe20008010802 */
[--C-:B------:R-:W-:Y:S01]  /*4f70*/  FFMA.FTZ R35, R35, UR5, -R2.reuse ;  /* 0x0000000523237c23 */ /* 0x100fe20008010802 */
[----:B------:R-:W-:Y:S01]  /*4f80*/  FFMA.FTZ R38, R38, UR5, -R2 ;  /* 0x0000000526267c23 */ /* 0x000fe20008010802 */
[----:B------:R-:W-:Y:S01]  /*4f90*/  FADD.FTZ R29, R41, R20 ;  /* 0x00000014291d7221 */ /* 0x000fe20000010000 */
[--C-:B------:R-:W-:Y:S01]  /*4fa0*/  FFMA.FTZ R39, R39, UR5, -R2.reuse ;  /* 0x0000000527277c23 */ /* 0x100fe20008010802 */
[--C-:B------:R-:W-:Y:S01]  /*4fb0*/  FFMA.FTZ R26, R26, UR5, -R2.reuse ;  /* 0x000000051a1a7c23 */ /* 0x100fe20008010802 */
[----:B------:R-:W2:Y:S01]  /*4fc0*/  MUFU.EX2 R62, R62 ;  /* 0x0000003e003e7308 */ /* 0x000ea20000000800 */
[----:B------:R-:W-:Y:S01]  /*4fd0*/  FADD.FTZ R0, R44, R29 ;  /* 0x0000001d2c007221 */ /* 0x000fe20000010000 */
[--C-:B------:R-:W-:Y:S01]  /*4fe0*/  FFMA.FTZ R27, R27, UR5, -R2.reuse ;  /* 0x000000051b1b7c23 */ /* 0x100fe20008010802 */
[--C-:B------:R-:W-:Y:S01]  /*4ff0*/  FFMA.FTZ R30, R30, UR5, -R2.reuse ;  /* 0x000000051e1e7c23 */ /* 0x100fe20008010802 */
[----:B------:R-:W-:Y:S01]  /*5000*/  FFMA.FTZ R2, R31, UR5, -R2 ;  /* 0x000000051f027c23 */ /* 0x000fe20008010802 */
[----:B------:R-:W-:Y:S01]  /*5010*/  FADD.FTZ R29, R45, R0 ;  /* 0x000000002d1d7221 */ /* 0x000fe20000010000 */
[----:B0-----:R-:W-:Y:S01]  /*5020*/  F2FP.F16.F32.PACK_AB R198, R37, R36 ;  /* 0x0000002425c6723e */ /* 0x001fe200000000ff */
[----:B------:R-:W-:Y:S01]  /*5030*/  IMAD.MOV.U32 R53, RZ, RZ, R151 ;  /* 0x000000ffff357224 */ /* 0x000fe200078e0097 */
[----:B------:R-:W0:Y:S01]  /*5040*/  MUFU.EX2 R63, R63 ;  /* 0x0000003f003f7308 */ /* 0x000e220000000800 */
[----:B-1----:R-:W-:Y:S01]  /*5050*/  FADD.FTZ R21, R58, R59 ;  /* 0x0000003b3a157221 */ /* 0x002fe20000010000 */
[----:B------:R-:W-:Y:S01]  /*5060*/  F2FP.F16.F32.PACK_AB R209, R59, R58 ;  /* 0x0000003a3bd1723e */ /* 0x000fe200000000ff */
[----:B------:R-:W-:-:S02]  /*5070*/  IMAD.MOV.U32 R59, RZ, RZ, R151 ;  /* 0x000000ffff3b7224 */ /* 0x000fc400078e0097 */
[--C-:B------:R-:W-:Y:S02]  /*5080*/  IMAD.MOV.U32 R58, RZ, RZ, R151.reuse ;  /* 0x000000ffff3a7224 */ /* 0x100fe400078e0097 */
[----:B------:R-:W-:Y:S01]  /*5090*/  IMAD.MOV.U32 R45, RZ, RZ, R151 ;  /* 0x000000ffff2d7224 */ /* 0x000fe200078e0097 */
[----:B------:R-:W1:Y:S01]  /*50a0*/  MUFU.EX2 R50, R50 ;  /* 0x0000003200327308 */ /* 0x000e620000000800 */
[----:B--2---:R-:W-:Y:S01]  /*50b0*/  FADD.FTZ R18, R62, R21 ;  /* 0x000000153e127221 */ /* 0x004fe20000010000 */
[--C-:B------:R-:W-:Y:S02]  /*50c0*/  IMAD.MOV.U32 R44, RZ, RZ, R151.reuse ;  /* 0x000000ffff2c7224 */ /* 0x100fe400078e0097 */
[--C-:B------:R-:W-:Y:S02]  /*50d0*/  IMAD.MOV.U32 R41, RZ, RZ, R151.reuse ;  /* 0x000000ffff297224 */ /* 0x100fe400078e0097 */
[--C-:B------:R-:W-:Y:S02]  /*50e0*/  IMAD.MOV.U32 R40, RZ, RZ, R151.reuse ;  /* 0x000000ffff287224 */ /* 0x100fe400078e0097 */
[----:B------:R-:W2:Y:S01]  /*50f0*/  MUFU.EX2 R51, R51 ;  /* 0x0000003300337308 */ /* 0x000ea20000000800 */
[C---:B0-----:R-:W-:Y:S01]  /*5100*/  FADD.FTZ R21, R63.reuse, R18 ;  /* 0x000000123f157221 */ /* 0x041fe20000010000 */
[----:B------:R-:W-:Y:S01]  /*5110*/  F2FP.F16.F32.PACK_AB R211, R63, R62 ;  /* 0x0000003e3fd3723e */ /* 0x000fe200000000ff */
[--C-:B------:R-:W-:Y:S01]  /*5120*/  IMAD.MOV.U32 R63, RZ, RZ, R151.reuse ;  /* 0x000000ffff3f7224 */ /* 0x100fe200078e0097 */
[----:B------:R-:W-:Y:S01]  /*5130*/  MOV R62, R151 ;  /* 0x00000097003e7202 */ /* 0x000fe20000000f00 */
[----:B------:R-:W-:-:S03]  /*5140*/  IMAD.MOV.U32 R31, RZ, RZ, R151 ;  /* 0x000000ffff1f7224 */ /* 0x000fc600078e0097 */
[----:B------:R-:W0:Y:S01]  /*5150*/  MUFU.EX2 R54, R54 ;  /* 0x0000003600367308 */ /* 0x000e220000000800 */
[----:B-1----:R-:W-:-:S07]  /*5160*/  FADD.FTZ R18, R50, R21 ;  /* 0x0000001532127221 */ /* 0x002fce0000010000 */
[----:B------:R-:W1:Y:S01]  /*5170*/  MUFU.EX2 R55, R55 ;  /* 0x0000003700377308 */ /* 0x000e620000000800 */
[C---:B--2---:R-:W-:Y:S01]  /*5180*/  FADD.FTZ R21, R51.reuse, R18 ;  /* 0x0000001233157221 */ /* 0x044fe20000010000 */
[----:B------:R-:W-:Y:S01]  /*5190*/  F2FP.F16.F32.PACK_AB R205, R51, R50 ;  /* 0x0000003233cd723e */ /* 0x000fe200000000ff */
[--C-:B------:R-:W-:Y:S02]  /*51a0*/  IMAD.MOV.U32 R51, RZ, RZ, R151.reuse ;  /* 0x000000ffff337224 */ /* 0x100fe400078e0097 */
[----:B------:R-:W-:-:S03]  /*51b0*/  IMAD.MOV.U32 R50, RZ, RZ, R151 ;  /* 0x000000ffff327224 */ /* 0x000fc600078e0097 */
[----:B------:R-:W2:Y:S01]  /*51c0*/  MUFU.EX2 R42, R42 ;  /* 0x0000002a002a7308 */ /* 0x000ea20000000800 */
[----:B0-----:R-:W-:-:S07]  /*51d0*/  FADD.FTZ R18, R54, R21 ;  /* 0x0000001536127221 */ /* 0x001fce0000010000 */
[----:B------:R-:W0:Y:S01]  /*51e0*/  MUFU.EX2 R43, R43 ;  /* 0x0000002b002b7308 */ /* 0x000e220000000800 */
[C---:B-1----:R-:W-:Y:S01]  /*51f0*/  FADD.FTZ R21, R55.reuse, R18 ;  /* 0x0000001237157221 */ /* 0x042fe20000010000 */
[----:B------:R-:W-:Y:S01]  /*5200*/  FADD.FTZ R18, R32, R29 ;  /* 0x0000001d20127221 */ /* 0x000fe20000010000 */
[----:B------:R-:W-:Y:S01]  /*5210*/  F2FP.F16.F32.PACK_AB R207, R55, R54 ;  /* 0x0000003637cf723e */ /* 0x000fe200000000ff */
[--C-:B------:R-:W-:Y:S01]  /*5220*/  IMAD.MOV.U32 R55, RZ, RZ, R151.reuse ;  /* 0x000000ffff377224 */ /* 0x100fe200078e0097 */
[----:B------:R-:W-:Y:S01]  /*5230*/  MOV R54, R151 ;  /* 0x0000009700367202 */ /* 0x000fe20000000f00 */
[----:B------:R-:W-:Y:S01]  /*5240*/  FADD.FTZ R29, R33, R18 ;  /* 0x00000012211d7221 */ /* 0x000fe20000010000 */
[----:B------:R-:W-:Y:S01]  /*5250*/  IMAD.MOV.U32 R33, RZ, RZ, R151 ;  /* 0x000000ffff217224 */ /* 0x000fe200078e0097 */
[----:B------:R-:W1:Y:S01]  /*5260*/  MUFU.EX2 R46, R46 ;  /* 0x0000002e002e7308 */ /* 0x000e620000000800 */
[----:B--2---:R-:W-:Y:S01]  /*5270*/  FADD.FTZ R0, R42, R21 ;  /* 0x000000152a007221 */ /* 0x004fe20000010000 */
[----:B------:R-:W-:Y:S01]  /*5280*/  FADD.FTZ R18, R36, R29 ;  /* 0x0000001d24127221 */ /* 0x000fe20000010000 */
[----:B------:R-:W-:-:S02]  /*5290*/  IMAD.MOV.U32 R36, RZ, RZ, R151 ;  /* 0x000000ffff247224 */ /* 0x000fc400078e0097 */
[--C-:B------:R-:W-:Y:S02]  /*52a0*/  IMAD.MOV.U32 R32, RZ, RZ, R151.reuse ;  /* 0x000000ffff207224 */ /* 0x100fe400078e0097 */
[----:B------:R-:W-:Y:S01]  /*52b0*/  FADD.FTZ R29, R37, R18 ;  /* 0x00000012251d7221 */ /* 0x000fe20000010000 */
[--C-:B------:R-:W-:Y:S01]  /*52c0*/  IMAD.MOV.U32 R37, RZ, RZ, R151.reuse ;  /* 0x000000ffff257224 */ /* 0x100fe200078e0097 */
[----:B------:R-:W2:Y:S01]  /*52d0*/  MUFU.EX2 R47, R47 ;  /* 0x0000002f002f7308 */ /* 0x000ea20000000800 */
[C---:B0-----:R-:W-:Y:S01]  /*52e0*/  FADD.FTZ R21, R43.reuse, R0 ;  /* 0x000000002b157221 */ /* 0x041fe20000010000 */
[----:B------:R-:W-:Y:S01]  /*52f0*/  F2FP.F16.F32.PACK_AB R201, R43, R42 ;  /* 0x0000002a2bc9723e */ /* 0x000fe200000000ff */
[--C-:B------:R-:W-:Y:S02]  /*5300*/  IMAD.MOV.U32 R43, RZ, RZ, R151.reuse ;  /* 0x000000ffff2b7224 */ /* 0x100fe400078e0097 */
[----:B------:R-:W-:-:S03]  /*5310*/  IMAD.MOV.U32 R42, RZ, RZ, R151 ;  /* 0x000000ffff2a7224 */ /* 0x000fc600078e0097 */
[----:B------:R-:W0:Y:S01]  /*5320*/  MUFU.EX2 R34, R34 ;  /* 0x0000002200227308 */ /* 0x000e220000000800 */
[----:B-1----:R-:W-:-:S07]  /*5330*/  FADD.FTZ R0, R46, R21 ;  /* 0x000000152e007221 */ /* 0x002fce0000010000 */
[----:B------:R-:W1:Y:S01]  /*5340*/  MUFU.EX2 R35, R35 ;  /* 0x0000002300237308 */ /* 0x000e620000000800 */
[C---:B--2---:R-:W-:Y:S01]  /*5350*/  FADD.FTZ R21, R47.reuse, R0 ;  /* 0x000000002f157221 */ /* 0x044fe20000010000 */
[----:B------:R-:W-:Y:S01]  /*5360*/  F2FP.F16.F32.PACK_AB R203, R47, R46 ;  /* 0x0000002e2fcb723e */ /* 0x000fe200000000ff */
[----:B------:R-:W-:Y:S01]  /*5370*/  IMAD.MOV.U32 R47, RZ, RZ, R151 ;  /* 0x000000ffff2f7224 */ /* 0x000fe200078e0097 */
[----:B------:R-:W-:-:S04]  /*5380*/  MOV R46, R151 ;  /* 0x00000097002e7202 */ /* 0x000fc80000000f00 */
[----:B------:R-:W2:Y:S01]  /*5390*/  MUFU.EX2 R24, R24 ;  /* 0x0000001800187308 */ /* 0x000ea20000000800 */
[----:B0-----:R-:W-:-:S07]  /*53a0*/  FADD.FTZ R0, R34, R21 ;  /* 0x0000001522007221 */ /* 0x001fce0000010000 */
[----:B------:R-:W0:Y:S01]  /*53b0*/  MUFU.EX2 R38, R38 ;  /* 0x0000002600267308 */ /* 0x000e220000000800 */
[C---:B-1----:R-:W-:Y:S01]  /*53c0*/  FADD.FTZ R21, R35.reuse, R0 ;  /* 0x0000000023157221 */ /* 0x042fe20000010000 */
[----:B------:R-:W-:Y:S01]  /*53d0*/  F2FP.F16.F32.PACK_AB R197, R35, R34 ;  /* 0x0000002223c5723e */ /* 0x000fe200000000ff */
[--C-:B------:R-:W-:Y:S02]  /*53e0*/  IMAD.MOV.U32 R35, RZ, RZ, R151.reuse ;  /* 0x000000ffff237224 */ /* 0x100fe400078e0097 */
[----:B------:R-:W-:-:S03]  /*53f0*/  IMAD.MOV.U32 R34, RZ, RZ, R151 ;  /* 0x000000ffff227224 */ /* 0x000fc600078e0097 */
[----:B------:R-:W1:Y:S01]  /*5400*/  MUFU.EX2 R25, R25 ;  /* 0x0000001900197308 */ /* 0x000e620000000800 */
[----:B--2---:R-:W-:-:S07]  /*5410*/  FADD.FTZ R18, R24, R29 ;  /* 0x0000001d18127221 */ /* 0x004fce0000010000 */
        /* <DEDUP_REMOVED lines=8> */
[C---:B--2---:R-:W-:Y:S01]  /*54a0*/  FADD.FTZ R21, R39.reuse, R0 ;  /* 0x0000000027157221 */ /* 0x044fe20000010000 */
[----:B------:R-:W-:Y:S01]  /*54b0*/  F2FP.F16.F32.PACK_AB R199, R39, R38 ;  /* 0x0000002627c7723e */ /* 0x000fe200000000ff */
[----:B------:R-:W-:Y:S01]  /*54c0*/  IMAD.MOV.U32 R39, RZ, RZ, R151 ;  /* 0x000000ffff277224 */ /* 0x000fe200078e0097 */
[----:B------:R-:W-:-:S04]  /*54d0*/  MOV R38, R151 ;  /* 0x0000009700267202 */ /* 0x000fc80000000f00 */
[----:B------:R-:W2:Y:S01]  /*54e0*/  MUFU.EX2 R27, R27 ;  /* 0x0000001b001b7308 */ /* 0x000ea20000000800 */
[----:B0-----:R-:W-:Y:S01]  /*54f0*/  FADD.FTZ R18, R28, R29 ;  /* 0x0000001d1c127221 */ /* 0x001fe20000010000 */
[C---:B------:R-:W-:Y:S01]  /*5500*/  F2FP.F16.F32.PACK_AB R194, R5.reuse, R28 ;  /* 0x0000001c05c2723e */ /* 0x040fe200000000ff */
[--C-:B------:R-:W-:Y:S02]  /*5510*/  IMAD.MOV.U32 R29, RZ, RZ, R151.reuse ;  /* 0x000000ffff1d7224 */ /* 0x100fe400078e0097 */
[----:B------:R-:W-:Y:S01]  /*5520*/  FADD.FTZ R18, R5, R18 ;  /* 0x0000001205127221 */ /* 0x000fe20000010000 */
[----:B------:R-:W-:Y:S02]  /*5530*/  IMAD.MOV.U32 R28, RZ, RZ, R151 ;  /* 0x000000ffff1c7224 */ /* 0x000fe400078e0097 */
[----:B------:R-:W0:Y:S01]  /*5540*/  MUFU.EX2 R30, R30 ;  /* 0x0000001e001e7308 */ /* 0x000e220000000800 */
[----:B-1----:R-:W-:-:S07]  /*5550*/  FADD.FTZ R0, R26, R21 ;  /* 0x000000151a007221 */ /* 0x002fce0000010000 */
[----:B------:R1:W3:Y:S01]  /*5560*/  MUFU.EX2 R195, R2 ;  /* 0x0000000200c37308 */ /* 0x0002e20000000800 */
[C---:B--2---:R-:W-:Y:S01]  /*5570*/  FADD.FTZ R5, R27.reuse, R0 ;  /* 0x000000001b057221 */ /* 0x044fe20000010000 */
[----:B------:R-:W-:Y:S01]  /*5580*/  F2FP.F16.F32.PACK_AB R193, R27, R26 ;  /* 0x0000001a1bc1723e */ /* 0x000fe200000000ff */
[--C-:B------:R-:W-:Y:S02]  /*5590*/  IMAD.MOV.U32 R27, RZ, RZ, R151.reuse ;  /* 0x000000ffff1b7224 */ /* 0x100fe400078e0097 */
[----:B------:R-:W-:Y:S02]  /*55a0*/  IMAD.MOV.U32 R26, RZ, RZ, R151 ;  /* 0x000000ffff1a7224 */ /* 0x000fe400078e0097 */
[----:B0-----:R-:W-:Y:S01]  /*55b0*/  FADD.FTZ R0, R30, R5 ;  /* 0x000000051e007221 */ /* 0x001fe20000010000 */
[----:B-1----:R-:W-:-:S03]  /*55c0*/  IMAD.MOV.U32 R2, RZ, RZ, 0x3f800000 ;  /* 0x3f800000ff027424 */ /* 0x002fc600078e00ff */
        /* <DEDUP_REMOVED lines=77> */
.L_x_203:
[----:B------:R-:W-:Y:S01]  /*5aa0*/  R2UR UR5, R229 ;  /* 0x00000000e50572ca */ /* 0x000fe200000e0000 */
[----:B------:R-:W-:-:S04]  /*5ab0*/  UISETP.NE.AND UP0, UPT, UR39, 0x1, UPT ;  /* 0x000000012700788c */ /* 0x000fc8000bf05270 */
[----:B------:R-:W-:-:S08]  /*5ac0*/  USEL UR4, URZ, 0x1, UP0 ;  /* 0x000000013f047887 */ /* 0x000fd00008000000 */
[----:B------:R-:W-:-:S06]  /*5ad0*/  ULOP3.LUT UR4, UR5, UR4, URZ, 0x3c, !UPT ;  /* 0x0000000405047292 */ /* 0x000fcc000f8e3c3f */
[----:B------:R-:W-:Y:S01]  /*5ae0*/  IMAD.U32 R16, RZ, RZ, UR4 ;  /* 0x00000004ff107e24 */ /* 0x000fe2000f8e00ff */
[----:B------:R-:W-:Y:S06]  /*5af0*/  @!P0 BRA `(.L_x_193) ;  /* 0x0000000000048947 */ /* 0x000fec0003800000 */
[----:B------:R-:W-:Y:S01]  /*5b00*/  BPT.TRAP 0x1 ;  /* 0x000000040000795c */ /* 0x000fe20000300000 */
.L_x_193:
        /* <DEDUP_REMOVED lines=13> */
.L_x_194:
[----:B-1----:R-:W-:Y:S05]  /*5be0*/  @P1 BRA `(.L_x_195) ;  /* 0x0000000000081947 */ /* 0x002fea0003800000 */
[----:B------:R-:W1:Y:S02]  /*5bf0*/  SYNCS.PHASECHK.TRANS64.TRYWAIT P1, [UR60+0x38830], R3 ;  /* 0x03883003ff0075a7 */ /* 0x000e64000802017c */
[----:B-1----:R-:W-:Y:S05]  /*5c00*/  @!P1 BRA `(.L_x_196) ;  /* 0x000000d4004c9947 */ /* 0x002fea0003800000 */
.L_x_195:
        /* <DEDUP_REMOVED lines=655> */
.L_x_197:
[----:B------:R-:W-:Y:S01]  /*8500*/  R2UR UR5, R229 ;  /* 0x00000000e50572ca */ /* 0x000fe200000e0000 */
[----:B------:R-:W-:-:S12]  /*8510*/  ULEA UR4, UR39, UR61, 0x3 ;  /* 0x0000003d27047291 */ /* 0x000fd8000f8e183f */
[----:B------:R-:W-:-:S05]  /*8520*/  IMAD.U32 R0, RZ, RZ, UR5 ;  /* 0x00000005ff007e24 */ /* 0x000fca000f8e00ff */
[----:B------:R-:W-:-:S04]  /*8530*/  SHF.L.U32 R0, R0, 0x1f, RZ ;  /* 0x0000001f00007819 */ /* 0x000fc800000006ff */
[----:B------:R2:W3:Y:S01]  /*8540*/  SYNCS.PHASECHK.TRANS64.TRYWAIT P1, [UR4+0x38850], R0 ;  /* 0x03885000ff0075a7 */ /* 0x0004e20008020144 */
[----:B------:R-:W-:Y:S05]  /*8550*/  @!P0 BRA `(.L_x_198) ;  /* 0x0000000000048947 */ /* 0x000fea0003800000 */
[----:B------:R-:W-:Y:S01]  /*8560*/  BPT.TRAP 0x1 ;  /* 0x000000040000795c */ /* 0x000fe20000300000 */
.L_x_198:
[----:B---3--:R-:W-:Y:S05]  /*8570*/  @P1 BRA `(.L_x_199) ;  /* 0x0000000000081947 */ /* 0x008fea0003800000 */
[----:B------:R-:W3:Y:S02]  /*8580*/  SYNCS.PHASECHK.TRANS64.TRYWAIT P1, [UR4+0x38850], R0 ;  /* 0x03885000ff0075a7 */ /* 0x000ee40008020144 */
[----:B---3--:R-:W-:Y:S05]  /*8590*/  @!P1 BRA `(.L_x_200) ;  /* 0x000000ac00009947 */ /* 0x008fea0003800000 */
.L_x_199:
        /* <DEDUP_REMOVED lines=36> */
.L_x_201:
[----:B--23--:R-:W-:Y:S01]  /*87e0*/  FMNMX.FTZ R0, R184, R21, !PT ;  /* 0x00000015b8007209 */ /* 0x00cfe20007810000 */
[----:B------:R-:W-:Y:S01]  /*87f0*/  ULDC UR5, c[0x0][0x988] ;  /* 0x0002620000057ab9 */ /* 0x000fe20000000800 */
[----:B------:R-:W-:Y:S01]  /*8800*/  FMNMX.FTZ R2, R186, R20, !PT ;  /* 0x00000014ba027209 */ /* 0x000fe20007810000 */
[----:B------:R-:W2:Y:S01]  /*8810*/  S2UR UR6, SR_CgaCtaId ;  /* 0x00000000000679c3 */ /* 0x000ea20000008800 */
[----:B01----:R-:W-:Y:S01]  /*8820*/  FMNMX.FTZ R3, R185, R0, !PT ;  /* 0x00000000b9037209 */ /* 0x003fe20007810000 */
        /* <DEDUP_REMOVED lines=12> */
[----:B--2---:R-:W-:Y:S01]  /*88f0*/  UPRMT UR60, UR6, 0x654, UR60 ;  /* 0x00000654063c7896 */ /* 0x004fe2000800003c */
        /* <DEDUP_REMOVED lines=40> */
[----:B------:R-:W-:Y:S03]  /*8b80*/  MUFU.EX2 R0, R21 ;  /* 0x0000001500007308 */ /* 0x000fe60000000800 */
[--C-:B------:R-:W-:Y:S01]  /*8b90*/  FFMA.FTZ R192, R152, UR5, -R20.reuse ;  /* 0x0000000598c07c23 */ /* 0x100fe20008010814 */
[----:B------:R-:W-:Y:S01]  /*8ba0*/  FMUL.FTZ R152, R3, UR5 ;  /* 0x0000000503987c20 */ /* 0x000fe20008410000 */
[--C-:B------:R-:W-:Y:S01]  /*8bb0*/  FFMA.FTZ R208, R184, UR5, -R20.reuse ;  /* 0x00000005b8d07c23 */ /* 0x100fe20008010814 */
[--C-:B------:R-:W-:Y:S01]  /*8bc0*/  FFMA.FTZ R204, R176, UR5, -R20.reuse ;  /* 0x00000005b0cc7c23 */ /* 0x100fe20008010814 */
[----:B------:R-:W-:Y:S01]  /*8bd0*/  FFMA.FTZ R185, R185, UR5, -R20 ;  /* 0x00000005b9b97c23 */ /* 0x000fe20008010814 */
[----:B------:R-:W-:Y:S01]  /*8be0*/  FFMA.FTZ R209, R186, UR5, -R152 ;  /* 0x00000005bad17c23 */ /* 0x000fe20008010898 */
[----:B------:R-:W-:Y:S01]  /*8bf0*/  FFMA.FTZ R176, R181, UR5, -R20 ;  /* 0x00000005b5b07c23 */ /* 0x000fe20008010814 */
[----:B------:R-:W-:Y:S01]  /*8c00*/  FFMA.FTZ R181, R187, UR5, -R152 ;  /* 0x00000005bbb57c23 */ /* 0x000fe20008010898 */
[----:B------:R-:W0:Y:S01]  /*8c10*/  MUFU.EX2 R208, R208 ;  /* 0x000000d000d07308 */ /* 0x000e220000000800 */
[----:B------:R-:W-:Y:S01]  /*8c20*/  FFMA.FTZ R210, R188, UR5, -R20 ;  /* 0x00000005bcd27c23 */ /* 0x000fe20008010814 */
[----:B------:R-:W-:Y:S01]  /*8c30*/  FFMA.FTZ R211, R190, UR5, -R152 ;  /* 0x00000005bed37c23 */ /* 0x000fe20008010898 */
[--C-:B------:R-:W-:Y:S01]  /*8c40*/  FFMA.FTZ R184, R189, UR5, -R20.reuse ;  /* 0x00000005bdb87c23 */ /* 0x100fe20008010814 */
[----:B------:R-:W-:Y:S01]  /*8c50*/  FFMA.FTZ R206, R180, UR5, -R20 ;  /* 0x00000005b4ce7c23 */ /* 0x000fe20008010814 */
[--C-:B------:R-:W-:Y:S01]  /*8c60*/  FFMA.FTZ R180, R191, UR5, -R152.reuse ;  /* 0x00000005bfb47c23 */ /* 0x100fe20008010898 */
[----:B------:R-:W-:Y:S01]  /*8c70*/  FFMA.FTZ R205, R178, UR5, -R152 ;  /* 0x00000005b2cd7c23 */ /* 0x000fe20008010898 */
[--C-:B------:R-:W-:Y:S01]  /*8c80*/  FFMA.FTZ R200, R168, UR5, -R20.reuse ;  /* 0x00000005a8c87c23 */ /* 0x100fe20008010814 */
[----:B------:R-:W-:Y:S01]  /*8c90*/  MUFU.EX2 R2, R2 ;  /* 0x0000000200027308 */ /* 0x000fe20000000800 */
[--C-:B------:R-:W-:Y:S01]  /*8ca0*/  FFMA.FTZ R177, R177, UR5, -R20.reuse ;  /* 0x00000005b1b17c23 */ /* 0x100fe20008010814 */
[----:B------:R-:W-:Y:S01]  /*8cb0*/  FFMA.FTZ R168, R173, UR5, -R20 ;  /* 0x00000005ada87c23 */ /* 0x000fe20008010814 */
[----:B------:R-:W-:Y:S01]  /*8cc0*/  FFMA.FTZ R173, R179, UR5, -R152 ;  /* 0x00000005b3ad7c23 */ /* 0x000fe20008010898 */
[----:B------:R-:W-:Y:S01]  /*8cd0*/  FFMA.FTZ R194, R156, UR5, -R20 ;  /* 0x000000059cc27c23 */ /* 0x000fe20008010814 */
[----:B------:R-:W-:Y:S01]  /*8ce0*/  FFMA.FTZ R207, R182, UR5, -R152 ;  /* 0x00000005b6cf7c23 */ /* 0x000fe20008010898 */
[----:B------:R-:W-:Y:S01]  /*8cf0*/  FFMA.FTZ R202, R172, UR5, -R20 ;  /* 0x00000005acca7c23 */ /* 0x000fe20008010814 */
[----:B------:R-:W-:Y:S01]  /*8d00*/  FFMA.FTZ R172, R183, UR5, -R152 ;  /* 0x00000005b7ac7c23 */ /* 0x000fe20008010898 */
[----:B------:R-:W1:Y:S01]  /*8d10*/  MUFU.EX2 R209, R209 ;  /* 0x000000d100d17308 */ /* 0x000e620000000800 */
[----:B0-----:R-:W-:Y:S01]  /*8d20*/  FFMA.FTZ R18, R0, R18, R208 ;  /* 0x0000001200127223 */ /* 0x001fe200000100d0 */
[----:B------:R-:W-:Y:S01]  /*8d30*/  FFMA.FTZ R21, R153, UR5, -R20 ;  /* 0x0000000599157c23 */ /* 0x000fe20008010814 */
[----:B------:R-:W-:Y:S01]  /*8d40*/  FFMA.FTZ R201, R170, UR5, -R152 ;  /* 0x00000005aac97c23 */ /* 0x000fe20008010898 */
[--C-:B------:R-:W-:Y:S01]  /*8d50*/  FFMA.FTZ R196, R160, UR5, -R20.reuse ;  /* 0x00000005a0c47c23 */ /* 0x100fe20008010814 */
[--C-:B------:R-:W-:Y:S01]  /*8d60*/  FFMA.FTZ R169, R169, UR5, -R20.reuse ;  /* 0x00000005a9a97c23 */ /* 0x100fe20008010814 */
[----:B------:R-:W-:Y:S01]  /*8d70*/  FFMA.FTZ R160, R165, UR5, -R20 ;  /* 0x00000005a5a07c23 */ /* 0x000fe20008010814 */
[--C-:B------:R-:W-:Y:S01]  /*8d80*/  FFMA.FTZ R165, R171, UR5, -R152.reuse ;  /* 0x00000005aba57c23 */ /* 0x100fe20008010898 */
        /* <DEDUP_REMOVED lines=8> */
[----:B------:R-:W2:Y:S01]  /*8e10*/  MUFU.EX2 R181, R181 ;  /* 0x000000b500b57308 */ /* 0x000ea20000000800 */
[----:B-1----:R-:W-:Y:S01]  /*8e20*/  FFMA.FTZ R156, R2, R5, R209 ;  /* 0x00000005029c7223 */ /* 0x002fe200000100d1 */
[--C-:B------:R-:W-:Y:S01]  /*8e30*/  FFMA.FTZ R193, R154, UR5, -R152.reuse ;  /* 0x000000059ac17c23 */ /* 0x100fe20008010898 */
[--C-:B------:R-:W-:Y:S01]  /*8e40*/  FFMA.FTZ R199, R166, UR5, -R152.reuse ;  /* 0x00000005a6c77c23 */ /* 0x100fe20008010898 */
[----:B------:R-:W-:-:S04]  /*8e50*/  FFMA.FTZ R195, R158, UR5, -R152 ;  /* 0x000000059ec37c23 */ /* 0x000fc80008010898 */
        /* <DEDUP_REMOVED lines=79> */
.L_x_202:
        /* <DEDUP_REMOVED lines=34> */
.L_x_192:
        /* <DEDUP_REMOVED lines=131> */
.L_x_204:
        /* <DEDUP_REMOVED lines=10> */
.L_x_205:
[----:B-1----:R-:W-:Y:S05]  /*9e40*/  @P1 BRA `(.L_x_206) ;  /* 0x0000000000081947 */ /* 0x002fea0003800000 */
[----:B------:R-:W1:Y:S02]  /*9e50*/  SYNCS.PHASECHK.TRANS64.TRYWAIT P1, [UR7+0x38850], R0 ;  /* 0x03885000ff0075a7 */ /* 0x000e640008020147 */
[----:B-1----:R-:W-:Y:S05]  /*9e60*/  @!P1 BRA `(.L_x_207) ;  /* 0x0000009000e49947 */ /* 0x002fea0003800000 */
.L_x_206:
[----:B------:R-:W-:Y:S01]  /*9e70*/  UIADD3 UR4, UR4, 0x400, URZ ;  /* 0x0000040004047890 */ /* 0x000fe2000fffe03f */
[----:B------:R-:W-:Y:S01]  /*9e80*/  WARPGROUP.ARRIVE ;  /* 0x00000000000079c5 */ /* 0x000fe20000000000 */
[----:B------:R-:W-:Y:S01]  /*9e90*/  UMOV UR11, 0x40000040 ;  /* 0x40000040000b7882 */ /* 0x000fe20000000000 */
[----:B-1----:R-:W1:Y:S01]  /*9ea0*/  SHFL.BFLY PT, R7, R18, 0x2, 0x1f ;  /* 0x0c401f0012077f89 */ /* 0x002e6200000e0000 */
[----:B------:R-:W-:Y:S01]  /*9eb0*/  USHF.R.U32.HI UR4, URZ, 0x4, UR4 ;  /* 0x000000043f047899 */ /* 0x000fe20008011604 */
[----:B------:R-:W-:Y:S02]  /*9ec0*/  IMAD.MOV.U32 R6, RZ, RZ, RZ ;  /* 0x000000ffff067224 */ /* 0x000fe400078e00ff */
[----:B0-----:R-:W0:Y:S01]  /*9ed0*/  SHFL.BFLY PT, R0, R5, 0x2, 0x1f ;  /* 0x0c401f0005007f89 */ /* 0x001e2200000e0000 */
[----:B------:R-:W-:Y:S01]  /*9ee0*/  ULOP3.LUT UR4, UR4, 0x3fff, URZ, 0xc0, !UPT ;  /* 0x00003fff04047892 */ /* 0x000fe2000f8ec03f */
[----:B------:R-:W-:-:S03]  /*9ef0*/  IMAD.U32 R13, RZ, RZ, UR5 ;  /* 0x00000005ff0d7e24 */ /* 0x000fc6000f8e00ff */
[----:B------:R-:W-:-:S04]  /*9f00*/  ULOP3.LUT UR4, UR4, 0x2800000, URZ, 0xfc, !UPT ;  /* 0x0280000004047892 */ /* 0x000fc8000f8efc3f */
[----:B------:R-:W-:-:S04]  /*9f10*/  UIMAD UR4, UR38, 0xa00, UR4 ;  /* 0x00000a00260478a4 */ /* 0x000fc8000f8e0204 */
[----:B------:R-:W-:-:S03]  /*9f20*/  UIADD3 UR6, UR4, 0x80, URZ ;  /* 0x0000008004067890 */ /* 0x000fc6000fffe03f */
[----:B------:R-:W-:Y:S02]  /*9f30*/  UMOV UR10, UR4 ;  /* 0x00000004000a7c82 */ /* 0x000fe40008000000 */
[----:B------:R-:W-:Y:S01]  /*9f40*/  HGMMA.64x256x16.F32 R24, R208, gdesc[UR8].tnspB, R24, gsb0 ;  /* 0x43e00008d0187df0 */ /* 0x000fe20008000818 */
[----:B------:R-:W-:Y:S01]  /*9f50*/  UMOV UR11, 0x40000040 ;  /* 0x40000040000b7882 */ /* 0x000fe20000000000 */
[----:B------:R-:W-:Y:S01]  /*9f60*/  UMOV UR10, UR6 ;  /* 0x00000006000a7c82 */ /* 0x000fe20008000000 */
[----:B------:R-:W-:Y:S01]  /*9f70*/  UIADD3 UR6, UR4, 0x100, URZ ;  /* 0x0000010004067890 */ /* 0x000fe2000fffe03f */
[----:B-1----:R-:W-:Y:S01]  /*9f80*/  FADD.FTZ R7, R7, R18 ;  /* 0x0000001207077221 */ /* 0x002fe20000010000 */
[----:B0-----:R-:W-:Y:S01]  /*9f90*/  FADD.FTZ R2, R0, R5 ;  /* 0x0000000500027221 */ /* 0x001fe20000010000 */
[----:B------:R-:W-:-:S03]  /*9fa0*/  IMAD.MOV.U32 R5, RZ, RZ, RZ ;  /* 0x000000ffff057224 */ /* 0x000fc600078e00ff */
[----:B------:R-:W0:Y:S04]  /*9fb0*/  SHFL.BFLY PT, R0, R7, 0x1, 0x1f ;  /* 0x0c201f0007007f89 */ /* 0x000e2800000e0000 */
[----:B------:R-:W1:Y:S01]  /*9fc0*/  SHFL.BFLY PT, R9, R2, 0x1, 0x1f ;  /* 0x0c201f0002097f89 */ /* 0x000e6200000e0000 */
[----:B0-----:R-:W-:Y:S01]  /*9fd0*/  FADD.FTZ R11, R7, R0 ;  /* 0x00000000070b7221 */ /* 0x001fe20000010000 */
[----:B------:R-:W-:Y:S01]  /*9fe0*/  IMAD.U32 R7, RZ, RZ, UR5 ;  /* 0x00000005ff077e24 */ /* 0x000fe2000f8e00ff */
[----:B------:R-:W-:Y:S01]  /*9ff0*/  MOV R0, 0xff800000 ;  /* 0xff80000000007802 */ /* 0x000fe20000000f00 */
[----:B-1----:R-:W-:Y:S02]  /*a000*/  FADD.FTZ R12, R2, R9 ;  /* 0x00000009020c7221 */ /* 0x002fe40000010000 */
[----:B------:R-:W-:Y:S01]  /*a010*/  FSETP.NE.FTZ.AND P1, PT, R11, RZ, PT ;  /* 0x000000ff0b00720b */ /* 0x000fe20003f35000 */
[----:B------:R-:W-:-:S02]  /*a020*/  IMAD.MOV.U32 R2, RZ, RZ, -0x800000 ;  /* 0xff800000ff027424 */ /* 0x000fc400078e00ff */
[----:B------:R-:W-:-:S10]  /*a030*/  FSETP.NE.FTZ.AND P2, PT, R12, RZ, PT ;  /* 0x000000ff0c00720b */ /* 0x000fd40003f55000 */
[----:B------:R-:W0:Y:S01]  /*a040*/  @P1 MUFU.LG2 R8, R11 ;  /* 0x0000000b00081308 */ /* 0x000e220000000c00 */
[----:B------:R-:W-:Y:S02]  /*a050*/  @P1 FMUL.FTZ R7, R7, 0.69314718246459960938 ;  /* 0x3f31721807071820 */ /* 0x000fe40000410000 */
[----:B------:R-:W-:-:S05]  /*a060*/  @P2 FMUL.FTZ R13, R13, 0.69314718246459960938 ;  /* 0x3f3172180d0d2820 */ /* 0x000fca0000410000 */
        /* <DEDUP_REMOVED lines=31> */
[----:B0-23--:R-:W-:Y:S05]  /*a260*/  @!P0 BRA `(.L_x_208) ;  /* 0x0000000000048947 */ /* 0x00dfea0003800000 */
[----:B------:R-:W-:Y:S01]  /*a270*/  BPT.TRAP 0x1 ;  /* 0x000000040000795c */ /* 0x000fe20000300000 */
.L_x_208:
[----:B------:R-:W-:Y:S01]  /*a280*/  UIADD3 UR4, UR7, 0x38860, URZ ;  /* 0x0003886007047890 */ /* 0x000fe2000fffe03f */
[----:B------:R-:W-:Y:S01]  /*a290*/  R2UR UR6, R219 ;  /* 0x00000000db0672ca */ /* 0x000fe200000e0000 */
[----:B------:R-:W-:Y:S01]  /*a2a0*/  UIADD3 UR38, UR38, 0x1, URZ ;  /* 0x0000000126267890 */ /* 0x000fe2000fffe03f */
[----:B------:R-:W-:Y:S01]  /*a2b0*/  R2UR UR5, R16 ;  /* 0x00000000100572ca */ /* 0x000fe200000e0000 */
[----:B------:R-:W-:Y:S01]  /*a2c0*/  UPRMT UR4, UR8, 0x654, UR4 ;  /* 0x0000065408047896 */ /* 0x000fe20008000004 */
[-C--:B------:R-:W-:Y:S01]  /*a2d0*/  FMUL.FTZ R3, R83, R5.reuse ;  /* 0x0000000553037220 */ /* 0x080fe20000410000 */
[----:B------:R-:W-:Y:S01]  /*a2e0*/  UISETP.NE.AND UP0, UPT, UR38, 0x2, UPT ;  /* 0x000000022600788c */ /* 0x000fe2000bf05270 */
[-C--:B------:R-:W-:Y:S01]  /*a2f0*/  FMUL.FTZ R165, R27, R5.reuse ;  /* 0x000000051ba57220 */ /* 0x080fe20000410000 */
[-C--:B------:R-:W-:Y:S01]  /*a300*/  FMUL.FTZ R163, R35, R5.reuse ;  /* 0x0000000523a37220 */ /* 0x080fe20000410000 */
[-C--:B------:R-:W-:Y:S01]  /*a310*/  FMUL.FTZ R161, R43, R5.reuse ;  /* 0x000000052ba17220 */ /* 0x080fe20000410000 */
[-C--:B------:R-:W-:Y:S01]  /*a320*/  FMUL.FTZ R159, R51, R5.reuse ;  /* 0x00000005339f7220 */ /* 0x080fe20000410000 */
[-C--:B------:R-:W-:Y:S01]  /*a330*/  FMUL.FTZ R157, R59, R5.reuse ;  /* 0x000000053b9d7220 */ /* 0x080fe20000410000 */
[-C--:B------:R-:W-:Y:S01]  /*a340*/  FMUL.FTZ R155, R67, R5.reuse ;  /* 0x00000005439b7220 */ /* 0x080fe20000410000 */
[----:B------:R-:W-:Y:S01]  /*a350*/  SYNCS.ARRIVE.TRANS64.RED.A1T0 RZ, [UR4], RZ ;  /* 0x000000ffffff79a7 */ /* 0x000fe20008100404 */
[----:B------:R-:W-:Y:S01]  /*a360*/  USEL UR4, URZ, 0x1, UP0 ;  /* 0x000000013f047887 */ /* 0x000fe20008000000 */
[-C--:B------:R-:W-:Y:S01]  /*a370*/  FMUL.FTZ R153, R75, R5.reuse ;  /* 0x000000054b997220 */ /* 0x080fe20000410000 */
[----:B------:R-:W-:Y:S01]  /*a380*/  UIADD3 UR6, UR6, 0x1, URZ ;  /* 0x0000000106067890 */ /* 0x000fe2000fffe03f */
[-C--:B------:R-:W-:Y:S01]  /*a390*/  FMUL.FTZ R83, R87, R5.reuse ;  /* 0x0000000557537220 */ /* 0x080fe20000410000 */
[----:B------:R-:W-:Y:S01]  /*a3a0*/  ULOP3.LUT UR5, UR5, UR4, URZ, 0x3c, !UPT ;  /* 0x0000000405057292 */ /* 0x000fe2000f8e3c3f */
        /* <DEDUP_REMOVED lines=114> */
[----:B------:R-:W-:Y:S01]  /*aad0*/  IMAD.U32 R219, RZ, RZ, UR6 ;  /* 0x00000006ffdb7e24 */ /* 0x000fe2000f8e00ff */
[----:B------:R-:W-:Y:S01]  /*aae0*/  PLOP3.LUT P0, PT, PT, PT, PT, 0x8, 0x0 ;  /* 0x000000000000781c */ /* 0x000fe20003f0e170 */
[-C--:B------:R-:W-:Y:S01]  /*aaf0*/  FMUL.FTZ R143, R143, R5.reuse ;  /* 0x000000058f8f7220 */ /* 0x080fe20000410000 */
[-C--:B------:R-:W-:Y:S01]  /*ab00*/  FMUL.FTZ R146, R146, R5.reuse ;  /* 0x0000000592927220 */ /* 0x080fe20000410000 */
[----:B------:R-:W-:Y:S01]  /*ab10*/  FMUL.FTZ R147, R147, R5 ;  /* 0x0000000593937220 */ /* 0x000fe20000410000 */
[----:B------:R-:W-:-:S02]  /*ab20*/  IMAD.U32 R16, RZ, RZ, UR5 ;  /* 0x00000005ff107e24 */ /* 0x000fc4000f8e00ff */
[-C--:B------:R-:W-:Y:S01]  /*ab30*/  FMUL.FTZ R150, R150, R5.reuse ;  /* 0x0000000596967220 */ /* 0x080fe20000410000 */
[----:B------:R-:W-:Y:S01]  /*ab40*/  FMUL.FTZ R151, R151, R5 ;  /* 0x0000000597977220 */ /* 0x000fe20000410000 */
[----:B------:R-:W-:-:S12]  /*ab50*/  USEL UR38, UR38, URZ, UP0 ;  /* 0x0000003f26267287 */ /* 0x000fd80008000000 */
.L_x_184:
[----:B------:R-:W0:Y:S08]  /*ab60*/  S2UR UR4, SR_CgaCtaId ;  /* 0x00000000000479c3 */ /* 0x000e300000008800 */
[----:B------:R-:W-:Y:S06]  /*ab70*/  BAR.SYNC.DEFER_BLOCKING 0x5, 0x180 ;  /* 0x0146000000007b1d */ /* 0x000fec0000010000 */
[----:B------:R-:W-:Y:S01]  /*ab80*/  UMOV UR10, 0x400 ;  /* 0x00000400000a7882 */ /* 0x000fe20000000000 */
[----:B------:R-:W-:Y:S01]  /*ab90*/  BSSY B0, `(.L_x_209) ;  /* 0x00002f3000007945 */ /* 0x000fe20003800000 */
[----:B0-----:R-:W-:-:S09]  /*aba0*/  ULEA UR10, UR4, UR10, 0x18 ;  /* 0x0000000a040a7291 */ /* 0x001fd2000f8ec03f */
[----:B------:R-:W0:Y:S02]  /*abb0*/  LDS.128 R4, [UR10+0x388d0] ;  /* 0x0388d00aff047984 */ /* 0x000e240008000c00 */
[----:B0-----:R-:W-:Y:S02]  /*abc0*/  R2UR UR5, R5 ;  /* 0x00000000050572ca */ /* 0x001fe400000e0000 */
[----:B------:R-:W-:Y:S02]  /*abd0*/  R2UR UR6, R6 ;  /* 0x00000000060672ca */ /* 0x000fe400000e0000 */
[----:B------:R-:W-:Y:S01]  /*abe0*/  R2UR UR7, R7 ;  /* 0x00000000070772ca */ /* 0x000fe200000e0000 */
[----:B------:R-:W-:Y:S06]  /*abf0*/  BAR.ARV 0x4, 0x180 ;  /* 0x0106000000007b1d */ /* 0x000fec0000002000 */
[----:B------:R-:W-:Y:S08]  /*ac00*/  @P0 BRA `(.L_x_210) ;  /* 0x0000002000100947 */ /* 0x000ff00003800000 */
[----:B------:R-:W0:Y:S01]  /*ac10*/  S2UR UR4, SR_SWINHI ;  /* 0x00000000000479c3 */ /* 0x000e220000002f00 */
[----:B------:R-:W-:-:S07]  /*ac20*/  IMAD.MOV.U32 R94, RZ, RZ, 0x2 ;  /* 0x00000002ff5e7424 */ /* 0x000fce00078e00ff */
[----:B------:R-:W-:Y:S01]  /*ac30*/  BAR.SYNC.DEFER_BLOCKING 0x1, 0x100 ;  /* 0x0044000000007b1d */ /* 0x000fe20000010000 */
[----:B------:R-:W-:Y:S02]  /*ac40*/  F2FP.F16.F32.PACK_AB R24, R25, R24 ;  /* 0x000000181918723e */ /* 0x000fe400000000ff */
[----:B------:R-:W-:Y:S02]  /*ac50*/  F2FP.F16.F32.PACK_AB R25, R165, R26 ;  /* 0x0000001aa519723e */ /* 0x000fe400000000ff */
[----:B------:R-:W-:Y:S02]  /*ac60*/  F2FP.F16.F32.PACK_AB R32, R33, R32 ;  /* 0x000000202120723e */ /* 0x000fe400000000ff */
[----:B------:R-:W-:Y:S02]  /*ac70*/  F2FP.F16.F32.PACK_AB R26, R29, R28 ;  /* 0x0000001c1d1a723e */ /* 0x000fe400000000ff */
[----:B------:R-:W-:Y:S02]  /*ac80*/  F2FP.F16.F32.PACK_AB R27, R164, R27 ;  /* 0x0000001ba41b723e */ /* 0x000fe400000000ff */
[----:B------:R-:W-:-:S02]  /*ac90*/  F2FP.F16.F32.PACK_AB R33, R163, R34 ;  /* 0x00000022a321723e */ /* 0x000fc400000000ff */
[----:B------:R-:W-:Y:S02]  /*aca0*/  F2FP.F16.F32.PACK_AB R40, R41, R40 ;  /* 0x000000282928723e */ /* 0x000fe400000000ff */
[----:B------:R-:W-:Y:S02]  /*acb0*/  F2FP.F16.F32.PACK_AB R34, R37, R36 ;  /* 0x000000242522723e */ /* 0x000fe400000000ff */
[----:B------:R-:W-:Y:S02]  /*acc0*/  F2FP.F16.F32.PACK_AB R35, R162, R35 ;  /* 0x00000023a223723e */ /* 0x000fe400000000ff */
[----:B------:R-:W-:Y:S02]  /*acd0*/  F2FP.F16.F32.PACK_AB R41, R161, R42 ;  /* 0x0000002aa129723e */ /* 0x000fe400000000ff */
[----:B------:R-:W-:Y:S01]  /*ace0*/  F2FP.F16.F32.PACK_AB R48, R49, R48 ;  /* 0x000000303130723e */ /* 0x000fe200000000ff */
[----:B------:R-:W-:Y:S01]  /*acf0*/  UMOV UR8, UR10 ;  /* 0x0000000a00087c82 */ /* 0x000fe20008000000 */
[----:B0-----:R-:W-:Y:S01]  /*ad00*/  UMOV UR9, UR4 ;  /* 0x0000000400097c82 */ /* 0x001fe20008000000 */
[----:B------:R-:W-:Y:S01]  /*ad10*/  F2FP.F16.F32.PACK_AB R42, R45, R44 ;  /* 0x0000002c2d2a723e */ /* 0x000fe200000000ff */
[----:B------:R-:W-:Y:S01]  /*ad20*/  IMAD.WIDE R94, R225, R94, UR8 ;  /* 0x00000008e15e7e25 */ /* 0x000fe2000f8e025e */
[----:B------:R-:W-:-:S02]  /*ad30*/  F2FP.F16.F32.PACK_AB R43, R160, R43 ;  /* 0x0000002ba02b723e */ /* 0x000fc400000000ff */
[----:B------:R-:W-:Y:S02]  /*ad40*/  F2FP.F16.F32.PACK_AB R49, R159, R50 ;  /* 0x000000329f31723e */ /* 0x000fe400000000ff */
[C---:B------:R-:W-:Y:S02]  /*ad50*/  IADD3 R169, P1, R94.reuse, 0x20, RZ ;  /* 0x000000205ea97810 */ /* 0x040fe40007f3e0ff */
[C---:B------:R-:W-:Y:S02]  /*ad60*/  IADD3 R171, P0, R94.reuse, 0x40, RZ ;  /* 0x000000405eab7810 */ /* 0x040fe40007f1e0ff */
[C---:B------:R-:W-:Y:S01]  /*ad70*/  IADD3 R173, P4, R94.reuse, 0x60, RZ ;  /* 0x000000605ead7810 */ /* 0x040fe20007f9e0ff */
[--C-:B------:R-:W-:Y:S01]  /*ad80*/  IMAD.X R7, RZ, RZ, R95.reuse, P1 ;  /* 0x000000ffff077224 */ /* 0x100fe200008e065f */
[C---:B------:R-:W-:Y:S01]  /*ad90*/  IADD3 R175, P3, R94.reuse, 0x4000, RZ ;  /* 0x000040005eaf7810 */ /* 0x040fe20007f7e0ff */
[--C-:B------:R-:W-:Y:S01]  /*ada0*/  IMAD.X R9, RZ, RZ, R95.reuse, P0 ;  /* 0x000000ffff097224 */ /* 0x100fe200000e065f */
[----:B------:R-:W-:Y:S01]  /*adb0*/  LOP3.LUT R5, R94, 0x380, RZ, 0xc0, !PT ;  /* 0x000003805e057812 */ /* 0x000fe200078ec0ff */
[----:B------:R-:W-:Y:S01]  /*adc0*/  IMAD.X R11, RZ, RZ, R95, P4 ;  /* 0x000000ffff0b7224 */ /* 0x000fe200020e065f */
[----:B------:R-:W-:-:S02]  /*add0*/  LOP3.LUT R6, R169, 0x380, RZ, 0xc0, !PT ;  /* 0x00000380a9067812 */ /* 0x000fc400078ec0ff */
[C---:B------:R-:W-:Y:S02]  /*ade0*/  IADD3 R177, P6, R94.reuse, 0x4020, RZ ;  /* 0x000040205eb17810 */ /* 0x040fe40007fde0ff */
[C---:B------:R-:W-:Y:S02]  /*adf0*/  IADD3 R179, P5, R94.reuse, 0x4040, RZ ;  /* 0x000040405eb37810 */ /* 0x040fe40007fbe0ff */
[C---:B------:R-:W-:Y:S01]  /*ae00*/  IADD3 R181, P2, R94.reuse, 0x4060, RZ ;  /* 0x000040605eb57810 */ /* 0x040fe20007f5e0ff */
[--C-:B------:R-:W-:Y:S01]  /*ae10*/  IMAD.X R15, RZ, RZ, R95.reuse, P6 ;  /* 0x000000ffff0f7224 */ /* 0x100fe200030e065f */
[----:B------:R-:W-:Y:S01]  /*ae20*/  IADD3 R183, P1, R94, 0x8000, RZ ;  /* 0x000080005eb77810 */ /* 0x000fe20007f3e0ff */
[--C-:B------:R-:W-:Y:S01]  /*ae30*/  IMAD.X R19, RZ, RZ, R95.reuse, P5 ;  /* 0x000000ffff137224 */ /* 0x100fe200028e065f */
[----:B------:R-:W-:Y:S01]  /*ae40*/  LOP3.LUT R8, R171, 0x380, RZ, 0xc0, !PT ;  /* 0x00000380ab087812 */ /* 0x000fe200078ec0ff */
[--C-:B------:R-:W-:Y:S01]  /*ae50*/  IMAD.X R21, RZ, RZ, R95.reuse, P2 ;  /* 0x000000ffff157224 */ /* 0x100fe200010e065f */
[----:B------:R-:W-:Y:S01]  /*ae60*/  LOP3.LUT R10, R173, 0x380, RZ, 0xc0, !PT ;  /* 0x00000380ad0a7812 */ /* 0x000fe200078ec0ff */
[----:B------:R-:W-:Y:S01]  /*ae70*/  IMAD.X R31, RZ, RZ, R95, P1 ;  /* 0x000000ffff1f7224 */ /* 0x000fe200008e065f */
[----:B------:R-:W-:-:S02]  /*ae80*/  LOP3.LUT R12, R175, 0x380, RZ, 0xc0, !PT ;  /* 0x00000380af0c7812 */ /* 0x000fc400078ec0ff */
[----:B------:R-:W-:Y:S02]  /*ae90*/  SHF.R.U64 R5, R5, 0x3, RZ ;  /* 0x0000000305057819 */ /* 0x000fe400000012ff */
[----:B------:R-:W-:Y:S02]  /*aea0*/  SHF.R.U64 R6, R6, 0x3, RZ ;  /* 0x0000000306067819 */ /* 0x000fe400000012ff */
[----:B------:R-:W-:Y:S02]  /*aeb0*/  IADD3 R38, P0, R94, 0x8020, RZ ;  /* 0x000080205e267810 */ /* 0x000fe40007f1e0ff */
[----:B------:R-:W-:Y:S02]  /*aec0*/  SHF.R.U64 R8, R8, 0x3, RZ ;  /* 0x0000000308087819 */ /* 0x000fe400000012ff */
[----:B------:R-:W-:Y:S01]  /*aed0*/  LOP3.LUT R14, R177, 0x380, RZ, 0xc0, !PT ;  /* 0x00000380b10e7812 */ /* 0x000fe200078ec0ff */
[----:B------:R-:W-:Y:S01]  /*aee0*/  IMAD.X R39, RZ, RZ, R95, P0 ;  /* 0x000000ffff277224 */ /* 0x000fe200000e065f */
[----:B------:R-:W-:-:S02]  /*aef0*/  IADD3 R46, P4, R94, 0x8040, RZ ;  /* 0x000080405e2e7810 */ /* 0x000fc40007f9e0ff */
[----:B------:R-:W-:Y:S02]  /*af00*/  IADD3.X R13, RZ, R95, RZ, P3, !PT ;  /* 0x0000005fff0d7210 */ /* 0x000fe40001ffe4ff */
[----:B------:R-:W-:Y:S01]  /*af10*/  SHF.R.U64 R10, R10, 0x3, RZ ;  /* 0x000000030a0a7819 */ /* 0x000fe200000012ff */
[--C-:B------:R-:W-:Y:S01]  /*af20*/  IMAD.X R47, RZ, RZ, R95.reuse, P4 ;  /* 0x000000ffff2f7224 */ /* 0x100fe200020e065f */
[----:B------:R-:W-:Y:S02]  /*af30*/  LOP3.LUT R18, R179, 0x380, RZ, 0xc0, !PT ;  /* 0x00000380b3127812 */ /* 0x000fe400078ec0ff */
[C---:B------:R-:W-:Y:S02]  /*af40*/  IADD3 R54, P3, R94.reuse, 0x8060, RZ ;  /* 0x000080605e367810 */ /* 0x040fe40007f7e0ff */
[C---:B------:R-:W-:Y:S02]  /*af50*/  IADD3 R62, P6, R94.reuse, 0xc000, RZ ;  /* 0x0000c0005e3e7810 */ /* 0x040fe40007fde0ff */
[C---:B------:R-:W-:Y:S01]  /*af60*/  IADD3 R4, P5, R94.reuse, 0xc020, RZ ;  /* 0x0000c0205e047810 */ /* 0x040fe20007fbe0ff */
[----:B------:R-:W-:Y:S01]  /*af70*/  IMAD.X R55, RZ, RZ, R95, P3 ;  /* 0x000000ffff377224 */ /* 0x000fe200018e065f */
[----:B------:R-:W-:-:S02]  /*af80*/  IADD3 R78, P2, R94, 0xc040, RZ ;  /* 0x0000c0405e4e7810 */ /* 0x000fc40007f5e0ff */
[----:B------:R-:W-:Y:S01]  /*af90*/  IADD3 R167, P1, R94, 0xc060, RZ ;  /* 0x0000c0605ea77810 */ /* 0x000fe20007f3e0ff */
[--C-:B------:R-:W-:Y:S01]  /*afa0*/  IMAD.X R71, RZ, RZ, R95.reuse, P5 ;  /* 0x000000ffff477224 */ /* 0x100fe200028e065f */
[----:B------:R-:W-:Y:S01]  /*afb0*/  SHF.R.U64 R12, R12, 0x3, RZ ;  /* 0x000000030c0c7819 */ /* 0x000fe200000012ff */
[--C-:B------:R-:W-:Y:S01]  /*afc0*/  IMAD.X R79, RZ, RZ, R95.reuse, P2 ;  /* 0x000000ffff4f7224 */ /* 0x100fe200010e065f */
[----:B------:R-:W-:Y:S02]  /*afd0*/  LOP3.LUT R20, R181, 0x380, RZ, 0xc0, !PT ;  /* 0x00000380b5147812 */ /* 0x000fe400078ec0ff */
[----:B------:R-:W-:Y:S01]  /*afe0*/  LOP3.LUT R94, R5, R94, RZ, 0x3c, !PT ;  /* 0x0000005e055e7212 */ /* 0x000fe200078e3cff */
[----:B------:R-:W-:Y:S01]  /*aff0*/  IMAD.X R5, RZ, RZ, R95, P1 ;  /* 0x000000ffff057224 */ /* 0x000fe200008e065f */
[----:B------:R-:W-:Y:S02]  /*b000*/  LOP3.LUT R6, R6, R169, RZ, 0x3c, !PT ;  /* 0x000000a906067212 */ /* 0x000fe400078e3cff */
[----:B------:R-:W-:-:S02]  /*b010*/  LOP3.LUT R30, R183, 0x380, RZ, 0xc0, !PT ;  /* 0x00000380b71e7812 */ /* 0x000fc400078ec0ff */
[----:B------:R-:W-:Y:S02]  /*b020*/  LOP3.LUT R8, R8, R171, RZ, 0x3c, !PT ;  /* 0x000000ab08087212 */ /* 0x000fe400078e3cff */
[----:B------:R-:W-:Y:S02]  /*b030*/  SHF.R.U64 R14, R14, 0x3, RZ ;  /* 0x000000030e0e7819 */ /* 0x000fe400000012ff */
[----:B------:R-:W-:Y:S02]  /*b040*/  LOP3.LUT R169, R38, 0x380, RZ, 0xc0, !PT ;  /* 0x0000038026a97812 */ /* 0x000fe400078ec0ff */
[----:B------:R-:W-:Y:S02]  /*b050*/  LOP3.LUT R10, R10, R173, RZ, 0x3c, !PT ;  /* 0x000000ad0a0a7212 */ /* 0x000fe400078e3cff */
[----:B------:R-:W-:Y:S02]  /*b060*/  SHF.R.U64 R18, R18, 0x3, RZ ;  /* 0x0000000312127819 */ /* 0x000fe400000012ff */
[----:B------:R-:W-:-:S02]  /*b070*/  LOP3.LUT R171, R46, 0x380, RZ, 0xc0, !PT ;  /* 0x000003802eab7812 */ /* 0x000fc400078ec0ff */
[----:B------:R-:W-:Y:S02]  /*b080*/  LOP3.LUT R12, R12, R175, RZ, 0x3c, !PT ;  /* 0x000000af0c0c7212 */ /* 0x000fe400078e3cff */
[----:B------:R-:W-:Y:S02]  /*b090*/  SHF.R.U64 R20, R20, 0x3, RZ ;  /* 0x0000000314147819 */ /* 0x000fe400000012ff */
[----:B------:R-:W-:Y:S02]  /*b0a0*/  LOP3.LUT R173, R54, 0x380, RZ, 0xc0, !PT ;  /* 0x0000038036ad7812 */ /* 0x000fe400078ec0ff */
[----:B------:R-:W-:Y:S02]  /*b0b0*/  SHF.R.U64 R30, R30, 0x3, RZ ;  /* 0x000000031e1e7819 */ /* 0x000fe400000012ff */
[----:B------:R-:W-:Y:S02]  /*b0c0*/  LOP3.LUT R175, R62, 0x380, RZ, 0xc0, !PT ;  /* 0x000003803eaf7812 */ /* 0x000fe400078ec0ff */
[----:B------:R-:W-:-:S02]  /*b0d0*/  MOV R94, R94 ;  /* 0x0000005e005e7202 */ /* 0x000fc40000000f00 */
[----:B------:R-:W-:Y:S02]  /*b0e0*/  IADD3.X R63, RZ, R95, RZ, P6, !PT ;  /* 0x0000005fff3f7210 */ /* 0x000fe400037fe4ff */
[----:B------:R-:W-:Y:S01]  /*b0f0*/  LOP3.LUT R14, R14, R177, RZ, 0x3c, !PT ;  /* 0x000000b10e0e7212 */ /* 0x000fe200078e3cff */
[----:B------:R-:W-:Y:S01]  /*b100*/  STSM.16.M88.4 [R94], R24 ;  /* 0x000000185e007844 */ /* 0x000fe20000000200 */
[----:B------:R-:W-:Y:S02]  /*b110*/  SHF.R.U64 R169, R169, 0x3, RZ ;  /* 0x00000003a9a97819 */ /* 0x000fe400000012ff */
[----:B------:R-:W-:Y:S02]  /*b120*/  LOP3.LUT R70, R4, 0x380, RZ, 0xc0, !PT ;  /* 0x0000038004467812 */ /* 0x000fe400078ec0ff */
[----:B------:R-:W-:Y:S02]  /*b130*/  MOV R7, R6 ;  /* 0x0000000600077202 */ /* 0x000fe40000000f00 */
[----:B------:R-:W-:-:S02]  /*b140*/  LOP3.LUT R18, R18, R179, RZ, 0x3c, !PT ;  /* 0x000000b312127212 */ /* 0x000fc400078e3cff */
[----:B------:R-:W-:Y:S01]  /*b150*/  SHF.R.U64 R171, R171, 0x3, RZ ;  /* 0x00000003abab7819 */ /* 0x000fe200000012ff */
[----:B------:R0:W-:Y:S01]  /*b160*/  STSM.16.M88.4 [R7], R32 ;  /* 0x0000002007007844 */ /* 0x0001e20000000200 */
[----:B------:R-:W-:Y:S02]  /*b170*/  LOP3.LUT R95, R78, 0x380, RZ, 0xc0, !PT ;  /* 0x000003804e5f7812 */ /* 0x000fe400078ec0ff */
[----:B------:R-:W-:Y:S02]  /*b180*/  MOV R8, R8 ;  /* 0x0000000800087202 */ /* 0x000fe40000000f00 */
[----:B------:R-:W-:Y:S02]  /*b190*/  F2FP.F16.F32.PACK_AB R56, R57, R56 ;  /* 0x000000383938723e */ /* 0x000fe400000000ff */
[----:B------:R-:W-:Y:S01]  /*b1a0*/  LOP3.LUT R20, R20, R181, RZ, 0x3c, !PT ;  /* 0x000000b514147212 */ /* 0x000fe200078e3cff */
[----:B------:R-:W-:Y:S01]  /*b1b0*/  STSM.16.M88.4 [R8], R40 ;  /* 0x0000002808007844 */ /* 0x000fe20000000200 */
[----:B------:R-:W-:-:S02]  /*b1c0*/  SHF.R.U64 R173, R173, 0x3, RZ ;  /* 0x00000003adad7819 */ /* 0x000fc400000012ff */
[----:B------:R-:W-:Y:S02]  /*b1d0*/  LOP3.LUT R165, R167, 0x380, RZ, 0xc0, !PT ;  /* 0x00000380a7a57812 */ /* 0x000fe400078ec0ff */
[----:B------:R-:W-:Y:S02]  /*b1e0*/  MOV R10, R10 ;  /* 0x0000000a000a7202 */ /* 0x000fe40000000f00 */
[----:B------:R-:W-:Y:S02]  /*b1f0*/  F2FP.F16.F32.PACK_AB R50, R53, R52 ;  /* 0x000000343532723e */ /* 0x000fe400000000ff */
[----:B------:R-:W-:Y:S02]  /*b200*/  F2FP.F16.F32.PACK_AB R51, R158, R51 ;  /* 0x000000339e33723e */ /* 0x000fe400000000ff */
[----:B------:R-:W-:Y:S02]  /*b210*/  F2FP.F16.F32.PACK_AB R57, R157, R58 ;  /* 0x0000003a9d39723e */ /* 0x000fe400000000ff */
[----:B------:R-:W-:Y:S01]  /*b220*/  F2FP.F16.F32.PACK_AB R64, R65, R64 ;  /* 0x000000404140723e */ /* 0x000fe200000000ff */
[----:B------:R1:W-:Y:S01]  /*b230*/  STSM.16.M88.4 [R10], R48 ;  /* 0x000000300a007844 */ /* 0x0003e20000000200 */
[----:B------:R-:W-:-:S02]  /*b240*/  LOP3.LUT R30, R30, R183, RZ, 0x3c, !PT ;  /* 0x000000b71e1e7212 */ /* 0x000fc400078e3cff */
[----:B------:R-:W-:Y:S02]  /*b250*/  SHF.R.U64 R175, R175, 0x3, RZ ;  /* 0x00000003afaf7819 */ /* 0x000fe400000012ff */
        /* <DEDUP_REMOVED lines=14> */
[----:B------:R-:W-:-:S02]  /*b340*/  R2UR UR12, R218 ;  /* 0x00000000da0c72ca */ /* 0x000fc400000e0000 */
[----:B------:R-:W-:Y:S02]  /*b350*/  R2UR UR11, R215 ;  /* 0x00000000d70b72ca */ /* 0x000fe400000e0000 */
[----:B------:R-:W-:Y:S02]  /*b360*/  LOP3.LUT R46, R171, R46, RZ, 0x3c, !PT ;  /* 0x0000002eab2e7212 */ /* 0x000fe400078e3cff */
[----:B------:R-:W-:Y:S02]  /*b370*/  SHF.R.U64 R95, R95, 0x3, RZ ;  /* 0x000000035f5f7819 */ /* 0x000fe400000012ff */
[----:B------:R-:W-:Y:S02]  /*b380*/  MOV R18, R18 ;  /* 0x0000001200127202 */ /* 0x000fe40000000f00 */
[----:B------:R-:W-:Y:S02]  /*b390*/  F2FP.F16.F32.PACK_AB R74, R77, R76 ;  /* 0x0000004c4d4a723e */ /* 0x000fe400000000ff */
[----:B------:R-:W-:Y:S01]  /*b3a0*/  F2FP.F16.F32.PACK_AB R75, R152, R75 ;  /* 0x0000004b984b723e */ /* 0x000fe200000000ff */
[----:B------:R-:W3:Y:S01]  /*b3b0*/  LDC R76, c[0x0][0xbe8] ;  /* 0x0002fa00ff4c7b82 */ /* 0x000ee20000000800 */
[----:B------:R-:W-:Y:S01]  /*b3c0*/  F2FP.F16.F32.PACK_AB R81, R3, R82 ;  /* 0x000000520351723e */ /* 0x000fe200000000ff */
[----:B------:R-:W-:Y:S01]  /*b3d0*/  USHF.L.U64.HI UR15, UR11, 0x2, UR12 ;  /* 0x000000020b0f7899 */ /* 0x000fe2000801020c */
[----:B------:R-:W-:Y:S01]  /*b3e0*/  LOP3.LUT R54, R173, R54, RZ, 0x3c, !PT ;  /* 0x00000036ad367212 */ /* 0x000fe200078e3cff */
[----:B------:R2:W-:Y:S01]  /*b3f0*/  STSM.16.M88.4 [R18], R72 ;  /* 0x0000004812007844 */ /* 0x0005e20000000200 */
[----:B------:R-:W-:Y:S01]  /*b400*/  SHF.R.U64 R28, R165, 0x3, RZ ;  /* 0x00000003a51c7819 */ /* 0x000fe200000012ff */
[----:B------:R-:W-:Y:S01]  /*b410*/  ULDC.64 UR12, c[0x0][0xc00] ;  /* 0x00030000000c7ab9 */ /* 0x000fe20000000a00 */
[----:B------:R-:W-:Y:S01]  /*b420*/  MOV R20, R20 ;  /* 0x0000001400147202 */ /* 0x000fe20000000f00 */
[----:B------:R-:W-:Y:S01]  /*b430*/  UISETP.NE.U32.AND UP0, UPT, UR12, URZ, UPT ;  /* 0x0000003f0c00728c */ /* 0x000fe2000bf05070 */
[----:B------:R-:W-:Y:S01]  /*b440*/  F2FP.F16.F32.PACK_AB R82, R85, R84 ;  /* 0x000000545552723e */ /* 0x000fe200000000ff */
[----:B------:R-:W-:Y:S01]  /*b450*/  USHF.L.U32 UR14, UR11, 0x2, URZ ;  /* 0x000000020b0e7899 */ /* 0x000fe2000800063f */
[----:B------:R-:W-:Y:S01]  /*b460*/  F2FP.F16.F32.PACK_AB R83, R83, R86 ;  /* 0x000000565353723e */ /* 0x000fe200000000ff */
[----:B------:R-:W-:Y:S01]  /*b470*/  UISETP.NE.AND.EX UP0, UPT, UR13, URZ, UPT, UP0 ;  /* 0x0000003f0d00728c */ /* 0x000fe2000bf05300 */
[----:B------:R-:W-:Y:S01]  /*b480*/  F2FP.F16.F32.PACK_AB R96, R97, R96 ;  /* 0x000000606160723e */ /* 0x000fe200000000ff */
[----:B------:R-:W-:Y:S01]  /*b490*/  UIADD3 UR4, UP1, UR14, UR12, URZ ;  /* 0x0000000c0e047290 */ /* 0x000fe2000ff3e03f */
[----:B------:R-:W-:Y:S01]  /*b4a0*/  LOP3.LUT R62, R175, R62, RZ, 0x3c, !PT ;  /* 0x0000003eaf3e7212 */ /* 0x000fe200078e3cff */
[----:B------:R2:W-:Y:S01]  /*b4b0*/  STSM.16.M88.4 [R20], R80 ;  /* 0x0000005014007844 */ /* 0x0005e20000000200 */
[----:B------:R-:W-:Y:S01]  /*b4c0*/  MOV R30, R30 ;  /* 0x0000001e001e7202 */ /* 0x000fe20000000f00 */
[----:B------:R-:W-:Y:S01]  /*b4d0*/  UIADD3.X UR11, UR15, UR13, URZ, UP1, !UPT ;  /* 0x0000000d0f0b7290 */ /* 0x000fe20008ffe43f */
[----:B------:R-:W-:-:S02]  /*b4e0*/  F2FP.F16.F32.PACK_AB R84, R89, R88 ;  /* 0x000000585954723e */ /* 0x000fc400000000ff */
[----:B------:R-:W-:Y:S01]  /*b4f0*/  F2FP.F16.F32.PACK_AB R85, R91, R90 ;  /* 0x0000005a5b55723e */ /* 0x000fe200000000ff */
[----:B------:R-:W-:Y:S01]  /*b500*/  ULDC.64 UR12, c[0x0][0xc08] ;  /* 0x00030200000c7ab9 */ /* 0x000fe20000000a00 */
[----:B------:R-:W-:Y:S02]  /*b510*/  F2FP.F16.F32.PACK_AB R86, R93, R92 ;  /* 0x0000005c5d56723e */ /* 0x000fe400000000ff */
[----:B------:R-:W-:Y:S02]  /*b520*/  F2FP.F16.F32.PACK_AB R87, R166, R87 ;  /* 0x00000057a657723e */ /* 0x000fe400000000ff */
[----:B------:R-:W-:Y:S02]  /*b530*/  F2FP.F16.F32.PACK_AB R97, R99, R98 ;  /* 0x000000626361723e */ /* 0x000fe400000000ff */
[----:B------:R-:W-:Y:S01]  /*b540*/  F2FP.F16.F32.PACK_AB R104, R105, R104 ;  /* 0x000000686968723e */ /* 0x000fe200000000ff */
[----:B------:R2:W-:Y:S01]  /*b550*/  STSM.16.M88.4 [R30], R84 ;  /* 0x000000541e007844 */ /* 0x0005e20000000200 */
[----:B------:R-:W-:-:S02]  /*b560*/  LOP3.LUT R70, R29, R4, RZ, 0x3c, !PT ;  /* 0x000000041d467212 */ /* 0x000fc400078e3cff */
[----:B------:R-:W-:Y:S02]  /*b570*/  MOV R38, R38 ;  /* 0x0000002600267202 */ /* 0x000fe40000000f00 */
        /* <DEDUP_REMOVED lines=19> */
[----:B------:R-:W-:-:S02]  /*b6b0*/  MOV R62, R62 ;  /* 0x0000003e003e7202 */ /* 0x000fc40000000f00 */
[----:B------:R-:W-:Y:S02]  /*b6c0*/  F2FP.F16.F32.PACK_AB R122, R125, R124 ;  /* 0x0000007c7d7a723e */ /* 0x000fe400000000ff */
[----:B------:R-:W-:Y:S02]  /*b6d0*/  F2FP.F16.F32.PACK_AB R123, R127, R126 ;  /* 0x0000007e7f7b723e */ /* 0x000fe400000000ff */
[----:B------:R-:W-:Y:S02]  /*b6e0*/  F2FP.F16.F32.PACK_AB R129, R131, R130 ;  /* 0x000000828381723e */ /* 0x000fe400000000ff */
[----:B------:R-:W-:Y:S01]  /*b6f0*/  F2FP.F16.F32.PACK_AB R136, R137, R136 ;  /* 0x000000888988723e */ /* 0x000fe200000000ff */
[----:B------:R2:W-:Y:S01]  /*b700*/  STSM.16.M88.4 [R62], R120 ;  /* 0x000000783e007844 */ /* 0x0005e20000000200 */
[----:B------:R-:W-:Y:S02]  /*b710*/  MOV R70, R70 ;  /* 0x0000004600467202 */ /* 0x000fe40000000f00 */
[----:B------:R-:W-:-:S02]  /*b720*/  F2FP.F16.F32.PACK_AB R130, R133, R132 ;  /* 0x000000848582723e */ /* 0x000fc400000000ff */
[----:B------:R-:W-:Y:S02]  /*b730*/  F2FP.F16.F32.PACK_AB R131, R135, R134 ;  /* 0x000000868783723e */ /* 0x000fe400000000ff */
[----:B------:R-:W-:Y:S02]  /*b740*/  F2FP.F16.F32.PACK_AB R137, R139, R138 ;  /* 0x0000008a8b89723e */ /* 0x000fe400000000ff */
[----:B------:R-:W-:Y:S01]  /*b750*/  F2FP.F16.F32.PACK_AB R144, R145, R144 ;  /* 0x000000909190723e */ /* 0x000fe200000000ff */
[----:B------:R2:W-:Y:S01]  /*b760*/  STSM.16.M88.4 [R70], R128 ;  /* 0x0000008046007844 */ /* 0x0005e20000000200 */
[----:B------:R-:W-:Y:S02]  /*b770*/  MOV R78, R78 ;  /* 0x0000004e004e7202 */ /* 0x000fe40000000f00 */
[----:B------:R-:W-:Y:S02]  /*b780*/  F2FP.F16.F32.PACK_AB R138, R141, R140 ;  /* 0x0000008c8d8a723e */ /* 0x000fe400000000ff */
[----:B------:R-:W-:-:S02]  /*b790*/  F2FP.F16.F32.PACK_AB R139, R143, R142 ;  /* 0x0000008e8f8b723e */ /* 0x000fc400000000ff */
[----:B------:R-:W-:Y:S02]  /*b7a0*/  F2FP.F16.F32.PACK_AB R145, R147, R146 ;  /* 0x000000929391723e */ /* 0x000fe400000000ff */
[----:B------:R-:W-:Y:S01]  /*b7b0*/  MOV R6, R4 ;  /* 0x0000000400067202 */ /* 0x000fe20000000f00 */
[----:B------:R2:W-:Y:S01]  /*b7c0*/  STSM.16.M88.4 [R78], R136 ;  /* 0x000000884e007844 */ /* 0x0005e20000000200 */
[----:B------:R-:W-:Y:S01]  /*b7d0*/  F2FP.F16.F32.PACK_AB R146, R149, R148 ;  /* 0x000000949592723e */ /* 0x000fe200000000ff */
[----:B------:R-:W-:Y:S01]  /*b7e0*/  IMAD.U32 R4, RZ, RZ, UR4 ;  /* 0x00000004ff047e24 */ /* 0x000fe2000f8e00ff */
[----:B------:R-:W-:Y:S01]  /*b7f0*/  F2FP.F16.F32.PACK_AB R147, R151, R150 ;  /* 0x000000969793723e */ /* 0x000fe200000000ff */
[----:B------:R-:W-:Y:S01]  /*b800*/  IMAD.U32 R5, RZ, RZ, UR11 ;  /* 0x0000000bff057e24 */ /* 0x000fe2000f8e00ff */
[----:B------:R-:W-:-:S03]  /*b810*/  PLOP3.LUT P0, PT, PT, PT, UP0, 0x80, 0x0 ;  /* 0x000000000000781c */ /* 0x000fc60003f0f008 */
[----:B------:R2:W-:Y:S01]  /*b820*/  STSM.16.M88.4 [R6], R144 ;  /* 0x0000009006007844 */ /* 0x0005e20000000200 */
[----:B------:R-:W-:Y:S09]  /*b830*/  BAR.SYNC.DEFER_BLOCKING 0x1, 0x100 ;  /* 0x0044000000007b1d */ /* 0x000ff20000010000 */
[----:B------:R-:W4:Y:S01]  /*b840*/  @P0 LDG.E R3, desc[UR36][R4.64] ;  /* 0x0000002404030981 */ /* 0x000f22000c1e1900 */
[----:B------:R-:W-:Y:S01]  /*b850*/  UISETP.NE.U32.AND UP1, UPT, UR12, URZ, UPT ;  /* 0x0000003f0c00728c */ /* 0x000fe2000bf25070 */
[----:B---3--:R-:W-:Y:S01]  /*b860*/  ISETP.NE.AND P1, PT, R76, 0x1, PT ;  /* 0x000000014c00780c */ /* 0x008fe20003f25270 */
[----:B------:R-:W-:Y:S01]  /*b870*/  ULDC UR11, c[0x0][0xa88] ;  /* 0x0002a200000b7ab9 */ /* 0x000fe20000000800 */
[----:B------:R-:W-:Y:S01]  /*b880*/  UMOV UR4, URZ ;  /* 0x0000003f00047c82 */ /* 0x000fe20008000000 */
[----:B------:R-:W-:-:S06]  /*b890*/  UISETP.NE.AND.EX UP1, UPT, UR13, URZ, UPT, UP1 ;  /* 0x0000003f0d00728c */ /* 0x000fcc000bf25310 */
[----:B------:R-:W-:-:S04]  /*b8a0*/  PLOP3.LUT P2, PT, PT, PT, UP1, 0x80, 0x0 ;  /* 0x000000000000781c */ /* 0x000fc80003f4f018 */
[----:B0-----:R-:W0:Y:S01]  /*b8b0*/  @P1 LDC R7, c[0x0][0xbec] ;  /* 0x0002fb00ff071b82 */ /* 0x001e220000000800 */
[----:B------:R-:W-:-:S04]  /*b8c0*/  @UP1 UIADD3 UR12, UP2, UR14, UR12, URZ ;  /* 0x0000000c0e0c1290 */ /* 0x000fc8000ff5e03f */
[----:B------:R-:W-:Y:S02]  /*b8d0*/  @UP1 UIADD3.X UR13, UR15, UR13, URZ, UP2, !UPT ;  /* 0x0000000d0f0d1290 */ /* 0x000fe400097fe43f */
[----:B-1----:R-:W-:Y:S01]  /*b8e0*/  IMAD.U32 R10, RZ, RZ, UR12 ;  /* 0x0000000cff0a7e24 */ /* 0x002fe2000f8e00ff */
[----:B------:R-:W1:Y:S03]  /*b8f0*/  @P1 LDC R9, c[0x0][0xbf0] ;  /* 0x0002fc00ff091b82 */ /* 0x000e660000000800 */
[----:B------:R-:W-:Y:S02]  /*b900*/  MOV R11, UR13 ;  /* 0x0000000d000b7c02 */ /* 0x000fe40008000f00 */
[----:B----4-:R-:W-:Y:S01]  /*b910*/  @P0 R2UR UR4, R3 ;  /* 0x00000000030402ca */ /* 0x010fe200000e0000 */
[----:B------:R-:W-:-:S06]  /*b920*/  IMAD.U32 R3, RZ, RZ, UR11 ;  /* 0x0000000bff037e24 */ /* 0x000fcc000f8e00ff */
[----:B------:R2:W5:Y:S01]  /*b930*/  @P2 LDG.E R3, desc[UR36][R10.64] ;  /* 0x000000240a032981 */ /* 0x000562000c1e1900 */
[----:B01----:R-:W-:Y:S07]  /*b940*/  @P2 BRA `(.L_x_211) ;  /* 0x0000000000102947 */ /* 0x003fee0003800000 */
[----:B------:R-:W-:Y:S05]  /*b950*/  @!P0 BRA `(.L_x_211) ;  /* 0x00000000000c8947 */ /* 0x000fea0003800000 */
[----:B--2---:R-:W2:Y:S04]  /*b960*/  LDG.E R6, desc[UR36][R4.64] ;  /* 0x0000002404067981 */ /* 0x004ea8000c1e1900 */
[----:B-----5:R-:W2:Y:S02]  /*b970*/  LDG.E R3, desc[UR36][R4.64+0x4] ;  /* 0x0000042404037981 */ /* 0x020ea4000c1e1900 */
[----:B--2---:R-:W-:-:S07]  /*b980*/  IMAD.IADD R3, R3, 0x1, -R6 ;  /* 0x0000000103037824 */ /* 0x004fce00078e0a06 */
.L_x_211:
[----:B------:R-:W-:Y:S01]  /*b990*/  R2UR UR22, R214 ;  /* 0x00000000d61672ca */ /* 0x000fe200000e0000 */
[----:B------:R-:W-:Y:S01]  /*b9a0*/  ULDC.64 UR16, c[0x0][0xb90] ;  /* 0x0002e40000107ab9 */ /* 0x000fe20000000a00 */
[----:B------:R-:W-:Y:S01]  /*b9b0*/  R2UR UR21, R216 ;  /* 0x00000000d81572ca */ /* 0x000fe200000e0000 */
[----:B------:R-:W-:Y:S01]  /*b9c0*/  USHF.R.S32.HI UR13, URZ, 0x1f, UR4 ;  /* 0x0000001f3f0d7899 */ /* 0x000fe20008011404 */
[----:B------:R-:W-:Y:S01]  /*b9d0*/  R2UR UR20, R218 ;  /* 0x00000000da1472ca */ /* 0x000fe200000e0000 */
[----:B------:R-:W-:Y:S01]  /*b9e0*/  UMOV UR12, UR4 ;  /* 0x00000004000c7c82 */ /* 0x000fe20008000000 */
[----:B------:R-:W-:Y:S01]  /*b9f0*/  R2UR UR19, R215 ;  /* 0x00000000d71372ca */ /* 0x000fe200000e0000 */
[----:B-----5:R-:W-:-:S06]  /*ba00*/  IMAD R79, R3, R76, RZ ;  /* 0x0000004c034f7224 */ /* 0x020fcc00078e02ff */
[----:B------:R-:W-:Y:S02]  /*ba10*/  USHF.R.S32.HI UR18, URZ, 0x1f, UR22 ;  /* 0x0000001f3f127899 */ /* 0x000fe40008011416 */
[----:B------:R-:W-:Y:S01]  /*ba20*/  IMAD.U32 R5, RZ, RZ, UR21 ;  /* 0x00000015ff057e24 */ /* 0x000fe2000f8e00ff */
[----:B------:R-:W-:Y:S02]  /*ba30*/  UIMAD.WIDE.U32 UR14, UR22, UR16, UR12 ;  /* 0x00000010160e72a5 */ /* 0x000fe4000f8e000c */
[----:B------:R-:W-:Y:S01]  /*ba40*/  UIMAD UR11, UR18, UR16, URZ ;  /* 0x00000010120b72a4 */ /* 0x000fe2000f8e023f */
[----:B------:R-:W-:Y:S01]  /*ba50*/  IMAD R8, R5, 0x80, R224 ;  /* 0x0000008005087824 */ /* 0x000fe200078e02e0 */
[----:B------:R-:W-:Y:S01]  /*ba60*/  USEL UR20, UR20, URZ, !UP0 ;  /* 0x0000003f14147287 */ /* 0x000fe2000c000000 */
[----:B------:R-:W-:Y:S01]  /*ba70*/  IMAD.MOV.U32 R5, RZ, RZ, 0x2 ;  /* 0x00000002ff057424 */ /* 0x000fe200078e00ff */
[----:B------:R-:W-:Y:S01]  /*ba80*/  UIMAD UR11, UR22, UR17, UR11 ;  /* 0x00000011160b72a4 */ /* 0x000fe2000f8e020b */
[----:B------:R-:W-:Y:S01]  /*ba90*/  @P1 IMAD.HI.U32 R4, R8, R7, RZ ;  /* 0x0000000708041227 */ /* 0x000fe200078e00ff */
[----:B------:R-:W-:Y:S01]  /*baa0*/  USEL UR19, UR19, URZ, !UP0 ;  /* 0x0000003f13137287 */ /* 0x000fe2000c000000 */
[----:B------:R-:W-:-:S02]  /*bab0*/  ULDC.64 UR16, c[0x0][0xb98] ;  /* 0x0002e60000107ab9 */ /* 0x000fc40000000a00 */
[----:B--2---:R-:W-:Y:S01]  /*bac0*/  IMAD.MOV.U32 R6, RZ, RZ, R8 ;  /* 0x000000ffff067224 */ /* 0x004fe200078e0008 */
[----:B------:R-:W-:Y:S01]  /*bad0*/  UIADD3 UR15, UR15, UR11, URZ ;  /* 0x0000000b0f0f7290 */ /* 0x000fe2000fffe03f */
[----:B------:R-:W-:Y:S01]  /*bae0*/  @P1 SHF.R.U32.HI R6, RZ, R9, R4 ;  /* 0x00000009ff061219 */ /* 0x000fe20000011604 */
[----:B------:R-:W-:Y:S01]  /*baf0*/  UIMAD UR11, UR20, UR16, URZ ;  /* 0x00000010140b72a4 */ /* 0x000fe2000f8e023f */
[----:B------:R-:W-:Y:S01]  /*bb00*/  IMAD R4, R217, 0x40, R17 ;  /* 0x00000040d9047824 */ /* 0x000fe200078e0211 */
[----:B------:R-:W-:Y:S01]  /*bb10*/  UIMAD.WIDE.U32 UR14, UR19, UR16, UR14 ;  /* 0x00000010130e72a5 */ /* 0x000fe2000f8e000e */
[--C-:B------:R-:W-:Y:S01]  /*bb20*/  SHF.R.S32.HI R7, RZ, 0x1f, R6.reuse ;  /* 0x0000001fff077819 */ /* 0x100fe20000011406 */
[----:B------:R-:W-:Y:S01]  /*bb30*/  UIMAD UR11, UR19, UR17, UR11 ;  /* 0x00000011130b72a4 */ /* 0x000fe2000f8e020b */
[----:B------:R-:W-:Y:S02]  /*bb40*/  IMAD.MOV R9, RZ, RZ, -R6 ;  /* 0x000000ffff097224 */ /* 0x000fe400078e0a06 */
[----:B------:R-:W-:Y:S01]  /*bb50*/  IMAD.WIDE R4, R4, R5, UR8 ;  /* 0x0000000804047e25 */ /* 0x000fe2000f8e0205 */
[----:B------:R-:W-:Y:S01]  /*bb60*/  IADD3 R6, P0, R6, UR14, RZ ;  /* 0x0000000e06067c10 */ /* 0x000fe2000ff1e0ff */
[----:B------:R-:W-:-:S02]  /*bb70*/  ULDC.64 UR8, c[0x0][0xb88] ;  /* 0x0002e20000087ab9 */ /* 0x000fc40000000a00 */
[----:B------:R-:W-:Y:S01]  /*bb80*/  IMAD R9, R76, R9, R8 ;  /* 0x000000094c097224 */ /* 0x000fe200078e0208 */
[----:B------:R-:W-:Y:S02]  /*bb90*/  MOV R8, UR11 ;  /* 0x0000000b00087c02 */ /* 0x000fe40008000f00 */
[C---:B------:R-:W-:Y:S02]  /*bba0*/  IADD3 R11, P5, R4.reuse, 0x1000, RZ ;  /* 0x00001000040b7810 */ /* 0x040fe40007fbe0ff */
[----:B------:R-:W-:Y:S01]  /*bbb0*/  IADD3.X R7, R7, UR15, R8, P0, !PT ;  /* 0x0000000f07077c10 */ /* 0x000fe200087fe408 */
[----:B------:R-:W-:Y:S01]  /*bbc0*/  ULDC.64 UR14, c[0x0][0xaa0] ;  /* 0x0002a800000e7ab9 */ /* 0x000fe20000000a00 */
[----:B------:R-:W-:Y:S02]  /*bbd0*/  LOP3.LUT R10, R11, 0x380, RZ, 0xc0, !PT ;  /* 0x000003800b0a7812 */ /* 0x000fe400078ec0ff */
[----:B------:R-:W-:Y:S01]  /*bbe0*/  SHF.R.S32.HI R8, RZ, 0x1f, R9 ;  /* 0x0000001fff087819 */ /* 0x000fe20000011409 */
[----:B------:R-:W-:Y:S01]  /*bbf0*/  IMAD.WIDE.U32 R6, R9, UR8, R6 ;  /* 0x0000000809067c25 */ /* 0x000fe2000f8e0006 */
[----:B------:R-:W-:-:S02]  /*bc00*/  IADD3 R25, P0, R4, 0x3000, RZ ;  /* 0x0000300004197810 */ /* 0x000fc40007f1e0ff */
[----:B------:R-:W-:Y:S01]  /*bc10*/  IADD3 R29, P3, R4, 0x4000, RZ ;  /* 0x00004000041d7810 */ /* 0x000fe20007f7e0ff */
[----:B------:R-:W-:Y:S01]  /*bc20*/  IMAD R14, R8, UR8, RZ ;  /* 0x00000008080e7c24 */ /* 0x000fe2000f8e02ff */
[----:B------:R-:W-:Y:S02]  /*bc30*/  SHF.R.U64 R10, R10, 0x3, RZ ;  /* 0x000000030a0a7819 */ /* 0x000fe400000012ff */
[----:B------:R-:W-:Y:S02]  /*bc40*/  LOP3.LUT R24, R25, 0x380, RZ, 0xc0, !PT ;  /* 0x0000038019187812 */ /* 0x000fe400078ec0ff */
[----:B------:R-:W-:Y:S02]  /*bc50*/  IADD3 R33, P2, R4, 0x5000, RZ ;  /* 0x0000500004217810 */ /* 0x000fe40007f5e0ff */
[----:B------:R-:W-:Y:S02]  /*bc60*/  LOP3.LUT R28, R29, 0x380, RZ, 0xc0, !PT ;  /* 0x000003801d1c7812 */ /* 0x000fe400078ec0ff */
[----:B------:R-:W-:Y:S01]  /*bc70*/  LOP3.LUT R8, R10, R11, RZ, 0x3c, !PT ;  /* 0x0000000b0a087212 */ /* 0x000fe200078e3cff */
[----:B------:R-:W-:Y:S01]  /*bc80*/  IMAD R11, R9, UR9, R14 ;  /* 0x00000009090b7c24 */ /* 0x000fe2000f8e020e */
[----:B------:R-:W-:Y:S01]  /*bc90*/  SHF.R.U64 R24, R24, 0x3, RZ ;  /* 0x0000000318187819 */ /* 0x000fe200000012ff */
[----:B------:R-:W-:Y:S01]  /*bca0*/  ULDC.64 UR8, c[0x0][0xb50] ;  /* 0x0002d40000087ab9 */ /* 0x000fe20000000a00 */
[----:B------:R-:W-:Y:S01]  /*bcb0*/  LOP3.LUT R32, R33, 0x380, RZ, 0xc0, !PT ;  /* 0x0000038021207812 */ /* 0x000fe200078ec0ff */
[----:B------:R-:W-:Y:S01]  /*bcc0*/  IMAD.IADD R7, R7, 0x1, R11 ;  /* 0x0000000107077824 */ /* 0x000fe200078e020b */
[----:B------:R-:W-:Y:S01]  /*bcd0*/  SHF.R.U64 R28, R28, 0x3, RZ ;  /* 0x000000031c1c7819 */ /* 0x000fe200000012ff */
[----:B------:R-:W-:Y:S01]  /*bce0*/  IMAD.X R9, RZ, RZ, R5, P5 ;  /* 0x000000ffff097224 */ /* 0x000fe200028e0605 */
[----:B------:R-:W-:-:S02]  /*bcf0*/  LEA R11, P6, R6, UR8, 0x2 ;  /* 0x00000008060b7c11 */ /* 0x000fc4000f8c10ff */
[----:B------:R-:W-:Y:S01]  /*bd00*/  LOP3.LUT R24, R24, R25, RZ, 0x3c, !PT ;  /* 0x0000001918187212 */ /* 0x000fe200078e3cff */
[--C-:B------:R-:W-:Y:S01]  /*bd10*/  IMAD.X R25, RZ, RZ, R5.reuse, P0 ;  /* 0x000000ffff197224 */ /* 0x100fe200000e0605 */
[----:B------:R-:W-:Y:S01]  /*bd20*/  SHF.R.U64 R32, R32, 0x3, RZ ;  /* 0x0000000320207819 */ /* 0x000fe200000012ff */
[----:B------:R-:W-:Y:S01]  /*bd30*/  SHFL.IDX PT, R18, R11, RZ, 0x1c1f ;  /* 0x001c1fff0b127589 */ /* 0x000fe200000e0000 */
[----:B------:R-:W-:Y:S01]  /*bd40*/  LOP3.LUT R28, R28, R29, RZ, 0x3c, !PT ;  /* 0x0000001d1c1c7212 */ /* 0x000fe200078e3cff */
[----:B------:R-:W-:Y:S01]  /*bd50*/  IMAD.X R29, RZ, RZ, R5, P3 ;  /* 0x000000ffff1d7224 */ /* 0x000fe200018e0605 */
[C---:B------:R-:W-:Y:S01]  /*bd60*/  IADD3 R57, P0, R4.reuse, 0x9000, RZ ;  /* 0x0000900004397810 */ /* 0x040fe20007f1e0ff */
[----:B------:R-:W-:Y:S01]  /*bd70*/  SHFL.IDX PT, R20, R11, 0x1, 0x1c1f ;  /* 0x003c1f000b147f89 */ /* 0x000fe200000e0000 */
[----:B------:R-:W-:Y:S02]  /*bd80*/  IADD3 R45, P3, R4, 0xa000, RZ ;  /* 0x0000a000042d7810 */ /* 0x000fe40007f7e0ff */
[----:B------:R-:W-:Y:S01]  /*bd90*/  LEA.HI.X R14, R6, UR9, R7, 0x2, P6 ;  /* 0x00000009060e7c11 */ /* 0x000fe2000b0f1407 */
[----:B------:R-:W-:Y:S01]  /*bda0*/  IMAD.U32 R7, RZ, RZ, UR21 ;  /* 0x00000015ff077e24 */ /* 0x000fe2000f8e00ff */
[----:B------:R-:W-:Y:S01]  /*bdb0*/  LOP3.LUT R32, R32, R33, RZ, 0x3c, !PT ;  /* 0x0000002120207212 */ /* 0x000fe200078e3cff */
[----:B------:R-:W-:Y:S01]  /*bdc0*/  IMAD.X R33, RZ, RZ, R5, P2 ;  /* 0x000000ffff217224 */ /* 0x000fe200010e0605 */
[----:B------:R-:W-:Y:S01]  /*bdd0*/  LOP3.LUT R56, R57, 0x380, RZ, 0xc0, !PT ;  /* 0x0000038039387812 */ /* 0x000fe200078ec0ff */
[----:B------:R-:W0:Y:S01]  /*bde0*/  SHFL.IDX PT, R19, R14, RZ, 0x1c1f ;  /* 0x001c1fff0e137589 */ /* 0x000e2200000e0000 */
[----:B------:R-:W-:Y:S01]  /*bdf0*/  IADD3 R49, P2, R4, 0xb000, RZ ;  /* 0x0000b00004317810 */ /* 0x000fe20007f5e0ff */
[----:B------:R-:W-:Y:S01]  /*be00*/  IMAD R26, R7, 0x80, R222 ;  /* 0x00000080071a7824 */ /* 0x000fe200078e02de */
[----:B------:R-:W-:Y:S01]  /*be10*/  LOP3.LUT R44, R45, 0x380, RZ, 0xc0, !PT ;  /* 0x000003802d2c7812 */ /* 0x000fe200078ec0ff */
[----:B------:R-:W1:Y:S01]  /*be20*/  SHFL.IDX PT, R21, R14, 0x1, 0x1c1f ;  /* 0x003c1f000e157f89 */ /* 0x000e6200000e0000 */
[----:B------:R-:W-:Y:S01]  /*be30*/  SHF.R.U64 R56, R56, 0x3, RZ ;  /* 0x0000000338387819 */ /* 0x000fe200000012ff */
[----:B------:R-:W-:Y:S01]  /*be40*/  VIADD R6, R26, 0x8 ;  /* 0x000000081a067836 */ /* 0x000fe20000000000 */
[----:B------:R-:W-:-:S02]  /*be50*/  LOP3.LUT R48, R49, 0x380, RZ, 0xc0, !PT ;  /* 0x0000038031307812 */ /* 0x000fc400078ec0ff */
[----:B------:R-:W-:Y:S02]  /*be60*/  SHF.R.U64 R44, R44, 0x3, RZ ;  /* 0x000000032c2c7819 */ /* 0x000fe400000012ff */
[----:B------:R-:W-:Y:S01]  /*be70*/  LOP3.LUT R56, R56, R57, RZ, 0x3c, !PT ;  /* 0x0000003938387212 */ /* 0x000fe200078e3cff */
[--C-:B------:R-:W-:Y:S01]  /*be80*/  IMAD.X R57, RZ, RZ, R5.reuse, P0 ;  /* 0x000000ffff397224 */ /* 0x100fe200000e0605 */
[----:B------:R-:W-:Y:S02]  /*be90*/  SHF.R.U64 R48, R48, 0x3, RZ ;  /* 0x0000000330307819 */ /* 0x000fe400000012ff */
[----:B------:R-:W-:Y:S01]  /*bea0*/  LOP3.LUT R44, R44, R45, RZ, 0x3c, !PT ;  /* 0x0000002d2c2c7212 */ /* 0x000fe200078e3cff */
[----:B------:R-:W-:Y:S01]  /*beb0*/  IMAD.X R45, RZ, RZ, R5, P3 ;  /* 0x000000ffff2d7224 */ /* 0x000fe200018e0605 */
[----:B------:R-:W-:Y:S02]  /*bec0*/  LOP3.LUT P0, RZ, R220, 0x3, RZ, 0xc0, !PT ;  /* 0x00000003dcff7812 */ /* 0x000fe4000780c0ff */
[----:B------:R-:W-:-:S02]  /*bed0*/  IADD3 R10, P3, R4, 0xf000, RZ ;  /* 0x0000f000040a7810 */ /* 0x000fc40007f7e0ff */
[----:B------:R-:W-:Y:S01]  /*bee0*/  LOP3.LUT R48, R48, R49, RZ, 0x3c, !PT ;  /* 0x0000003130307212 */ /* 0x000fe200078e3cff */
[--C-:B------:R-:W-:Y:S01]  /*bef0*/  IMAD.X R49, RZ, RZ, R5.reuse, P2 ;  /* 0x000000ffff317224 */ /* 0x100fe200010e0605 */
[-C--:B------:R-:W-:Y:S02]  /*bf00*/  ISETP.GE.OR P2, PT, R26, R79.reuse, P0 ;  /* 0x0000004f1a00720c */ /* 0x080fe40000746670 */
[----:B------:R-:W-:Y:S01]  /*bf10*/  IADD3 R13, P4, R4, 0x2000, RZ ;  /* 0x00002000040d7810 */ /* 0x000fe20007f9e0ff */
[----:B------:R-:W-:Y:S01]  /*bf20*/  UIMAD UR11, UR13, UR14, URZ ;  /* 0x0000000e0d0b72a4 */ /* 0x000fe2000f8e023f */
[----:B------:R-:W-:Y:S02]  /*bf30*/  LOP3.LUT R3, R10, 0x380, RZ, 0xc0, !PT ;  /* 0x000003800a037812 */ /* 0x000fe400078ec0ff */
[----:B------:R-:W-:Y:S01]  /*bf40*/  IADD3 R41, P5, R4, 0x7000, RZ ;  /* 0x0000700004297810 */ /* 0x000fe20007fbe0ff */
[----:B------:R-:W-:Y:S01]  /*bf50*/  UIMAD.WIDE.U32 UR8, UR4, UR14, URZ ;  /* 0x0000000e040872a5 */ /* 0x000fe2000f8e003f */
[----:B------:R-:W-:Y:S01]  /*bf60*/  ISETP.GE.OR P0, PT, R6, R79, P0 ;  /* 0x0000004f0600720c */ /* 0x000fe20000706670 */
[----:B------:R-:W-:Y:S01]  /*bf70*/  ULDC.64 UR12, c[0x0][0xae8] ;  /* 0x0002ba00000c7ab9 */ /* 0x000fe20000000a00 */
[----:B------:R-:W-:Y:S01]  /*bf80*/  SHF.R.U64 R3, R3, 0x3, RZ ;  /* 0x0000000303037819 */ /* 0x000fe200000012ff */
[----:B------:R-:W-:Y:S01]  /*bf90*/  IMAD.X R53, RZ, RZ, R5, P3 ;  /* 0x000000ffff357224 */ /* 0x000fe200018e0605 */
[----:B------:R-:W-:Y:S01]  /*bfa0*/  LOP3.LUT R12, R13, 0x380, RZ, 0xc0, !PT ;  /* 0x000003800d0c7812 */ /* 0x000fe200078ec0ff */
[----:B0-----:R0:W-:Y:S01]  /*bfb0*/  @!P2 ST.E desc[UR36][R18.64], R0 ;  /* 0x000000001200a985 */ /* 0x0011e2000c101924 */
[----:B------:R-:W-:-:S02]  /*bfc0*/  LOP3.LUT R52, R3, R10, RZ, 0x3c, !PT ;  /* 0x0000000a03347212 */ /* 0x000fc400078e3cff */
[----:B------:R-:W2:Y:S01]  /*bfd0*/  @P1 LDC R3, c[0x0][0xbec] ;  /* 0x0002fb00ff031b82 */ /* 0x000ea20000000800 */
[----:B------:R-:W-:Y:S02]  /*bfe0*/  SHF.R.U64 R12, R12, 0x3, RZ ;  /* 0x000000030c0c7819 */ /* 0x000fe400000012ff */
[----:B------:R-:W-:Y:S02]  /*bff0*/  IADD3 R37, P6, R4, 0x6000, RZ ;  /* 0x0000600004257810 */ /* 0x000fe40007fde0ff */
[----:B-1----:R1:W-:Y:S01]  /*c000*/  @!P0 ST.E desc[UR36][R20.64], R2 ;  /* 0x0000000214008985 */ /* 0x0023e2000c101924 */
[----:B------:R-:W-:Y:S01]  /*c010*/  LOP3.LUT R12, R12, R13, RZ, 0x3c, !PT ;  /* 0x0000000d0c0c7212 */ /* 0x000fe200078e3cff */
[----:B------:R-:W-:Y:S01]  /*c020*/  IMAD.X R13, RZ, RZ, R5, P4 ;  /* 0x000000ffff0d7224 */ /* 0x000fe200020e0605 */
[----:B------:R-:W-:Y:S01]  /*c030*/  IADD3 R65, P4, R4, 0x8000, RZ ;  /* 0x0000800004417810 */ /* 0x000fe20007f9e0ff */
[----:B------:R-:W-:Y:S01]  /*c040*/  UIMAD UR11, UR4, UR15, UR11 ;  /* 0x0000000f040b72a4 */ /* 0x000fe2000f8e020b */
[----:B------:R-:W-:-:S02]  /*c050*/  LOP3.LUT R36, R37, 0x380, RZ, 0xc0, !PT ;  /* 0x0000038025247812 */ /* 0x000fc400078ec0ff */
[----:B------:R-:W-:Y:S01]  /*c060*/  LOP3.LUT R40, R41, 0x380, RZ, 0xc0, !PT ;  /* 0x0000038029287812 */ /* 0x000fe200078ec0ff */
[----:B0-----:R-:W-:Y:S01]  /*c070*/  IMAD R0, R213, 0x20, R217 ;  /* 0x00000020d5007824 */ /* 0x001fe200078e02d9 */
[----:B------:R-:W-:Y:S02]  /*c080*/  LOP3.LUT R64, R65, 0x380, RZ, 0xc0, !PT ;  /* 0x0000038041407812 */ /* 0x000fe400078ec0ff */
[----:B------:R-:W-:Y:S01]  /*c090*/  LOP3.LUT R7, R4, 0x380, RZ, 0xc0, !PT ;  /* 0x0000038004077812 */ /* 0x000fe200078ec0ff */
[----:B-1----:R-:W0:Y:S01]  /*c0a0*/  @P1 LDC R21, c[0x0][0xbf0] ;  /* 0x0002fc00ff151b82 */ /* 0x002e220000000800 */
[----:B------:R-:W-:Y:S01]  /*c0b0*/  SHF.R.U64 R36, R36, 0x3, RZ ;  /* 0x0000000324247819 */ /* 0x000fe200000012ff */
[----:B------:R-:W-:Y:S01]  /*c0c0*/  IMAD.U32 R19, RZ, RZ, UR21 ;  /* 0x00000015ff137e24 */ /* 0x000fe2000f8e00ff */
[----:B------:R-:W-:Y:S01]  /*c0d0*/  SHF.R.U64 R40, R40, 0x3, RZ ;  /* 0x0000000328287819 */ /* 0x000fe200000012ff */
[----:B------:R-:W-:Y:S01]  /*c0e0*/  UIADD3 UR9, UR9, UR11, URZ ;  /* 0x0000000b09097290 */ /* 0x000fe2000fffe03f */
[----:B------:R-:W-:Y:S01]  /*c0f0*/  SHF.R.U64 R64, R64, 0x3, RZ ;  /* 0x0000000340407819 */ /* 0x000fe200000012ff */
[----:B------:R-:W-:Y:S01]  /*c100*/  UIMAD UR4, UR18, UR12, URZ ;  /* 0x0000000c120472a4 */ /* 0x000fe2000f8e023f */
[----:B------:R-:W-:Y:S01]  /*c110*/  LOP3.LUT R36, R36, R37, RZ, 0x3c, !PT ;  /* 0x0000002524247212 */ /* 0x000fe200078e3cff */
[----:B------:R-:W-:Y:S01]  /*c120*/  IMAD R18, R19, 0x80, R0 ;  /* 0x0000008013127824 */ /* 0x000fe200078e0200 */
[----:B------:R-:W-:Y:S01]  /*c130*/  LOP3.LUT R40, R40, R41, RZ, 0x3c, !PT ;  /* 0x0000002928287212 */ /* 0x000fe200078e3cff */
[--C-:B------:R-:W-:Y:S01]  /*c140*/  IMAD.X R37, RZ, RZ, R5.reuse, P6 ;  /* 0x000000ffff257224 */ /* 0x100fe200030e0605 */
[----:B------:R-:W-:Y:S01]  /*c150*/  LOP3.LUT R64, R64, R65, RZ, 0x3c, !PT ;  /* 0x0000004140407212 */ /* 0x000fe200078e3cff */
[----:B------:R-:W-:Y:S01]  /*c160*/  IMAD.X R65, RZ, RZ, R5, P4 ;  /* 0x000000ffff417224 */ /* 0x000fe200020e0605 */
[----:B------:R-:W-:Y:S01]  /*c170*/  IADD3.X R41, RZ, R5, RZ, P5, !PT ;  /* 0x00000005ff297210 */ /* 0x000fe20002ffe4ff */
[----:B------:R-:W-:Y:S01]  /*c180*/  UIMAD UR4, UR22, UR13, UR4 ;  /* 0x0000000d160472a4 */ /* 0x000fe2000f8e0204 */
[C---:B------:R-:W-:Y:S01]  /*c190*/  IADD3 R73, P6, R4.reuse, 0xc000, RZ ;  /* 0x0000c00004497810 */ /* 0x040fe20007fde0ff */
[----:B------:R-:W-:Y:S01]  /*c1a0*/  UIMAD.WIDE.U32 UR8, UR22, UR12, UR8 ;  /* 0x0000000c160872a5 */ /* 0x000fe2000f8e0008 */
[----:B------:R-:W-:Y:S01]  /*c1b0*/  IADD3 R69, P5, R4, 0xd000, RZ ;  /* 0x0000d00004457810 */ /* 0x000fe20007fbe0ff */
[----:B--2---:R-:W-:Y:S01]  /*c1c0*/  @P1 IMAD.HI.U32 R0, R18, R3, RZ ;  /* 0x0000000312001227 */ /* 0x004fe200078e00ff */
[----:B------:R-:W-:Y:S01]  /*c1d0*/  IADD3 R61, P4, R4, 0xe000, RZ ;  /* 0x0000e000043d7810 */ /* 0x000fe20007f9e0ff */
[----:B------:R-:W-:Y:S01]  /*c1e0*/  ULDC.64 UR12, c[0x0][0xaf0] ;  /* 0x0002bc00000c7ab9 */ /* 0x000fe20000000a00 */
[----:B------:R-:W-:Y:S01]  /*c1f0*/  UIADD3 UR9, UR9, UR4, URZ ;  /* 0x0000000409097290 */ /* 0x000fe2000fffe03f */
[----:B------:R-:W-:Y:S01]  /*c200*/  LOP3.LUT R72, R73, 0x380, RZ, 0xc0, !PT ;  /* 0x0000038049487812 */ /* 0x000fe200078ec0ff */
[----:B------:R-:W-:Y:S01]  /*c210*/  UIMAD UR4, UR20, UR12, URZ ;  /* 0x0000000c140472a4 */ /* 0x000fe2000f8e023f */
[----:B------:R-:W-:Y:S01]  /*c220*/  LOP3.LUT R68, R69, 0x380, RZ, 0xc0, !PT ;  /* 0x0000038045447812 */ /* 0x000fe200078ec0ff */
[----:B------:R-:W-:Y:S01]  /*c230*/  IMAD.MOV.U32 R19, RZ, RZ, R18 ;  /* 0x000000ffff137224 */ /* 0x000fe200078e0012 */
[----:B------:R-:W-:Y:S01]  /*c240*/  LOP3.LUT R60, R61, 0x380, RZ, 0xc0, !PT ;  /* 0x000003803d3c7812 */ /* 0x000fe200078ec0ff */
[----:B------:R-:W-:Y:S01]  /*c250*/  UIMAD.WIDE.U32 UR8, UR19, UR12, UR8 ;  /* 0x0000000c130872a5 */ /* 0x000fe2000f8e0008 */
[----:B0-----:R-:W-:Y:S01]  /*c260*/  @P1 SHF.R.U32.HI R19, RZ, R21, R0 ;  /* 0x00000015ff131219 */ /* 0x001fe20000011600 */
[----:B------:R-:W-:Y:S01]  /*c270*/  UIMAD UR4, UR19, UR13, UR4 ;  /* 0x0000000d130472a4 */ /* 0x000fe2000f8e0204 */
[----:B------:R-:W-:Y:S01]  /*c280*/  SHF.R.U64 R72, R72, 0x3, RZ ;  /* 0x0000000348487819 */ /* 0x000fe200000012ff */
[----:B------:R-:W5:Y:S01]  /*c290*/  LD.E.128 R8, desc[UR36][R8.64] ;  /* 0x0000002408087980 */ /* 0x000f62000c101d00 */
[----:B------:R-:W-:-:S02]  /*c2a0*/  SHF.R.U64 R68, R68, 0x3, RZ ;  /* 0x0000000344447819 */ /* 0x000fc400000012ff */
[----:B------:R-:W-:Y:S01]  /*c2b0*/  SHF.R.U64 R60, R60, 0x3, RZ ;  /* 0x000000033c3c7819 */ /* 0x000fe200000012ff */
[----:B------:R-:W5:Y:S01]  /*c2c0*/  LD.E.128 R12, desc[UR36][R12.64] ;  /* 0x000000240c0c7980 */ /* 0x000f62000c101d00 */
[----:B------:R-:W-:Y:S01]  /*c2d0*/  SHF.R.U64 R7, R7, 0x3, RZ ;  /* 0x0000000307077819 */ /* 0x000fe200000012ff */
[----:B------:R-:W-:Y:S01]  /*c2e0*/  UIADD3 UR4, UR9, UR4, URZ ;  /* 0x0000000409047290 */ /* 0x000fe2000fffe03f */
[--C-:B------:R-:W-:Y:S01]  /*c2f0*/  SHF.R.S32.HI R0, RZ, 0x1f, R19.reuse ;  /* 0x0000001fff007819 */ /* 0x100fe20000011413 */
[----:B------:R-:W-:Y:S01]  /*c300*/  IMAD.MOV R21, RZ, RZ, -R19 ;  /* 0x000000ffff157224 */ /* 0x000fe200078e0a13 */
[----:B------:R-:W-:Y:S01]  /*c310*/  LOP3.LUT R72, R72, R73, RZ, 0x3c, !PT ;  /* 0x0000004948487212 */ /* 0x000fe200078e3cff */
[----:B------:R-:W-:Y:S01]  /*c320*/  IMAD.U32 R3, RZ, RZ, UR9 ;  /* 0x00000009ff037e24 */ /* 0x000fe2000f8e00ff */
[----:B------:R-:W-:Y:S01]  /*c330*/  LOP3.LUT R68, R68, R69, RZ, 0x3c, !PT ;  /* 0x0000004544447212 */ /* 0x000fe200078e3cff */
[--C-:B------:R-:W-:Y:S01]  /*c340*/  IMAD.X R69, RZ, RZ, R5.reuse, P5 ;  /* 0x000000ffff457224 */ /* 0x100fe200028e0605 */
[----:B------:R-:W-:Y:S01]  /*c350*/  LOP3.LUT R60, R60, R61, RZ, 0x3c, !PT ;  /* 0x0000003d3c3c7212 */ /* 0x000fe200078e3cff */
[----:B------:R-:W-:Y:S01]  /*c360*/  IMAD.X R61, RZ, RZ, R5, P4 ;  /* 0x000000ffff3d7224 */ /* 0x000fe200020e0605 */
[----:B------:R-:W-:Y:S01]  /*c370*/  IADD3.X R73, RZ, R5, RZ, P6, !PT ;  /* 0x00000005ff497210 */ /* 0x000fe200037fe4ff */
[----:B------:R-:W5:Y:S01]  /*c380*/  LD.E.128 R24, desc[UR36][R24.64] ;  /* 0x0000002418187980 */ /* 0x000f62000c101d00 */
[----:B------:R-:W-:-:S02]  /*c390*/  LOP3.LUT R4, R7, R4, RZ, 0x3c, !PT ;  /* 0x0000000407047212 */ /* 0x000fc400078e3cff */
[----:B------:R-:W-:Y:S01]  /*c3a0*/  MOV R2, UR8 ;  /* 0x0000000800027c02 */ /* 0x000fe20008000f00 */
[----:B------:R-:W-:Y:S01]  /*c3b0*/  ULDC.64 UR8, c[0x0][0xae0] ;  /* 0x0002b80000087ab9 */ /* 0x000fe20000000a00 */
[----:B------:R-:W-:Y:S01]  /*c3c0*/  IMAD R21, R76, R21, R18 ;  /* 0x000000154c157224 */ /* 0x000fe200078e0212 */
[----:B------:R-:W5:Y:S01]  /*c3d0*/  LD.E.128 R28, desc[UR36][R28.64] ;  /* 0x000000241c1c7980 */ /* 0x000f62000c101d00 */
[----:B------:R-:W-:Y:S02]  /*c3e0*/  IMAD R0, R0, UR8, RZ ;  /* 0x0000000800007c24 */ /* 0x000fe4000f8e02ff */
[----:B------:R-:W-:Y:S01]  /*c3f0*/  IMAD.U32 R3, RZ, RZ, UR4 ;  /* 0x00000004ff037e24 */ /* 0x000fe2000f8e00ff */
[----:B------:R-:W5:Y:S01]  /*c400*/  LD.E.128 R4, desc[UR36][R4.64] ;  /* 0x0000002404047980 */ /* 0x000f62000c101d00 */
[C---:B------:R-:W-:Y:S01]  /*c410*/  IMAD R77, R19.reuse, UR9, R0 ;  /* 0x00000009134d7c24 */ /* 0x040fe2000f8e0200 */
[----:B------:R-:W-:Y:S02]  /*c420*/  SHF.R.S32.HI R0, RZ, 0x1f, R21 ;  /* 0x0000001fff007819 */ /* 0x000fe40000011415 */
[----:B------:R-:W5:Y:S01]  /*c430*/  LD.E.128 R32, desc[UR36][R32.64] ;  /* 0x0000002420207980 */ /* 0x000f62000c101d00 */
[----:B------:R-:W-:Y:S01]  /*c440*/  IMAD.WIDE.U32 R2, R19, UR8, R2 ;  /* 0x0000000813027c25 */ /* 0x000fe2000f8e0002 */
[----:B------:R-:W-:-:S02]  /*c450*/  ULDC.64 UR8, c[0x0][0xad8] ;  /* 0x0002b60000087ab9 */ /* 0x000fc40000000a00 */
[----:B------:R-:W5:Y:S04]  /*c460*/  LD.E.128 R36, desc[UR36][R36.64] ;  /* 0x0000002424247980 */ /* 0x000f68000c101d00 */
        /* <DEDUP_REMOVED lines=8> */
[----:B------:R-:W5:Y:S01]  /*c4f0*/  LD.E.128 R52, desc[UR36][R52.64] ;  /* 0x0000002434347980 */ /* 0x000f62000c101d00 */
[----:B------:R-:W-:Y:S01]  /*c500*/  IMAD.U32 R82, RZ, RZ, UR21 ;  /* 0x00000015ff527e24 */ /* 0x000fe2000f8e00ff */
[----:B------:R-:W-:Y:S01]  /*c510*/  @!PT LDS RZ, [RZ] ;  /* 0x00000000fffff984 */ /* 0x000fe20000000800 */
[----:B------:R-:W-:Y:S01]  /*c520*/  @!PT LDS RZ, [RZ] ;  /* 0x00000000fffff984 */ /* 0x000fe20000000800 */
[----:B------:R-:W-:Y:S01]  /*c530*/  @!PT LDS RZ, [RZ] ;  /* 0x00000000fffff984 */ /* 0x000fe20000000800 */
[----:B------:R-:W-:Y:S01]  /*c540*/  @!PT LDS RZ, [RZ] ;  /* 0x00000000fffff984 */ /* 0x000fe20000000800 */
[----:B------:R0:W-:Y:S06]  /*c550*/  MEMBAR.ALL.CTA ;  /* 0x0000000000007992 */ /* 0x0001ec0000008000 */
[----:B0-----:R-:W0:Y:S01]  /*c560*/  FENCE.VIEW.ASYNC.S ;  /* 0x00000000000073c6 */ /* 0x001e220000000000 */
[----:B------:R-:W-:-:S02]  /*c570*/  IMAD.IADD R3, R3, 0x1, R77 ;  /* 0x0000000103037824 */ /* 0x000fc400078e024d */
[----:B------:R-:W-:Y:S02]  /*c580*/  IMAD R18, R0, UR8, RZ ;  /* 0x0000000800127c24 */ /* 0x000fe4000f8e02ff */
[----:B------:R-:W-:Y:S01]  /*c590*/  IMAD R82, R82, 0x80, R217 ;  /* 0x0000008052527824 */ /* 0x000fe200078e02d9 */
[----:B------:R-:W-:Y:S01]  /*c5a0*/  UIADD3 UR10, UR10, 0x38820, URZ ;  /* 0x000388200a0a7890 */ /* 0x000fe2000fffe03f */
[C---:B------:R-:W-:Y:S02]  /*c5b0*/  IMAD R19, R21.reuse, UR9, R18 ;  /* 0x0000000915137c24 */ /* 0x040fe4000f8e0212 */
[----:B------:R-:W-:Y:S01]  /*c5c0*/  IMAD.WIDE.U32 R2, R21, UR8, R2 ;  /* 0x0000000815027c25 */ /* 0x000fe2000f8e0002 */
[C---:B------:R-:W-:Y:S01]  /*c5d0*/  ISETP.GE.AND P2, PT, R82.reuse, R79, PT ;  /* 0x0000004f5200720c */ /* 0x040fe20003f46270 */
[----:B------:R-:W-:Y:S02]  /*c5e0*/  ULDC.64 UR8, c[0x0][0xa80] ;  /* 0x0002a00000087ab9 */ /* 0x000fe40000000a00 */
[----:B------:R-:W-:Y:S01]  /*c5f0*/  VIADD R0, R82, 0x20 ;  /* 0x0000002052007836 */ /* 0x000fe20000000000 */
[----:B------:R-:W-:Y:S01]  /*c600*/  LEA R78, P3, R2, UR8, 0x1 ;  /* 0x00000008024e7c11 */ /* 0x000fe2000f8608ff */
[----:B------:R-:W-:Y:S01]  /*c610*/  IMAD.IADD R3, R3, 0x1, R19 ;  /* 0x0000000103037824 */ /* 0x000fe200078e0213 */
[----:B------:R-:W-:-:S02]  /*c620*/  UPRMT UR10, URZ, 0x654, UR10 ;  /* 0x000006543f0a7896 */ /* 0x000fc4000800000a */
[-C--:B------:R-:W-:Y:S02]  /*c630*/  ISETP.GE.AND P1, PT, R0, R79.reuse, PT ;  /* 0x0000004f0000720c */ /* 0x080fe40003f26270 */
[----:B------:R-:W-:Y:S02]  /*c640*/  IADD3 R0, R82, 0x40, RZ ;  /* 0x0000004052007810 */ /* 0x000fe40007ffe0ff */
[----:B------:R-:W-:Y:S01]  /*c650*/  LEA.HI.X R80, R2, UR9, R3, 0x1, P3 ;  /* 0x0000000902507c11 */ /* 0x000fe200098f0c03 */
[----:B0-----:R0:W1:Y:S01]  /*c660*/  SHFL.IDX PT, R76, R78, RZ, 0x181f ;  /* 0x00181fff4e4c7589 */ /* 0x00106200000e0000 */
[----:B------:R-:W-:Y:S01]  /*c670*/  ISETP.GE.AND P0, PT, R0, R79, PT ;  /* 0x0000004f0000720c */ /* 0x000fe20003f06270 */
[----:B------:R-:W-:Y:S01]  /*c680*/  SYNCS.ARRIVE.TRANS64.RED.A1T0 RZ, [UR10], RZ ;  /* 0x000000ffffff79a7 */ /* 0x000fe2000810040a */
[----:B------:R-:W-:Y:S01]  /*c690*/  BSSY B1, `(.L_x_212) ;  /* 0x0000017000017945 */ /* 0x000fe20003800000 */
[----:B------:R0:W2:Y:S01]  /*c6a0*/  SHFL.IDX PT, R0, R80, RZ, 0x181f ;  /* 0x00181fff50007589 */ /* 0x0000a200000e0000 */
[----:B------:R-:W-:-:S02]  /*c6b0*/  SHF.R.S32.HI R81, RZ, 0x1f, R22 ;  /* 0x0000001fff517819 */ /* 0x000fc40000011416 */
[----:B------:R-:W-:Y:S02]  /*c6c0*/  SHF.R.S32.HI R83, RZ, 0x1f, R23 ;  /* 0x0000001fff537819 */ /* 0x000fe40000011417 */
[----:B------:R-:W-:Y:S01]  /*c6d0*/  SHF.R.S32.HI R84, RZ, 0x1f, R17 ;  /* 0x0000001fff547819 */ /* 0x000fe20000011411 */
[----:B------:R-:W-:Y:S06]  /*c6e0*/  @P2 BRA `(.L_x_213) ;  /* 0x0000000000442947 */ /* 0x000fec0003800000 */
[----:B------:R-:W-:Y:S02]  /*c6f0*/  ULDC UR4, c[0x0][0xac8] ;  /* 0x0002b20000047ab9 */ /* 0x000fe40000000800 */
[----:B------:R-:W-:Y:S02]  /*c700*/  ISETP.GE.AND P5, PT, R17, UR4, PT ;  /* 0x0000000411007c0c */ /* 0x000fe4000bfa6270 */
[----:B------:R-:W-:Y:S02]  /*c710*/  ISETP.GE.AND P4, PT, R23, UR4, PT ;  /* 0x0000000417007c0c */ /* 0x000fe4000bf86270 */
[----:B------:R-:W-:Y:S02]  /*c720*/  ISETP.GE.AND P3, PT, R22, UR4, PT ;  /* 0x0000000416007c0c */ /* 0x000fe4000bf66270 */
[----:B------:R-:W-:-:S07]  /*c730*/  ISETP.GE.AND P2, PT, R212, UR4, PT ;  /* 0x00000004d4007c0c */ /* 0x000fce000bf46270 */
[----:B-1----:R-:W-:-:S04]  /*c740*/  @!P5 LEA R2, P6, R17, R76, 0x1 ;  /* 0x0000004c1102d211 */ /* 0x002fc800078c08ff */
[----:B--2---:R-:W-:Y:S02]  /*c750*/  @!P5 LEA.HI.X R3, R17, R0, R84, 0x1, P6 ;  /* 0x000000001103d211 */ /* 0x004fe400030f0c54 */
[----:B------:R-:W-:-:S03]  /*c760*/  @!P4 LEA R18, P6, R23, R76, 0x1 ;  /* 0x0000004c1712c211 */ /* 0x000fc600078c08ff */
[----:B-----5:R3:W-:Y:S01]  /*c770*/  @!P5 ST.E.128 desc[UR36][R2.64], R4 ;  /* 0x000000040200d985 */ /* 0x0207e2000c101d24 */
[----:B------:R-:W-:Y:S02]  /*c780*/  @!P4 LEA.HI.X R19, R23, R0, R83, 0x1, P6 ;  /* 0x000000001713c211 */ /* 0x000fe400030f0c53 */
[----:B------:R-:W-:-:S03]  /*c790*/  @!P3 LEA R20, P6, R22, R76, 0x1 ;  /* 0x0000004c1614b211 */ /* 0x000fc600078c08ff */
[----:B------:R3:W-:Y:S01]  /*c7a0*/  @!P4 ST.E.128 desc[UR36][R18.64], R28 ;  /* 0x0000001c1200c985 */ /* 0x0007e2000c101d24 */
[----:B------:R-:W-:Y:S02]  /*c7b0*/  @!P3 LEA.HI.X R21, R22, R0, R81, 0x1, P6 ;  /* 0x000000001615b211 */ /* 0x000fe400030f0c51 */
[----:B------:R-:W-:-:S03]  /*c7c0*/  @!P2 LEA R76, P6, R212, R76, 0x1 ;  /* 0x0000004cd44ca211 */ /* 0x000fc600078c08ff */
[----:B------:R3:W-:Y:S01]  /*c7d0*/  @!P3 ST.E.128 desc[UR36][R20.64], R64 ;  /* 0x000000401400b985 */ /* 0x0007e2000c101d24 */
[----:B------:R-:W-:-:S05]  /*c7e0*/  @!P2 LEA.HI.X R77, R212, R0, R227, 0x1, P6 ;  /* 0x00000000d44da211 */ /* 0x000fca00030f0ce3 */
[----:B------:R3:W-:Y:S04]  /*c7f0*/  @!P2 ST.E.128 desc[UR36][R76.64], R72 ;  /* 0x000000484c00a985 */ /* 0x0007e8000c101d24 */
.L_x_213:
[----:B------:R-:W-:Y:S05]  /*c800*/  BSYNC B1 ;  /* 0x0000000000017941 */ /* 0x000fea0003800000 */
.L_x_212:
[----:B--2---:R2:W4:Y:S01]  /*c810*/  SHFL.IDX PT, R0, R80, 0x1, 0x181f ;  /* 0x00381f0050007f89 */ /* 0x00452200000e0000 */
[----:B------:R-:W-:Y:S03]  /*c820*/  BSSY B1, `(.L_x_214) ;  /* 0x0000014000017945 */ /* 0x000fe60003800000 */
[----:B---3--:R2:W3:Y:S01]  /*c830*/  SHFL.IDX PT, R18, R78, 0x1, 0x181f ;  /* 0x00381f004e127f89 */ /* 0x0084e200000e0000 */
[----:B------:R-:W-:Y:S05]  /*c840*/  @P1 BRA `(.L_x_215) ;  /* 0x0000000000441947 */ /* 0x000fea0003800000 */
[----:B------:R-:W-:Y:S02]  /*c850*/  ULDC UR4, c[0x0][0xac8] ;  /* 0x0002b20000047ab9 */ /* 0x000fe40000000800 */
[----:B------:R-:W-:Y:S02]  /*c860*/  ISETP.GE.AND P4, PT, R17, UR4, PT ;  /* 0x0000000411007c0c */ /* 0x000fe4000bf86270 */
[----:B------:R-:W-:Y:S02]  /*c870*/  ISETP.GE.AND P3, PT, R23, UR4, PT ;  /* 0x0000000417007c0c */ /* 0x000fe4000bf66270 */
[----:B------:R-:W-:Y:S02]  /*c880*/  ISETP.GE.AND P2, PT, R22, UR4, PT ;  /* 0x0000000416007c0c */ /* 0x000fe4000bf46270 */
[----:B------:R-:W-:-:S07]  /*c890*/  ISETP.GE.AND P1, PT, R212, UR4, PT ;  /* 0x00000004d4007c0c */ /* 0x000fce000bf26270 */
[-C--:B---3--:R-:W-:Y:S02]  /*c8a0*/  @!P4 LEA R2, P6, R17, R18.reuse, 0x1 ;  /* 0x000000121102c211 */ /* 0x088fe400078c08ff */
[----:B-----5:R-:W-:Y:S02]  /*c8b0*/  @!P3 LEA R4, P5, R23, R18, 0x1 ;  /* 0x000000121704b211 */ /* 0x020fe400078a08ff */
[----:B----4-:R-:W-:Y:S02]  /*c8c0*/  @!P4 LEA.HI.X R3, R17, R0, R84, 0x1, P6 ;  /* 0x000000001103c211 */ /* 0x010fe400030f0c54 */
[----:B------:R-:W-:Y:S02]  /*c8d0*/  @!P2 LEA R6, P6, R22, R18, 0x1 ;  /* 0x000000121606a211 */ /* 0x000fe400078c08ff */
[----:B------:R-:W-:Y:S01]  /*c8e0*/  @!P3 LEA.HI.X R5, R23, R0, R83, 0x1, P5 ;  /* 0x000000001705b211 */ /* 0x000fe200028f0c53 */
[----:B------:R3:W-:Y:S01]  /*c8f0*/  @!P4 ST.E.128 desc[UR36][R2.64], R8 ;  /* 0x000000080200c985 */ /* 0x0007e2000c101d24 */
[----:B------:R-:W-:-:S02]  /*c900*/  @!P1 LEA R18, P5, R212, R18, 0x1 ;  /* 0x00000012d4129211 */ /* 0x000fc400078a08ff */
[-C--:B------:R-:W-:Y:S01]  /*c910*/  @!P2 LEA.HI.X R7, R22, R0.reuse, R81, 0x1, P6 ;  /* 0x000000001607a211 */ /* 0x080fe200030f0c51 */
[----:B------:R3:W-:Y:S01]  /*c920*/  @!P3 ST.E.128 desc[UR36][R4.64], R32 ;  /* 0x000000200400b985 */ /* 0x0007e2000c101d24 */
[----:B------:R-:W-:-:S03]  /*c930*/  @!P1 LEA.HI.X R19, R212, R0, R227, 0x1, P5 ;  /* 0x00000000d4139211 */ /* 0x000fc600028f0ce3 */
[----:B------:R3:W-:Y:S04]  /*c940*/  @!P2 ST.E.128 desc[UR36][R6.64], R56 ;  /* 0x000000380600a985 */ /* 0x0007e8000c101d24 */
[----:B------:R3:W-:Y:S02]  /*c950*/  @!P1 ST.E.128 desc[UR36][R18.64], R68 ;  /* 0x0000004412009985 */ /* 0x0007e4000c101d24 */
.L_x_215:
[----:B------:R-:W-:Y:S05]  /*c960*/  BSYNC B1 ;  /* 0x0000000000017941 */ /* 0x000fea0003800000 */
.L_x_214:
[----:B----4-:R4:W0:Y:S01]  /*c970*/  SHFL.IDX PT, R0, R80, 0x2, 0x181f ;  /* 0x00581f0050007f89 */ /* 0x01082200000e0000 */
[----:B------:R-:W-:Y:S03]  /*c980*/  BSSY B1, `(.L_x_216) ;  /* 0x0000014000017945 */ /* 0x000fe60003800000 */
[----:B---3-5:R4:W3:Y:S01]  /*c990*/  SHFL.IDX PT, R8, R78, 0x2, 0x181f ;  /* 0x00581f004e087f89 */ /* 0x0288e200000e0000 */
[----:B------:R-:W-:Y:S05]  /*c9a0*/  @P0 BRA `(.L_x_217) ;  /* 0x0000000000440947 */ /* 0x000fea0003800000 */
[----:B------:R-:W-:Y:S02]  /*c9b0*/  ULDC UR4, c[0x0][0xac8] ;  /* 0x0002b20000047ab9 */ /* 0x000fe40000000800 */
[----:B------:R-:W-:Y:S02]  /*c9c0*/  ISETP.GE.AND P3, PT, R17, UR4, PT ;  /* 0x0000000411007c0c */ /* 0x000fe4000bf66270 */
[----:B------:R-:W-:Y:S02]  /*c9d0*/  ISETP.GE.AND P2, PT, R23, UR4, PT ;  /* 0x0000000417007c0c */ /* 0x000fe4000bf46270 */
[----:B------:R-:W-:Y:S02]  /*c9e0*/  ISETP.GE.AND P1, PT, R22, UR4, PT ;  /* 0x0000000416007c0c */ /* 0x000fe4000bf26270 */
[----:B------:R-:W-:-:S07]  /*c9f0*/  ISETP.GE.AND P0, PT, R212, UR4, PT ;  /* 0x00000004d4007c0c */ /* 0x000fce000bf06270 */
[-C--:B---3--:R-:W-:Y:S02]  /*ca00*/  @!P3 LEA R2, P6, R17, R8.reuse, 0x1 ;  /* 0x000000081102b211 */ /* 0x088fe400078c08ff */
[-C--:B------:R-:W-:Y:S02]  /*ca10*/  @!P2 LEA R4, P5, R23, R8.reuse, 0x1 ;  /* 0x000000081704a211 */ /* 0x080fe400078a08ff */
[----:B------:R-:W-:Y:S02]  /*ca20*/  @!P1 LEA R6, P4, R22, R8, 0x1 ;  /* 0x0000000816069211 */ /* 0x000fe400078808ff */
[----:B0-----:R-:W-:Y:S02]  /*ca30*/  @!P3 LEA.HI.X R3, R17, R0, R84, 0x1, P6 ;  /* 0x000000001103b211 */ /* 0x001fe400030f0c54 */
[----:B------:R-:W-:Y:S02]  /*ca40*/  @!P0 LEA R8, P6, R212, R8, 0x1 ;  /* 0x00000008d4088211 */ /* 0x000fe400078c08ff */
[-C--:B------:R-:W-:Y:S01]  /*ca50*/  @!P2 LEA.HI.X R5, R23, R0.reuse, R83, 0x1, P5 ;  /* 0x000000001705a211 */ /* 0x080fe200028f0c53 */
[----:B------:R0:W-:Y:S01]  /*ca60*/  @!P3 ST.E.128 desc[UR36][R2.64], R12 ;  /* 0x0000000c0200b985 */ /* 0x0001e2000c101d24 */
[----:B------:R-:W-:-:S02]  /*ca70*/  @!P1 LEA.HI.X R7, R22, R0, R81, 0x1, P4 ;  /* 0x0000000016079211 */ /* 0x000fc400020f0c51 */
[----:B------:R-:W-:Y:S01]  /*ca80*/  @!P0 LEA.HI.X R9, R212, R0, R227, 0x1, P6 ;  /* 0x00000000d4098211 */ /* 0x000fe200030f0ce3 */
[----:B------:R0:W-:Y:S04]  /*ca90*/  @!P2 ST.E.128 desc[UR36][R4.64], R36 ;  /* 0x000000240400a985 */ /* 0x0001e8000c101d24 */
[----:B------:R0:W-:Y:S04]  /*caa0*/  @!P1 ST.E.128 desc[UR36][R6.64], R44 ;  /* 0x0000002c06009985 */ /* 0x0001e8000c101d24 */
[----:B------:R0:W-:Y:S02]  /*cab0*/  @!P0 ST.E.128 desc[UR36][R8.64], R60 ;  /* 0x0000003c08008985 */ /* 0x0001e4000c101d24 */
.L_x_217:
[----:B------:R-:W-:Y:S05]  /*cac0*/  BSYNC B1 ;  /* 0x0000000000017941 */ /* 0x000fea0003800000 */
.L_x_216:
[----:B0-----:R-:W-:Y:S01]  /*cad0*/  VIADD R0, R82, 0x60 ;  /* 0x0000006052007836 */ /* 0x001fe20000000000 */
[----:B--2-4-:R-:W0:Y:S04]  /*cae0*/  SHFL.IDX PT, R80, R80, 0x3, 0x181f ;  /* 0x00781f0050507f89 */ /* 0x014e2800000e0000 */
[----:B------:R-:W-:Y:S01]  /*caf0*/  ISETP.GE.AND P0, PT, R0, R79, PT ;  /* 0x0000004f0000720c */ /* 0x000fe20003f06270 */
[----:B------:R-:W2:-:S12]  /*cb00*/  SHFL.IDX PT, R78, R78, 0x3, 0x181f ;  /* 0x00781f004e4e7f89 */ /* 0x000e9800000e0000 */
[----:B------:R-:W-:Y:S05]  /*cb10*/  @P0 BRA `(.L_x_218) ;  /* 0x0000000c00e80947 */ /* 0x000fea0003800000 */
[----:B------:R-:W-:Y:S02]  /*cb20*/  ULDC UR4, c[0x0][0xac8] ;  /* 0x0002b20000047ab9 */ /* 0x000fe40000000800 */
[----:B------:R-:W-:Y:S02]  /*cb30*/  ISETP.GE.AND P3, PT, R17, UR4, PT ;  /* 0x0000000411007c0c */ /* 0x000fe4000bf66270 */
[----:B------:R-:W-:Y:S02]  /*cb40*/  ISETP.GE.AND P4, PT, R23, UR4, PT ;  /* 0x0000000417007c0c */ /* 0x000fe4000bf86270 */
[----:B------:R-:W-:-:S09]  /*cb50*/  ISETP.GE.AND P5, PT, R22, UR4, PT ;  /* 0x0000000416007c0c */ /* 0x000fd2000bfa6270 */
[-C--:B--2---:R-:W-:Y:S02]  /*cb60*/  @!P3 LEA R2, P0, R17, R78.reuse, 0x1 ;  /* 0x0000004e1102b211 */ /* 0x084fe400078008ff */
[-C--:B------:R-:W-:Y:S02]  /*cb70*/  @!P4 LEA R4, P1, R23, R78.reuse, 0x1 ;  /* 0x0000004e1704c211 */ /* 0x080fe400078208ff */
[C---:B------:R-:W-:Y:S02]  /*cb80*/  @!P5 LEA R6, P2, R22.reuse, R78, 0x1 ;  /* 0x0000004e1606d211 */ /* 0x040fe400078408ff */
[-C--:B0-----:R-:W-:Y:S02]  /*cb90*/  @!P3 LEA.HI.X R3, R17, R80.reuse, R84, 0x1, P0 ;  /* 0x000000501103b211 */ /* 0x081fe400000f0c54 */
[-C--:B------:R-:W-:Y:S02]  /*cba0*/  @!P4 LEA.HI.X R5, R23, R80.reuse, R83, 0x1, P1 ;  /* 0x000000501705c211 */ /* 0x080fe400008f0c53 */
[----:B------:R-:W-:Y:S01]  /*cbb0*/  @!P5 LEA.HI.X R7, R22, R80, R81, 0x1, P2 ;  /* 0x000000501607d211 */ /* 0x000fe200010f0c51 */
[----:B------:R0:W-:Y:S01]  /*cbc0*/  @!P3 ST.E.128 desc[UR36][R2.64], R24 ;  /* 0x000000180200b985 */ /* 0x0001e2000c101d24 */
[----:B------:R-:W-:-:S03]  /*cbd0*/  ISETP.GE.AND P0, PT, R212, UR4, PT ;  /* 0x00000004d4007c0c */ /* 0x000fc6000bf06270 */
[----:B------:R0:W-:Y:S04]  /*cbe0*/  @!P4 ST.E.128 desc[UR36][R4.64], R40 ;  /* 0x000000280400c985 */ /* 0x0001e8000c101d24 */
[----:B------:R0:W-:Y:S06]  /*cbf0*/  @!P5 ST.E.128 desc[UR36][R6.64], R48 ;  /* 0x000000300600d985 */ /* 0x0001ec000c101d24 */
[----:B------:R-:W-:Y:S05]  /*cc00*/  @P0 BRA `(.L_x_218) ;  /* 0x0000000c00ac0947 */ /* 0x000fea0003800000 */
[----:B0-----:R-:W-:-:S04]  /*cc10*/  LEA R2, P0, R212, R78, 0x1 ;  /* 0x0000004ed4027211 */ /* 0x001fc800078008ff */
[----:B------:R-:W-:-:S05]  /*cc20*/  LEA.HI.X R3, R212, R80, R227, 0x1, P0 ;  /* 0x00000050d4037211 */ /* 0x000fca00000f0ce3 */
[----:B------:R0:W-:Y:S01]  /*cc30*/  ST.E.128 desc[UR36][R2.64], R52 ;  /* 0x0000003402007985 */ /* 0x0001e2000c101d24 */
[----:B------:R-:W-:Y:S05]  /*cc40*/  BRA `(.L_x_218) ;  /* 0x0000000c009c7947 */ /* 0x000fea0003800000 */
.L_x_210:
[----:B------:R-:W-:Y:S01]  /*cc50*/  R2UR UR4, R215 ;  /* 0x00000000d70472ca */ /* 0x000fe200000e0000 */
[----:B------:R-:W-:Y:S01]  /*cc60*/  ULDC.64 UR8, c[0x0][0xc00] ;  /* 0x0003000000087ab9 */ /* 0x000fe20000000a00 */
[----:B------:R-:W0:Y:S01]  /*cc70*/  LDC R11, c[0x0][0xbe8] ;  /* 0x0002fa00ff0b7b82 */ /* 0x000e220000000800 */
[----:B------:R-:W-:Y:S01]  /*cc80*/  UISETP.NE.U32.AND UP0, UPT, UR8, URZ, UPT ;  /* 0x0000003f0800728c */ /* 0x000fe2000bf05070 */
[----:B------:R-:W-:-:S03]  /*cc90*/  R2UR UR10, R214 ;  /* 0x00000000d60a72ca */ /* 0x000fc600000e0000 */
[----:B------:R-:W-:-:S03]  /*cca0*/  UISETP.NE.AND.EX UP0, UPT, UR9, URZ, UPT, UP0 ;  /* 0x0000003f0900728c */ /* 0x000fc6000bf05300 */
[----:B------:R-:W-:-:S03]  /*ccb0*/  ULDC.64 UR8, c[0x0][0xc00] ;  /* 0x0003000000087ab9 */ /* 0x000fc60000000a00 */
[----:B------:R-:W-:Y:S01]  /*ccc0*/  UIMAD.WIDE UR8, UR4, 0x4, UR8 ;  /* 0x00000004040878a5 */ /* 0x000fe2000f8e0208 */
[----:B------:R-:W-:-:S05]  /*ccd0*/  PLOP3.LUT P2, PT, PT, PT, UP0, 0x80, 0x0 ;  /* 0x000000000000781c */ /* 0x000fca0003f4f008 */
[----:B------:R-:W-:Y:S02]  /*cce0*/  IMAD.U32 R2, RZ, RZ, UR8 ;  /* 0x00000008ff027e24 */ /* 0x000fe4000f8e00ff */
[----:B------:R-:W-:Y:S01]  /*ccf0*/  IMAD.U32 R3, RZ, RZ, UR9 ;  /* 0x00000009ff037e24 */ /* 0x000fe2000f8e00ff */
[----:B------:R-:W-:Y:S02]  /*cd00*/  ULDC.64 UR8, c[0x0][0xc08] ;  /* 0x0003020000087ab9 */ /* 0x000fe40000000a00 */
[----:B------:R-:W-:-:S03]  /*cd10*/  UISETP.NE.U32.AND UP1, UPT, UR8, URZ, UPT ;  /* 0x0000003f0800728c */ /* 0x000fc6000bf25070 */
[----:B------:R-:W2:Y:S01]  /*cd20*/  @P2 LDG.E R6, desc[UR36][R2.64] ;  /* 0x0000002402062981 */ /* 0x000ea2000c1e1900 */
[----:B------:R-:W-:-:S06]  /*cd30*/  UISETP.NE.AND.EX UP1, UPT, UR9, URZ, UPT, UP1 ;  /* 0x0000003f0900728c */ /* 0x000fcc000bf25310 */
[----:B------:R-:W-:-:S05]  /*cd40*/  PLOP3.LUT P3, PT, PT, PT, UP1, 0x80, 0x0 ;  /* 0x000000000000781c */ /* 0x000fca0003f6f018 */
[----:B------:R-:W-:Y:S02]  /*cd50*/  @UP1 ULDC.64 UR8, c[0x0][0xc08] ;  /* 0x0003020000081ab9 */ /* 0x000fe40000000a00 */
[----:B------:R-:W-:-:S03]  /*cd60*/  @UP1 UIMAD.WIDE UR8, UR4, 0x4, UR8 ;  /* 0x00000004040818a5 */ /* 0x000fc6000f8e0208 */
[----:B------:R-:W-:Y:S02]  /*cd70*/  ULDC UR4, c[0x0][0xa88] ;  /* 0x0002a20000047ab9 */ /* 0x000fe40000000800 */
[----:B------:R-:W-:Y:S02]  /*cd80*/  IMAD.U32 R0, RZ, RZ, UR4 ;  /* 0x00000004ff007e24 */ /* 0x000fe4000f8e00ff */
[----:B------:R-:W-:Y:S02]  /*cd90*/  IMAD.U32 R4, RZ, RZ, UR8 ;  /* 0x00000008ff047e24 */ /* 0x000fe4000f8e00ff */
[----:B------:R-:W-:-:S05]  /*cda0*/  IMAD.U32 R5, RZ, RZ, UR9 ;  /* 0x00000009ff057e24 */ /* 0x000fca000f8e00ff */
[----:B------:R1:W5:Y:S01]  /*cdb0*/  @P3 LDG.E R0, desc[UR36][R4.64] ;  /* 0x0000002404003981 */ /* 0x000362000c1e1900 */
[----:B0-----:R-:W-:Y:S01]  /*cdc0*/  ISETP.NE.AND P0, PT, R11, 0x1, PT ;  /* 0x000000010b00780c */ /* 0x001fe20003f05270 */
[----:B------:R-:W-:Y:S01]  /*cdd0*/  UMOV UR4, URZ ;  /* 0x0000003f00047c82 */ /* 0x000fe20008000000 */
[----:B------:R-:W-:Y:S01]  /*cde0*/  USHF.R.S32.HI UR12, URZ, 0x1f, UR10 ;  /* 0x0000001f3f0c7899 */ /* 0x000fe2000801140a */
[----:B------:R-:W0:Y:S10]  /*cdf0*/  S2R R7, SR_TID.X ;  /* 0x0000000000077919 */ /* 0x000e340000002100 */
[----:B------:R-:W3:Y:S01]  /*ce00*/  @P0 LDC R9, c[0x0][0xbec] ;  /* 0x0002fb00ff090b82 */ /* 0x000ee20000000800 */
[----:B0-----:R-:W-:-:S04]  /*ce10*/  IADD3 R7, R7, -0x80, RZ ;  /* 0xffffff8007077810 */ /* 0x001fc80007ffe0ff */
[----:B------:R-:W-:Y:S02]  /*ce20*/  ISETP.GE.AND P1, PT, R7, 0x80, PT ;  /* 0x000000800700780c */ /* 0x000fe40003f26270 */
[----:B--2---:R-:W-:-:S13]  /*ce30*/  @P2 R2UR UR4, R6 ;  /* 0x00000000060422ca */ /* 0x004fda00000e0000 */
[----:B------:R-:W-:Y:S01]  /*ce40*/  USHF.R.S32.HI UR11, URZ, 0x1f, UR4 ;  /* 0x0000001f3f0b7899 */ /* 0x000fe20008011404 */
[----:B-1-3--:R-:W-:Y:S11]  /*ce50*/  @P3 BRA `(.L_x_219) ;  /* 0x0000000000103947 */ /* 0x00aff60003800000 */
[----:B------:R-:W-:Y:S05]  /*ce60*/  @!P2 BRA `(.L_x_219) ;  /* 0x00000000000ca947 */ /* 0x000fea0003800000 */
[----:B------:R-:W2:Y:S04]  /*ce70*/  LDG.E R5, desc[UR36][R2.64] ;  /* 0x0000002402057981 */ /* 0x000ea8000c1e1900 */
[----:B-----5:R-:W2:Y:S02]  /*ce80*/  LDG.E R0, desc[UR36][R2.64+0x4] ;  /* 0x0000042402007981 */ /* 0x020ea4000c1e1900 */
[----:B--2---:R-:W-:-:S07]  /*ce90*/  IMAD.IADD R0, R0, 0x1, -R5 ;  /* 0x0000000100007824 */ /* 0x004fce00078e0a05 */
.L_x_219:
[----:B------:R-:W-:Y:S01]  /*cea0*/  R2UR UR9, R215 ;  /* 0x00000000d70972ca */ /* 0x000fe200000e0000 */
[----:B------:R-:W-:Y:S01]  /*ceb0*/  BSSY B1, `(.L_x_220) ;  /* 0x0000031000017945 */ /* 0x000fe20003800000 */
[----:B------:R-:W-:-:S11]  /*cec0*/  R2UR UR8, R218 ;  /* 0x00000000da0872ca */ /* 0x000fd600000e0000 */
[----:B------:R-:W-:Y:S02]  /*ced0*/  USEL UR13, UR9, URZ, !UP0 ;  /* 0x0000003f090d7287 */ /* 0x000fe4000c000000 */
[----:B------:R-:W-:Y:S01]  /*cee0*/  USEL UR14, UR8, URZ, !UP0 ;  /* 0x0000003f080e7287 */ /* 0x000fe2000c000000 */
[----:B------:R-:W-:Y:S11]  /*cef0*/  @P1 BRA `(.L_x_221) ;  /* 0x0000000000b01947 */ /* 0x000ff60003800000 */
[----:B------:R-:W0:Y:S01]  /*cf00*/  S2R R3, SR_TID.X ;  /* 0x0000000000037919 */ /* 0x000e220000002100 */
[----:B------:R-:W1:Y:S01]  /*cf10*/  LDC R7, c[0x0][0xbe8] ;  /* 0x0002fa00ff077b82 */ /* 0x000e620000000800 */
[----:B------:R-:W-:-:S13]  /*cf20*/  R2UR UR8, R216 ;  /* 0x00000000d80872ca */ /* 0x000fda00000e0000 */
[----:B------:R-:W-:-:S04]  /*cf30*/  IMAD.U32 R2, RZ, RZ, UR8 ;  /* 0x00000008ff027e24 */ /* 0x000fc8000f8e00ff */
[----:B0-----:R-:W-:Y:S02]  /*cf40*/  IMAD R2, R2, 0x80, R3 ;  /* 0x0000008002027824 */ /* 0x001fe400078e0203 */
[----:B-1---5:R-:W-:Y:S02]  /*cf50*/  IMAD R3, R0, R7, RZ ;  /* 0x0000000700037224 */ /* 0x022fe400078e02ff */
[----:B------:R-:W-:-:S05]  /*cf60*/  VIADD R4, R2, 0xffffff80 ;  /* 0xffffff8002047836 */ /* 0x000fca0000000000 */
[----:B------:R-:W-:-:S13]  /*cf70*/  ISETP.GE.AND P1, PT, R4, R3, PT ;  /* 0x000000030400720c */ /* 0x000fda0003f26270 */
[----:B------:R-:W-:Y:S05]  /*cf80*/  @P1 BRA `(.L_x_221) ;  /* 0x00000000008c1947 */ /* 0x000fea0003800000 */
[----:B------:R-:W-:Y:S01]  /*cf90*/  ISETP.NE.AND P1, PT, R7, 0x1, PT ;  /* 0x000000010700780c */ /* 0x000fe20003f25270 */
[----:B------:R-:W-:Y:S01]  /*cfa0*/  ULDC.64 UR16, c[0x0][0xb90] ;  /* 0x0002e40000107ab9 */ /* 0x000fe20000000a00 */
[----:B------:R-:W-:Y:S01]  /*cfb0*/  R2UR UR15, R214 ;  /* 0x00000000d60f72ca */ /* 0x000fe200000e0000 */
[----:B------:R-:W-:Y:S01]  /*cfc0*/  UIMAD UR10, UR12, UR16, URZ ;  /* 0x000000100c0a72a4 */ /* 0x000fe2000f8e023f */
[----:B------:R-:W-:Y:S01]  /*cfd0*/  IMAD.MOV.U32 R2, RZ, RZ, R4 ;  /* 0x000000ffff027224 */ /* 0x000fe200078e0004 */
[----:B------:R-:W-:Y:S01]  /*cfe0*/  UMOV UR8, UR4 ;  /* 0x0000000400087c82 */ /* 0x000fe20008000000 */
[----:B------:R-:W-:-:S07]  /*cff0*/  UMOV UR9, UR11 ;  /* 0x0000000b00097c82 */ /* 0x000fce0008000000 */
[----:B------:R-:W0:Y:S02]  /*d000*/  @P1 LDC R3, c[0x0][0xbec] ;  /* 0x0002fb00ff031b82 */ /* 0x000e240000000800 */
[----:B------:R-:W-:Y:S02]  /*d010*/  UIMAD.WIDE.U32 UR8, UR15, UR16, UR8 ;  /* 0x000000100f0872a5 */ /* 0x000fe4000f8e0008 */
[----:B------:R-:W-:-:S03]  /*d020*/  UIMAD UR10, UR15, UR17, UR10 ;  /* 0x000000110f0a72a4 */ /* 0x000fc6000f8e020a */
[----:B------:R-:W-:Y:S01]  /*d030*/  ULDC.64 UR16, c[0x0][0xb98] ;  /* 0x0002e60000107ab9 */ /* 0x000fe20000000a00 */
[----:B------:R-:W1:Y:S01]  /*d040*/  @P1 LDC R6, c[0x0][0xbf0] ;  /* 0x0002fc00ff061b82 */ /* 0x000e620000000800 */
[----:B------:R-:W-:Y:S02]  /*d050*/  UIADD3 UR9, UR9, UR10, URZ ;  /* 0x0000000a09097290 */ /* 0x000fe4000fffe03f */
[----:B------:R-:W-:Y:S02]  /*d060*/  UIMAD UR10, UR14, UR16, URZ ;  /* 0x000000100e0a72a4 */ /* 0x000fe4000f8e023f */
[----:B------:R-:W-:Y:S02]  /*d070*/  UIMAD.WIDE.U32 UR8, UR13, UR16, UR8 ;  /* 0x000000100d0872a5 */ /* 0x000fe4000f8e0008 */
[----:B------:R-:W-:-:S03]  /*d080*/  UIMAD UR10, UR13, UR17, UR10 ;  /* 0x000000110d0a72a4 */ /* 0x000fc6000f8e020a */
[----:B------:R-:W-:Y:S01]  /*d090*/  ULDC.64 UR16, c[0x0][0xb88] ;  /* 0x0002e20000107ab9 */ /* 0x000fe20000000a00 */
[----:B0-----:R-:W-:-:S05]  /*d0a0*/  @P1 IMAD.HI.U32 R3, R4, R3, RZ ;  /* 0x0000000304031227 */ /* 0x001fca00078e00ff */
[----:B-1----:R-:W-:Y:S01]  /*d0b0*/  @P1 SHF.R.U32.HI R2, RZ, R6, R3 ;  /* 0x00000006ff021219 */ /* 0x002fe20000011603 */
[----:B------:R-:W-:-:S03]  /*d0c0*/  IMAD.U32 R6, RZ, RZ, UR10 ;  /* 0x0000000aff067e24 */ /* 0x000fc6000f8e00ff */
[--C-:B------:R-:W-:Y:S01]  /*d0d0*/  SHF.R.S32.HI R3, RZ, 0x1f, R2.reuse ;  /* 0x0000001fff037819 */ /* 0x100fe20000011402 */
[----:B------:R-:W-:Y:S01]  /*d0e0*/  IMAD.MOV R5, RZ, RZ, -R2 ;  /* 0x000000ffff057224 */ /* 0x000fe200078e0a02 */
[----:B------:R-:W-:-:S03]  /*d0f0*/  IADD3 R2, P1, R2, UR8, RZ ;  /* 0x0000000802027c10 */ /* 0x000fc6000ff3e0ff */
[----:B------:R-:W-:Y:S01]  /*d100*/  IMAD R5, R7, R5, R4 ;  /* 0x0000000507057224 */ /* 0x000fe200078e0204 */
[----:B------:R-:W-:Y:S01]  /*d110*/  IADD3.X R3, R3, UR9, R6, P1, !PT ;  /* 0x0000000903037c10 */ /* 0x000fe20008ffe406 */
[----:B------:R-:W-:-:S03]  /*d120*/  ULDC.64 UR8, c[0x0][0xb50] ;  /* 0x0002d40000087ab9 */ /* 0x000fc60000000a00 */
[----:B------:R-:W-:Y:S01]  /*d130*/  SHF.R.S32.HI R4, RZ, 0x1f, R5 ;  /* 0x0000001fff047819 */ /* 0x000fe20000011405 */
[----:B------:R-:W-:-:S04]  /*d140*/  IMAD.WIDE.U32 R2, R5, UR16, R2 ;  /* 0x0000001005027c25 */ /* 0x000fc8000f8e0002 */
[----:B------:R-:W-:-:S04]  /*d150*/  IMAD R4, R4, UR16, RZ ;  /* 0x0000001004047c24 */ /* 0x000fc8000f8e02ff */
[----:B------:R-:W-:Y:S01]  /*d160*/  IMAD R7, R5, UR17, R4 ;  /* 0x0000001105077c24 */ /* 0x000fe2000f8e0204 */
[----:B------:R-:W-:-:S04]  /*d170*/  LEA R4, P1, R2, UR8, 0x2 ;  /* 0x0000000802047c11 */ /* 0x000fc8000f8210ff */
[----:B------:R-:W-:-:S04]  /*d180*/  IADD3 R3, R3, R7, RZ ;  /* 0x0000000703037210 */ /* 0x000fc80007ffe0ff */
[----:B------:R-:W-:Y:S01]  /*d190*/  LEA.HI.X R5, R2, UR9, R3, 0x2, P1 ;  /* 0x0000000902057c11 */ /* 0x000fe200088f1403 */
[----:B------:R-:W-:-:S05]  /*d1a0*/  IMAD.MOV.U32 R3, RZ, RZ, -0x800000 ;  /* 0xff800000ff037424 */ /* 0x000fca00078e00ff */
[----:B------:R0:W-:Y:S02]  /*d1b0*/  STG.E desc[UR36][R4.64], R3 ;  /* 0x0000000304007986 */ /* 0x0001e4000c101924 */
.L_x_221:
[----:B------:R-:W-:Y:S05]  /*d1c0*/  BSYNC B1 ;  /* 0x0000000000017941 */ /* 0x000fea0003800000 */
.L_x_220:
[----:B------:R-:W-:Y:S01]  /*d1d0*/  R2UR UR15, R216 ;  /* 0x00000000d80f72ca */ /* 0x000fe200000e0000 */
[----:B0-----:R-:W0:Y:S01]  /*d1e0*/  @P0 LDC R3, c[0x0][0xbf0] ;  /* 0x0002fc00ff030b82 */ /* 0x001e220000000800 */
[----:B------:R-:W-:Y:S01]  /*d1f0*/  ULDC.64 UR16, c[0x0][0xaa0] ;  /* 0x0002a80000107ab9 */ /* 0x000fe20000000a00 */
[----:B------:R-:W-:Y:S01]  /*d200*/  R2UR UR18, R214 ;  /* 0x00000000d61272ca */ /* 0x000fe200000e0000 */
[----:B------:R-:W-:Y:S01]  /*d210*/  UIMAD UR10, UR11, UR16, URZ ;  /* 0x000000100b0a72a4 */ /* 0x000fe2000f8e023f */
[--C-:B------:R-:W-:Y:S01]  /*d220*/  IMAD R2, R213, 0x20, R217.reuse ;  /* 0x00000020d5027824 */ /* 0x100fe200078e02d9 */
[----:B------:R-:W-:Y:S01]  /*d230*/  UIMAD.WIDE.U32 UR8, UR4, UR16, URZ ;  /* 0x00000010040872a5 */ /* 0x000fe2000f8e003f */
[----:B------:R-:W-:Y:S01]  /*d240*/  BSSY B1, `(.L_x_222) ;  /* 0x0000045000017945 */ /* 0x000fe20003800000 */
[----:B------:R-:W-:Y:S01]  /*d250*/  UIMAD UR10, UR4, UR17, UR10 ;  /* 0x00000011040a72a4 */ /* 0x000fe2000f8e020a */
[----:B------:R-:W-:Y:S02]  /*d260*/  SHF.R.S32.HI R18, RZ, 0x1f, R22 ;  /* 0x0000001fff127819 */ /* 0x000fe40000011416 */
[----:B------:R-:W-:Y:S01]  /*d270*/  ULDC.64 UR16, c[0x0][0xae8] ;  /* 0x0002ba0000107ab9 */ /* 0x000fe20000000a00 */
[----:B------:R-:W-:Y:S01]  /*d280*/  UIADD3 UR9, UR9, UR10, URZ ;  /* 0x0000000a09097290 */ /* 0x000fe2000fffe03f */
[----:B------:R-:W-:Y:S01]  /*d290*/  IMAD.U32 R5, RZ, RZ, UR15 ;  /* 0x0000000fff057e24 */ /* 0x000fe2000f8e00ff */
[----:B------:R-:W-:Y:S01]  /*d2a0*/  UIMAD UR4, UR12, UR16, URZ ;  /* 0x000000100c0472a4 */ /* 0x000fe2000f8e023f */
[----:B------:R-:W-:Y:S01]  /*d2b0*/  IMAD.U32 R8, RZ, RZ, UR15 ;  /* 0x0000000fff087e24 */ /* 0x000fe2000f8e00ff */
[----:B------:R-:W-:Y:S01]  /*d2c0*/  UIMAD.WIDE.U32 UR8, UR18, UR16, UR8 ;  /* 0x00000010120872a5 */ /* 0x000fe2000f8e0008 */
[----:B------:R-:W-:Y:S01]  /*d2d0*/  IMAD R6, R5, 0x80, R2 ;  /* 0x0000008005067824 */ /* 0x000fe200078e0202 */
[----:B------:R-:W-:Y:S01]  /*d2e0*/  UIMAD UR4, UR18, UR17, UR4 ;  /* 0x00000011120472a4 */ /* 0x000fe2000f8e0204 */
[----:B------:R-:W-:Y:S01]  /*d2f0*/  IMAD R8, R8, 0x80, R217 ;  /* 0x0000008008087824 */ /* 0x000fe200078e02d9 */
[----:B------:R-:W-:Y:S01]  /*d300*/  ULDC.64 UR10, c[0x0][0xaf0] ;  /* 0x0002bc00000a7ab9 */ /* 0x000fe20000000a00 */
[----:B------:R-:W-:Y:S01]  /*d310*/  @P0 IMAD.HI.U32 R2, R6, R9, RZ ;  /* 0x0000000906020227 */ /* 0x000fe200078e00ff */
[----:B------:R-:W-:Y:S01]  /*d320*/  UIADD3 UR9, UR9, UR4, URZ ;  /* 0x0000000409097290 */ /* 0x000fe2000fffe03f */
[----:B------:R-:W-:Y:S01]  /*d330*/  SHF.R.S32.HI R19, RZ, 0x1f, R23 ;  /* 0x0000001fff137819 */ /* 0x000fe20000011417 */
[----:B------:R-:W-:Y:S01]  /*d340*/  UIMAD UR4, UR14, UR10, URZ ;  /* 0x0000000a0e0472a4 */ /* 0x000fe2000f8e023f */
[----:B------:R-:W-:Y:S01]  /*d350*/  IMAD.MOV.U32 R5, RZ, RZ, R6 ;  /* 0x000000ffff057224 */ /* 0x000fe200078e0006 */
[----:B0-----:R-:W-:Y:S01]  /*d360*/  @P0 SHF.R.U32.HI R5, RZ, R3, R2 ;  /* 0x00000003ff050219 */ /* 0x001fe20000011602 */
[----:B------:R-:W-:Y:S01]  /*d370*/  UIMAD.WIDE.U32 UR8, UR13, UR10, UR8 ;  /* 0x0000000a0d0872a5 */ /* 0x000fe2000f8e0008 */
[----:B------:R-:W-:Y:S01]  /*d380*/  SHF.R.S32.HI R20, RZ, 0x1f, R17 ;  /* 0x0000001fff147819 */ /* 0x000fe20000011411 */
[----:B------:R-:W-:Y:S01]  /*d390*/  UIMAD UR4, UR13, UR11, UR4 ;  /* 0x0000000b0d0472a4 */ /* 0x000fe2000f8e0204 */
[--C-:B------:R-:W-:Y:S01]  /*d3a0*/  SHF.R.S32.HI R2, RZ, 0x1f, R5.reuse ;  /* 0x0000001fff027819 */ /* 0x100fe20000011405 */
[----:B------:R-:W-:Y:S01]  /*d3b0*/  IMAD.MOV R7, RZ, RZ, -R5 ;  /* 0x000000ffff077224 */ /* 0x000fe200078e0a05 */
[----:B------:R-:W-:Y:S01]  /*d3c0*/  ULDC.64 UR10, c[0x0][0xae0] ;  /* 0x0002b800000a7ab9 */ /* 0x000fe20000000a00 */
[----:B------:R-:W-:-:S02]  /*d3d0*/  UIADD3 UR4, UR9, UR4, URZ ;  /* 0x0000000409047290 */ /* 0x000fc4000fffe03f */
[----:B------:R-:W-:Y:S01]  /*d3e0*/  MOV R3, UR9 ;  /* 0x0000000900037c02 */ /* 0x000fe20008000f00 */
[----:B------:R-:W-:Y:S02]  /*d3f0*/  IMAD R4, R2, UR10, RZ ;  /* 0x0000000a02047c24 */ /* 0x000fe4000f8e02ff */
[----:B------:R-:W-:Y:S02]  /*d400*/  IMAD R7, R11, R7, R6 ;  /* 0x000000070b077224 */ /* 0x000fe400078e0206 */
[----:B------:R-:W-:Y:S01]  /*d410*/  IMAD.U32 R2, RZ, RZ, UR8 ;  /* 0x00000008ff027e24 */ /* 0x000fe2000f8e00ff */
[----:B------:R-:W-:Y:S01]  /*d420*/  ULDC.64 UR8, c[0x0][0xad8] ;  /* 0x0002b60000087ab9 */ /* 0x000fe20000000a00 */
[----:B------:R-:W-:Y:S02]  /*d430*/  IMAD.U32 R3, RZ, RZ, UR4 ;  /* 0x00000004ff037e24 */ /* 0x000fe4000f8e00ff */
[C---:B------:R-:W-:Y:S01]  /*d440*/  IMAD R9, R5.reuse, UR11, R4 ;  /* 0x0000000b05097c24 */ /* 0x040fe2000f8e0204 */
[----:B------:R-:W-:Y:S01]  /*d450*/  SHF.R.S32.HI R4, RZ, 0x1f, R7 ;  /* 0x0000001fff047819 */ /* 0x000fe20000011407 */
[----:B------:R-:W-:-:S04]  /*d460*/  IMAD.WIDE.U32 R2, R5, UR10, R2 ;  /* 0x0000000a05027c25 */ /* 0x000fc8000f8e0002 */
[----:B------:R-:W-:Y:S02]  /*d470*/  IMAD.IADD R3, R3, 0x1, R9 ;  /* 0x0000000103037824 */ /* 0x000fe400078e0209 */
[----:B------:R-:W-:Y:S02]  /*d480*/  IMAD R4, R4, UR8, RZ ;  /* 0x0000000804047c24 */ /* 0x000fe4000f8e02ff */
[----:B-----5:R-:W-:Y:S02]  /*d490*/  IMAD R11, R0, R11, RZ ;  /* 0x0000000b000b7224 */ /* 0x020fe400078e02ff */
[C---:B------:R-:W-:Y:S02]  /*d4a0*/  IMAD R5, R7.reuse, UR9, R4 ;  /* 0x0000000907057c24 */ /* 0x040fe4000f8e0204 */
[----:B------:R-:W-:Y:S01]  /*d4b0*/  IMAD.WIDE.U32 R2, R7, UR8, R2 ;  /* 0x0000000807027c25 */ /* 0x000fe2000f8e0002 */
[----:B------:R-:W-:Y:S01]  /*d4c0*/  ISETP.GE.AND P2, PT, R8, R11, PT ;  /* 0x0000000b0800720c */ /* 0x000fe20003f46270 */
[----:B------:R-:W-:-:S02]  /*d4d0*/  ULDC.64 UR8, c[0x0][0xa80] ;  /* 0x0002a00000087ab9 */ /* 0x000fc40000000a00 */
[----:B------:R-:W-:Y:S01]  /*d4e0*/  VIADD R0, R8, 0x20 ;  /* 0x0000002008007836 */ /* 0x000fe20000000000 */
[----:B------:R-:W-:Y:S01]  /*d4f0*/  LEA R4, P3, R2, UR8, 0x1 ;  /* 0x0000000802047c11 */ /* 0x000fe2000f8608ff */
[----:B------:R-:W-:-:S03]  /*d500*/  IMAD.IADD R3, R3, 0x1, R5 ;  /* 0x0000000103037824 */ /* 0x000fc600078e0205 */
[-C--:B------:R-:W-:Y:S01]  /*d510*/  ISETP.GE.AND P1, PT, R0, R11.reuse, PT ;  /* 0x0000000b0000720c */ /* 0x080fe20003f26270 */
[----:B------:R-:W-:Y:S01]  /*d520*/  VIADD R0, R8, 0x40 ;  /* 0x0000004008007836 */ /* 0x000fe20000000000 */
[----:B------:R-:W-:Y:S02]  /*d530*/  LEA.HI.X R5, R2, UR9, R3, 0x1, P3 ;  /* 0x0000000902057c11 */ /* 0x000fe400098f0c03 */
[----:B------:R0:W1:Y:S02]  /*d540*/  SHFL.IDX PT, R2, R4, RZ, 0x181f ;  /* 0x00181fff04027589 */ /* 0x00006400000e0000 */
[----:B------:R-:W-:Y:S02]  /*d550*/  ISETP.GE.AND P0, PT, R0, R11, PT ;  /* 0x0000000b0000720c */ /* 0x000fe40003f06270 */
[----:B------:R0:W2:Y:S01]  /*d560*/  SHFL.IDX PT, R0, R5, RZ, 0x181f ;  /* 0x00181fff05007589 */ /* 0x0000a200000e0000 */
[----:B------:R-:W-:Y:S10]  /*d570*/  @P2 BRA `(.L_x_223) ;  /* 0x0000000000442947 */ /* 0x000ff40003800000 */
        /* <DEDUP_REMOVED lines=8> */
[----:B------:R3:W-:Y:S01]  /*d600*/  @!P5 ST.E.128 desc[UR36][R6.64], RZ ;  /* 0x000000ff0600d985 */ /* 0x0007e2000c101d24 */
[----:B------:R-:W-:Y:S02]  /*d610*/  @!P4 LEA.HI.X R13, R23, R0, R19, 0x1, P6 ;  /* 0x00000000170dc211 */ /* 0x000fe400030f0c13 */
[----:B------:R-:W-:-:S03]  /*d620*/  @!P3 LEA R14, P6, R22, R2, 0x1 ;  /* 0x00000002160eb211 */ /* 0x000fc600078c08ff */
[----:B------:R3:W-:Y:S01]  /*d630*/  @!P4 ST.E.128 desc[UR36][R12.64], RZ ;  /* 0x000000ff0c00c985 */ /* 0x0007e2000c101d24 */
[----:B------:R-:W-:Y:S02]  /*d640*/  @!P3 LEA.HI.X R15, R22, R0, R18, 0x1, P6 ;  /* 0x00000000160fb211 */ /* 0x000fe400030f0c12 */
[----:B------:R-:W-:-:S03]  /*d650*/  @!P2 LEA R2, P6, R212, R2, 0x1 ;  /* 0x00000002d402a211 */ /* 0x000fc600078c08ff */
[----:B------:R3:W-:Y:S01]  /*d660*/  @!P3 ST.E.128 desc[UR36][R14.64], RZ ;  /* 0x000000ff0e00b985 */ /* 0x0007e2000c101d24 */
[----:B------:R-:W-:-:S05]  /*d670*/  @!P2 LEA.HI.X R3, R212, R0, R227, 0x1, P6 ;  /* 0x00000000d403a211 */ /* 0x000fca00030f0ce3 */
[----:B------:R3:W-:Y:S04]  /*d680*/  @!P2 ST.E.128 desc[UR36][R2.64], RZ ;  /* 0x000000ff0200a985 */ /* 0x0007e8000c101d24 */
.L_x_223:
[----:B------:R-:W-:Y:S05]  /*d690*/  BSYNC B1 ;  /* 0x0000000000017941 */ /* 0x000fea0003800000 */
.L_x_222:
[----:B--2---:R2:W4:Y:S01]  /*d6a0*/  SHFL.IDX PT, R0, R5, 0x1, 0x181f ;  /* 0x00381f0005007f89 */ /* 0x00452200000e0000 */
[----:B------:R-:W-:Y:S03]  /*d6b0*/  BSSY B1, `(.L_x_224) ;  /* 0x0000014000017945 */ /* 0x000fe60003800000 */
[----:B-1-3--:R2:W1:Y:S01]  /*d6c0*/  SHFL.IDX PT, R2, R4, 0x1, 0x181f ;  /* 0x00381f0004027f89 */ /* 0x00a46200000e0000 */
[----:B------:R-:W-:Y:S05]  /*d6d0*/  @P1 BRA `(.L_x_225) ;  /* 0x0000000000441947 */ /* 0x000fea0003800000 */
[----:B------:R-:W-:Y:S02]  /*d6e0*/  ULDC UR4, c[0x0][0xac8] ;  /* 0x0002b20000047ab9 */ /* 0x000fe40000000800 */
[----:B------:R-:W-:Y:S02]  /*d6f0*/  ISETP.GE.AND P4, PT, R17, UR4, PT ;  /* 0x0000000411007c0c */ /* 0x000fe4000bf86270 */
[----:B------:R-:W-:Y:S02]  /*d700*/  ISETP.GE.AND P3, PT, R23, UR4, PT ;  /* 0x0000000417007c0c */ /* 0x000fe4000bf66270 */
[----:B------:R-:W-:Y:S02]  /*d710*/  ISETP.GE.AND P2, PT, R22, UR4, PT ;  /* 0x0000000416007c0c */ /* 0x000fe4000bf46270 */
[----:B------:R-:W-:-:S07]  /*d720*/  ISETP.GE.AND P1, PT, R212, UR4, PT ;  /* 0x00000004d4007c0c */ /* 0x000fce000bf26270 */
[-C--:B-1----:R-:W-:Y:S02]  /*d730*/  @!P4 LEA R6, P6, R17, R2.reuse, 0x1 ;  /* 0x000000021106c211 */ /* 0x082fe400078c08ff */
[----:B------:R-:W-:Y:S02]  /*d740*/  @!P3 LEA R12, P5, R23, R2, 0x1 ;  /* 0x00000002170cb211 */ /* 0x000fe400078a08ff */
[----:B----4-:R-:W-:Y:S02]  /*d750*/  @!P4 LEA.HI.X R7, R17, R0, R20, 0x1, P6 ;  /* 0x000000001107c211 */ /* 0x010fe400030f0c14 */
[----:B------:R-:W-:Y:S02]  /*d760*/  @!P2 LEA R14, P6, R22, R2, 0x1 ;  /* 0x00000002160ea211 */ /* 0x000fe400078c08ff */
[----:B------:R-:W-:Y:S01]  /*d770*/  @!P3 LEA.HI.X R13, R23, R0, R19, 0x1, P5 ;  /* 0x00000000170db211 */ /* 0x000fe200028f0c13 */
[----:B------:R3:W-:Y:S01]  /*d780*/  @!P4 ST.E.128 desc[UR36][R6.64], RZ ;  /* 0x000000ff0600c985 */ /* 0x0007e2000c101d24 */
[----:B------:R-:W-:-:S02]  /*d790*/  @!P1 LEA R2, P5, R212, R2, 0x1 ;  /* 0x00000002d4029211 */ /* 0x000fc400078a08ff */
[-C--:B------:R-:W-:Y:S01]  /*d7a0*/  @!P2 LEA.HI.X R15, R22, R0.reuse, R18, 0x1, P6 ;  /* 0x00000000160fa211 */ /* 0x080fe200030f0c12 */
[----:B------:R3:W-:Y:S01]  /*d7b0*/  @!P3 ST.E.128 desc[UR36][R12.64], RZ ;  /* 0x000000ff0c00b985 */ /* 0x0007e2000c101d24 */
[----:B------:R-:W-:-:S03]  /*d7c0*/  @!P1 LEA.HI.X R3, R212, R0, R227, 0x1, P5 ;  /* 0x00000000d4039211 */ /* 0x000fc600028f0ce3 */
[----:B------:R3:W-:Y:S04]  /*d7d0*/  @!P2 ST.E.128 desc[UR36][R14.64], RZ ;  /* 0x000000ff0e00a985 */ /* 0x0007e8000c101d24 */
[----:B------:R3:W-:Y:S02]  /*d7e0*/  @!P1 ST.E.128 desc[UR36][R2.64], RZ ;  /* 0x000000ff02009985 */ /* 0x0007e4000c101d24 */
.L_x_225:
[----:B------:R-:W-:Y:S05]  /*d7f0*/  BSYNC B1 ;  /* 0x0000000000017941 */ /* 0x000fea0003800000 */
.L_x_224:
[----:B----4-:R4:W0:Y:S01]  /*d800*/  SHFL.IDX PT, R0, R5, 0x2, 0x181f ;  /* 0x00581f0005007f89 */ /* 0x01082200000e0000 */
        /* <DEDUP_REMOVED lines=9> */
[-C--:B------:R-:W-:Y:S02]  /*d8a0*/  @!P2 LEA R12, P5, R23, R2.reuse, 0x1 ;  /* 0x00000002170ca211 */ /* 0x080fe400078a08ff */
[----:B------:R-:W-:Y:S02]  /*d8b0*/  @!P1 LEA R14, P4, R22, R2, 0x1 ;  /* 0x00000002160e9211 */ /* 0x000fe400078808ff */
[----:B0-----:R-:W-:Y:S02]  /*d8c0*/  @!P3 LEA.HI.X R7, R17, R0, R20, 0x1, P6 ;  /* 0x000000001107b211 */ /* 0x001fe400030f0c14 */
[----:B------:R-:W-:Y:S02]  /*d8d0*/  @!P0 LEA R2, P6, R212, R2, 0x1 ;  /* 0x00000002d4028211 */ /* 0x000fe400078c08ff */
[-C--:B------:R-:W-:Y:S01]  /*d8e0*/  @!P2 LEA.HI.X R13, R23, R0.reuse, R19, 0x1, P5 ;  /* 0x00000000170da211 */ /* 0x080fe200028f0c13 */
[----:B------:R3:W-:Y:S01]  /*d8f0*/  @!P3 ST.E.128 desc[UR36][R6.64], RZ ;  /* 0x000000ff0600b985 */ /* 0x0007e2000c101d24 */
[----:B------:R-:W-:-:S02]  /*d900*/  @!P1 LEA.HI.X R15, R22, R0, R18, 0x1, P4 ;  /* 0x00000000160f9211 */ /* 0x000fc400020f0c12 */
[----:B------:R-:W-:Y:S01]  /*d910*/  @!P0 LEA.HI.X R3, R212, R0, R227, 0x1, P6 ;  /* 0x00000000d4038211 */ /* 0x000fe200030f0ce3 */
[----:B------:R3:W-:Y:S04]  /*d920*/  @!P2 ST.E.128 desc[UR36][R12.64], RZ ;  /* 0x000000ff0c00a985 */ /* 0x0007e8000c101d24 */
[----:B------:R3:W-:Y:S04]  /*d930*/  @!P1 ST.E.128 desc[UR36][R14.64], RZ ;  /* 0x000000ff0e009985 */ /* 0x0007e8000c101d24 */
[----:B------:R3:W-:Y:S02]  /*d940*/  @!P0 ST.E.128 desc[UR36][R2.64], RZ ;  /* 0x000000ff02008985 */ /* 0x0007e4000c101d24 */
.L_x_227:
[----:B------:R-:W-:Y:S05]  /*d950*/  BSYNC B1 ;  /* 0x0000000000017941 */ /* 0x000fea0003800000 */
.L_x_226:
[----:B0-----:R-:W-:Y:S01]  /*d960*/  IADD3 R0, R8, 0x60, RZ ;  /* 0x0000006008007810 */ /* 0x001fe20007ffe0ff */
[----:B---3--:R0:W3:Y:S03]  /*d970*/  SHFL.IDX PT, R6, R5, 0x3, 0x181f ;  /* 0x00781f0005067f89 */ /* 0x0080e600000e0000 */
[----:B------:R-:W-:Y:S01]  /*d980*/  ISETP.GE.AND P0, PT, R0, R11, PT ;  /* 0x0000000b0000720c */ /* 0x000fe20003f06270 */
[----:B-1----:R0:W1:-:S12]  /*d990*/  SHFL.IDX PT, R2, R4, 0x3, 0x181f ;  /* 0x00781f0004027f89 */ /* 0x00205800000e0000 */
[----:B0-----:R-:W-:Y:S05]  /*d9a0*/  @P0 BRA `(.L_x_218) ;  /* 0x0000000000440947 */ /* 0x001fea0003800000 */
[----:B------:R-:W-:Y:S02]  /*d9b0*/  ULDC UR4, c[0x0][0xac8] ;  /* 0x0002b20000047ab9 */ /* 0x000fe40000000800 */
[----:B------:R-:W-:Y:S02]  /*d9c0*/  ISETP.GE.AND P3, PT, R17, UR4, PT ;  /* 0x0000000411007c0c */ /* 0x000fe4000bf66270 */
[----:B------:R-:W-:Y:S02]  /*d9d0*/  ISETP.GE.AND P2, PT, R23, UR4, PT ;  /* 0x0000000417007c0c */ /* 0x000fe4000bf46270 */
[----:B------:R-:W-:Y:S02]  /*d9e0*/  ISETP.GE.AND P1, PT, R22, UR4, PT ;  /* 0x0000000416007c0c */ /* 0x000fe4000bf26270 */
[----:B------:R-:W-:-:S07]  /*d9f0*/  ISETP.GE.AND P0, PT, R212, UR4, PT ;  /* 0x00000004d4007c0c */ /* 0x000fce000bf06270 */
[-C--:B-12-4-:R-:W-:Y:S02]  /*da00*/  @!P3 LEA R4, P6, R17, R2.reuse, 0x1 ;  /* 0x000000021104b211 */ /* 0x096fe400078c08ff */
[-C--:B------:R-:W-:Y:S02]  /*da10*/  @!P2 LEA R8, P5, R23, R2.reuse, 0x1 ;  /* 0x000000021708a211 */ /* 0x080fe400078a08ff */
[----:B------:R-:W-:Y:S02]  /*da20*/  @!P1 LEA R10, P4, R22, R2, 0x1 ;  /* 0x00000002160a9211 */ /* 0x000fe400078808ff */
[----:B---3--:R-:W-:Y:S02]  /*da30*/  @!P3 LEA.HI.X R5, R17, R6, R20, 0x1, P6 ;  /* 0x000000061105b211 */ /* 0x008fe400030f0c14 */
        /* <DEDUP_REMOVED lines=8> */
.L_x_218:
[----:B------:R-:W-:Y:S05]  /*dac0*/  BSYNC B0 ;  /* 0x0000000000007941 */ /* 0x000fea0003800000 */
.L_x_209:
[----:B------:R-:W-:Y:S02]  /*dad0*/  ULDC UR4, c[0x0][0xc3c] ;  /* 0x00030f0000047ab9 */ /* 0x000fe40000000800 */
[----:B------:R-:W-:-:S06]  /*dae0*/  UISETP.GE.AND UP0, UPT, UR7, UR4, UPT ;  /* 0x000000040700728c */ /* 0x000fcc000bf06270 */
[----:B------:R-:W-:-:S13]  /*daf0*/  PLOP3.LUT P0, PT, PT, PT, UP0, 0x80, 0x0 ;  /* 0x000000000000781c */ /* 0x000fda0003f0f008 */
[----:B------:R-:W-:Y:S05]  /*db00*/  @!P0 BRA `(.L_x_228) ;  /* 0xffffff3000b08947 */ /* 0x000fea000383ffff */
[----:B------:R-:W-:Y:S05]  /*db10*/  EXIT ;  /* 0x000000000000794d */ /* 0x000fea0003800000 */
.L_x_181:
[----:B------:R-:W-:-:S08]  /*db20*/  NOP ;  /* 0x0000000000007918 */ /* 0x000fd00000000000 */
[----:B0-----:R-:W0:-:S00]  /*db30*/  USETMAXREG.DEALLOC.CTAPOOL 0x28 ;  /* 0x00000028000079c8 */ /* 0x001e0000080e0500 */
[----:B0-----:R-:W-:Y:S02]  /*db40*/  LOP3.LUT R0, R0, 0x3, RZ, 0xc0, !PT ;  /* 0x0000000300007812 */ /* 0x001fe400078ec0ff */
[----:B------:R-:W-:-:S04]  /*db50*/  LOP3.LUT R23, R23, 0xfffffeff, RZ, 0xc0, !PT ;  /* 0xfffffeff17177812 */ /* 0x000fc800078ec0ff */
[----:B------:R-:W0:Y:S02]  /*db60*/  SHFL.IDX PT, R0, R0, RZ, 0x1f ;  /* 0x00001fff00007589 */ /* 0x000e2400000e0000 */
[----:B0-----:R-:W-:Y:S01]  /*db70*/  ISETP.NE.AND P0, PT, R0, RZ, PT ;  /* 0x000000ff0000720c */ /* 0x001fe20003f05270 */
[----:B------:R-:W-:-:S12]  /*db80*/  IMAD.MOV.U32 R0, RZ, RZ, RZ ;  /* 0x000000ffff007224 */ /* 0x000fd800078e00ff */
[----:B------:R-:W-:Y:S01]  /*db90*/  @P0 LOP3.LUT R23, R23, 0x100, RZ, 0xfc, !PT ;  /* 0x0000010017170812 */ /* 0x000fe200078efcff */
[----:B------:R-:W-:Y:S06]  /*dba0*/  @!P0 BRA `(.L_x_229) ;  /* 0x00000000001c8947 */ /* 0x000fec0003800000 */
[----:B------:R-:W0:Y:S08]  /*dbb0*/  S2UR UR5, SR_CgaCtaId ;  /* 0x00000000000579c3 */ /* 0x000e300000008800 */
[----:B------:R-:W-:Y:S06]  /*dbc0*/  BAR.SYNC.DEFER_BLOCKING 0x5, 0x180 ;  /* 0x0146000000007b1d */ /* 0x000fec0000010000 */
[----:B------:R-:W-:-:S02]  /*dbd0*/  UMOV UR4, 0x400 ;  /* 0x0000040000047882 */ /* 0x000fc40000000000 */
[----:B0-----:R-:W-:-:S09]  /*dbe0*/  ULEA UR4, UR5, UR4, 0x18 ;  /* 0x0000000405047291 */ /* 0x001fd2000f8ec03f */
[----:B------:R-:W1:Y:S01]  /*dbf0*/  LDS.128 R16, [UR4+0x388d0] ;  /* 0x0388d004ff107984 */ /* 0x000e620008000c00 */
[----:B------:R-:W-:Y:S06]  /*dc00*/  BAR.ARV 0x4, 0x180 ;  /* 0x0106000000007b1d */ /* 0x000fec0000002000 */
[----:B------:R-:W-:Y:S05]  /*dc10*/  BRA `(.L_x_230) ;  /* 0x0000000800007947 */ /* 0x000fea0003800000 */
.L_x_229:
[----:B------:R-:W0:Y:S01]  /*dc20*/  S2R R2, SR_TID.X ;  /* 0x0000000000027919 */ /* 0x000e220000002100 */
[----:B------:R-:W-:Y:S01]  /*dc30*/  ULDC UR4, c[0x0][0xc3c] ;  /* 0x00030f0000047ab9 */ /* 0x000fe20000000800 */
[----:B------:R-:W1:Y:S01]  /*dc40*/  S2UR UR6, SR_CTAID.X ;  /* 0x00000000000679c3 */ /* 0x000e620000002500 */
[----:B------:R-:W-:Y:S01]  /*dc50*/  ULDC UR5, c[0x0][0xc38] ;  /* 0x00030e0000057ab9 */ /* 0x000fe20000000800 */
[----:B0-----:R-:W-:-:S04]  /*dc60*/  LOP3.LUT R5, R2, 0x1f, RZ, 0xc0, !PT ;  /* 0x0000001f02057812 */ /* 0x001fc800078ec0ff */
[----:B------:R-:W-:-:S04]  /*dc70*/  ISETP.NE.AND P0, PT, R5, 0x1f, PT ;  /* 0x0000001f0500780c */ /* 0x000fc80003f05270 */
[----:B------:R-:W-:-:S13]  /*dc80*/  ISETP.GE.OR P1, PT, R5, UR4, !P0 ;  /* 0x0000000405007c0c */ /* 0x000fda000c726670 */
[----:B------:R-:W0:Y:S02]  /*dc90*/  @!P1 LDC.64 R2, c[0x0][0xc80] ;  /* 0x00032000ff029b82 */ /* 0x000e240000000a00 */
[----:B0-----:R-:W-:-:S05]  /*dca0*/  @!P1 IMAD.WIDE.U32 R2, R5, 0x4, R2 ;  /* 0x0000000405029825 */ /* 0x001fca00078e0002 */
[----:B------:R-:W2:Y:S01]  /*dcb0*/  @!P1 LDG.E R0, desc[UR36][R2.64] ;  /* 0x0000002402009981 */ /* 0x000ea2000c1e1900 */
[C---:B------:R-:W-:Y:S01]  /*dcc0*/  ISETP.NE.AND P1, PT, R5.reuse, RZ, PT ;  /* 0x000000ff0500720c */ /* 0x040fe20003f25270 */
[----:B------:R-:W-:Y:S01]  /*dcd0*/  UMOV UR4, URZ ;  /* 0x0000003f00047c82 */ /* 0x000fe20008000000 */
[C---:B------:R-:W-:Y:S01]  /*dce0*/  ISETP.GE.U32.AND P2, PT, R5.reuse, 0x2, PT ;  /* 0x000000020500780c */ /* 0x040fe20003f46070 */
[----:B------:R-:W-:Y:S01]  /*dcf0*/  IMAD.MOV.U32 R16, RZ, RZ, RZ ;  /* 0x000000ffff107224 */ /* 0x000fe200078e00ff */
[C---:B------:R-:W-:Y:S02]  /*dd00*/  ISETP.GE.U32.AND P3, PT, R5.reuse, 0x4, PT ;  /* 0x000000040500780c */ /* 0x040fe40003f66070 */
[C---:B------:R-:W-:Y:S02]  /*dd10*/  ISETP.GE.U32.AND P4, PT, R5.reuse, 0x8, PT ;  /* 0x000000080500780c */ /* 0x040fe40003f86070 */
[----:B------:R-:W-:Y:S01]  /*dd20*/  ISETP.GE.U32.AND P5, PT, R5, 0x10, PT ;  /* 0x000000100500780c */ /* 0x000fe20003fa6070 */
[----:B--2---:R-:W0:Y:S02]  /*dd30*/  SHFL.UP PT, R4, R0, 0x1, RZ ;  /* 0x0420000000047989 */ /* 0x004e2400000e00ff */
[----:B0-----:R-:W-:-:S05]  /*dd40*/  SEL R7, R4, RZ, P1 ;  /* 0x000000ff04077207 */ /* 0x001fca0000800000 */
[----:B------:R-:W-:-:S05]  /*dd50*/  IMAD.IADD R7, R0, 0x1, R7 ;  /* 0x0000000100077824 */ /* 0x000fca00078e0207 */
[----:B------:R-:W0:Y:S02]  /*dd60*/  SHFL.UP PT, R4, R7, 0x2, RZ ;  /* 0x0440000007047989 */ /* 0x000e2400000e00ff */
        /* <DEDUP_REMOVED lines=11> */
[----:B------:R-:W0:Y:S02]  /*de20*/  SHFL.IDX PT, R4, R7, 0x1f, 0x1f ;  /* 0x03e01f0007047f89 */ /* 0x000e2400000e0000 */
[----:B0-----:R-:W-:-:S05]  /*de30*/  IMAD R4, R4, UR5, RZ ;  /* 0x0000000504047c24 */ /* 0x001fca000f8e02ff */
[----:B-1----:R-:W-:Y:S02]  /*de40*/  ISETP.GT.AND P6, PT, R4, UR6, PT ;  /* 0x0000000604007c0c */ /* 0x002fe4000bfc4270 */
[----:B------:R-:W-:-:S11]  /*de50*/  MOV R3, R4 ;  /* 0x0000000400037202 */ /* 0x000fd60000000f00 */
[----:B------:R-:W-:Y:S05]  /*de60*/  @P6 BRA `(.L_x_231) ;  /* 0x0000000000946947 */ /* 0x000fea0003800000 */
[----:B------:R-:W-:Y:S01]  /*de70*/  IMAD.MOV.U32 R4, RZ, RZ, R3 ;  /* 0x000000ffff047224 */ /* 0x000fe200078e0003 */
[----:B------:R-:W-:Y:S01]  /*de80*/  UMOV UR4, URZ ;  /* 0x0000003f00047c82 */ /* 0x000fe20008000000 */
[----:B------:R-:W-:-:S05]  /*de90*/  ULDC UR5, c[0x0][0xc38] ;  /* 0x00030e0000057ab9 */ /* 0x000fca0000000800 */
.L_x_235:
[----:B------:R-:W0:Y:S01]  /*dea0*/  LDC R2, c[0x0][0xc3c] ;  /* 0x00030f00ff027b82 */ /* 0x000e220000000800 */
[----:B------:R-:W-:-:S06]  /*deb0*/  UIADD3 UR4, UR4, 0x1f, URZ ;  /* 0x0000001f04047890 */ /* 0x000fcc000fffe03f */
[----:B0-----:R-:W-:-:S13]  /*dec0*/  ISETP.LE.AND P6, PT, R2, UR4, PT ;  /* 0x0000000402007c0c */ /* 0x001fda000bfc3270 */
[----:B------:R-:W-:Y:S05]  /*ded0*/  @P6 BRA `(.L_x_232) ;  /* 0x0000000400246947 */ /* 0x000fea0003800000 */
[----:B------:R-:W-:Y:S01]  /*dee0*/  VIADD R7, R5, UR4 ;  /* 0x0000000405077c36 */ /* 0x000fe20008000000 */
[----:B------:R-:W-:Y:S01]  /*def0*/  BSSY B0, `(.L_x_233) ;  /* 0x0000007000007945 */ /* 0x000fe20003800000 */
[----:B------:R-:W-:-:S03]  /*df00*/  IMAD.MOV.U32 R0, RZ, RZ, RZ ;  /* 0x000000ffff007224 */ /* 0x000fc600078e00ff */
[----:B------:R-:W-:-:S13]  /*df10*/  ISETP.GE.OR P6, PT, R7, R2, !P0 ;  /* 0x000000020700720c */ /* 0x000fda00047c6670 */
[----:B------:R-:W-:Y:S05]  /*df20*/  @P6 BRA `(.L_x_234) ;  /* 0x00000000000c6947 */ /* 0x000fea0003800000 */
[----:B------:R-:W0:Y:S02]  /*df30*/  LDC.64 R2, c[0x0][0xc80] ;  /* 0x00032000ff027b82 */ /* 0x000e240000000a00 */
[----:B0-----:R-:W-:-:S05]  /*df40*/  IMAD.WIDE R2, R7, 0x4, R2 ;  /* 0x0000000407027825 */ /* 0x001fca00078e0202 */
[----:B------:R0:W5:Y:S02]  /*df50*/  LDG.E R0, desc[UR36][R2.64] ;  /* 0x0000002402007981 */ /* 0x000164000c1e1900 */
.L_x_234:
[----:B------:R-:W-:Y:S05]  /*df60*/  BSYNC B0 ;  /* 0x0000000000007941 */ /* 0x000fea0003800000 */
.L_x_233:
[----:B0----5:R-:W0:Y:S02]  /*df70*/  SHFL.UP PT, R2, R0, 0x1, RZ ;  /* 0x0420000000027989 */ /* 0x021e2400000e00ff */
        /* <DEDUP_REMOVED lines=12> */
[----:B0-----:R-:W-:-:S04]  /*e040*/  SEL R9, R8, RZ, P5 ;  /* 0x000000ff08097207 */ /* 0x001fc80002800000 */
[----:B------:R-:W-:-:S05]  /*e050*/  IADD3 R9, R6, R9, RZ ;  /* 0x0000000906097210 */ /* 0x000fca0007ffe0ff */
[----:B------:R-:W0:Y:S02]  /*e060*/  SHFL.IDX PT, R3, R9, 0x1f, 0x1f ;  /* 0x03e01f0009037f89 */ /* 0x000e2400000e0000 */
[----:B0-----:R-:W-:-:S04]  /*e070*/  IMAD R3, R3, UR5, RZ ;  /* 0x0000000503037c24 */ /* 0x001fc8000f8e02ff */
[----:B------:R-:W-:-:S05]  /*e080*/  IMAD.IADD R4, R3, 0x1, R4 ;  /* 0x0000000103047824 */ /* 0x000fca00078e0204 */
[----:B------:R-:W-:-:S13]  /*e090*/  ISETP.GT.AND P6, PT, R4, UR6, PT ;  /* 0x0000000604007c0c */ /* 0x000fda000bfc4270 */
[----:B------:R-:W-:Y:S05]  /*e0a0*/  @!P6 BRA `(.L_x_235) ;  /* 0xfffffffc007ce947 */ /* 0x000fea000383ffff */
[----:B------:R-:W-:-:S07]  /*e0b0*/  IMAD.MOV.U32 R7, RZ, RZ, R9 ;  /* 0x000000ffff077224 */ /* 0x000fce00078e0009 */
.L_x_231:
[----:B------:R-:W-:-:S04]  /*e0c0*/  IMAD.IADD R8, R4, 0x1, -R3 ;  /* 0x0000000104087824 */ /* 0x000fc800078e0a03 */
[----:B------:R-:W-:-:S05]  /*e0d0*/  IMAD R2, R7, UR5, R8 ;  /* 0x0000000507027c24 */ /* 0x000fca000f8e0208 */
[----:B------:R-:W-:-:S13]  /*e0e0*/  ISETP.GT.AND P0, PT, R2, UR6, PT ;  /* 0x0000000602007c0c */ /* 0x000fda000bf04270 */
[----:B------:R-:W-:-:S04]  /*e0f0*/  VOTE.ANY R4, PT, !P0 ;  /* 0x0000000000047806 */ /* 0x000fc800040e0100 */
[----:B------:R-:W0:Y:S01]  /*e100*/  POPC R19, R4 ;  /* 0x0000000400137309 */ /* 0x000e220000000000 */
[----:B------:R-:W-:Y:S01]  /*e110*/  ISETP.NE.AND P0, PT, R4, RZ, PT ;  /* 0x000000ff0400720c */ /* 0x000fe20003f05270 */
[----:B0-----:R-:W0:Y:S02]  /*e120*/  SHFL.IDX PT, R10, R0, R19, 0x1f ;  /* 0x00001f13000a7589 */ /* 0x001e2400000e0000 */
[----:B0-----:R-:W-:-:S04]  /*e130*/  IABS R9, R10 ;  /* 0x0000000a00097213 */ /* 0x001fc80000000000 */
[----:B------:R-:W0:Y:S08]  /*e140*/  I2F.RP R6, R9 ;  /* 0x0000000900067306 */ /* 0x000e300000209400 */
[----:B0-----:R-:W0:Y:S02]  /*e150*/  MUFU.RCP R6, R6 ;  /* 0x0000000600067308 */ /* 0x001e240000001000 */
[----:B0-----:R-:W-:-:S06]  /*e160*/  VIADD R2, R6, 0xffffffe ;  /* 0x0ffffffe06027836 */ /* 0x001fcc0000000000 */
[----:B------:R0:W1:Y:S01]  /*e170*/  F2I.FTZ.U32.TRUNC.NTZ R3, R2 ;  /* 0x0000000200037305 */ /* 0x000062000021f000 */
[----:B------:R-:W-:Y:S05]  /*e180*/  @!P0 BRA `(.L_x_236) ;  /* 0x0000000000088947 */ /* 0x000fea0003800000 */
[----:B------:R-:W-:-:S06]  /*e190*/  VIADD R16, R19, 0xffffffff ;  /* 0xffffffff13107836 */ /* 0x000fcc0000000000 */
[----:B------:R2:W3:Y:S02]  /*e1a0*/  SHFL.IDX PT, R16, R7, R16, 0x1f ;  /* 0x00001f1007107589 */ /* 0x0004e400000e0000 */
.L_x_236:
[----:B---3--:R-:W-:Y:S01]  /*e1b0*/  IMAD R16, R16, UR5, R8 ;  /* 0x0000000510107c24 */ /* 0x008fe2000f8e0208 */
[----:B0-----:R-:W-:Y:S01]  /*e1c0*/  IABS R2, R10 ;  /* 0x0000000a00027213 */ /* 0x001fe20000000000 */
[----:B-1----:R-:W-:Y:S01]  /*e1d0*/  IMAD.MOV R0, RZ, RZ, -R3 ;  /* 0x000000ffff007224 */ /* 0x002fe200078e0a03 */
[----:B------:R-:W-:Y:S02]  /*e1e0*/  IADD3 R19, R19, UR4, RZ ;  /* 0x0000000413137c10 */ /* 0x000fe4000fffe0ff */
[----:B------:R-:W-:Y:S01]  /*e1f0*/  IADD3 R11, -R16, UR6, RZ ;  /* 0x00000006100b7c10 */ /* 0x000fe2000fffe1ff */
[----:B------:R-:W-:Y:S01]  /*e200*/  IMAD.MOV R4, RZ, RZ, -R2 ;  /* 0x000000ffff047224 */ /* 0x000fe200078e0a02 */
[----:B------:R-:W-:Y:S01]  /*e210*/  MOV R2, RZ ;  /* 0x000000ff00027202 */ /* 0x000fe20000000f00 */
[----:B--2---:R-:W-:Y:S01]  /*e220*/  IMAD R7, R0, R9, RZ ;  /* 0x0000000900077224 */ /* 0x004fe200078e02ff */
[----:B------:R-:W-:-:S03]  /*e230*/  IABS R0, R11 ;  /* 0x0000000b00007213 */ /* 0x000fc60000000000 */
[----:B------:R-:W-:-:S04]  /*e240*/  IMAD.HI.U32 R2, R3, R7, R2 ;  /* 0x0000000703027227 */ /* 0x000fc800078e0002 */
[----:B------:R-:W-:Y:S02]  /*e250*/  IMAD.MOV.U32 R3, RZ, RZ, R0 ;  /* 0x000000ffff037224 */ /* 0x000fe400078e0000 */
[----:B------:R-:W-:Y:S02]  /*e260*/  IMAD.MOV.U32 R0, RZ, RZ, R4 ;  /* 0x000000ffff007224 */ /* 0x000fe400078e0004 */
[----:B------:R-:W-:-:S04]  /*e270*/  IMAD.HI.U32 R2, R2, R3, RZ ;  /* 0x0000000302027227 */ /* 0x000fc800078e00ff */
[----:B------:R-:W-:-:S05]  /*e280*/  IMAD R0, R2, R0, R3 ;  /* 0x0000000002007224 */ /* 0x000fca00078e0203 */
[----:B------:R-:W-:-:S13]  /*e290*/  ISETP.GT.U32.AND P1, PT, R9, R0, PT ;  /* 0x000000000900720c */ /* 0x000fda0003f24070 */
[----:B------:R-:W-:Y:S02]  /*e2a0*/  @!P1 IMAD.IADD R0, R0, 0x1, -R9 ;  /* 0x0000000100009824 */ /* 0x000fe400078e0a09 */
[----:B------:R-:W-:Y:S01]  /*e2b0*/  @!P1 VIADD R2, R2, 0x1 ;  /* 0x0000000102029836 */ /* 0x000fe20000000000 */
[----:B------:R-:W-:Y:S02]  /*e2c0*/  ISETP.NE.AND P1, PT, R10, RZ, PT ;  /* 0x000000ff0a00720c */ /* 0x000fe40003f25270 */
[----:B------:R-:W-:Y:S02]  /*e2d0*/  ISETP.GE.U32.AND P0, PT, R0, R9, PT ;  /* 0x000000090000720c */ /* 0x000fe40003f06070 */
[----:B------:R-:W-:-:S04]  /*e2e0*/  LOP3.LUT R0, R11, R10, RZ, 0x3c, !PT ;  /* 0x0000000a0b007212 */ /* 0x000fc800078e3cff */
[----:B------:R-:W-:-:S07]  /*e2f0*/  ISETP.GE.AND P2, PT, R0, RZ, PT ;  /* 0x000000ff0000720c */ /* 0x000fce0003f46270 */
[----:B------:R-:W-:-:S06]  /*e300*/  @P0 VIADD R2, R2, 0x1 ;  /* 0x0000000102020836 */ /* 0x000fcc0000000000 */
[----:B------:R-:W-:Y:S01]  /*e310*/  @!P2 IMAD.MOV R2, RZ, RZ, -R2 ;  /* 0x000000ffff02a224 */ /* 0x000fe200078e0a02 */
[----:B------:R-:W-:-:S05]  /*e320*/  @!P1 LOP3.LUT R2, RZ, R10, RZ, 0x33, !PT ;  /* 0x0000000aff029212 */ /* 0x000fca00078e33ff */
[--C-:B------:R-:W-:Y:S02]  /*e330*/  IMAD.MOV R17, RZ, RZ, -R2.reuse ;  /* 0x000000ffff117224 */ /* 0x100fe400078e0a02 */
[----:B------:R-:W-:Y:S02]  /*e340*/  IMAD.MOV.U32 R18, RZ, RZ, R2 ;  /* 0x000000ffff127224 */ /* 0x000fe400078e0002 */
[----:B------:R-:W-:Y:S01]  /*e350*/  IMAD R17, R10, R17, R11 ;  /* 0x000000110a117224 */ /* 0x000fe200078e020b */
[----:B------:R-:W-:Y:S06]  /*e360*/  BRA `(.L_x_237) ;  /* 0x0000000000147947 */ /* 0x000fec0003800000 */
.L_x_232:
[----:B------:R-:W-:Y:S01]  /*e370*/  ULDC UR4, c[0x0][0xc3c] ;  /* 0x00030f0000047ab9 */ /* 0x000fe20000000800 */
[----:B------:R-:W-:Y:S02]  /*e380*/  IMAD.MOV.U32 R17, RZ, RZ, RZ ;  /* 0x000000ffff117224 */ /* 0x000fe400078e00ff */
[----:B------:R-:W-:Y:S02]  /*e390*/  IMAD.U32 R16, RZ, RZ, UR6 ;  /* 0x00000006ff107e24 */ /* 0x000fe4000f8e00ff */
[----:B------:R-:W-:Y:S02]  /*e3a0*/  IMAD.MOV.U32 R18, RZ, RZ, RZ ;  /* 0x000000ffff127224 */ /* 0x000fe400078e00ff */
[----:B------:R-:W-:-:S07]  /*e3b0*/  IMAD.U32 R19, RZ, RZ, UR4 ;  /* 0x00000004ff137e24 */ /* 0x000fce000f8e00ff */
.L_x_237:
[----:B------:R-:W-:-:S13]  /*e3c0*/  ISETP.NE.AND P0, PT, R5, RZ, PT ;  /* 0x000000ff0500720c */ /* 0x000fda0003f05270 */
[----:B------:R-:W0:Y:S01]  /*e3d0*/  @!P0 S2R R3, SR_CgaCtaId ;  /* 0x0000000000038919 */ /* 0x000e220000008800 */
[----:B------:R-:W-:-:S04]  /*e3e0*/  @!P0 MOV R0, 0x400 ;  /* 0x0000040000008802 */ /* 0x000fc80000000f00 */
[----:B0-----:R-:W-:-:S05]  /*e3f0*/  @!P0 LEA R0, R3, R0, 0x18 ;  /* 0x0000000003008211 */ /* 0x001fca00078ec0ff */
[----:B------:R0:W-:Y:S01]  /*e400*/  @!P0 STS.128 [R0+0x388d0], R16 ;  /* 0x0388d01000008388 */ /* 0x0001e20000000c00 */
[----:B------:R-:W-:Y:S06]  /*e410*/  BAR.ARV 0x5, 0x180 ;  /* 0x0146000000007b1d */ /* 0x000fec0000002000 */
.L_x_230:
[----:B------:R2:W-:Y:S01]  /*e420*/  STL [R1+0x1c], RZ ;  /* 0x00001cff01007387 */ /* 0x0005e20000100800 */
[----:B------:R-:W-:Y:S01]  /*e430*/  ULDC UR4, c[0x0][0xc3c] ;  /* 0x00030f0000047ab9 */ /* 0x000fe20000000800 */
[----:B------:R-:W-:Y:S01]  /*e440*/  IMAD.MOV.U32 R28, RZ, RZ, 0x1 ;  /* 0x00000001ff1c7424 */ /* 0x000fe200078e00ff */
[----:B-1----:R-:W-:Y:S01]  /*e450*/  ISETP.GE.AND P0, PT, R19, UR4, PT ;  /* 0x0000000413007c0c */ /* 0x002fe2000bf06270 */
[----:B------:R-:W-:-:S12]  /*e460*/  IMAD.MOV.U32 R27, RZ, RZ, RZ ;  /* 0x000000ffff1b7224 */ /* 0x000fd800078e00ff */
[----:B--2---:R-:W-:Y:S05]  /*e470*/  @P0 BRA `(.L_x_238) ;  /* 0x0000004800140947 */ /* 0x004fea0003800000 */
[----:B0-----:R-:W2:Y:S01]  /*e480*/  LDL R0, [R1+0x24] ;  /* 0x0000240001007983 */ /* 0x001ea20000100800 */
[----:B------:R-:W0:Y:S01]  /*e490*/  S2UR UR5, SR_CgaCtaId ;  /* 0x00000000000579c3 */ /* 0x000e220000008800 */
[----:B------:R-:W-:Y:S01]  /*e4a0*/  BSSY B8, `(.L_x_238) ;  /* 0x0000482000087945 */ /* 0x000fe20003800000 */
[----:B------:R-:W-:Y:S01]  /*e4b0*/  IMAD.MOV.U32 R28, RZ, RZ, 0x1 ;  /* 0x00000001ff1c7424 */ /* 0x000fe200078e00ff */
[----:B------:R-:W1:Y:S01]  /*e4c0*/  S2R R2, SR_TID.X ;  /* 0x0000000000027919 */ /* 0x000e620000002100 */
[----:B------:R-:W-:Y:S01]  /*e4d0*/  IMAD.MOV.U32 R27, RZ, RZ, RZ ;  /* 0x000000ffff1b7224 */ /* 0x000fe200078e00ff */
[----:B------:R-:W-:Y:S01]  /*e4e0*/  ULDC UR39, c[0x0][0xc] ;  /* 0x0000030000277ab9 */ /* 0x000fe20000000800 */
[----:B------:R3:W-:Y:S01]  /*e4f0*/  STL [R1+0x1c], RZ ;  /* 0x00001cff01007387 */ /* 0x0007e20000100800 */
[C---:B-1----:R-:W-:Y:S02]  /*e500*/  SHF.L.U32 R33, R2.reuse, 0x3, RZ ;  /* 0x0000000302217819 */ /* 0x042fe400000006ff */
[----:B------:R-:W-:-:S04]  /*e510*/  LOP3.LUT R3, R2, 0x7f, RZ, 0xc0, !PT ;  /* 0x0000007f02037812 */ /* 0x000fc800078ec0ff */
[----:B------:R-:W-:Y:S02]  /*e520*/  SHF.R.U32.HI R3, RZ, 0x3, R3 ;  /* 0x00000003ff037819 */ /* 0x000fe40000011603 */
[----:B--2---:R-:W-:Y:S02]  /*e530*/  R2UR UR4, R0 ;  /* 0x00000000000472ca */ /* 0x004fe400000e0000 */
[----:B------:R-:W-:-:S04]  /*e540*/  LOP3.LUT R0, R33, 0x1f8, RZ, 0xc0, !PT ;  /* 0x000001f821007812 */ /* 0x000fc800078ec0ff */
[----:B------:R-:W-:Y:S01]  /*e550*/  LOP3.LUT R0, R0, 0x38, R2, 0x78, !PT ;  /* 0x0000003800007812 */ /* 0x000fe200078e7802 */
[----:B------:R-:W-:-:S03]  /*e560*/  IMAD.SHL.U32 R2, R2, 0x10, RZ ;  /* 0x0000001002027824 */ /* 0x000fc600078e00ff */
[----:B------:R-:W-:Y:S02]  /*e570*/  LOP3.LUT R32, R0, 0x200, R33, 0xf8, !PT ;  /* 0x0000020000207812 */ /* 0x000fe400078ef821 */
[----:B------:R-:W-:Y:S01]  /*e580*/  LOP3.LUT R33, R33, 0x38, RZ, 0xc0, !PT ;  /* 0x0000003821217812 */ /* 0x000fe200078ec0ff */
[----:B------:R-:W-:Y:S01]  /*e590*/  ULOP3.LUT UR38, UR4, 0x2, URZ, 0xfc, !UPT ;  /* 0x0000000204267892 */ /* 0x000fe2000f8efc3f */
[----:B------:R-:W-:Y:S02]  /*e5a0*/  LOP3.LUT R2, R3, 0x70, R2, 0xf8, !PT ;  /* 0x0000007003027812 */ /* 0x000fe400078ef802 */
[----:B------:R-:W-:Y:S01]  /*e5b0*/  UMOV UR4, 0x400 ;  /* 0x0000040000047882 */ /* 0x000fe20000000000 */
[C---:B------:R-:W-:Y:S01]  /*e5c0*/  LOP3.LUT R0, R33.reuse, 0x40, RZ, 0xfc, !PT ;  /* 0x0000004021007812 */ /* 0x040fe200078efcff */
[----:B0-----:R-:W-:Y:S01]  /*e5d0*/  ULEA UR4, UR5, UR4, 0x18 ;  /* 0x0000000405047291 */ /* 0x001fe2000f8ec03f */
[C---:B------:R-:W-:Y:S02]  /*e5e0*/  LOP3.LUT R37, R33.reuse, 0x80, RZ, 0xfc, !PT ;  /* 0x0000008021257812 */ /* 0x040fe400078efcff */
[----:B------:R-:W-:-:S03]  /*e5f0*/  LOP3.LUT R36, R33, 0xc0, RZ, 0xfc, !PT ;  /* 0x000000c021247812 */ /* 0x000fc600078efcff */
[----:B------:R-:W-:-:S04]  /*e600*/  IMAD.U32 R22, RZ, RZ, UR4 ;  /* 0x00000004ff167e24 */ /* 0x000fc8000f8e00ff */
[----:B---3--:R-:W-:-:S07]  /*e610*/  IMAD R34, R32, 0x2, R22 ;  /* 0x0000000220227824 */ /* 0x008fce00078e0216 */
.L_x_303:
[----:B0-----:R-:W0:Y:S02]  /*e620*/  LDC.64 R2, c[0x0][0xc88] ;  /* 0x00032200ff027b82 */ /* 0x001e240000000a00 */
[----:B0-----:R-:W-:-:S05]  /*e630*/  IMAD.WIDE R2, R19, 0x4, R2 ;  /* 0x0000000413027825 */ /* 0x001fca00078e0202 */
[----:B--2---:R-:W2:Y:S01]  /*e640*/  LDG.E R29, desc[UR36][R2.64] ;  /* 0x00000024021d7981 */ /* 0x004ea2000c1e1900 */
[----:B------:R-:W-:Y:S05]  /*e650*/  YIELD ;  /* 0x0000000000007946 */ /* 0x000fea0003800000 */
[----:B------:R-:W-:Y:S01]  /*e660*/  ULDC.64 UR4, c[0x0][0xa28] ;  /* 0x00028a0000047ab9 */ /* 0x000fe20000000a00 */
[----:B------:R-:W-:Y:S01]  /*e670*/  IMAD.MOV.U32 R30, RZ, RZ, RZ ;  /* 0x000000ffff1e7224 */ /* 0x000fe200078e00ff */
[----:B------:R-:W-:Y:S01]  /*e680*/  ISETP.NE.U32.AND P0, PT, RZ, UR4, PT ;  /* 0x00000004ff007c0c */ /* 0x000fe2000bf05070 */
[----:B------:R-:W-:-:S03]  /*e690*/  ULDC.64 UR6, c[0x0][0xa18] ;  /* 0x0002860000067ab9 */ /* 0x000fc60000000a00 */
[----:B------:R-:W-:Y:S02]  /*e6a0*/  ISETP.NE.AND.EX P0, PT, RZ, UR5, PT, P0 ;  /* 0x00000005ff007c0c */ /* 0x000fe4000bf05300 */
[----:B------:R-:W-:Y:S02]  /*e6b0*/  MOV R35, RZ ;  /* 0x000000ff00237202 */ /* 0x000fe40000000f00 */
[----:B--2---:R-:W-:-:S09]  /*e6c0*/  SHF.R.S32.HI R0, RZ, 0x1f, R29 ;  /* 0x0000001fff007819 */ /* 0x004fd2000001141d */
[C---:B------:R-:W-:Y:S01]  /*e6d0*/  @P0 LEA R2, P1, R29.reuse, UR4, 0x2 ;  /* 0x000000041d020c11 */ /* 0x040fe2000f8210ff */
[C---:B------:R-:W-:Y:S01]  /*e6e0*/  IMAD.SHL.U32 R24, R29.reuse, 0x4, RZ ;  /* 0x000000041d187824 */ /* 0x040fe200078e00ff */
[C-C-:B------:R-:W-:Y:S01]  /*e6f0*/  SHF.L.U64.HI R25, R29.reuse, 0x2, R0.reuse ;  /* 0x000000021d197819 */ /* 0x140fe20000010200 */
[----:B------:R0:W-:Y:S01]  /*e700*/  STL [R1+0xc], R0 ;  /* 0x00000c0001007387 */ /* 0x0001e20000100800 */
[----:B------:R-:W-:Y:S01]  /*e710*/  @P0 LEA.HI.X R3, R29, UR5, R0, 0x2, P1 ;  /* 0x000000051d030c11 */ /* 0x000fe200088f1400 */
[----:B------:R-:W-:-:S04]  /*e720*/  ULDC.64 UR4, c[0x0][0xa00] ;  /* 0x0002800000047ab9 */ /* 0x000fc80000000a00 */
[----:B-1----:R1:W2:Y:S01]  /*e730*/  @P0 LDG.E R30, desc[UR36][R2.64] ;  /* 0x00000024021e0981 */ /* 0x0022a2000c1e1900 */
[----:B------:R-:W-:Y:S02]  /*e740*/  ISETP.NE.U32.AND P0, PT, RZ, UR4, PT ;  /* 0x00000004ff007c0c */ /* 0x000fe4000bf05070 */
[----:B------:R-:W-:Y:S02]  /*e750*/  LOP3.LUT R23, R23, 0xffffff7f, RZ, 0xc0, !PT ;  /* 0xffffff7f17177812 */ /* 0x000fe400078ec0ff */
[----:B------:R-:W-:Y:S02]  /*e760*/  ISETP.NE.AND.EX P2, PT, RZ, UR5, PT, P0 ;  /* 0x00000005ff007c0c */ /* 0x000fe4000bf45300 */
[----:B------:R-:W-:Y:S02]  /*e770*/  ISETP.NE.U32.AND P0, PT, RZ, UR6, PT ;  /* 0x00000006ff007c0c */ /* 0x000fe4000bf05070 */
[----:B-1----:R-:W-:Y:S02]  /*e780*/  IADD3 R2, P1, R24, UR4, RZ ;  /* 0x0000000418027c10 */ /* 0x002fe4000ff3e0ff */
[----:B------:R-:W-:-:S02]  /*e790*/  ISETP.NE.AND.EX P0, PT, RZ, UR7, PT, P0 ;  /* 0x00000007ff007c0c */ /* 0x000fc4000bf05300 */
[----:B------:R-:W-:Y:S01]  /*e7a0*/  IADD3.X R3, R25, UR5, RZ, P1, !PT ;  /* 0x0000000519037c10 */ /* 0x000fe20008ffe4ff */
[----:B------:R-:W-:-:S04]  /*e7b0*/  ULDC.64 UR4, c[0x0][0x418] ;  /* 0x0001060000047ab9 */ /* 0x000fc80000000a00 */
[----:B------:R-:W-:Y:S01]  /*e7c0*/  @P2 LOP3.LUT R23, R23, 0x80, RZ, 0xfc, !PT ;  /* 0x0000008017172812 */ /* 0x000fe200078efcff */
[----:B------:R1:W5:Y:S05]  /*e7d0*/  @P2 LDG.E R35, desc[UR36][R2.64] ;  /* 0x0000002402232981 */ /* 0x00036a000c1e1900 */
[----:B------:R-:W-:-:S04]  /*e7e0*/  @P0 IADD3 R4, P1, R24, UR6, RZ ;  /* 0x0000000618040c10 */ /* 0x000fc8000ff3e0ff */
[----:B------:R-:W-:-:S05]  /*e7f0*/  @P0 IADD3.X R5, R25, UR7, RZ, P1, !PT ;  /* 0x0000000719050c10 */ /* 0x000fca0008ffe4ff */
[----:B------:R-:W3:Y:S01]  /*e800*/  @P0 LDG.E R4, desc[UR36][R4.64] ;  /* 0x0000002404040981 */ /* 0x000ee2000c1e1900 */
[----:B------:R-:W-:-:S03]  /*e810*/  UISETP.NE.U32.AND UP0, UPT, UR4, URZ, UPT ;  /* 0x0000003f0400728c */ /* 0x000fc6000bf05070 */
[----:B------:R-:W-:Y:S01]  /*e820*/  ULDC UR4, c[0x0][0x424] ;  /* 0x0001090000047ab9 */ /* 0x000fe20000000800 */
[----:B------:R-:W-:-:S03]  /*e830*/  UISETP.NE.AND.EX UP0, UPT, UR5, URZ, UPT, UP0 ;  /* 0x0000003f0500728c */ /* 0x000fc6000bf05300 */
[----:B------:R-:W-:Y:S01]  /*e840*/  ULDC UR5, c[0x0][0x2f0] ;  /* 0x0000bc0000057ab9 */ /* 0x000fe20000000800 */
[----:B------:R-:W-:-:S04]  /*e850*/  USEL UR4, UR4, 0x1, UP0 ;  /* 0x0000000104047887 */ /* 0x000fc80008000000 */
[----:B------:R-:W-:-:S06]  /*e860*/  UIMAD UR4, UR4, UR5, URZ ;  /* 0x00000005040472a4 */ /* 0x000fcc000f8e023f */
[----:B0-----:R-:W-:Y:S01]  /*e870*/  IMAD.U32 R0, RZ, RZ, UR4 ;  /* 0x00000004ff007e24 */ /* 0x001fe2000f8e00ff */
[----:B--2---:R1:W-:Y:S04]  /*e880*/  STL [R1+0x4], R30 ;  /* 0x0000041e01007387 */ /* 0x0043e80000100800 */
[----:B---3--:R1:W-:Y:S01]  /*e890*/  @P0 STL [R1+0x18], R4 ;  /* 0x0000180401000387 */ /* 0x0083e20000100800 */
[----:B------:R-:W-:Y:S05]  /*e8a0*/  @P0 BRA `(.L_x_239) ;  /* 0x0000000000200947 */ /* 0x000fea0003800000 */
[----:B------:R-:W-:Y:S02]  /*e8b0*/  ULDC UR4, c[0x0][0x288] ;  /* 0x0000a20000047ab9 */ /* 0x000fe40000000800 */
[----:B-1----:R-:W-:-:S05]  /*e8c0*/  IMAD.U32 R4, RZ, RZ, UR4 ;  /* 0x00000004ff047e24 */ /* 0x002fca000f8e00ff */
[----:B------:R0:W-:Y:S01]  /*e8d0*/  STL [R1+0x18], R4 ;  /* 0x0000180401007387 */ /* 0x0001e20000100800 */
[----:B------:R-:W-:Y:S05]  /*e8e0*/  @!P2 BRA `(.L_x_239) ;  /* 0x000000000010a947 */ /* 0x000fea0003800000 */
[----:B------:R-:W2:Y:S04]  /*e8f0*/  LDG.E R5, desc[UR36][R2.64] ;  /* 0x0000002402057981 */ /* 0x000ea8000c1e1900 */
[----:B0-----:R-:W2:Y:S02]  /*e900*/  LDG.E R4, desc[UR36][R2.64+0x4] ;  /* 0x0000042402047981 */ /* 0x001ea4000c1e1900 */
[----:B--2---:R-:W-:-:S05]  /*e910*/  IMAD.IADD R2, R4, 0x1, -R5 ;  /* 0x0000000104027824 */ /* 0x004fca00078e0a05 */
[----:B------:R2:W-:Y:S02]  /*e920*/  STL [R1+0x18], R2 ;  /* 0x0000180201007387 */ /* 0x0005e40000100800 */
.L_x_239:
[----:B------:R-:W-:Y:S01]  /*e930*/  ULDC.64 UR4, c[0x0][0xa20] ;  /* 0x0002880000047ab9 */ /* 0x000fe20000000a00 */
[----:B------:R-:W-:Y:S01]  /*e940*/  IMAD.MOV.U32 R31, RZ, RZ, R29 ;  /* 0x000000ffff1f7224 */ /* 0x000fe200078e001d */
[----:B------:R-:W-:-:S04]  /*e950*/  ISETP.NE.U32.AND P0, PT, RZ, UR4, PT ;  /* 0x00000004ff007c0c */ /* 0x000fc8000bf05070 */
[----:B------:R-:W-:-:S13]  /*e960*/  ISETP.NE.AND.EX P0, PT, RZ, UR5, PT, P0 ;  /* 0x00000005ff007c0c */ /* 0x000fda000bf05300 */
[----:B------:R-:W-:Y:S05]  /*e970*/  @!P0 BRA `(.L_x_240) ;  /* 0x0000000000108947 */ /* 0x000fea0003800000 */
[----:B-12---:R-:W-:-:S04]  /*e980*/  IADD3 R2, P0, R24, UR4, RZ ;  /* 0x0000000418027c10 */ /* 0x006fc8000ff1e0ff */
[----:B------:R-:W-:-:S05]  /*e990*/  IADD3.X R3, R25, UR5, RZ, P0, !PT ;  /* 0x0000000519037c10 */ /* 0x000fca00087fe4ff */
[----:B------:R3:W5:Y:S01]  /*e9a0*/  LDG.E R0, desc[UR36][R2.64] ;  /* 0x0000002402007981 */ /* 0x000762000c1e1900 */
[----:B------:R-:W-:Y:S05]  /*e9b0*/  BRA `(.L_x_241) ;  /* 0x0000000000247947 */ /* 0x000fea0003800000 */
.L_x_240:
[----:B------:R-:W-:Y:S02]  /*e9c0*/  ULDC.64 UR4, c[0x0][0xa08] ;  /* 0x0002820000047ab9 */ /* 0x000fe40000000a00 */
[----:B------:R-:W-:-:S04]  /*e9d0*/  ISETP.NE.U32.AND P0, PT, RZ, UR4, PT ;  /* 0x00000004ff007c0c */ /* 0x000fc8000bf05070 */
[----:B------:R-:W-:-:S13]  /*e9e0*/  ISETP.NE.AND.EX P0, PT, RZ, UR5, PT, P0 ;  /* 0x00000005ff007c0c */ /* 0x000fda000bf05300 */
[----:B------:R-:W-:Y:S05]  /*e9f0*/  @!P0 BRA `(.L_x_241) ;  /* 0x0000000000148947 */ /* 0x000fea0003800000 */
[----:B-12---:R-:W1:Y:S02]  /*ea00*/  LDC.64 R2, c[0x0][0xa08] ;  /* 0x00028200ff027b82 */ /* 0x006e640000000a00 */
[----:B-1----:R-:W-:-:S05]  /*ea10*/  IMAD.WIDE R2, R31, 0x4, R2 ;  /* 0x000000041f027825 */ /* 0x002fca00078e0202 */
[----:B------:R-:W2:Y:S04]  /*ea20*/  LDG.E R0, desc[UR36][R2.64] ;  /* 0x0000002402007981 */ /* 0x000ea8000c1e1900 */
[----:B------:R-:W2:Y:S02]  /*ea30*/  LDG.E R5, desc[UR36][R2.64+0x4] ;  /* 0x0000042402057981 */ /* 0x000ea4000c1e1900 */
[----:B--2---:R-:W-:-:S07]  /*ea40*/  IMAD.IADD R0, R5, 0x1, -R0 ;  /* 0x0000000105007824 */ /* 0x004fce00078e0a00 */
.L_x_241:
[----:B-123-5:R-:W-:Y:S01]  /*ea50*/  IMAD.IADD R2, R0, 0x1, -R30 ;  /* 0x0000000100027824 */ /* 0x02efe200078e0a1e */
[----:B------:R-:W-:Y:S03]  /*ea60*/  BSSY B7, `(.L_x_242) ;  /* 0x0000387000077945 */ /* 0x000fe60003800000 */
[C---:B------:R-:W-:Y:S01]  /*ea70*/  VIADD R0, R2.reuse, 0x4f ;  /* 0x0000004f02007836 */ /* 0x040fe20000000000 */
[----:B------:R1:W-:Y:S01]  /*ea80*/  STL [R1], R2 ;  /* 0x0000000201007387 */ /* 0x0003e20000100800 */
[----:B------:R-:W-:Y:S02]  /*ea90*/  ISETP.GT.AND P0, PT, R2, RZ, PT ;  /* 0x000000ff0200720c */ /* 0x000fe40003f04270 */
[----:B------:R-:W-:-:S05]  /*eaa0*/  IMAD.HI R0, R0, 0x66666667, RZ ;  /* 0x6666666700007827 */ /* 0x000fca00078e02ff */
[----:B------:R-:W-:-:S04]  /*eab0*/  SHF.R.U32.HI R3, RZ, 0x1f, R0 ;  /* 0x0000001fff037819 */ /* 0x000fc80000011600 */
[----:B------:R-:W-:-:S05]  /*eac0*/  LEA.HI.SX32 R0, R0, R3, 0x1b ;  /* 0x0000000300007211 */ /* 0x000fca00078fdaff */
[----:B------:R1:W-:Y:S01]  /*ead0*/  STL [R1+0x20], R0 ;  /* 0x0000200001007387 */ /* 0x0003e20000100800 */
[----:B------:R-:W-:Y:S05]  /*eae0*/  @P0 BRA `(.L_x_243) ;  /* 0x0000000000440947 */ /* 0x000fea0003800000 */
[----:B-1----:R-:W1:Y:S02]  /*eaf0*/  S2R R2, SR_TID.X ;  /* 0x0000000000027919 */ /* 0x002e640000002100 */
[----:B-1----:R-:W-:-:S04]  /*eb00*/  LOP3.LUT R2, R2, 0x7f, RZ, 0xc0, !PT ;  /* 0x0000007f02027812 */ /* 0x002fc800078ec0ff */
[----:B------:R-:W-:-:S13]  /*eb10*/  ISETP.NE.AND P0, PT, R2, RZ, PT ;  /* 0x000000ff0200720c */ /* 0x000fda0003f05270 */
[----:B------:R-:W-:Y:S05]  /*eb20*/  @P0 BRA `(.L_x_244) ;  /* 0x0000003400e80947 */ /* 0x000fea0003800000 */
[----:B------:R-:W1:Y:S01]  /*eb30*/  S2R R5, SR_LANEID ;  /* 0x0000000000057919 */ /* 0x000e620000000000 */
[----:B------:R-:W-:Y:S01]  /*eb40*/  VOTEU.ANY UR4, UPT, PT ;  /* 0x0000000000047886 */ /* 0x000fe200038e0100 */
[----:B------:R-:W2:Y:S01]  /*eb50*/  LDC.64 R2, c[0x0][0xc60] ;  /* 0x00031800ff027b82 */ /* 0x000ea20000000a00 */
[----:B------:R-:W1:Y:S02]  /*eb60*/  FLO.U32 R0, UR4 ;  /* 0x0000000400007d00 */ /* 0x000e6400080e0000 */
[----:B-1----:R-:W-:-:S06]  /*eb70*/  ISETP.EQ.U32.AND P0, PT, R0, R5, PT ;  /* 0x000000050000720c */ /* 0x002fcc0003f02070 */
[----:B------:R-:W2:Y:S07]  /*eb80*/  POPC R5, UR4 ;  /* 0x0000000400057d09 */ /* 0x000eae0008000000 */
[----:B--2---:R-:W2:Y:S01]  /*eb90*/  @P0 ATOMG.E.ADD.STRONG.GPU PT, R3, desc[UR36][R2.64], R5 ;  /* 0x00000005020309a8 */ /* 0x004ea200081ee1e4 */
[----:B0-----:R-:W0:Y:S02]  /*eba0*/  S2R R4, SR_LTMASK ;  /* 0x0000000000047919 */ /* 0x001e240000003900 */
[----:B0-----:R-:W-:-:S04]  /*ebb0*/  LOP3.LUT R4, R4, UR4, RZ, 0xc0, !PT ;  /* 0x0000000404047c12 */ /* 0x001fc8000f8ec0ff */
[----:B------:R-:W0:Y:S01]  /*ebc0*/  POPC R7, R4 ;  /* 0x0000000400077309 */ /* 0x000e220000000000 */
[----:B--2---:R-:W0:Y:S02]  /*ebd0*/  SHFL.IDX PT, R0, R3, R0, 0x1f ;  /* 0x00001f0003007589 */ /* 0x004e2400000e0000 */
[----:B0-----:R-:W-:Y:S01]  /*ebe0*/  IADD3 R16, R0, UR39, R7 ;  /* 0x0000002700107c10 */ /* 0x001fe2000fffe007 */
[----:B------:R-:W-:Y:S06]  /*ebf0*/  BRA `(.L_x_244) ;  /* 0x0000003400b47947 */ /* 0x000fec0003800000 */
.L_x_243:
[----:B-1----:R-:W-:Y:S01]  /*ec00*/  IADD3 R0, R22, 0x24400, RZ ;  /* 0x0002440016007810 */ /* 0x002fe20007ffe0ff */
[----:B------:R-:W-:Y:S03]  /*ec10*/  BSSY B6, `(.L_x_245) ;  /* 0x0000013000067945 */ /* 0x000fe60003800000 */
[----:B------:R-:W-:-:S13]  /*ec20*/  LOP3.LUT P0, RZ, R0, 0x3ff, RZ, 0xc0, !PT ;  /* 0x000003ff00ff7812 */ /* 0x000fda000780c0ff */
[----:B------:R-:W-:Y:S05]  /*ec30*/  @!P0 BRA `(.L_x_246) ;  /* 0x0000000000408947 */ /* 0x000fea0003800000 */
[----:B------:R-:W-:Y:S01]  /*ec40*/  MOV R2, 0x0 ;  /* 0x0000000000027802 */ /* 0x000fe20000000f00 */
[----:B------:R-:W-:Y:S01]  /*ec50*/  ULDC.64 UR6, c[0x4][0xa8] ;  /* 0x01002a0000067ab9 */ /* 0x000fe20000000a00 */
[----:B------:R-:W-:Y:S01]  /*ec60*/  ULDC.64 UR8, c[0x4][0xb0] ;  /* 0x01002c0000087ab9 */ /* 0x000fe20000000a00 */
[----:B------:R-:W-:Y:S01]  /*ec70*/  ULDC.64 UR4, c[0x4][0x8] ;  /* 0x0100020000047ab9 */ /* 0x000fe20000000a00 */
[----:B0-----:R-:W-:Y:S01]  /*ec80*/  IMAD.U32 R4, RZ, RZ, UR6 ;  /* 0x00000006ff047e24 */ /* 0x001fe2000f8e00ff */
[----:B------:R-:W-:Y:S01]  /*ec90*/  MOV R12, 0x1 ;  /* 0x00000001000c7802 */ /* 0x000fe20000000f00 */
[----:B------:R-:W0:Y:S01]  /*eca0*/  LDC.64 R2, c[0x4][R2] ;  /* 0x0100000002027b82 */ /* 0x000e220000000a00 */
[----:B------:R-:W-:Y:S02]  /*ecb0*/  IMAD.U32 R5, RZ, RZ, UR7 ;  /* 0x00000007ff057e24 */ /* 0x000fe4000f8e00ff */
[----:B------:R-:W-:Y:S02]  /*ecc0*/  IMAD.U32 R6, RZ, RZ, UR8 ;  /* 0x00000008ff067e24 */ /* 0x000fe4000f8e00ff */
[----:B------:R-:W-:-:S02]  /*ecd0*/  IMAD.U32 R7, RZ, RZ, UR9 ;  /* 0x00000009ff077e24 */ /* 0x000fc4000f8e00ff */
[----:B------:R-:W-:Y:S02]  /*ece0*/  IMAD.U32 R10, RZ, RZ, UR4 ;  /* 0x00000004ff0a7e24 */ /* 0x000fe4000f8e00ff */
[----:B------:R-:W-:Y:S02]  /*ecf0*/  IMAD.U32 R11, RZ, RZ, UR5 ;  /* 0x00000005ff0b7e24 */ /* 0x000fe4000f8e00ff */
[----:B------:R-:W-:Y:S02]  /*ed00*/  IMAD.MOV.U32 R8, RZ, RZ, 0x70 ;  /* 0x00000070ff087424 */ /* 0x000fe400078e00ff */
[----:B------:R-:W-:-:S07]  /*ed10*/  IMAD.MOV.U32 R13, RZ, RZ, RZ ;  /* 0x000000ffff0d7224 */ /* 0x000fce00078e00ff */
[----:B------:R-:W-:-:S07]  /*ed20*/  LEPC R20, `(.L_x_246) ;  /* 0x000000001014794e */ /* 0x000fce0000000000 */
[----:B0-----:R-:W-:Y:S05]  /*ed30*/  CALL.ABS.NOINC R2 ;  /* 0x0000000002007343 */ /* 0x001fea0003c00000 */
.L_x_246:
[----:B------:R-:W-:Y:S05]  /*ed40*/  BSYNC B6 ;  /* 0x0000000000067941 */ /* 0x000fea0003800000 */
.L_x_245:
[----:B------:R-:W-:Y:S01]  /*ed50*/  VIADD R0, R22, 0x400 ;  /* 0x0000040016007836 */ /* 0x000fe20000000000 */
[----:B------:R-:W-:Y:S04]  /*ed60*/  BSSY B6, `(.L_x_247) ;  /* 0x0000022000067945 */ /* 0x000fe80003800000 */
[----:B------:R-:W-:-:S13]  /*ed70*/  LOP3.LUT P0, RZ, R0, 0x3ff, RZ, 0xc0, !PT ;  /* 0x000003ff00ff7812 */ /* 0x000fda000780c0ff */
[----:B------:R-:W-:Y:S05]  /*ed80*/  @!P0 BRA `(.L_x_248) ;  /* 0x00000000007c8947 */ /* 0x000fea0003800000 */
[----:B------:R-:W-:Y:S01]  /*ed90*/  MOV R26, 0x0 ;  /* 0x00000000001a7802 */ /* 0x000fe20000000f00 */
[----:B------:R-:W-:Y:S01]  /*eda0*/  ULDC.64 UR6, c[0x4][0xa8] ;  /* 0x01002a0000067ab9 */ /* 0x000fe20000000a00 */
[----:B------:R-:W-:Y:S01]  /*edb0*/  ULDC.64 UR8, c[0x4][0xb0] ;  /* 0x01002c0000087ab9 */ /* 0x000fe20000000a00 */
[----:B------:R-:W-:Y:S01]  /*edc0*/  ULDC.64 UR4, c[0x4][0x10] ;  /* 0x0100040000047ab9 */ /* 0x000fe20000000a00 */
[----:B------:R1:W2:Y:S01]  /*edd0*/  LDC.64 R2, c[0x4][R26] ;  /* 0x010000001a027b82 */ /* 0x0002a20000000a00 */
[----:B0-----:R-:W-:Y:S01]  /*ede0*/  IMAD.U32 R4, RZ, RZ, UR6 ;  /* 0x00000006ff047e24 */ /* 0x001fe2000f8e00ff */
[----:B------:R-:W-:Y:S01]  /*edf0*/  MOV R11, UR5 ;  /* 0x00000005000b7c02 */ /* 0x000fe20008000f00 */
[----:B------:R-:W-:Y:S02]  /*ee00*/  IMAD.U32 R5, RZ, RZ, UR7 ;  /* 0x00000007ff057e24 */ /* 0x000fe4000f8e00ff */
[----:B------:R-:W-:Y:S02]  /*ee10*/  IMAD.U32 R6, RZ, RZ, UR8 ;  /* 0x00000008ff067e24 */ /* 0x000fe4000f8e00ff */
[----:B------:R-:W-:-:S02]  /*ee20*/  IMAD.U32 R7, RZ, RZ, UR9 ;  /* 0x00000009ff077e24 */ /* 0x000fc4000f8e00ff */
[----:B------:R-:W-:Y:S02]  /*ee30*/  IMAD.U32 R10, RZ, RZ, UR4 ;  /* 0x00000004ff0a7e24 */ /* 0x000fe4000f8e00ff */
[----:B------:R-:W-:Y:S02]  /*ee40*/  IMAD.MOV.U32 R8, RZ, RZ, 0x70 ;  /* 0x00000070ff087424 */ /* 0x000fe400078e00ff */
[----:B------:R-:W-:Y:S02]  /*ee50*/  IMAD.MOV.U32 R12, RZ, RZ, 0x1 ;  /* 0x00000001ff0c7424 */ /* 0x000fe400078e00ff */
[----:B-1----:R-:W-:-:S07]  /*ee60*/  IMAD.MOV.U32 R13, RZ, RZ, RZ ;  /* 0x000000ffff0d7224 */ /* 0x002fce00078e00ff */
[----:B------:R-:W-:-:S07]  /*ee70*/  LEPC R20, `(.L_x_249) ;  /* 0x000000001014794e */ /* 0x000fce0000000000 */
[----:B--2---:R-:W-:Y:S05]  /*ee80*/  CALL.ABS.NOINC R2 ;  /* 0x0000000002007343 */ /* 0x004fea0003c00000 */
.L_x_249:
[----:B------:R0:W1:Y:S01]  /*ee90*/  LDC.64 R2, c[0x4][R26] ;  /* 0x010000001a027b82 */ /* 0x0000620000000a00 */
[----:B------:R-:W-:Y:S01]  /*eea0*/  ULDC.64 UR6, c[0x4][0xa8] ;  /* 0x01002a0000067ab9 */ /* 0x000fe20000000a00 */
[----:B------:R-:W-:Y:S01]  /*eeb0*/  ULDC.64 UR8, c[0x4][0xb0] ;  /* 0x01002c0000087ab9 */ /* 0x000fe20000000a00 */
[----:B------:R-:W-:Y:S01]  /*eec0*/  ULDC.64 UR4, c[0x4][0x18] ;  /* 0x0100060000047ab9 */ /* 0x000fe20000000a00 */
[----:B------:R-:W-:Y:S01]  /*eed0*/  IMAD.U32 R4, RZ, RZ, UR6 ;  /* 0x00000006ff047e24 */ /* 0x000fe2000f8e00ff */
[----:B------:R-:W-:Y:S01]  /*eee0*/  MOV R10, UR4 ;  /* 0x00000004000a7c02 */ /* 0x000fe20008000f00 */
[----:B------:R-:W-:Y:S02]  /*eef0*/  IMAD.U32 R5, RZ, RZ, UR7 ;  /* 0x00000007ff057e24 */ /* 0x000fe4000f8e00ff */
        /* <DEDUP_REMOVED lines=8> */
.L_x_248:
[----:B------:R-:W-:Y:S05]  /*ef80*/  BSYNC B6 ;  /* 0x0000000000067941 */ /* 0x000fea0003800000 */
.L_x_247:
[----:B------:R-:W2:Y:S01]  /*ef90*/  LDL R26, [R1+0x20] ;  /* 0x00002000011a7983 */ /* 0x000ea20000100800 */
[----:B------:R-:W-:Y:S01]  /*efa0*/  ULDC.64 UR4, c[0x0][0x9f8] ;  /* 0x00027e0000047ab9 */ /* 0x000fe20000000a00 */
[----:B------:R-:W1:Y:S02]  /*efb0*/  LDC R6, c[0x0][0x430] ;  /* 0x00010c00ff067b82 */ /* 0x000e640000000800 */
[----:B------:R-:W3:Y:S01]  /*efc0*/  LDL R2, [R1] ;  /* 0x0000000001027983 */ /* 0x000ee20000100800 */
[----:B------:R-:W-:Y:S01]  /*efd0*/  ISETP.NE.U32.AND P0, PT, RZ, UR4, PT ;  /* 0x00000004ff007c0c */ /* 0x000fe2000bf05070 */
[----:B------:R-:W4:Y:S03]  /*efe0*/  S2R R20, SR_TID.X ;  /* 0x0000000000147919 */ /* 0x000f260000002100 */
[----:B------:R-:W-:-:S13]  /*eff0*/  ISETP.NE.AND.EX P0, PT, RZ, UR5, PT, P0 ;  /* 0x00000005ff007c0c */ /* 0x000fda000bf05300 */
[----:B------:R-:W-:Y:S01]  /*f000*/  @P0 IADD3 R24, P1, R24, UR4, RZ ;  /* 0x0000000418180c10 */ /* 0x000fe2000ff3e0ff */
[----:B------:R-:W0:Y:S01]  /*f010*/  S2R R21, SR_TID.X ;  /* 0x0000000000157919 */ /* 0x000e220000002100 */
[----:B------:R-:W-:Y:S02]  /*f020*/  ULDC UR4, c[0x0][0x2f4] ;  /* 0x0000bd0000047ab9 */ /* 0x000fe40000000800 */
[----:B------:R-:W-:-:S05]  /*f030*/  @P0 IADD3.X R25, R25, UR5, RZ, P1, !PT ;  /* 0x0000000519190c10 */ /* 0x000fca0008ffe4ff */
[----:B------:R-:W3:Y:S01]  /*f040*/  @P0 LDG.E R31, desc[UR36][R24.64] ;  /* 0x00000024181f0981 */ /* 0x000ee2000c1e1900 */
[----:B-1----:R-:W-:Y:S02]  /*f050*/  ISETP.NE.AND P2, PT, R6, 0x1, PT ;  /* 0x000000010600780c */ /* 0x002fe40003f45270 */
[----:B----4-:R-:W-:-:S04]  /*f060*/  LOP3.LUT R20, R20, 0x7f, RZ, 0xc0, !PT ;  /* 0x0000007f14147812 */ /* 0x010fc800078ec0ff */
[----:B------:R-:W-:-:S07]  /*f070*/  SHF.R.U32.HI R0, RZ, 0x3, R20 ;  /* 0x00000003ff007819 */ /* 0x000fce0000011614 */
[----:B0-----:R-:W0:Y:S01]  /*f080*/  @P2 LDC R4, c[0x0][0x434] ;  /* 0x00010d00ff042b82 */ /* 0x001e220000000800 */
[----:B------:R-:W-:-:S05]  /*f090*/  IMAD.SHL.U32 R20, R21, 0x10, RZ ;  /* 0x0000001015147824 */ /* 0x000fca00078e00ff */
[----:B------:R-:W-:Y:S02]  /*f0a0*/  LOP3.LUT R20, R0, 0x70, R20, 0xf8, !PT ;  /* 0x0000007000147812 */ /* 0x000fe400078ef814 */
[----:B------:R-:W1:Y:S01]  /*f0b0*/  @P2 LDC R0, c[0x0][0x438] ;  /* 0x00010e00ff002b82 */ /* 0x000e620000000800 */
[----:B------:R-:W-:Y:S02]  /*f0c0*/  LOP3.LUT R23, R23, 0xffffffbf, RZ, 0xc0, !PT ;  /* 0xffffffbf17177812 */ /* 0x000fe400078ec0ff */
[----:B------:R-:W-:Y:S02]  /*f0d0*/  LOP3.LUT R8, R33, 0x40, RZ, 0xfc, !PT ;  /* 0x0000004021087812 */ /* 0x000fe400078efcff */
[----:B------:R-:W-:-:S04]  /*f0e0*/  @P2 LOP3.LUT R23, R23, 0x40, RZ, 0xfc, !PT ;  /* 0x0000004017172812 */ /* 0x000fc800078efcff */
[----:B------:R-:W-:Y:S01]  /*f0f0*/  LOP3.LUT R23, R23, 0xffffffef, RZ, 0xc0, !PT ;  /* 0xffffffef17177812 */ /* 0x000fe200078ec0ff */
[----:B------:R-:W-:Y:S01]  /*f100*/  UMOV UR5, 0xffffffff ;  /* 0xffffffff00057882 */ /* 0x000fe20000000000 */
[----:B--2---:R-:W-:-:S04]  /*f110*/  VIADD R26, R26, 0xffffffff ;  /* 0xffffffff1a1a7836 */ /* 0x004fc80000000000 */
[----:B------:R-:W-:-:S05]  /*f120*/  IMAD R5, R26, 0x50, R20 ;  /* 0x000000501a057824 */ /* 0x000fca00078e0214 */
[----:B---3--:R-:W-:-:S04]  /*f130*/  ISETP.GE.AND P0, PT, R5, R2, PT ;  /* 0x000000020500720c */ /* 0x008fc80003f06270 */
[----:B------:R-:W-:Y:S01]  /*f140*/  ISETP.GT.U32.OR P0, PT, R20, 0x4f, P0 ;  /* 0x0000004f1400780c */ /* 0x000fe20000704470 */
[----:B------:R-:W-:-:S04]  /*f150*/  IMAD.IADD R5, R5, 0x1, R30 ;  /* 0x0000000105057824 */ /* 0x000fc800078e021e */
[----:B0-----:R-:W-:Y:S01]  /*f160*/  @P2 IMAD.HI.U32 R7, R5, R4, RZ ;  /* 0x0000000405072227 */ /* 0x001fe200078e00ff */
[----:B------:R-:W-:-:S07]  /*f170*/  MOV R4, R5 ;  /* 0x0000000500047202 */ /* 0x000fce0000000f00 */
[----:B------:R-:W0:Y:S01]  /*f180*/  @!P0 LDC.64 R2, c[0x0][0x428] ;  /* 0x00010a00ff028b82 */ /* 0x000e220000000a00 */
[----:B-1----:R-:W-:-:S05]  /*f190*/  @P2 SHF.R.U32.HI R4, RZ, R0, R7 ;  /* 0x00000000ff042219 */ /* 0x002fca0000011607 */
[----:B------:R-:W-:-:S04]  /*f1a0*/  IMAD.MOV R0, RZ, RZ, -R4 ;  /* 0x000000ffff007224 */ /* 0x000fc800078e0a04 */
[----:B------:R-:W-:Y:S01]  /*f1b0*/  IMAD R0, R6, R0, R5 ;  /* 0x0000000006007224 */ /* 0x000fe200078e0205 */
[----:B------:R-:W-:Y:S02]  /*f1c0*/  SHF.R.S32.HI R6, RZ, 0x1f, R31 ;  /* 0x0000001fff067819 */ /* 0x000fe4000001141f */
[----:B------:R-:W-:-:S03]  /*f1d0*/  @!P0 SHF.R.S32.HI R5, RZ, 0x1f, R4 ;  /* 0x0000001fff058819 */ /* 0x000fc60000011404 */
[----:B------:R0:W-:Y:S02]  /*f1e0*/  STL [R1+0x8], R6 ;  /* 0x0000080601007387 */ /* 0x0001e40000100800 */
[-C--:B0-----:R-:W-:Y:S02]  /*f1f0*/  @!P0 IMAD R6, R6, R2.reuse, RZ ;  /* 0x0000000206068224 */ /* 0x081fe400078e02ff */
[----:B------:R-:W-:-:S04]  /*f200*/  @!P0 IMAD.WIDE.U32 R4, R31, R2, R4 ;  /* 0x000000021f048225 */ /* 0x000fc800078e0004 */
[----:B------:R-:W-:Y:S02]  /*f210*/  @!P0 IMAD R6, R31, R3, R6 ;  /* 0x000000031f068224 */ /* 0x000fe400078e0206 */
[----:B------:R-:W0:Y:S02]  /*f220*/  @!P0 LDC.64 R2, c[0x0][0x418] ;  /* 0x00010600ff028b82 */ /* 0x000e240000000a00 */
[----:B------:R-:W-:Y:S01]  /*f230*/  @!P0 IMAD.IADD R6, R5, 0x1, R6 ;  /* 0x0000000105068824 */ /* 0x000fe200078e0206 */
[----:B------:R-:W-:Y:S02]  /*f240*/  ISETP.GE.AND P2, PT, R8, UR4, PT ;  /* 0x0000000408007c0c */ /* 0x000fe4000bf46270 */
[----:B0-----:R-:W-:-:S04]  /*f250*/  @!P0 LEA R2, P1, R4, R2, 0x2 ;  /* 0x0000000204028211 */ /* 0x001fc800078210ff */
[----:B------:R-:W-:Y:S01]  /*f260*/  @!P0 LEA.HI.X R3, R4, R3, R6, 0x2, P1 ;  /* 0x0000000304038211 */ /* 0x000fe200008f1406 */
[----:B------:R-:W-:-:S06]  /*f270*/  IMAD.MOV.U32 R4, RZ, RZ, RZ ;  /* 0x000000ffff047224 */ /* 0x000fcc00078e00ff */
[----:B------:R0:W5:Y:S01]  /*f280*/  @!P0 LDG.E R4, desc[UR36][R2.64] ;  /* 0x0000002402048981 */ /* 0x000162000c1e1900 */
[----:B------:R-:W-:Y:S02]  /*f290*/  ISETP.GE.AND P0, PT, R33, UR4, PT ;  /* 0x0000000421007c0c */ /* 0x000fe4000bf06270 */
[----:B------:R-:W-:-:S11]  /*f2a0*/  ISETP.GE.AND P1, PT, R37, UR4, PT ;  /* 0x0000000425007c0c */ /* 0x000fd6000bf26270 */
[----:B------:R-:W-:-:S04]  /*f2b0*/  @P0 LOP3.LUT R23, R23, 0x10, RZ, 0xfc, !PT ;  /* 0x0000001017170812 */ /* 0x000fc800078efcff */
[----:B------:R-:W-:-:S04]  /*f2c0*/  LOP3.LUT R23, R23, 0xfffffff7, RZ, 0xc0, !PT ;  /* 0xfffffff717177812 */ /* 0x000fc800078ec0ff */
[----:B------:R-:W-:Y:S02]  /*f2d0*/  @P2 LOP3.LUT R23, R23, 0x8, RZ, 0xfc, !PT ;  /* 0x0000000817172812 */ /* 0x000fe400078efcff */
[----:B------:R-:W-:Y:S02]  /*f2e0*/  ISETP.GE.AND P0, PT, R36, UR4, PT ;  /* 0x0000000424007c0c */ /* 0x000fe4000bf06270 */
[----:B------:R-:W-:-:S04]  /*f2f0*/  LOP3.LUT R23, R23, 0xfffffffb, RZ, 0xc0, !PT ;  /* 0xfffffffb17177812 */ /* 0x000fc800078ec0ff */
[----:B------:R-:W-:-:S04]  /*f300*/  @P1 LOP3.LUT R23, R23, 0x4, RZ, 0xfc, !PT ;  /* 0x0000000417171812 */ /* 0x000fc800078efcff */
[----:B------:R-:W-:Y:S01]  /*f310*/  LOP3.LUT R23, R23, 0xfffffffd, RZ, 0xc0, !PT ;  /* 0xfffffffd17177812 */ /* 0x000fe200078ec0ff */
[----:B0-----:R-:W-:-:S03]  /*f320*/  IMAD.U32 R2, RZ, RZ, UR38 ;  /* 0x00000026ff027e24 */ /* 0x001fc6000f8e00ff */
[----:B------:R-:W-:Y:S01]  /*f330*/  @P0 LOP3.LUT R23, R23, 0x2, RZ, 0xfc, !PT ;  /* 0x0000000217170812 */ /* 0x000fe200078efcff */
[----:B------:R-:W-:Y:S06]  /*f340*/  BRA.DIV UR5, `(.L_x_250) ;  /* 0x0000003e05c47947 */ /* 0x000fec000b800000 */
.L_x_320:
[----:B------:R-:W-:Y:S02]  /*f350*/  ISETP.NE.AND P0, PT, R2, 0x3, PT ;  /* 0x000000030200780c */ /* 0x000fe40003f05270 */
[----:B------:R-:W-:Y:S02]  /*f360*/  ISETP.GT.U32.AND P1, PT, R20, 0x4f, PT ;  /* 0x0000004f1400780c */ /* 0x000fe40003f24070 */
[----:B------:R-:W-:Y:S02]  /*f370*/  LOP3.LUT R23, R23, 0xffffffdf, RZ, 0xc0, !PT ;  /* 0xffffffdf17177812 */ /* 0x000fe400078ec0ff */
[----:B------:R-:W-:-:S07]  /*f380*/  SHF.R.S32.HI R30, RZ, 0x1f, R18 ;  /* 0x0000001fff1e7819 */ /* 0x000fce0000011412 */
[----:B------:R-:W-:-:S04]  /*f390*/  @P0 LOP3.LUT R23, R23, 0x20, RZ, 0xfc, !PT ;  /* 0x0000002017170812 */ /* 0x000fc800078efcff */
[----:B------:R-:W-:-:S04]  /*f3a0*/  LOP3.LUT R23, R23, 0xfffffffe, RZ, 0xc0, !PT ;  /* 0xfffffffe17177812 */ /* 0x000fc800078ec0ff */
[----:B------:R-:W-:Y:S01]  /*f3b0*/  @P1 LOP3.LUT R23, R23, 0x1, RZ, 0xfc, !PT ;  /* 0x0000000117171812 */ /* 0x000fe200078efcff */
[----:B------:R-:W-:Y:S06]  /*f3c0*/  @!P0 BRA `(.L_x_251) ;  /* 0x0000000000048947 */ /* 0x000fec0003800000 */
[----:B------:R-:W-:Y:S01]  /*f3d0*/  BPT.TRAP 0x1 ;  /* 0x000000040000795c */ /* 0x000fe20000300000 */
.L_x_251:
[----:B------:R-:W-:Y:S01]  /*f3e0*/  SHF.R.S32.HI R6, RZ, 0x1f, R0 ;  /* 0x0000001fff067819 */ /* 0x000fe20000011400 */
[----:B------:R-:W-:Y:S01]  /*f3f0*/  ULDC.64 UR4, c[0x0][0x328] ;  /* 0x0000ca0000047ab9 */ /* 0x000fe20000000a00 */
[----:B-----5:R-:W-:Y:S01]  /*f400*/  SHF.R.S32.HI R7, RZ, 0x1f, R4 ;  /* 0x0000001fff077819 */ /* 0x020fe20000011404 */
[----:B------:R-:W-:Y:S01]  /*f410*/  IMAD.WIDE.U32 R2, R0, UR4, RZ ;  /* 0x0000000400027c25 */ /* 0x000fe2000f8e00ff */
[----:B------:R-:W-:Y:S03]  /*f420*/  BSSY B0, `(.L_x_252) ;  /* 0x0000015000007945 */ /* 0x000fe60003800000 */
[----:B------:R-:W-:-:S04]  /*f430*/  IMAD R5, R6, UR4, RZ ;  /* 0x0000000406057c24 */ /* 0x000fc8000f8e02ff */
[----:B------:R-:W-:Y:S01]  /*f440*/  IMAD R5, R0, UR5, R5 ;  /* 0x0000000500057c24 */ /* 0x000fe2000f8e0205 */
[----:B------:R-:W-:-:S03]  /*f450*/  ULDC.64 UR4, c[0x0][0x338] ;  /* 0x0000ce0000047ab9 */ /* 0x000fc60000000a00 */
[----:B------:R-:W-:Y:S02]  /*f460*/  IMAD.IADD R3, R3, 0x1, R5 ;  /* 0x0000000103037824 */ /* 0x000fe400078e0205 */
[----:B------:R-:W-:Y:S02]  /*f470*/  IMAD R5, R7, UR4, RZ ;  /* 0x0000000407057c24 */ /* 0x000fe4000f8e02ff */
[----:B------:R-:W-:-:S04]  /*f480*/  IMAD.WIDE.U32 R2, R4, UR4, R2 ;  /* 0x0000000404027c25 */ /* 0x000fc8000f8e0002 */
[----:B------:R-:W-:Y:S01]  /*f490*/  IMAD R5, R4, UR5, R5 ;  /* 0x0000000504057c24 */ /* 0x000fe2000f8e0205 */
[----:B------:R-:W-:-:S03]  /*f4a0*/  ULDC.64 UR4, c[0x0][0x330] ;  /* 0x0000cc0000047ab9 */ /* 0x000fc60000000a00 */
[----:B------:R-:W-:Y:S02]  /*f4b0*/  IMAD.IADD R3, R3, 0x1, R5 ;  /* 0x0000000103037824 */ /* 0x000fe400078e0205 */
[----:B------:R-:W-:Y:S02]  /*f4c0*/  IMAD R5, R30, UR4, RZ ;  /* 0x000000041e057c24 */ /* 0x000fe4000f8e02ff */
[----:B------:R-:W-:-:S04]  /*f4d0*/  IMAD.WIDE.U32 R2, R18, UR4, R2 ;  /* 0x0000000412027c25 */ /* 0x000fc8000f8e0002 */
[----:B------:R-:W-:Y:S01]  /*f4e0*/  IMAD R5, R18, UR5, R5 ;  /* 0x0000000512057c24 */ /* 0x000fe2000f8e0205 */
[----:B------:R-:W-:Y:S02]  /*f4f0*/  ULDC.64 UR4, c[0x0][0x318] ;  /* 0x0000c60000047ab9 */ /* 0x000fe40000000a00 */
[----:B------:R-:W-:Y:S01]  /*f500*/  LEA R24, P0, R2, UR4, 0x1 ;  /* 0x0000000402187c11 */ /* 0x000fe2000f8008ff */
[----:B------:R-:W-:-:S05]  /*f510*/  IMAD.IADD R5, R3, 0x1, R5 ;  /* 0x0000000103057824 */ /* 0x000fca00078e0205 */
[----:B------:R-:W-:Y:S02]  /*f520*/  LEA.HI.X R25, R2, UR5, R5, 0x1, P0 ;  /* 0x0000000502197c11 */ /* 0x000fe400080f0c05 */
[----:B------:R-:W-:Y:S02]  /*f530*/  LEA R5, R27, R22, 0x3 ;  /* 0x000000161b057211 */ /* 0x000fe400078e18ff */
[----:B------:R-:W-:-:S04]  /*f540*/  SHF.L.U32 R2, R28, 0x1f, RZ ;  /* 0x0000001f1c027819 */ /* 0x000fc800000006ff */
[----:B------:R-:W0:Y:S02]  /*f550*/  SYNCS.PHASECHK.TRANS64.TRYWAIT P0, [R5+URZ+0x38840], R2 ;  /* 0x03884002050075a7 */ /* 0x000e24000800017f */
[----:B0-----:R-:W-:Y:S05]  /*f560*/  @!P0 BRA `(.L_x_253) ;  /* 0x0000003c006c8947 */ /* 0x001fea0003800000 */
.L_x_321:
[----:B------:R-:W-:Y:S05]  /*f570*/  BSYNC B0 ;  /* 0x0000000000007941 */ /* 0x000fea0003800000 */
.L_x_252:
[----:B------:R-:W2:Y:S01]  /*f580*/  LDL R9, [R1] ;  /* 0x0000000001097983 */ /* 0x000ea20000100800 */
[----:B------:R-:W-:Y:S02]  /*f590*/  ULDC.64 UR4, c[0x0][0x300] ;  /* 0x0000c00000047ab9 */ /* 0x000fe40000000a00 */
[----:B------:R-:W-:Y:S01]  /*f5a0*/  IMAD R6, R6, UR4, RZ ;  /* 0x0000000406067c24 */ /* 0x000fe2000f8e02ff */
[----:B------:R-:W1:Y:S01]  /*f5b0*/  S2R R8, SR_TID.X ;  /* 0x0000000000087919 */ /* 0x000e620000002100 */
[----:B0-----:R-:W-:-:S04]  /*f5c0*/  IMAD.WIDE.U32 R2, R0, UR4, RZ ;  /* 0x0000000400027c25 */ /* 0x001fc8000f8e00ff */
[----:B------:R-:W-:Y:S01]  /*f5d0*/  IMAD R6, R0, UR5, R6 ;  /* 0x0000000500067c24 */ /* 0x000fe2000f8e0206 */
[----:B------:R-:W-:Y:S02]  /*f5e0*/  ULDC.64 UR4, c[0x0][0x310] ;  /* 0x0000c40000047ab9 */ /* 0x000fe40000000a00 */
[----:B------:R-:W-:Y:S02]  /*f5f0*/  IMAD R7, R7, UR4, RZ ;  /* 0x0000000407077c24 */ /* 0x000fe4000f8e02ff */
[----:B------:R-:W-:Y:S02]  /*f600*/  IMAD.IADD R3, R3, 0x1, R6 ;  /* 0x0000000103037824 */ /* 0x000fe400078e0206 */
        /* <DEDUP_REMOVED lines=8> */
[----:B------:R-:W-:Y:S02]  /*f690*/  IMAD R7, R27, 0x5000, R32 ;  /* 0x000050001b077824 */ /* 0x000fe400078e0220 */
[----:B------:R-:W-:Y:S01]  /*f6a0*/  IMAD.IADD R6, R3, 0x1, R0 ;  /* 0x0000000103067824 */ /* 0x000fe200078e0200 */
[----:B------:R-:W-:Y:S01]  /*f6b0*/  LEA R0, P0, R2, UR4, 0x1 ;  /* 0x0000000402007c11 */ /* 0x000fe2000f8008ff */
[----:B------:R-:W-:Y:S01]  /*f6c0*/  UMOV UR4, 0xffffffff ;  /* 0xffffffff00047882 */ /* 0x000fe20000000000 */
[----:B-1----:R-:W-:Y:S02]  /*f6d0*/  LOP3.LUT R8, R8, 0x7f, RZ, 0xc0, !PT ;  /* 0x0000007f08087812 */ /* 0x002fe400078ec0ff */
[----:B------:R-:W-:Y:S02]  /*f6e0*/  LEA.HI.X R6, R2, UR5, R6, 0x1, P0 ;  /* 0x0000000502067c11 */ /* 0x000fe400080f0c06 */
[----:B------:R-:W-:Y:S01]  /*f6f0*/  SHF.R.U32.HI R8, RZ, 0x3, R8 ;  /* 0x00000003ff087819 */ /* 0x000fe20000011608 */
[----:B--2---:R-:W-:-:S04]  /*f700*/  IMAD R4, R26, -0x50, R9 ;  /* 0xffffffb01a047824 */ /* 0x004fc800078e0209 */
[----:B------:R-:W-:-:S05]  /*f710*/  IMAD.IADD R4, R4, 0x1, -R8 ;  /* 0x0000000104047824 */ /* 0x000fca00078e0a08 */
[----:B------:R-:W-:Y:S01]  /*f720*/  ISETP.GE.AND P0, PT, R4, 0x1, PT ;  /* 0x000000010400780c */ /* 0x000fe20003f06270 */
[----:B------:R-:W-:-:S12]  /*f730*/  BRA.DIV UR4, `(.L_x_254) ;  /* 0x0000003e040c7947 */ /* 0x000fd8000b800000 */
[----:B------:R-:W0:Y:S01]  /*f740*/  SHFL.IDX PT, R3, R0, RZ, 0x181f ;  /* 0x00181fff00037589 */ /* 0x000e2200000e0000 */
[----:B------:R-:W-:Y:S01]  /*f750*/  LOP3.LUT P5, RZ, R23, 0x10, RZ, 0xc0, !PT ;  /* 0x0000001017ff7812 */ /* 0x000fe200078ac0ff */
[----:B------:R-:W-:Y:S01]  /*f760*/  @P0 IMAD R9, R7, 0x2, R22 ;  /* 0x0000000207090824 */ /* 0x000fe200078e0216 */
[C---:B------:R-:W-:Y:S01]  /*f770*/  LOP3.LUT P4, RZ, R23.reuse, 0x8, RZ, 0xc0, !PT ;  /* 0x0000000817ff7812 */ /* 0x040fe2000788c0ff */
[----:B------:R-:W1:Y:S01]  /*f780*/  SHFL.IDX PT, R2, R6, RZ, 0x181f ;  /* 0x00181fff06027589 */ /* 0x000e6200000e0000 */
[C---:B------:R-:W-:Y:S02]  /*f790*/  LOP3.LUT P3, RZ, R23.reuse, 0x4, RZ, 0xc0, !PT ;  /* 0x0000000417ff7812 */ /* 0x040fe4000786c0ff */
[----:B------:R-:W-:Y:S01]  /*f7a0*/  LOP3.LUT P2, RZ, R23, 0x2, RZ, 0xc0, !PT ;  /* 0x0000000217ff7812 */ /* 0x000fe2000784c0ff */
[----:B------:R-:W-:Y:S01]  /*f7b0*/  SHFL.IDX PT, R8, R6, 0x1, 0x181f ;  /* 0x00381f0006087f89 */ /* 0x000fe200000e0000 */
[----:B0-----:R-:W-:-:S05]  /*f7c0*/  @P0 LEA R3, P1, R33, R3, 0x1 ;  /* 0x0000000321030211 */ /* 0x001fca00078208ff */
[----:B-1----:R-:W-:-:S05]  /*f7d0*/  @P0 IMAD.X R2, RZ, RZ, R2, P1 ;  /* 0x000000ffff020224 */ /* 0x002fca00008e0602 */
[----:B------:R-:W-:-:S04]  /*f7e0*/  @P0 LOP3.LUT R3, R3, R2, RZ, 0x3c, !PT ;  /* 0x0000000203030212 */ /* 0x000fc800078e3cff */
[----:B------:R-:W-:-:S04]  /*f7f0*/  @P0 LOP3.LUT R2, R3, R2, RZ, 0x3c, !PT ;  /* 0x0000000203020212 */ /* 0x000fc800078e3cff */
[----:B------:R-:W-:-:S05]  /*f800*/  @P0 LOP3.LUT R3, R3, R2, RZ, 0x3c, !PT ;  /* 0x0000000203030212 */ /* 0x000fca00078e3cff */
[----:B------:R-:W-:Y:S04]  /*f810*/  @P0 LDGSTS.E.BYPASS.LTC128B.128 [R9+0x24400], desc[UR36][R2.64], !P5 ;  /* 0x2440000002090fae */ /* 0x000fe8000e901d64 */
[----:B------:R-:W-:Y:S04]  /*f820*/  @P0 LDGSTS.E.BYPASS.LTC128B.128 [R9+0x26c00], desc[UR36][R2.64+0x80], !P4 ;  /* 0x26c0008002090fae */ /* 0x000fe8000e101d64 */
[----:B------:R-:W-:Y:S04]  /*f830*/  @P0 LDGSTS.E.BYPASS.LTC128B.128 [R9+0x29400], desc[UR36][R2.64+0x100], !P3 ;  /* 0x2940010002090fae */ /* 0x000fe8000d901d64 */
[----:B------:R0:W-:Y:S01]  /*f840*/  @P0 LDGSTS.E.BYPASS.LTC128B.128 [R9+0x2bc00], desc[UR36][R2.64+0x180], !P2 ;  /* 0x2bc0018002090fae */ /* 0x0001e2000d101d64 */
[----:B------:R-:W-:-:S03]  /*f850*/  ISETP.GE.AND P0, PT, R4, 0x11, PT ;  /* 0x000000110400780c */ /* 0x000fc60003f06270 */
[----:B0-----:R-:W0:Y:S10]  /*f860*/  SHFL.IDX PT, R2, R0, 0x1, 0x181f ;  /* 0x00381f0000027f89 */ /* 0x001e3400000e0000 */
[----:B------:R-:W-:-:S02]  /*f870*/  @P0 LEA R21, R7, R22, 0x1 ;  /* 0x0000001607150211 */ /* 0x000fc400078e08ff */
[----:B0-----:R-:W-:-:S05]  /*f880*/  @P0 LEA R2, P1, R33, R2, 0x1 ;  /* 0x0000000221020211 */ /* 0x001fca00078208ff */
[----:B------:R-:W-:Y:S02]  /*f890*/  @P0 IMAD.X R3, RZ, RZ, R8, P1 ;  /* 0x000000ffff030224 */ /* 0x000fe400008e0608 */
[----:B------:R-:W-:Y:S04]  /*f8a0*/  SHFL.IDX PT, R8, R6, 0x2, 0x181f ;  /* 0x00581f0006087f89 */ /* 0x000fe800000e0000 */
[----:B------:R-:W-:Y:S04]  /*f8b0*/  @P0 LDGSTS.E.BYPASS.LTC128B.128 [R21+0x24c00], desc[UR36][R2.64], !P5 ;  /* 0x24c0000002150fae */ /* 0x000fe8000e901d64 */
[----:B------:R-:W-:Y:S04]  /*f8c0*/  @P0 LDGSTS.E.BYPASS.LTC128B.128 [R21+0x27400], desc[UR36][R2.64+0x80], !P4 ;  /* 0x2740008002150fae */ /* 0x000fe8000e101d64 */
[----:B------:R-:W-:Y:S04]  /*f8d0*/  @P0 LDGSTS.E.BYPASS.LTC128B.128 [R21+0x29c00], desc[UR36][R2.64+0x100], !P3 ;  /* 0x29c0010002150fae */ /* 0x000fe8000d901d64 */
[----:B------:R0:W-:Y:S01]  /*f8e0*/  @P0 LDGSTS.E.BYPASS.LTC128B.128 [R21+0x2c400], desc[UR36][R2.64+0x180], !P2 ;  /* 0x2c40018002150fae */ /* 0x0001e2000d101d64 */
[----:B------:R-:W-:-:S03]  /*f8f0*/  ISETP.GE.AND P0, PT, R4, 0x21, PT ;  /* 0x000000210400780c */ /* 0x000fc60003f06270 */
[----:B0-----:R-:W0:Y:S10]  /*f900*/  SHFL.IDX PT, R2, R0, 0x2, 0x181f ;  /* 0x00581f0000027f89 */ /* 0x001e3400000e0000 */
[----:B------:R-:W-:Y:S01]  /*f910*/  @P0 IMAD R9, R7, 0x2, R22 ;  /* 0x0000000207090824 */ /* 0x000fe200078e0216 */
        /* <DEDUP_REMOVED lines=10> */
[----:B------:R-:W1:Y:S01]  /*f9c0*/  SHFL.IDX PT, R0, R0, 0x4, 0x181f ;  /* 0x00981f0000007f89 */ /* 0x000e6200000e0000 */
[----:B0-----:R-:W-:-:S05]  /*f9d0*/  @P0 LEA R2, P1, R33, R2, 0x1 ;  /* 0x0000000221020211 */ /* 0x001fca00078208ff */
[----:B------:R-:W-:Y:S02]  /*f9e0*/  @P0 IMAD.X R3, RZ, RZ, R8, P1 ;  /* 0x000000ffff030224 */ /* 0x000fe400008e0608 */
[----:B------:R0:W2:Y:S04]  /*f9f0*/  SHFL.IDX PT, R8, R6, 0x4, 0x181f ;  /* 0x00981f0006087f89 */ /* 0x0000a800000e0000 */
[----:B------:R0:W-:Y:S04]  /*fa00*/  @P0 LDGSTS.E.BYPASS.LTC128B.128 [R21+0x25c00], desc[UR36][R2.64], !P5 ;  /* 0x25c0000002150fae */ /* 0x0001e8000e901d64 */
[----:B------:R0:W-:Y:S04]  /*fa10*/  @P0 LDGSTS.E.BYPASS.LTC128B.128 [R21+0x28400], desc[UR36][R2.64+0x80], !P4 ;  /* 0x2840008002150fae */ /* 0x0001e8000e101d64 */
[----:B------:R0:W-:Y:S04]  /*fa20*/  @P0 LDGSTS.E.BYPASS.LTC128B.128 [R21+0x2ac00], desc[UR36][R2.64+0x100], !P3 ;  /* 0x2ac0010002150fae */ /* 0x0001e8000d901d64 */
[----:B-1----:R0:W-:Y:S02]  /*fa30*/  @P0 LDGSTS.E.BYPASS.LTC128B.128 [R21+0x2d400], desc[UR36][R2.64+0x180], !P2 ;  /* 0x2d40018002150fae */ /* 0x0021e4000d101d64 */
.L_x_333:
[----:B------:R-:W-:Y:S01]  /*fa40*/  ISETP.GE.AND P0, PT, R4, 0x41, PT ;  /* 0x000000410400780c */ /* 0x000fe20003f06270 */
[----:B------:R-:W-:-:S12]  /*fa50*/  BSSY B0, `(.L_x_255) ;  /* 0x0000010000007945 */ /* 0x000fd80003800000 */
[----:B------:R-:W-:Y:S05]  /*fa60*/  @!P0 BRA `(.L_x_256) ;  /* 0x0000000000388947 */ /* 0x000fea0003800000 */
[----:B------:R-:W-:Y:S01]  /*fa70*/  LOP3.LUT P4, RZ, R23, 0x10, RZ, 0xc0, !PT ;  /* 0x0000001017ff7812 */ /* 0x000fe2000788c0ff */
[----:B------:R-:W-:Y:S01]  /*fa80*/  IMAD R7, R7, 0x2, R22 ;  /* 0x0000000207077824 */ /* 0x000fe200078e0216 */
[C---:B------:R-:W-:Y:S02]  /*fa90*/  LOP3.LUT P3, RZ, R23.reuse, 0x8, RZ, 0xc0, !PT ;  /* 0x0000000817ff7812 */ /* 0x040fe4000786c0ff */
[C---:B------:R-:W-:Y:S02]  /*faa0*/  LOP3.LUT P2, RZ, R23.reuse, 0x4, RZ, 0xc0, !PT ;  /* 0x0000000417ff7812 */ /* 0x040fe4000784c0ff */
[----:B------:R-:W-:Y:S02]  /*fab0*/  LOP3.LUT P1, RZ, R23, 0x2, RZ, 0xc0, !PT ;  /* 0x0000000217ff7812 */ /* 0x000fe4000782c0ff */
[----:B0-----:R-:W-:-:S05]  /*fac0*/  LEA R2, P0, R33, R0, 0x1 ;  /* 0x0000000021027211 */ /* 0x001fca00078008ff */
        /* <DEDUP_REMOVED lines=8> */
.L_x_256:
[----:B------:R-:W-:Y:S05]  /*fb50*/  BSYNC B0 ;  /* 0x0000000000007941 */ /* 0x000fea0003800000 */
.L_x_255:
[----:B------:R-:W-:Y:S01]  /*fb60*/  NOP ;  /* 0x0000000000007918 */ /* 0x000fe20000000000 */
[----:B------:R-:W-:-:S13]  /*fb70*/  PLOP3.LUT P0, PT, PT, PT, PT, 0x80, 0x0 ;  /* 0x000000000000781c */ /* 0x000fda0003f0f070 */
.L_x_257:
        /* <DEDUP_REMOVED lines=10> */
.L_x_258:
[----:B------:R3:W5:Y:S01]  /*fc20*/  LDL.LU R0, [R1+0xc] ;  /* 0x00000c0001007983 */ /* 0x0007620000300800 */
[----:B------:R-:W-:Y:S01]  /*fc30*/  LOP3.LUT P0, RZ, R23, 0x80, RZ, 0xc0, !PT ;  /* 0x0000008017ff7812 */ /* 0x000fe2000780c0ff */
[----:B------:R3:W-:-:S12]  /*fc40*/  SYNCS.ARRIVE.TRANS64.A1T0 RZ, [R5+URZ+0x38830], RZ ;  /* 0x038830ff05ff79a7 */ /* 0x0007d8000810003f */
[----:B------:R-:W-:Y:S05]  /*fc50*/  WARPSYNC.ALL ;  /* 0x0000000000007948 */ /* 0x000fea0003800000 */
[----:B------:R-:W-:Y:S01]  /*fc60*/  ULDC.64 UR4, c[0x0][0x298] ;  /* 0x0000a60000047ab9 */ /* 0x000fe20000000a00 */
[----:B01----:R-:W-:Y:S01]  /*fc70*/  VIADD R2, R22, 0x14400 ;  /* 0x0001440016027836 */ /* 0x003fe20000000000 */
[----:B------:R-:W-:Y:S01]  /*fc80*/  SEL R29, R29, RZ, !P0 ;  /* 0x000000ff1d1d7207 */ /* 0x000fe20004000000 */
[----:B------:R-:W-:Y:S01]  /*fc90*/  IMAD.WIDE.U32 R6, R35, UR4, RZ ;  /* 0x0000000423067c25 */ /* 0x000fe2000f8e00ff */
[----:B------:R-:W-:Y:S01]  /*fca0*/  BSSY B6, `(.L_x_259) ;  /* 0x000001b000067945 */ /* 0x000fe20003800000 */
[----:B------:R-:W-:Y:S01]  /*fcb0*/  BAR.SYNC.DEFER_BLOCKING 0x8, 0x180 ;  /* 0x0206000000007b1d */ /* 0x000fe20000010000 */
[----:B-----5:R-:W-:-:S02]  /*fcc0*/  SEL R0, R0, RZ, !P0 ;  /* 0x000000ff00007207 */ /* 0x020fc40004000000 */
[----:B------:R-:W-:-:S03]  /*fcd0*/  LOP3.LUT P0, RZ, R2, 0x3ff, RZ, 0xc0, !PT ;  /* 0x000003ff02ff7812 */ /* 0x000fc6000780c0ff */
[----:B------:R0:W-:Y:S04]  /*fce0*/  STL [R1+0xc], R0 ;  /* 0x00000c0001007387 */ /* 0x0001e80000100800 */
[----:B------:R1:W-:Y:S01]  /*fcf0*/  STL.64 [R1+0x10], R6 ;  /* 0x0000100601007387 */ /* 0x0003e20000100a00 */
[----:B0-----:R-:W-:-:S05]  /*fd00*/  SHF.R.S32.HI R0, RZ, 0x1f, R35 ;  /* 0x0000001fff007819 */ /* 0x001fca0000011423 */
[----:B------:R-:W-:-:S04]  /*fd10*/  IMAD R0, R0, UR4, RZ ;  /* 0x0000000400007c24 */ /* 0x000fc8000f8e02ff */
[----:B------:R-:W-:-:S05]  /*fd20*/  IMAD R0, R35, UR5, R0 ;  /* 0x0000000523007c24 */ /* 0x000fca000f8e0200 */
[----:B------:R-:W-:Y:S01]  /*fd30*/  IADD3 R35, R7, R0, RZ ;  /* 0x0000000007237210 */ /* 0x000fe20007ffe0ff */
[----:B-1----:R-:W-:Y:S06]  /*fd40*/  @!P0 BRA `(.L_x_260) ;  /* 0x0000000000408947 */ /* 0x002fec0003800000 */
[----:B------:R-:W-:Y:S01]  /*fd50*/  MOV R2, 0x0 ;  /* 0x0000000000027802 */ /* 0x000fe20000000f00 */
[----:B------:R-:W-:Y:S01]  /*fd60*/  ULDC.64 UR6, c[0x4][0xa8] ;  /* 0x01002a0000067ab9 */ /* 0x000fe20000000a00 */
[----:B------:R-:W-:Y:S01]  /*fd70*/  ULDC.64 UR8, c[0x4][0xb0] ;  /* 0x01002c0000087ab9 */ /* 0x000fe20000000a00 */
[----:B------:R-:W-:Y:S01]  /*fd80*/  ULDC.64 UR4, c[0x4][0x20] ;  /* 0x0100080000047ab9 */ /* 0x000fe20000000a00 */
[----:B------:R-:W-:Y:S01]  /*fd90*/  IMAD.U32 R4, RZ, RZ, UR6 ;  /* 0x00000006ff047e24 */ /* 0x000fe2000f8e00ff */
[----:B------:R-:W-:Y:S01]  /*fda0*/  MOV R12, 0x1 ;  /* 0x00000001000c7802 */ /* 0x000fe20000000f00 */
[----:B------:R-:W0:Y:S01]  /*fdb0*/  LDC.64 R2, c[0x4][R2] ;  /* 0x0100000002027b82 */ /* 0x000e220000000a00 */
[----:B---3--:R-:W-:Y:S02]  /*fdc0*/  IMAD.U32 R5, RZ, RZ, UR7 ;  /* 0x00000007ff057e24 */ /* 0x008fe4000f8e00ff */
[----:B------:R-:W-:Y:S02]  /*fdd0*/  IMAD.U32 R6, RZ, RZ, UR8 ;  /* 0x00000008ff067e24 */ /* 0x000fe4000f8e00ff */
[----:B------:R-:W-:-:S02]  /*fde0*/  IMAD.U32 R7, RZ, RZ, UR9 ;  /* 0x00000009ff077e24 */ /* 0x000fc4000f8e00ff */
[----:B------:R-:W-:Y:S02]  /*fdf0*/  IMAD.U32 R10, RZ, RZ, UR4 ;  /* 0x00000004ff0a7e24 */ /* 0x000fe4000f8e00ff */
[----:B------:R-:W-:Y:S02]  /*fe00*/  IMAD.U32 R11, RZ, RZ, UR5 ;  /* 0x00000005ff0b7e24 */ /* 0x000fe4000f8e00ff */
[----:B--2---:R-:W-:Y:S02]  /*fe10*/  IMAD.MOV.U32 R8, RZ, RZ, 0x70 ;  /* 0x00000070ff087424 */ /* 0x004fe400078e00ff */
[----:B------:R-:W-:-:S07]  /*fe20*/  IMAD.MOV.U32 R13, RZ, RZ, RZ ;  /* 0x000000ffff0d7224 */ /* 0x000fce00078e00ff */
[----:B------:R-:W-:-:S07]  /*fe30*/  LEPC R20, `(.L_x_260) ;  /* 0x000000001014794e */ /* 0x000fce0000000000 */
[----:B0-----:R-:W-:Y:S05]  /*fe40*/  CALL.ABS.NOINC R2 ;  /* 0x0000000002007343 */ /* 0x001fea0003c00000 */
.L_x_260:
[----:B------:R-:W-:Y:S05]  /*fe50*/  BSYNC B6 ;  /* 0x0000000000067941 */ /* 0x000fea0003800000 */
.L_x_259:
[----:B------:R-:W4:Y:S01]  /*fe60*/  LDL.LU R20, [R1+0xc] ;  /* 0x00000c0001147983 */ /* 0x000f220000300800 */
[----:B------:R-:W0:Y:S01]  /*fe70*/  LDC R6, c[0x0][0x448] ;  /* 0x00011200ff067b82 */ /* 0x000e220000000800 */
[----:B------:R-:W-:Y:S02]  /*fe80*/  ULDC.64 UR4, c[0x0][0x2d8] ;  /* 0x0000b60000047ab9 */ /* 0x000fe40000000a00 */
[----:B------:R-:W2:Y:S01]  /*fe90*/  LDL.LU.64 R2, [R1+0x10] ;  /* 0x0000100001027983 */ /* 0x000ea20000300a00 */
[----:B------:R-:W-:-:S03]  /*fea0*/  IMAD R0, R30, UR4, RZ ;  /* 0x000000041e007c24 */ /* 0x000fc6000f8e02ff */
[----:B------:R1:W5:Y:S01]  /*feb0*/  LDL R10, [R1+0x18] ;  /* 0x00001800010a7983 */ /* 0x0003620000100800 */
[----:B---3--:R-:W-:Y:S01]  /*fec0*/  IMAD R5, R18, UR5, R0 ;  /* 0x0000000512057c24 */ /* 0x008fe2000f8e0200 */
[----:B0-----:R-:W-:-:S13]  /*fed0*/  ISETP.NE.AND P0, PT, R6, 0x1, PT ;  /* 0x000000010600780c */ /* 0x001fda0003f05270 */
[----:B------:R-:W0:Y:S01]  /*fee0*/  @P0 LDC R4, c[0x0][0x450] ;  /* 0x00011400ff040b82 */ /* 0x000e220000000800 */
[----:B------:R-:W-:Y:S01]  /*fef0*/  LOP3.LUT R9, R33, 0x40, RZ, 0xfc, !PT ;  /* 0x0000004021097812 */ /* 0x000fe200078efcff */
[----:B----4-:R-:W-:Y:S02]  /*ff00*/  IMAD.MOV.U32 R21, RZ, RZ, R20 ;  /* 0x000000ffff157224 */ /* 0x010fe400078e0014 */
[----:B------:R-:W3:Y:S01]  /*ff10*/  S2R R20, SR_TID.X ;  /* 0x0000000000147919 */ /* 0x000ee20000002100 */
[----:B--2---:R-:W-:Y:S02]  /*ff20*/  IMAD.MOV.U32 R3, RZ, RZ, R35 ;  /* 0x000000ffff037224 */ /* 0x004fe400078e0023 */
[----:B------:R-:W-:Y:S01]  /*ff30*/  IMAD.WIDE.U32 R2, R18, UR4, R2 ;  /* 0x0000000412027c25 */ /* 0x000fe2000f8e0002 */
[----:B------:R-:W-:-:S03]  /*ff40*/  ULDC.64 UR4, c[0x0][0x2e0] ;  /* 0x0000b80000047ab9 */ /* 0x000fc60000000a00 */
[----:B------:R-:W-:Y:S02]  /*ff50*/  IMAD.IADD R3, R3, 0x1, R5 ;  /* 0x0000000103037824 */ /* 0x000fe400078e0205 */
[----:B------:R-:W2:Y:S01]  /*ff60*/  @P0 LDC R5, c[0x0][0x44c] ;  /* 0x00011300ff050b82 */ /* 0x000ea20000000800 */
[----:B------:R-:W-:Y:S02]  /*ff70*/  IMAD R0, R21, UR4, RZ ;  /* 0x0000000415007c24 */ /* 0x000fe4000f8e02ff */
[----:B------:R-:W-:-:S04]  /*ff80*/  IMAD.WIDE.U32 R2, R29, UR4, R2 ;  /* 0x000000041d027c25 */ /* 0x000fc8000f8e0002 */
[----:B------:R-:W-:Y:S01]  /*ff90*/  IMAD R0, R29, UR5, R0 ;  /* 0x000000051d007c24 */ /* 0x000fe2000f8e0200 */
[----:B------:R-:W-:-:S03]  /*ffa0*/  ULDC.64 UR4, c[0x0][0x2d0] ;  /* 0x0000b40000047ab9 */ /* 0x000fc60000000a00 */
[----:B------:R-:W-:Y:S02]  /*ffb0*/  IMAD.IADD R3, R3, 0x1, R0 ;  /* 0x0000000103037824 */ /* 0x000fe400078e0200 */
[----:B------:R-:W-:Y:S01]  /*ffc0*/  IMAD.SHL.U32 R0, R17, 0x80, RZ ;  /* 0x0000008011007824 */ /* 0x000fe200078e00ff */
[C---:B---3--:R-:W-:Y:S01]  /*ffd0*/  LOP3.LUT R21, R20.reuse, 0x7f, RZ, 0xc0, !PT ;  /* 0x0000007f14157812 */ /* 0x048fe200078ec0ff */
[----:B------:R-:W-:-:S03]  /*ffe0*/  IMAD.SHL.U32 R20, R20, 0x10, RZ ;  /* 0x0000001014147824 */ /* 0x000fc600078e00ff */
[----:B------:R-:W-:-:S04]  /*fff0*/  SHF.R.U32.HI R21, RZ, 0x3, R21 ;  /* 0x00000003ff157819 */ /* 0x000fc80000011615 */
[----:B------:R-:W-:-:S04]  /*10000*/  LOP3.LUT R20, R21, 0x70, R20, 0xf8, !PT ;  /* 0x0000007015147812 */ /* 0x000fc800078ef814 */
[----:B------:R-:W-:-:S05]  /*10010*/  LOP3.LUT R7, R20, R0, RZ, 0xfc, !PT ;  /* 0x0000000014077212 */ /* 0x000fca00078efcff */
[----:B--2---:R-:W-:Y:S01]  /*10020*/  @P0 IMAD.HI.U32 R8, R7, R5, RZ ;  /* 0x0000000507080227 */ /* 0x004fe200078e00ff */
[----:B------:R-:W-:-:S04]  /*10030*/  MOV R5, R7 ;  /* 0x0000000700057202 */ /* 0x000fc80000000f00 */
[----:B0-----:R-:W-:Y:S01]  /*10040*/  @P0 SHF.R.U32.HI R5, RZ, R4, R8 ;  /* 0x00000004ff050219 */ /* 0x001fe20000011608 */
[----:B------:R-:W0:Y:S04]  /*10050*/  S2R R20, SR_TID.X ;  /* 0x0000000000147919 */ /* 0x000e280000002100 */
[----:B------:R-:W-:-:S04]  /*10060*/  IMAD.MOV R4, RZ, RZ, -R5 ;  /* 0x000000ffff047224 */ /* 0x000fc800078e0a05 */
[----:B------:R-:W-:Y:S01]  /*10070*/  IMAD R4, R6, R4, R7 ;  /* 0x0000000406047224 */ /* 0x000fe200078e0207 */
[----:B------:R-:W-:Y:S01]  /*10080*/  SHF.R.S32.HI R7, RZ, 0x1f, R5 ;  /* 0x0000001fff077819 */ /* 0x000fe20000011405 */
[----:B------:R-:W-:-:S04]  /*10090*/  IMAD.WIDE.U32 R2, R5, UR4, R2 ;  /* 0x0000000405027c25 */ /* 0x000fc8000f8e0002 */
[----:B------:R-:W-:-:S04]  /*100a0*/  IMAD R7, R7, UR4, RZ ;  /* 0x0000000407077c24 */ /* 0x000fc8000f8e02ff */
[----:B------:R-:W-:Y:S01]  /*100b0*/  IMAD R7, R5, UR5, R7 ;  /* 0x0000000505077c24 */ /* 0x000fe2000f8e0207 */
[----:B------:R-:W-:Y:S01]  /*100c0*/  SHF.R.S32.HI R5, RZ, 0x1f, R4 ;  /* 0x0000001fff057819 */ /* 0x000fe20000011404 */
[----:B------:R-:W-:Y:S02]  /*100d0*/  ULDC.64 UR4, c[0x0][0x2c8] ;  /* 0x0000b20000047ab9 */ /* 0x000fe40000000a00 */
[----:B------:R-:W-:Y:S02]  /*100e0*/  IMAD.IADD R3, R3, 0x1, R7 ;  /* 0x0000000103037824 */ /* 0x000fe400078e0207 */
[----:B------:R-:W-:Y:S02]  /*100f0*/  IMAD R5, R5, UR4, RZ ;  /* 0x0000000405057c24 */ /* 0x000fe4000f8e02ff */
[----:B------:R-:W-:-:S04]  /*10100*/  IMAD.WIDE.U32 R2, R4, UR4, R2 ;  /* 0x0000000404027c25 */ /* 0x000fc8000f8e0002 */
[----:B------:R-:W-:Y:S01]  /*10110*/  IMAD R5, R4, UR5, R5 ;  /* 0x0000000504057c24 */ /* 0x000fe2000f8e0205 */
[----:B------:R-:W-:-:S03]  /*10120*/  ULDC.64 UR4, c[0x0][0x280] ;  /* 0x0000a00000047ab9 */ /* 0x000fc60000000a00 */
[----:B------:R-:W-:Y:S01]  /*10130*/  IMAD.IADD R3, R3, 0x1, R5 ;  /* 0x0000000103037824 */ /* 0x000fe200078e0205 */
[----:B------:R-:W-:Y:S01]  /*10140*/  LEA R5, P0, R2, UR4, 0x1 ;  /* 0x0000000402057c11 */ /* 0x000fe2000f8008ff */
[----:B------:R-:W-:Y:S01]  /*10150*/  ULDC UR4, c[0x0][0x2b8] ;  /* 0x0000ae0000047ab9 */ /* 0x000fe20000000800 */
[----:B0-----:R-:W-:Y:S02]  /*10160*/  LOP3.LUT R20, R20, 0x7f, RZ, 0xc0, !PT ;  /* 0x0000007f14147812 */ /* 0x001fe400078ec0ff */
[----:B------:R-:W-:Y:S01]  /*10170*/  LEA.HI.X R4, R2, UR5, R3, 0x1, P0 ;  /* 0x0000000502047c11 */ /* 0x000fe200080f0c03 */
[----:B------:R-:W-:Y:S01]  /*10180*/  UMOV UR5, 0xffffffff ;  /* 0xffffffff00057882 */ /* 0x000fe20000000000 */
[----:B------:R-:W-:Y:S02]  /*10190*/  ISETP.GE.AND P4, PT, R33, UR4, PT ;  /* 0x0000000421007c0c */ /* 0x000fe4000bf86270 */
[----:B------:R-:W-:Y:S02]  /*101a0*/  ISETP.GE.AND P3, PT, R9, UR4, PT ;  /* 0x0000000409007c0c */ /* 0x000fe4000bf66270 */
[----:B------:R-:W-:-:S02]  /*101b0*/  ISETP.GE.AND P2, PT, R37, UR4, PT ;  /* 0x0000000425007c0c */ /* 0x000fc4000bf46270 */
[----:B------:R-:W-:Y:S02]  /*101c0*/  ISETP.GE.AND P1, PT, R36, UR4, PT ;  /* 0x0000000424007c0c */ /* 0x000fe4000bf26270 */
[----:B------:R-:W-:Y:S01]  /*101d0*/  SHF.R.U32.HI R9, RZ, 0x3, R20 ;  /* 0x00000003ff097819 */ /* 0x000fe20000011614 */
[----:B-1----:R-:W-:Y:S10]  /*101e0*/  BRA.DIV UR5, `(.L_x_261) ;  /* 0x0000003a05307947 */ /* 0x002ff4000b800000 */
[----:B------:R-:W0:Y:S01]  /*101f0*/  SHFL.IDX PT, R14, R5, RZ, 0x181f ;  /* 0x00181fff050e7589 */ /* 0x000e2200000e0000 */
[----:B-----5:R-:W-:Y:S02]  /*10200*/  IMAD R6, R10, R6, RZ ;  /* 0x000000060a067224 */ /* 0x020fe400078e02ff */
[----:B------:R-:W-:Y:S01]  /*10210*/  IMAD.IADD R0, R9, 0x1, R0 ;  /* 0x0000000109007824 */ /* 0x000fe200078e0200 */
[----:B------:R-:W1:Y:S03]  /*10220*/  SHFL.IDX PT, R2, R4, RZ, 0x181f ;  /* 0x00181fff04027589 */ /* 0x000e6600000e0000 */
[C---:B------:R-:W-:Y:S01]  /*10230*/  VIADD R7, R0.reuse, 0x10 ;  /* 0x0000001000077836 */ /* 0x040fe20000000000 */
[----:B------:R-:W-:-:S13]  /*10240*/  ISETP.GE.AND P0, PT, R0, R6, PT ;  /* 0x000000060000720c */ /* 0x000fda0003f06270 */
[----:B0-----:R-:W-:-:S05]  /*10250*/  @!P0 LEA R14, P5, R33, R14, 0x1 ;  /* 0x0000000e210e8211 */ /* 0x001fca00078a08ff */
[----:B-1----:R-:W-:Y:S02]  /*10260*/  @!P0 IMAD.X R3, RZ, RZ, R2, P5 ;  /* 0x000000ffff038224 */ /* 0x002fe400028e0602 */
[----:B------:R-:W-:Y:S02]  /*10270*/  @!P0 IMAD.MOV.U32 R2, RZ, RZ, R14 ;  /* 0x000000ffff028224 */ /* 0x000fe400078e000e */
[----:B------:R-:W0:Y:S04]  /*10280*/  SHFL.IDX PT, R14, R5, 0x1, 0x181f ;  /* 0x00381f00050e7f89 */ /* 0x000e2800000e0000 */
[----:B------:R-:W-:Y:S04]  /*10290*/  @!P0 LDGSTS.E.BYPASS.LTC128B.128 [R34+0x14400], desc[UR36][R2.64], !P4 ;  /* 0x1440000002228fae */ /* 0x000fe8000e101d64 */
[----:B------:R-:W-:Y:S04]  /*102a0*/  @!P0 LDGSTS.E.BYPASS.LTC128B.128 [R34+0x18400], desc[UR36][R2.64+0x80], !P3 ;  /* 0x1840008002228fae */ /* 0x000fe8000d901d64 */
[----:B------:R-:W-:Y:S04]  /*102b0*/  @!P0 LDGSTS.E.BYPASS.LTC128B.128 [R34+0x1c400], desc[UR36][R2.64+0x100], !P2 ;  /* 0x1c40010002228fae */ /* 0x000fe8000d101d64 */
[----:B------:R1:W-:Y:S01]  /*102c0*/  @!P0 LDGSTS.E.BYPASS.LTC128B.128 [R34+0x20400], desc[UR36][R2.64+0x180], !P1 ;  /* 0x2040018002228fae */ /* 0x0003e2000c901d64 */
[----:B------:R-:W-:-:S03]  /*102d0*/  ISETP.GE.AND P0, PT, R7, R6, PT ;  /* 0x000000060700720c */ /* 0x000fc60003f06270 */
[----:B-1----:R-:W1:Y:S10]  /*102e0*/  SHFL.IDX PT, R2, R4, 0x1, 0x181f ;  /* 0x00381f0004027f89 */ /* 0x002e7400000e0000 */
[----:B0-----:R-:W-:-:S04]  /*102f0*/  @!P0 LEA R14, P5, R33, R14, 0x1 ;  /* 0x0000000e210e8211 */ /* 0x001fc800078a08ff */
[----:B-1----:R-:W-:Y:S01]  /*10300*/  @!P0 IADD3.X R7, RZ, R2, RZ, P5, !PT ;  /* 0x00000002ff078210 */ /* 0x002fe20002ffe4ff */
[----:B------:R-:W-:Y:S02]  /*10310*/  @!P0 IMAD.MOV.U32 R2, RZ, RZ, R14 ;  /* 0x000000ffff028224 */ /* 0x000fe400078e000e */
[----:B------:R-:W0:Y:S02]  /*10320*/  SHFL.IDX PT, R14, R5, 0x2, 0x181f ;  /* 0x00581f00050e7f89 */ /* 0x000e2400000e0000 */
[----:B------:R-:W-:Y:S02]  /*10330*/  @!P0 IMAD.MOV.U32 R3, RZ, RZ, R7 ;  /* 0x000000ffff038224 */ /* 0x000fe400078e0007 */
[----:B------:R-:W-:-:S03]  /*10340*/  VIADD R7, R0, 0x20 ;  /* 0x0000002000077836 */ /* 0x000fc60000000000 */
[----:B------:R-:W-:Y:S04]  /*10350*/  @!P0 LDGSTS.E.BYPASS.LTC128B.128 [R34+0x14c00], desc[UR36][R2.64], !P4 ;  /* 0x14c0000002228fae */ /* 0x000fe8000e101d64 */
[----:B------:R-:W-:Y:S04]  /*10360*/  @!P0 LDGSTS.E.BYPASS.LTC128B.128 [R34+0x18c00], desc[UR36][R2.64+0x80], !P3 ;  /* 0x18c0008002228fae */ /* 0x000fe8000d901d64 */
[----:B------:R-:W-:Y:S04]  /*10370*/  @!P0 LDGSTS.E.BYPASS.LTC128B.128 [R34+0x1cc00], desc[UR36][R2.64+0x100], !P2 ;  /* 0x1cc0010002228fae */ /* 0x000fe8000d101d64 */
[----:B------:R1:W-:Y:S01]  /*10380*/  @!P0 LDGSTS.E.BYPASS.LTC128B.128 [R34+0x20c00], desc[UR36][R2.64+0x180], !P1 ;  /* 0x20c0018002228fae */ /* 0x0003e2000c901d64 */
[----:B------:R-:W-:-:S03]  /*10390*/  ISETP.GE.AND P0, PT, R7, R6, PT ;  /* 0x000000060700720c */ /* 0x000fc60003f06270 */
[----:B-1----:R-:W1:Y:S10]  /*103a0*/  SHFL.IDX PT, R2, R4, 0x2, 0x181f ;  /* 0x00581f0004027f89 */ /* 0x002e7400000e0000 */
[----:B0-----:R-:W-:-:S05]  /*103b0*/  @!P0 LEA R14, P5, R33, R14, 0x1 ;  /* 0x0000000e210e8211 */ /* 0x001fca00078a08ff */
[----:B-1----:R-:W-:Y:S02]  /*103c0*/  @!P0 IMAD.X R7, RZ, RZ, R2, P5 ;  /* 0x000000ffff078224 */ /* 0x002fe400028e0602 */
[----:B------:R-:W-:Y:S02]  /*103d0*/  @!P0 IMAD.MOV.U32 R2, RZ, RZ, R14 ;  /* 0x000000ffff028224 */ /* 0x000fe400078e000e */
[----:B------:R-:W-:Y:S01]  /*103e0*/  @!P0 IMAD.MOV.U32 R3, RZ, RZ, R7 ;  /* 0x000000ffff038224 */ /* 0x000fe200078e0007 */
[----:B------:R-:W0:Y:S01]  /*103f0*/  SHFL.IDX PT, R14, R5, 0x3, 0x181f ;  /* 0x00781f00050e7f89 */ /* 0x000e2200000e0000 */
[----:B------:R-:W-:-:S03]  /*10400*/  VIADD R7, R0, 0x30 ;  /* 0x0000003000077836 */ /* 0x000fc60000000000 */
        /* <DEDUP_REMOVED lines=46> */
[----:B------:R0:W1:Y:S04]  /*106f0*/  SHFL.IDX PT, R14, R5, 0x7, 0x181f ;  /* 0x00f81f00050e7f89 */ /* 0x00006800000e0000 */
[----:B------:R0:W-:Y:S04]  /*10700*/  @!P0 LDGSTS.E.BYPASS.LTC128B.128 [R34+0x17400], desc[UR36][R2.64], !P4 ;  /* 0x1740000002228fae */ /* 0x0001e8000e101d64 */
[----:B------:R0:W-:Y:S04]  /*10710*/  @!P0 LDGSTS.E.BYPASS.LTC128B.128 [R34+0x1b400], desc[UR36][R2.64+0x80], !P3 ;  /* 0x1b40008002228fae */ /* 0x0001e8000d901d64 */
[----:B------:R0:W-:Y:S04]  /*10720*/  @!P0 LDGSTS.E.BYPASS.LTC128B.128 [R34+0x1f400], desc[UR36][R2.64+0x100], !P2 ;  /* 0x1f40010002228fae */ /* 0x0001e8000d101d64 */
[----:B------:R0:W-:Y:S04]  /*10730*/  @!P0 LDGSTS.E.BYPASS.LTC128B.128 [R34+0x23400], desc[UR36][R2.64+0x180], !P1 ;  /* 0x2340018002228fae */ /* 0x0001e8000c901d64 */
[----:B------:R0:W2:Y:S02]  /*10740*/  SHFL.IDX PT, R7, R4, 0x7, 0x181f ;  /* 0x00f81f0004077f89 */ /* 0x0000a400000e0000 */
.L_x_350:
[----:B0-----:R-:W-:Y:S01]  /*10750*/  VIADD R3, R0, 0x70 ;  /* 0x0000007000037836 */ /* 0x001fe20000000000 */
[----:B------:R-:W-:Y:S04]  /*10760*/  BSSY B0, `(.L_x_262) ;  /* 0x000000c000007945 */ /* 0x000fe80003800000 */
[----:B------:R-:W-:-:S13]  /*10770*/  ISETP.GE.AND P0, PT, R3, R6, PT ;  /* 0x000000060300720c */ /* 0x000fda0003f06270 */
[----:B------:R-:W-:Y:S05]  /*10780*/  @P0 BRA `(.L_x_263) ;  /* 0x0000000000240947 */ /* 0x000fea0003800000 */
[----:B-1----:R-:W-:-:S04]  /*10790*/  LEA R2, P0, R33, R14, 0x1 ;  /* 0x0000000e21027211 */ /* 0x002fc800078008ff */
[----:B--2---:R-:W-:-:S05]  /*107a0*/  IADD3.X R3, RZ, R7, RZ, P0, !PT ;  /* 0x00000007ff037210 */ /* 0x004fca00007fe4ff */
[----:B------:R-:W-:Y:S01]  /*107b0*/  @!PT LDS RZ, [RZ] ;  /* 0x00000000fffff984 */ /* 0x000fe20000000800 */
[----:B------:R-:W-:Y:S01]  /*107c0*/  @!PT LDS RZ, [RZ] ;  /* 0x00000000fffff984 */ /* 0x000fe20000000800 */
[----:B------:R-:W-:Y:S01]  /*107d0*/  @!PT LDS RZ, [RZ] ;  /* 0x00000000fffff984 */ /* 0x000fe20000000800 */
[----:B------:R0:W-:Y:S04]  /*107e0*/  LDGSTS.E.BYPASS.LTC128B.128 [R34+0x17c00], desc[UR36][R2.64], !P4 ;  /* 0x17c0000002227fae */ /* 0x0001e8000e101d64 */
[----:B------:R0:W-:Y:S04]  /*107f0*/  LDGSTS.E.BYPASS.LTC128B.128 [R34+0x1bc00], desc[UR36][R2.64+0x80], !P3 ;  /* 0x1bc0008002227fae */ /* 0x0001e8000d901d64 */
[----:B------:R0:W-:Y:S04]  /*10800*/  LDGSTS.E.BYPASS.LTC128B.128 [R34+0x1fc00], desc[UR36][R2.64+0x100], !P2 ;  /* 0x1fc0010002227fae */ /* 0x0001e8000d101d64 */
[----:B------:R0:W-:Y:S02]  /*10810*/  LDGSTS.E.BYPASS.LTC128B.128 [R34+0x23c00], desc[UR36][R2.64+0x180], !P1 ;  /* 0x23c0018002227fae */ /* 0x0001e4000c901d64 */
.L_x_263:
[----:B------:R-:W-:Y:S05]  /*10820*/  BSYNC B0 ;  /* 0x0000000000007941 */ /* 0x000fea0003800000 */
.L_x_262:
[----:B------:R-:W-:Y:S01]  /*10830*/  NOP ;  /* 0x0000000000007918 */ /* 0x000fe20000000000 */
[----:B------:R-:W-:-:S13]  /*10840*/  PLOP3.LUT P0, PT, PT, PT, PT, 0x80, 0x0 ;  /* 0x000000000000781c */ /* 0x000fda0003f0f070 */
.L_x_264:
[----:B------:R-:W-:Y:S02]  /*10850*/  PLOP3.LUT P1, PT, P1, P0, PT, 0xa2, 0x0 ;  /* 0x000000000000781c */ /* 0x000fe40000f21472 */
[----:B------:R-:W-:-:S08]  /*10860*/  @P0 R2UR P1, UR4, R22 ;  /* 0x00000000160402ca */ /* 0x000fd00000020000 */
[----:B------:R-:W-:-:S05]  /*10870*/  @P0 PLOP3.LUT P0, PT, P1, PT, PT, 0x80, 0x0 ;  /* 0x000000000000081c */ /* 0x000fca0000f0f070 */
[----:B------:R-:W-:Y:S01]  /*10880*/  @!P1 SYNCS.ARRIVE.TRANS64.RED.A0T1 RZ, [UR4+0x38800], RZ ;  /* 0x038800ffffff99a7 */ /* 0x000fe20008200404 */
[----:B------:R-:W-:Y:S07]  /*10890*/  @!P1 ARRIVES.LDGSTSBAR.64.TRANSCNT [UR4+0x38800] ;  /* 0x03880000ff0099b0 */ /* 0x000fee0008000a84 */
[----:B------:R-:W-:Y:S05]  /*108a0*/  @P0 BRA.U.ANY `(.L_x_264) ;  /* 0xfffffffd00e80947 */ /* 0x000fea000393ffff */
[----:B0-----:R-:W3:Y:S02]  /*108b0*/  LDL.LU R2, [R1+0x1c] ;  /* 0x00001c0001027983 */ /* 0x001ee40000300800 */
[----:B---3--:R-:W-:-:S05]  /*108c0*/  VIADD R2, R2, 0x1 ;  /* 0x0000000102027836 */ /* 0x008fca0000000000 */
[----:B------:R0:W-:Y:S01]  /*108d0*/  STL [R1+0x1c], R2 ;  /* 0x00001c0201007387 */ /* 0x0001e20000100800 */
[----:B------:R-:W-:-:S04]  /*108e0*/  LEA.HI R0, R2, R2, RZ, 0x1 ;  /* 0x0000000202007211 */ /* 0x000fc800078f08ff */
[----:B------:R-:W-:-:S05]  /*108f0*/  LOP3.LUT R0, R0, 0xfffffffe, RZ, 0xc0, !PT ;  /* 0xfffffffe00007812 */ /* 0x000fca00078ec0ff */
[----:B------:R-:W-:-:S05]  /*10900*/  IMAD.IADD R0, R2, 0x1, -R0 ;  /* 0x0000000102007824 */ /* 0x000fca00078e0a00 */
[----:B------:R-:W-:Y:S01]  /*10910*/  SHF.L.U32 R3, R0, 0x1f, RZ ;  /* 0x0000001f00037819 */ /* 0x000fe200000006ff */
[----:B------:R-:W-:Y:S01]  /*10920*/  NOP ;  /* 0x0000000000007918 */ /* 0x000fe20000000000 */
[----:B------:R0:W-:Y:S01]  /*10930*/  SYNCS.ARRIVE.TRANS64.A1T0 RZ, [R22+URZ+0x38800], RZ ;  /* 0x038800ff16ff79a7 */ /* 0x0001e2000810003f */
[----:B------:R-:W-:Y:S01]  /*10940*/  BSSY B0, `(.L_x_265) ;  /* 0x0000003000007945 */ /* 0x000fe20003800000 */
[----:B------:R-:W3:Y:S03]  /*10950*/  SYNCS.PHASECHK.TRANS64.TRYWAIT P0, [R22+URZ+0x38820], R3 ;  /* 0x03882003160075a7 */ /* 0x000ee6000800017f */
[----:B0--3--:R-:W-:Y:S05]  /*10960*/  @!P0 BRA `(.L_x_266) ;  /* 0x0000003c00088947 */ /* 0x009fea0003800000 */
.L_x_351:
[----:B------:R-:W-:Y:S05]  /*10970*/  BSYNC B0 ;  /* 0x0000000000007941 */ /* 0x000fea0003800000 */
.L_x_265:
[----:B------:R-:W3:Y:S01]  /*10980*/  LDL R0, [R1] ;  /* 0x0000000001007983 */ /* 0x000ee20000100800 */
[----:B------:R-:W-:Y:S01]  /*10990*/  BSSY B0, `(.L_x_267) ;  /* 0x0000116000007945 */ /* 0x000fe20003800000 */
[----:B---3--:R-:W-:-:S13]  /*109a0*/  ISETP.GE.AND P0, PT, R0, 0x51, PT ;  /* 0x000000510000780c */ /* 0x008fda0003f06270 */
[----:B------:R-:W-:Y:S05]  /*109b0*/  @!P0 BRA `(.L_x_268) ;  /* 0x00000010004c8947 */ /* 0x000fea0003800000 */
[----:B------:R-:W3:Y:S01]  /*109c0*/  LDL.LU R0, [R1+0x20] ;  /* 0x0000200001007983 */ /* 0x000ee20000300800 */
[C---:B------:R-:W-:Y:S01]  /*109d0*/  LOP3.LUT R2, R33.reuse, 0x40, RZ, 0xfc, !PT ;  /* 0x0000004021027812 */ /* 0x040fe200078efcff */
[----:B------:R-:W-:Y:S01]  /*109e0*/  ULDC UR4, c[0x0][0x2f4] ;  /* 0x0000bd0000047ab9 */ /* 0x000fe20000000800 */
[----:B------:R-:W-:Y:S01]  /*109f0*/  IMAD.MOV.U32 R17, RZ, RZ, R28 ;  /* 0x000000ffff117224 */ /* 0x000fe200078e001c */
[----:B------:R-:W-:Y:S01]  /*10a00*/  ISETP.GE.AND P4, PT, R33, UR4, PT ;  /* 0x0000000421007c0c */ /* 0x000fe2000bf86270 */
[----:B--2---:R-:W-:Y:S01]  /*10a10*/  IMAD.MOV.U32 R7, RZ, RZ, R27 ;  /* 0x000000ffff077224 */ /* 0x004fe200078e001b */
[----:B------:R-:W-:Y:S01]  /*10a20*/  ISETP.GE.AND P3, PT, R2, UR4, PT ;  /* 0x0000000402007c0c */ /* 0x000fe2000bf66270 */
[----:B------:R-:W-:Y:S01]  /*10a30*/  IMAD.MOV.U32 R29, RZ, RZ, R26 ;  /* 0x000000ffff1d7224 */ /* 0x000fe200078e001a */
[----:B------:R-:W-:Y:S02]  /*10a40*/  ISETP.GE.AND P2, PT, R37, UR4, PT ;  /* 0x0000000425007c0c */ /* 0x000fe4000bf46270 */
[----:B------:R-:W-:Y:S01]  /*10a50*/  ISETP.GE.AND P1, PT, R36, UR4, PT ;  /* 0x0000000424007c0c */ /* 0x000fe2000bf26270 */
[----:B---3--:R-:W-:-:S12]  /*10a60*/  VIADD R0, R0, 0xfffffffe ;  /* 0xfffffffe00007836 */ /* 0x008fd80000000000 */
.L_x_281:
[----:B------:R-:W2:Y:S04]  /*10a70*/  LDL R6, [R1+0x4] ;  /* 0x0000040001067983 */ /* 0x000ea80000100800 */
[----:B------:R-:W3:Y:S01]  /*10a80*/  LDL R8, [R1+0x8] ;  /* 0x0000080001087983 */ /* 0x000ee20000100800 */
[----:B------:R-:W4:Y:S01]  /*10a90*/  S2R R2, SR_TID.X ;  /* 0x0000000000027919 */ /* 0x000f220000002100 */
[----:B------:R-:W1:Y:S01]  /*10aa0*/  S2R R4, SR_TID.X ;  /* 0x0000000000047919 */ /* 0x000e620000002100 */
[----:B----4-:R-:W-:-:S04]  /*10ab0*/  LOP3.LUT R2, R2, 0x7f, RZ, 0xc0, !PT ;  /* 0x0000007f02027812 */ /* 0x010fc800078ec0ff */
[----:B0-----:R-:W-:Y:S02]  /*10ac0*/  SHF.R.U32.HI R3, RZ, 0x3, R2 ;  /* 0x00000003ff037819 */ /* 0x001fe40000011602 */
[----:B------:R-:W0:Y:S01]  /*10ad0*/  LDC R2, c[0x0][0x430] ;  /* 0x00010c00ff027b82 */ /* 0x000e220000000800 */
[----:B-1----:R-:W-:-:S05]  /*10ae0*/  IMAD.SHL.U32 R9, R4, 0x10, RZ ;  /* 0x0000001004097824 */ /* 0x002fca00078e00ff */
[----:B------:R-:W-:-:S04]  /*10af0*/  LOP3.LUT R9, R3, 0x70, R9, 0xf8, !PT ;  /* 0x0000007003097812 */ /* 0x000fc800078ef809 */
[----:B------:R-:W-:-:S13]  /*10b00*/  ISETP.GT.U32.AND P6, PT, R9, 0x4f, PT ;  /* 0x0000004f0900780c */ /* 0x000fda0003fc4070 */
[----:B------:R-:W3:Y:S01]  /*10b10*/  @!P6 LDC.64 R4, c[0x0][0x428] ;  /* 0x00010a00ff04eb82 */ /* 0x000ee20000000a00 */
[----:B0-----:R-:W-:-:S13]  /*10b20*/  ISETP.NE.AND P0, PT, R2, 0x1, PT ;  /* 0x000000010200780c */ /* 0x001fda0003f05270 */
[----:B------:R-:W0:Y:S08]  /*10b30*/  @P0 LDC R3, c[0x0][0x434] ;  /* 0x00010d00ff030b82 */ /* 0x000e300000000800 */
[----:B------:R-:W1:Y:S01]  /*10b40*/  @P0 LDC R2, c[0x0][0x438] ;  /* 0x00010e00ff020b82 */ /* 0x000e620000000800 */
[----:B--2---:R-:W-:-:S05]  /*10b50*/  IMAD R6, R0, 0x50, R6 ;  /* 0x0000005000067824 */ /* 0x004fca00078e0206 */
[----:B------:R-:W-:-:S05]  /*10b60*/  IADD3 R6, R9, R6, RZ ;  /* 0x0000000609067210 */ /* 0x000fca0007ffe0ff */
[----:B0-----:R-:W-:-:S04]  /*10b70*/  @P0 IMAD.HI.U32 R3, R6, R3, RZ ;  /* 0x0000000306030227 */ /* 0x001fc800078e00ff */
[----:B------:R-:W-:Y:S01]  /*10b80*/  IMAD.MOV.U32 R10, RZ, RZ, R6 ;  /* 0x000000ffff0a7224 */ /* 0x000fe200078e0006 */
[----:B-1----:R-:W-:Y:S01]  /*10b90*/  @P0 SHF.R.U32.HI R10, RZ, R2, R3 ;  /* 0x00000002ff0a0219 */ /* 0x002fe20000011603 */
[----:B---3--:R-:W-:Y:S02]  /*10ba0*/  @!P6 IMAD R2, R8, R4, RZ ;  /* 0x000000040802e224 */ /* 0x008fe400078e02ff */
[----:B------:R-:W0:Y:S01]  /*10bb0*/  @!P6 LDC.64 R8, c[0x0][0x418] ;  /* 0x00010600ff08eb82 */ /* 0x000e220000000a00 */
[----:B------:R-:W-:Y:S01]  /*10bc0*/  @!P6 SHF.R.S32.HI R3, RZ, 0x1f, R10 ;  /* 0x0000001fff03e819 */ /* 0x000fe2000001140a */
[----:B------:R-:W-:Y:S02]  /*10bd0*/  @!P6 IMAD R5, R31, R5, R2 ;  /* 0x000000051f05e224 */ /* 0x000fe400078e0202 */
[----:B------:R-:W-:-:S04]  /*10be0*/  @!P6 IMAD.MOV.U32 R2, RZ, RZ, R10 ;  /* 0x000000ffff02e224 */ /* 0x000fc800078e000a */
[----:B------:R-:W-:-:S04]  /*10bf0*/  @!P6 IMAD.WIDE.U32 R2, R31, R4, R2 ;  /* 0x000000041f02e225 */ /* 0x000fc800078e0002 */
[----:B------:R-:W-:Y:S02]  /*10c00*/  @!P6 IMAD.IADD R5, R5, 0x1, R3 ;  /* 0x000000010505e824 */ /* 0x000fe400078e0203 */
[----:B------:R-:W-:Y:S01]  /*10c10*/  IMAD.MOV.U32 R4, RZ, RZ, RZ ;  /* 0x000000ffff047224 */ /* 0x000fe200078e00ff */
[----:B0-----:R-:W-:-:S04]  /*10c20*/  @!P6 LEA R8, P0, R2, R8, 0x2 ;  /* 0x000000080208e211 */ /* 0x001fc800078010ff */
[----:B------:R-:W-:-:S05]  /*10c30*/  @!P6 LEA.HI.X R9, R2, R9, R5, 0x2, P0 ;  /* 0x000000090209e211 */ /* 0x000fca00000f1405 */
[----:B------:R0:W5:Y:S01]  /*10c40*/  @!P6 LDG.E R4, desc[UR36][R8.64] ;  /* 0x000000240804e981 */ /* 0x000162000c1e1900 */
[----:B------:R-:W-:Y:S01]  /*10c50*/  LOP3.LUT P5, RZ, R23, 0x20, RZ, 0xc0, !PT ;  /* 0x0000002017ff7812 */ /* 0x000fe200078ac0ff */
[----:B------:R-:W-:Y:S01]  /*10c60*/  VIADD R27, R7, 0x1 ;  /* 0x00000001071b7836 */ /* 0x000fe20000000000 */
[----:B------:R-:W-:Y:S05]  /*10c70*/  YIELD ;  /* 0x0000000000007946 */ /* 0x000fea0003800000 */
[----:B------:R-:W-:Y:S01]  /*10c80*/  ISETP.NE.AND P0, PT, R27, 0x2, PT ;  /* 0x000000021b00780c */ /* 0x000fe20003f05270 */
[----:B------:R-:W-:Y:S01]  /*10c90*/  IMAD.MOV R5, RZ, RZ, -R10 ;  /* 0x000000ffff057224 */ /* 0x000fe200078e0a0a */
[----:B------:R-:W-:-:S02]  /*10ca0*/  ULDC UR4, c[0x0][0x430] ;  /* 0x00010c0000047ab9 */ /* 0x000fc40000000800 */
[----:B------:R-:W-:Y:S01]  /*10cb0*/  SEL R28, RZ, 0x1, P0 ;  /* 0x00000001ff1c7807 */ /* 0x000fe20000000000 */
[----:B------:R-:W-:Y:S01]  /*10cc0*/  IMAD R5, R5, UR4, R6 ;  /* 0x0000000405057c24 */ /* 0x000fe2000f8e0206 */
[----:B------:R-:W-:Y:S01]  /*10cd0*/  SEL R27, R27, RZ, P0 ;  /* 0x000000ff1b1b7207 */ /* 0x000fe20000000000 */
[----:B------:R-:W-:Y:S01]  /*10ce0*/  IMAD.MOV.U32 R26, RZ, RZ, R0 ;  /* 0x000000ffff1a7224 */ /* 0x000fe200078e0000 */
[----:B------:R-:W-:Y:S01]  /*10cf0*/  LOP3.LUT R28, R17, R28, RZ, 0x3c, !PT ;  /* 0x0000001c111c7212 */ /* 0x000fe200078e3cff */
[----:B0-----:R-:W-:Y:S06]  /*10d00*/  @!P5 BRA `(.L_x_269) ;  /* 0x000000000004d947 */ /* 0x001fec0003800000 */
[----:B------:R-:W-:Y:S01]  /*10d10*/  BPT.TRAP 0x1 ;  /* 0x000000040000795c */ /* 0x000fe20000300000 */
.L_x_269:
[----:B------:R-:W-:Y:S01]  /*10d20*/  LEA R6, R27, R22, 0x3 ;  /* 0x000000161b067211 */ /* 0x000fe200078e18ff */
[----:B------:R-:W-:Y:S01]  /*10d30*/  BSSY B1, `(.L_x_270) ;  /* 0x0000004000017945 */ /* 0x000fe20003800000 */
[----:B------:R-:W-:-:S04]  /*10d40*/  SHF.L.U32 R3, R28, 0x1f, RZ ;  /* 0x0000001f1c037819 */ /* 0x000fc800000006ff */
[----:B------:R-:W0:Y:S02]  /*10d50*/  SYNCS.PHASECHK.TRANS64.TRYWAIT P0, [R6+URZ+0x38840], R3 ;  /* 0x03884003060075a7 */ /* 0x000e24000800017f */
[----:B0-----:R-:W-:Y:S05]  /*10d60*/  @!P0 BRA `(.L_x_271) ;  /* 0x00000038001c8947 */ /* 0x001fea0003800000 */
.L_x_352:
[----:B------:R-:W-:Y:S05]  /*10d70*/  BSYNC B1 ;  /* 0x0000000000017941 */ /* 0x000fea0003800000 */
.L_x_270:
[----:B------:R-:W-:Y:S01]  /*10d80*/  SHF.R.S32.HI R20, RZ, 0x1f, R5 ;  /* 0x0000001fff147819 */ /* 0x000fe20000011405 */
[----:B------:R-:W-:Y:S01]  /*10d90*/  ULDC.64 UR4, c[0x0][0x300] ;  /* 0x0000c00000047ab9 */ /* 0x000fe20000000a00 */
[----:B-----5:R-:W-:Y:S01]  /*10da0*/  SHF.R.S32.HI R21, RZ, 0x1f, R4 ;  /* 0x0000001fff157819 */ /* 0x020fe20000011404 */
[----:B0-----:R-:W-:Y:S01]  /*10db0*/  IMAD.WIDE.U32 R2, R5, UR4, RZ ;  /* 0x0000000405027c25 */ /* 0x001fe2000f8e00ff */
[----:B------:R-:W-:-:S03]  /*10dc0*/  LOP3.LUT P5, RZ, R23, 0x2, RZ, 0xc0, !PT ;  /* 0x0000000217ff7812 */ /* 0x000fc600078ac0ff */
[----:B------:R-:W-:Y:S02]  /*10dd0*/  IMAD R0, R20, UR4, RZ ;  /* 0x0000000414007c24 */ /* 0x000fe4000f8e02ff */
[----:B------:R-:W-:Y:S02]  /*10de0*/  IMAD R9, R27, 0x5000, R32 ;  /* 0x000050001b097824 */ /* 0x000fe400078e0220 */
        /* <DEDUP_REMOVED lines=16> */
[----:B------:R-:W-:Y:S06]  /*10ef0*/  BRA.DIV UR4, `(.L_x_272) ;  /* 0x0000003604cc7947 */ /* 0x000fec000b800000 */
[----:B------:R-:W0:Y:S01]  /*10f00*/  SHFL.IDX PT, R2, R8, RZ, 0x181f ;  /* 0x00181fff08027589 */ /* 0x000e2200000e0000 */
[----:B------:R-:W-:Y:S01]  /*10f10*/  LOP3.LUT R23, R23, 0xfffffbff, RZ, 0xc0, !PT ;  /* 0xfffffbff17177812 */ /* 0x000fe200078ec0ff */
[----:B------:R-:W-:Y:S02]  /*10f20*/  IMAD.SHL.U32 R0, R33, 0x2, RZ ;  /* 0x0000000221007824 */ /* 0x000fe400078e00ff */
[----:B------:R-:W1:Y:S01]  /*10f30*/  SHFL.IDX PT, R3, R10, RZ, 0x181f ;  /* 0x00181fff0a037589 */ /* 0x000e6200000e0000 */
[----:B------:R-:W-:Y:S01]  /*10f40*/  @P2 LOP3.LUT R23, R23, 0x400, RZ, 0xfc, !PT ;  /* 0x0000040017172812 */ /* 0x000fe200078efcff */
[----:B------:R-:W-:Y:S02]  /*10f50*/  IMAD R9, R9, 0x2, R22 ;  /* 0x0000000209097824 */ /* 0x000fe400078e0216 */
[----:B------:R-:W-:Y:S01]  /*10f60*/  SHFL.IDX PT, R35, R10, 0x1, 0x181f ;  /* 0x00381f000a237f89 */ /* 0x000fe200000e0000 */
[C---:B------:R-:W-:Y:S02]  /*10f70*/  LOP3.LUT P2, RZ, R23.reuse, 0x10, RZ, 0xc0, !PT ;  /* 0x0000001017ff7812 */ /* 0x040fe4000784c0ff */
[----:B------:R-:W-:-:S04]  /*10f80*/  LOP3.LUT R23, R23, 0xfffffdff, RZ, 0xc0, !PT ;  /* 0xfffffdff17177812 */ /* 0x000fc800078ec0ff */
[----:B------:R-:W-:-:S04]  /*10f90*/  @P1 LOP3.LUT R23, R23, 0x200, RZ, 0xfc, !PT ;  /* 0x0000020017171812 */ /* 0x000fc800078efcff */
[C---:B------:R-:W-:Y:S02]  /*10fa0*/  LOP3.LUT P1, RZ, R23.reuse, 0x8, RZ, 0xc0, !PT ;  /* 0x0000000817ff7812 */ /* 0x040fe4000782c0ff */
[----:B------:R-:W-:Y:S02]  /*10fb0*/  LOP3.LUT P6, RZ, R23, 0x4, RZ, 0xc0, !PT ;  /* 0x0000000417ff7812 */ /* 0x000fe400078cc0ff */
[----:B0-----:R-:W-:-:S05]  /*10fc0*/  IADD3 R2, P0, R2, R0, RZ ;  /* 0x0000000002027210 */ /* 0x001fca0007f1e0ff */
[----:B-1----:R-:W-:-:S05]  /*10fd0*/  IMAD.X R3, RZ, RZ, R3, P0 ;  /* 0x000000ffff037224 */ /* 0x002fca00000e0603 */
[----:B------:R-:W-:Y:S04]  /*10fe0*/  LDGSTS.E.BYPASS.LTC128B.128 [R9+0x24400], desc[UR36][R2.64], !P2 ;  /* 0x2440000002097fae */ /* 0x000fe8000d101d64 */
[----:B------:R-:W-:Y:S04]  /*10ff0*/  LDGSTS.E.BYPASS.LTC128B.128 [R9+0x26c00], desc[UR36][R2.64+0x80], !P1 ;  /* 0x26c0008002097fae */ /* 0x000fe8000c901d64 */
[----:B------:R-:W-:Y:S04]  /*11000*/  LDGSTS.E.BYPASS.LTC128B.128 [R9+0x29400], desc[UR36][R2.64+0x100], !P6 ;  /* 0x2940010002097fae */ /* 0x000fe8000f101d64 */
[----:B------:R0:W-:Y:S04]  /*11010*/  LDGSTS.E.BYPASS.LTC128B.128 [R9+0x2bc00], desc[UR36][R2.64+0x180], !P5 ;  /* 0x2bc0018002097fae */ /* 0x0001e8000e901d64 */
[----:B0-----:R-:W0:Y:S02]  /*11020*/  SHFL.IDX PT, R2, R8, 0x1, 0x181f ;  /* 0x00381f0008027f89 */ /* 0x001e2400000e0000 */
[----:B0-----:R-:W-:-:S05]  /*11030*/  IADD3 R2, P0, R2, R0, RZ ;  /* 0x0000000002027210 */ /* 0x001fca0007f1e0ff */
[----:B------:R-:W-:Y:S02]  /*11040*/  IMAD.X R3, RZ, RZ, R35, P0 ;  /* 0x000000ffff037224 */ /* 0x000fe400000e0623 */
[----:B------:R-:W-:Y:S04]  /*11050*/  SHFL.IDX PT, R35, R10, 0x2, 0x181f ;  /* 0x00581f000a237f89 */ /* 0x000fe800000e0000 */
[----:B------:R-:W-:Y:S04]  /*11060*/  LDGSTS.E.BYPASS.LTC128B.128 [R9+0x24c00], desc[UR36][R2.64], !P2 ;  /* 0x24c0000002097fae */ /* 0x000fe8000d101d64 */
[----:B------:R-:W-:Y:S04]  /*11070*/  LDGSTS.E.BYPASS.LTC128B.128 [R9+0x27400], desc[UR36][R2.64+0x80], !P1 ;  /* 0x2740008002097fae */ /* 0x000fe8000c901d64 */
[----:B------:R-:W-:Y:S04]  /*11080*/  LDGSTS.E.BYPASS.LTC128B.128 [R9+0x29c00], desc[UR36][R2.64+0x100], !P6 ;  /* 0x29c0010002097fae */ /* 0x000fe8000f101d64 */
[----:B------:R0:W-:Y:S04]  /*11090*/  LDGSTS.E.BYPASS.LTC128B.128 [R9+0x2c400], desc[UR36][R2.64+0x180], !P5 ;  /* 0x2c40018002097fae */ /* 0x0001e8000e901d64 */
[----:B0-----:R-:W0:Y:S02]  /*110a0*/  SHFL.IDX PT, R2, R8, 0x2, 0x181f ;  /* 0x00581f0008027f89 */ /* 0x001e2400000e0000 */
[----:B0-----:R-:W-:-:S04]  /*110b0*/  IADD3 R2, P0, R2, R0, RZ ;  /* 0x0000000002027210 */ /* 0x001fc80007f1e0ff */
[----:B------:R-:W-:Y:S02]  /*110c0*/  IADD3.X R3, RZ, R35, RZ, P0, !PT ;  /* 0x00000023ff037210 */ /* 0x000fe400007fe4ff */
[----:B------:R-:W-:Y:S04]  /*110d0*/  SHFL.IDX PT, R35, R10, 0x3, 0x181f ;  /* 0x00781f000a237f89 */ /* 0x000fe800000e0000 */
[----:B------:R-:W-:Y:S04]  /*110e0*/  LDGSTS.E.BYPASS.LTC128B.128 [R9+0x25400], desc[UR36][R2.64], !P2 ;  /* 0x2540000002097fae */ /* 0x000fe8000d101d64 */
[----:B------:R-:W-:Y:S04]  /*110f0*/  LDGSTS.E.BYPASS.LTC128B.128 [R9+0x27c00], desc[UR36][R2.64+0x80], !P1 ;  /* 0x27c0008002097fae */ /* 0x000fe8000c901d64 */
[----:B------:R-:W-:Y:S04]  /*11100*/  LDGSTS.E.BYPASS.LTC128B.128 [R9+0x2a400], desc[UR36][R2.64+0x100], !P6 ;  /* 0x2a40010002097fae */ /* 0x000fe8000f101d64 */
[----:B------:R0:W-:Y:S04]  /*11110*/  LDGSTS.E.BYPASS.LTC128B.128 [R9+0x2cc00], desc[UR36][R2.64+0x180], !P5 ;  /* 0x2cc0018002097fae */ /* 0x0001e8000e901d64 */
[----:B0-----:R-:W0:Y:S02]  /*11120*/  SHFL.IDX PT, R2, R8, 0x3, 0x181f ;  /* 0x00781f0008027f89 */ /* 0x001e2400000e0000 */
[----:B0-----:R-:W-:-:S05]  /*11130*/  IADD3 R2, P0, R2, R0, RZ ;  /* 0x0000000002027210 */ /* 0x001fca0007f1e0ff */
[----:B------:R-:W-:Y:S02]  /*11140*/  IMAD.X R3, RZ, RZ, R35, P0 ;  /* 0x000000ffff037224 */ /* 0x000fe400000e0623 */
[----:B------:R0:W1:Y:S04]  /*11150*/  SHFL.IDX PT, R35, R10, 0x4, 0x181f ;  /* 0x00981f000a237f89 */ /* 0x00006800000e0000 */
[----:B------:R-:W-:Y:S01]  /*11160*/  LDGSTS.E.BYPASS.LTC128B.128 [R9+0x25c00], desc[UR36][R2.64], !P2 ;  /* 0x25c0000002097fae */ /* 0x000fe2000d101d64 */
[----:B------:R-:W-:-:S03]  /*11170*/  LOP3.LUT P2, RZ, R23, 0x400, RZ, 0xc0, !PT ;  /* 0x0000040017ff7812 */ /* 0x000fc6000784c0ff */
[----:B------:R-:W-:Y:S01]  /*11180*/  LDGSTS.E.BYPASS.LTC128B.128 [R9+0x28400], desc[UR36][R2.64+0x80], !P1 ;  /* 0x2840008002097fae */ /* 0x000fe2000c901d64 */
[----:B------:R-:W-:-:S03]  /*11190*/  LOP3.LUT P1, RZ, R23, 0x200, RZ, 0xc0, !PT ;  /* 0x0000020017ff7812 */ /* 0x000fc6000782c0ff */
[----:B------:R-:W-:Y:S04]  /*111a0*/  LDGSTS.E.BYPASS.LTC128B.128 [R9+0x2ac00], desc[UR36][R2.64+0x100], !P6 ;  /* 0x2ac0010002097fae */ /* 0x000fe8000f101d64 */
[----:B------:R2:W-:Y:S04]  /*111b0*/  LDGSTS.E.BYPASS.LTC128B.128 [R9+0x2d400], desc[UR36][R2.64+0x180], !P5 ;  /* 0x2d40018002097fae */ /* 0x0005e8000e901d64 */
[----:B-12---:R0:W2:Y:S02]  /*111c0*/  SHFL.IDX PT, R2, R8, 0x4, 0x181f ;  /* 0x00981f0008027f89 */ /* 0x0060a400000e0000 */
.L_x_364:
[----:B------:R-:W-:Y:S02]  /*111d0*/  LOP3.LUT R23, R23, 0xfffffdff, RZ, 0xc0, !PT ;  /* 0xfffffdff17177812 */ /* 0x000fe400078ec0ff */
[----:B--2---:R-:W-:Y:S02]  /*111e0*/  IADD3 R2, P0, R2, R0, RZ ;  /* 0x0000000002027210 */ /* 0x004fe40007f1e0ff */
[----:B------:R-:W-:-:S03]  /*111f0*/  @P1 LOP3.LUT R23, R23, 0x200, RZ, 0xfc, !PT ;  /* 0x0000020017171812 */ /* 0x000fc600078efcff */
[----:B------:R-:W-:Y:S01]  /*11200*/  IMAD.X R3, RZ, RZ, R35, P0 ;  /* 0x000000ffff037224 */ /* 0x000fe200000e0623 */
[C---:B------:R-:W-:Y:S02]  /*11210*/  LOP3.LUT P1, RZ, R23.reuse, 0x10, RZ, 0xc0, !PT ;  /* 0x0000001017ff7812 */ /* 0x040fe4000782c0ff */
[C---:B------:R-:W-:Y:S02]  /*11220*/  LOP3.LUT P0, RZ, R23.reuse, 0x8, RZ, 0xc0, !PT ;  /* 0x0000000817ff7812 */ /* 0x040fe4000780c0ff */
[----:B------:R-:W-:-:S09]  /*11230*/  LOP3.LUT P6, RZ, R23, 0x4, RZ, 0xc0, !PT ;  /* 0x0000000417ff7812 */ /* 0x000fd200078cc0ff */
[----:B------:R-:W-:Y:S01]  /*11240*/  @!PT LDS RZ, [RZ] ;  /* 0x00000000fffff984 */ /* 0x000fe20000000800 */
[----:B------:R-:W-:Y:S01]  /*11250*/  @!PT LDS RZ, [RZ] ;  /* 0x00000000fffff984 */ /* 0x000fe20000000800 */
[----:B------:R-:W-:Y:S01]  /*11260*/  @!PT LDS RZ, [RZ] ;  /* 0x00000000fffff984 */ /* 0x000fe20000000800 */
[----:B------:R1:W-:Y:S01]  /*11270*/  LDGSTS.E.BYPASS.LTC128B.128 [R9+0x26400], desc[UR36][R2.64], !P1 ;  /* 0x2640000002097fae */ /* 0x0003e2000c901d64 */
[----:B------:R-:W-:-:S03]  /*11280*/  LOP3.LUT P1, RZ, R23, 0x200, RZ, 0xc0, !PT ;  /* 0x0000020017ff7812 */ /* 0x000fc6000782c0ff */
[----:B------:R1:W-:Y:S01]  /*11290*/  LDGSTS.E.BYPASS.LTC128B.128 [R9+0x28c00], desc[UR36][R2.64+0x80], !P0 ;  /* 0x28c0008002097fae */ /* 0x0003e2000c101d64 */
[----:B------:R-:W-:-:S03]  /*112a0*/  PLOP3.LUT P0, PT, PT, PT, PT, 0x80, 0x0 ;  /* 0x000000000000781c */ /* 0x000fc60003f0f070 */
[----:B------:R1:W-:Y:S04]  /*112b0*/  LDGSTS.E.BYPASS.LTC128B.128 [R9+0x2b400], desc[UR36][R2.64+0x100], !P6 ;  /* 0x2b40010002097fae */ /* 0x0003e8000f101d64 */
[----:B------:R1:W-:Y:S01]  /*112c0*/  LDGSTS.E.BYPASS.LTC128B.128 [R9+0x2dc00], desc[UR36][R2.64+0x180], !P5 ;  /* 0x2dc0018002097fae */ /* 0x0003e2000e901d64 */
[----:B------:R-:W-:-:S05]  /*112d0*/  NOP ;  /* 0x0000000000007918 */ /* 0x000fca0000000000 */
.L_x_273:
        /* <DEDUP_REMOVED lines=10> */
.L_x_274:
[----:B------:R2:W-:Y:S01]  /*11380*/  SYNCS.ARRIVE.TRANS64.A1T0 RZ, [R6+URZ+0x38830], RZ ;  /* 0x038830ff06ff79a7 */ /* 0x0005e2000810003f */
[----:B------:R-:W-:Y:S05]  /*11390*/  @!P6 BRA `(.L_x_275) ;  /* 0x000000000004e947 */ /* 0x000fea0003800000 */
[----:B------:R-:W-:Y:S01]  /*113a0*/  BPT.TRAP 0x1 ;  /* 0x000000040000795c */ /* 0x000fe20000300000 */
.L_x_275:
[----:B-1----:R-:W-:Y:S01]  /*113b0*/  SHF.L.U32 R2, R17, 0x1f, RZ ;  /* 0x0000001f11027819 */ /* 0x002fe200000006ff */
[----:B--2---:R-:W-:Y:S01]  /*113c0*/  IMAD R6, R7, 0x8, R22 ;  /* 0x0000000807067824 */ /* 0x004fe200078e0216 */
[----:B------:R-:W-:Y:S03]  /*113d0*/  BSSY B1, `(.L_x_276) ;  /* 0x0000003000017945 */ /* 0x000fe60003800000 */
[----:B------:R-:W1:Y:S02]  /*113e0*/  SYNCS.PHASECHK.TRANS64.TRYWAIT P0, [R6+URZ+0x38860], R2 ;  /* 0x03886002060075a7 */ /* 0x000e64000800017f */
[----:B-1----:R-:W-:Y:S05]  /*113f0*/  @!P0 BRA `(.L_x_277) ;  /* 0x0000003800508947 */ /* 0x002fea0003800000 */
.L_x_365:
[----:B------:R-:W-:Y:S05]  /*11400*/  BSYNC B1 ;  /* 0x0000000000017941 */ /* 0x000fea0003800000 */
.L_x_276:
[----:B0-----:R-:W2:Y:S01]  /*11410*/  LDL R8, [R1] ;  /* 0x0000000001087983 */ /* 0x001ea20000100800 */
[----:B------:R-:W0:Y:S01]  /*11420*/  S2R R3, SR_TID.X ;  /* 0x0000000000037919 */ /* 0x000e220000002100 */
[----:B------:R-:W-:Y:S01]  /*11430*/  UMOV UR4, 0xffffffff ;  /* 0xffffffff00047882 */ /* 0x000fe20000000000 */
[----:B------:R-:W-:Y:S01]  /*11440*/  IMAD R7, R7, 0x5000, R32 ;  /* 0x0000500007077824 */ /* 0x000fe200078e0220 */
[----:B0-----:R-:W-:-:S04]  /*11450*/  LOP3.LUT R3, R3, 0x7f, RZ, 0xc0, !PT ;  /* 0x0000007f03037812 */ /* 0x001fc800078ec0ff */
[----:B------:R-:W-:Y:S01]  /*11460*/  SHF.R.U32.HI R3, RZ, 0x3, R3 ;  /* 0x00000003ff037819 */ /* 0x000fe20000011603 */
[----:B--2---:R-:W-:-:S04]  /*11470*/  IMAD R8, R29, -0x50, R8 ;  /* 0xffffffb01d087824 */ /* 0x004fc800078e0208 */
[----:B------:R-:W-:Y:S01]  /*11480*/  IMAD.IADD R8, R8, 0x1, -R3 ;  /* 0x0000000108087824 */ /* 0x000fe200078e0a03 */
[----:B------:R-:W-:Y:S06]  /*11490*/  BRA.DIV UR4, `(.L_x_278) ;  /* 0x0000003a043c7947 */ /* 0x000fec000b800000 */
[----:B-1----:R-:W0:Y:S01]  /*114a0*/  SHFL.IDX PT, R2, R24, RZ, 0x181f ;  /* 0x00181fff18027589 */ /* 0x002e2200000e0000 */
[----:B------:R-:W-:-:S03]  /*114b0*/  IMAD R7, R7, 0x2, R22 ;  /* 0x0000000207077824 */ /* 0x000fc600078e0216 */
[----:B------:R-:W1:Y:S04]  /*114c0*/  SHFL.IDX PT, R3, R25, RZ, 0x181f ;  /* 0x00181fff19037589 */ /* 0x000e6800000e0000 */
[----:B------:R-:W-:Y:S01]  /*114d0*/  SHFL.IDX PT, R14, R24, 0x4, 0x181f ;  /* 0x00981f00180e7f89 */ /* 0x000fe200000e0000 */
[----:B0-----:R-:W-:-:S05]  /*114e0*/  IADD3 R2, P0, R2, R0, RZ ;  /* 0x0000000002027210 */ /* 0x001fca0007f1e0ff */
        /* <DEDUP_REMOVED lines=9> */
[----:B0-----:R-:W0:Y:S04]  /*11580*/  SHFL.IDX PT, R2, R24, 0x1, 0x181f ;  /* 0x00381f0018027f89 */ /* 0x001e2800000e0000 */
[----:B------:R-:W1:Y:S01]  /*11590*/  SHFL.IDX PT, R3, R25, 0x1, 0x181f ;  /* 0x00381f0019037f89 */ /* 0x000e6200000e0000 */
        /* <DEDUP_REMOVED lines=12> */
[----:B0-----:R-:W-:-:S04]  /*11660*/  IADD3 R2, P0, R2, R0, RZ ;  /* 0x0000000002027210 */ /* 0x001fc80007f1e0ff */
        /* <DEDUP_REMOVED lines=10> */
[----:B------:R-:W1:Y:S04]  /*11710*/  SHFL.IDX PT, R3, R25, 0x3, 0x181f ;  /* 0x00781f0019037f89 */ /* 0x000e6800000e0000 */
[----:B------:R-:W2:Y:S01]  /*11720*/  SHFL.IDX PT, R25, R25, 0x4, 0x181f ;  /* 0x00981f0019197f89 */ /* 0x000ea200000e0000 */
[----:B0-----:R-:W-:-:S05]  /*11730*/  IADD3 R2, P0, R2, R0, RZ ;  /* 0x0000000002027210 */ /* 0x001fca0007f1e0ff */
        /* <DEDUP_REMOVED lines=8> */
[----:B--2---:R1:W-:Y:S02]  /*117c0*/  LDGSTS.E.BYPASS.LTC128B.128 [R7+0x9400], desc[UR36][R2.64+0x180], !P0 ;  /* 0x0940018002077fae */ /* 0x0043e4000c101d64 */
.L_x_377:
[----:B01----:R-:W-:Y:S01]  /*117d0*/  IADD3 R2, P0, R14, R0, RZ ;  /* 0x000000000e027210 */ /* 0x003fe20007f1e0ff */
[----:B------:R-:W-:Y:S02]  /*117e0*/  ULDC.64 UR4, c[0x0][0x328] ;  /* 0x0000ca0000047ab9 */ /* 0x000fe40000000a00 */
[----:B------:R-:W-:Y:S02]  /*117f0*/  IMAD R20, R20, UR4, RZ ;  /* 0x0000000414147c24 */ /* 0x000fe4000f8e02ff */
[----:B------:R-:W-:Y:S01]  /*11800*/  IMAD.X R3, RZ, RZ, R25, P0 ;  /* 0x000000ffff037224 */ /* 0x000fe200000e0619 */
[----:B------:R-:W-:Y:S01]  /*11810*/  ISETP.LT.OR P0, PT, R8, 0x41, P4 ;  /* 0x000000410800780c */ /* 0x000fe20002701670 */
[----:B------:R-:W-:-:S12]  /*11820*/  IMAD R9, R5, UR5, R20 ;  /* 0x0000000505097c24 */ /* 0x000fd8000f8e0214 */
        /* <DEDUP_REMOVED lines=9> */
[----:B------:R0:W-:Y:S01]  /*118c0*/  LDGSTS.E.BYPASS.LTC128B.128 [R7+0x9c00], desc[UR36][R2.64+0x180], !P0 ;  /* 0x09c0018002077fae */ /* 0x0001e2000c101d64 */
[----:B------:R-:W-:Y:S01]  /*118d0*/  NOP ;  /* 0x0000000000007918 */ /* 0x000fe20000000000 */
        /* <DEDUP_REMOVED lines=13> */
[----:B------:R-:W-:-:S04]  /*119b0*/  LEA R24, P0, R2, UR4, 0x1 ;  /* 0x0000000402187c11 */ /* 0x000fc8000f8008ff */
[----:B------:R-:W-:Y:S02]  /*119c0*/  LEA.HI.X R25, R2, UR5, R3, 0x1, P0 ;  /* 0x0000000502197c11 */ /* 0x000fe400080f0c03 */
[----:B------:R-:W-:-:S13]  /*119d0*/  PLOP3.LUT P0, PT, PT, PT, PT, 0x80, 0x0 ;  /* 0x000000000000781c */ /* 0x000fda0003f0f070 */
.L_x_279:
        /* <DEDUP_REMOVED lines=10> */
.L_x_280:
[C---:B------:R-:W-:Y:S01]  /*11a80*/  ISETP.GT.AND P0, PT, R26.reuse, RZ, PT ;  /* 0x000000ff1a00720c */ /* 0x040fe20003f04270 */
[----:B------:R3:W-:Y:S01]  /*11a90*/  SYNCS.ARRIVE.TRANS64.A1T0 RZ, [R6+URZ+0x38850], RZ ;  /* 0x038850ff06ff79a7 */ /* 0x0007e2000810003f */
[----:B------:R-:W-:Y:S01]  /*11aa0*/  VIADD R0, R26, 0xffffffff ;  /* 0xffffffff1a007836 */ /* 0x000fe20000000000 */
[----:B------:R-:W-:Y:S01]  /*11ab0*/  MOV R7, R27 ;  /* 0x0000001b00077202 */ /* 0x000fe20000000f00 */
[----:B------:R-:W-:Y:S02]  /*11ac0*/  IMAD.MOV.U32 R17, RZ, RZ, R28 ;  /* 0x000000ffff117224 */ /* 0x000fe400078e001c */
[----:B------:R-:W-:-:S07]  /*11ad0*/  IMAD.MOV.U32 R29, RZ, RZ, R26 ;  /* 0x000000ffff1d7224 */ /* 0x000fce00078e001a */
[----:B---3--:R-:W-:Y:S05]  /*11ae0*/  @P0 BRA `(.L_x_281) ;  /* 0xffffffec00e00947 */ /* 0x008fea000383ffff */
.L_x_268:
[----:B------:R-:W-:Y:S05]  /*11af0*/  BSYNC B0 ;  /* 0x0000000000007941 */ /* 0x000fea0003800000 */
.L_x_267:
[----:B------:R-:W3:Y:S01]  /*11b00*/  S2R R2, SR_TID.X ;  /* 0x0000000000027919 */ /* 0x000ee20000002100 */
[----:B------:R-:W-:Y:S01]  /*11b10*/  BSSY B0, `(.L_x_282) ;  /* 0x0000010000007945 */ /* 0x000fe20003800000 */
[----:B---3--:R-:W-:-:S04]  /*11b20*/  LOP3.LUT R2, R2, 0x7f, RZ, 0xc0, !PT ;  /* 0x0000007f02027812 */ /* 0x008fc800078ec0ff */
[----:B------:R-:W-:-:S13]  /*11b30*/  ISETP.NE.AND P0, PT, R2, RZ, PT ;  /* 0x000000ff0200720c */ /* 0x000fda0003f05270 */
[----:B------:R-:W-:Y:S05]  /*11b40*/  @P0 BRA `(.L_x_283) ;  /* 0x0000000000300947 */ /* 0x000fea0003800000 */
[----:B------:R-:W3:Y:S01]  /*11b50*/  S2R R5, SR_LANEID ;  /* 0x0000000000057919 */ /* 0x000ee20000000000 */
[----:B------:R-:W-:Y:S01]  /*11b60*/  VOTEU.ANY UR4, UPT, PT ;  /* 0x0000000000047886 */ /* 0x000fe200038e0100 */
[----:B0-----:R-:W0:Y:S01]  /*11b70*/  LDC.64 R2, c[0x0][0xc60] ;  /* 0x00031800ff027b82 */ /* 0x001e220000000a00 */
[----:B------:R-:W3:Y:S02]  /*11b80*/  FLO.U32 R0, UR4 ;  /* 0x0000000400007d00 */ /* 0x000ee400080e0000 */
[----:B---3--:R-:W-:-:S06]  /*11b90*/  ISETP.EQ.U32.AND P0, PT, R0, R5, PT ;  /* 0x000000050000720c */ /* 0x008fcc0003f02070 */
[----:B------:R-:W0:Y:S07]  /*11ba0*/  POPC R5, UR4 ;  /* 0x0000000400057d09 */ /* 0x000e2e0008000000 */
[----:B0-----:R-:W3:Y:S01]  /*11bb0*/  @P0 ATOMG.E.ADD.STRONG.GPU PT, R3, desc[UR36][R2.64], R5 ;  /* 0x00000005020309a8 */ /* 0x001ee200081ee1e4 */
[----:B------:R-:W0:Y:S02]  /*11bc0*/  S2R R4, SR_LTMASK ;  /* 0x0000000000047919 */ /* 0x000e240000003900 */
[----:B0-----:R-:W-:-:S04]  /*11bd0*/  LOP3.LUT R4, R4, UR4, RZ, 0xc0, !PT ;  /* 0x0000000404047c12 */ /* 0x001fc8000f8ec0ff */
[----:B--2---:R-:W0:Y:S01]  /*11be0*/  POPC R7, R4 ;  /* 0x0000000400077309 */ /* 0x004e220000000000 */
[----:B---3--:R-:W0:Y:S02]  /*11bf0*/  SHFL.IDX PT, R0, R3, R0, 0x1f ;  /* 0x00001f0003007589 */ /* 0x008e2400000e0000 */
[----:B0-----:R-:W-:-:S07]  /*11c00*/  IADD3 R16, R0, UR39, R7 ;  /* 0x0000002700107c10 */ /* 0x001fce000fffe007 */
.L_x_283:
[----:B------:R-:W-:Y:S05]  /*11c10*/  BSYNC B0 ;  /* 0x0000000000007941 */ /* 0x000fea0003800000 */
.L_x_282:
[----:B------:R-:W-:-:S13]  /*11c20*/  LOP3.LUT P0, RZ, R23, 0x20, RZ, 0xc0, !PT ;  /* 0x0000002017ff7812 */ /* 0x000fda000780c0ff */
[----:B------:R-:W-:Y:S05]  /*11c30*/  @!P0 BRA `(.L_x_284) ;  /* 0x0000000000048947 */ /* 0x000fea0003800000 */
[----:B------:R-:W-:Y:S01]  /*11c40*/  BPT.TRAP 0x1 ;  /* 0x000000040000795c */ /* 0x000fe20000300000 */
.L_x_284:
[----:B------:R-:W3:Y:S01]  /*11c50*/  LDL.LU R0, [R1] ;  /* 0x0000000001007983 */ /* 0x000ee20000300800 */
[----:B------:R-:W-:Y:S01]  /*11c60*/  IMAD R4, R27, 0x8, R22 ;  /* 0x000000081b047824 */ /* 0x000fe200078e0216 */
[----:B0-----:R-:W-:Y:S01]  /*11c70*/  SHF.L.U32 R3, R28, 0x1f, RZ ;  /* 0x0000001f1c037819 */ /* 0x001fe200000006ff */
[----:B------:R-:W-:Y:S03]  /*11c80*/  BSSY B0, `(.L_x_285) ;  /* 0x0000004000007945 */ /* 0x000fe60003800000 */
[----:B------:R-:W0:Y:S01]  /*11c90*/  SYNCS.PHASECHK.TRANS64.TRYWAIT P0, [R4+URZ+0x38860], R3 ;  /* 0x03886003040075a7 */ /* 0x000e22000800017f */
[----:B---3--:R-:W-:Y:S01]  /*11ca0*/  IMAD R5, R26, -0x50, R0 ;  /* 0xffffffb01a057824 */ /* 0x008fe200078e0200 */
[----:B0-----:R-:W-:Y:S06]  /*11cb0*/  @!P0 BRA `(.L_x_286) ;  /* 0x00000038000c8947 */ /* 0x001fec0003800000 */
.L_x_378:
[----:B------:R-:W-:Y:S05]  /*11cc0*/  BSYNC B0 ;  /* 0x0000000000007941 */ /* 0x000fea0003800000 */
.L_x_285:
[----:B------:R-:W3:Y:S01]  /*11cd0*/  S2R R0, SR_TID.X ;  /* 0x0000000000007919 */ /* 0x000ee20000002100 */
[----:B------:R-:W-:Y:S01]  /*11ce0*/  UMOV UR4, 0xffffffff ;  /* 0xffffffff00047882 */ /* 0x000fe20000000000 */
[----:B--2---:R-:W-:Y:S01]  /*11cf0*/  IMAD R7, R27, 0x5000, R32 ;  /* 0x000050001b077824 */ /* 0x004fe200078e0220 */
[----:B---3--:R-:W-:-:S04]  /*11d00*/  LOP3.LUT R0, R0, 0x7f, RZ, 0xc0, !PT ;  /* 0x0000007f00007812 */ /* 0x008fc800078ec0ff */
[----:B------:R-:W-:-:S05]  /*11d10*/  SHF.R.U32.HI R0, RZ, 0x3, R0 ;  /* 0x00000003ff007819 */ /* 0x000fca0000011600 */
[----:B------:R-:W-:Y:S01]  /*11d20*/  IMAD.IADD R5, R5, 0x1, -R0 ;  /* 0x0000000105057824 */ /* 0x000fe200078e0a00 */
[----:B------:R-:W-:Y:S06]  /*11d30*/  BRA.DIV UR4, `(.L_x_287) ;  /* 0x0000003a04007947 */ /* 0x000fec000b800000 */
[----:B-1----:R-:W1:Y:S01]  /*11d40*/  SHFL.IDX PT, R14, R24, RZ, 0x181f ;  /* 0x00181fff180e7589 */ /* 0x002e6200000e0000 */
[----:B------:R-:W-:Y:S01]  /*11d50*/  ULDC UR4, c[0x0][0x2f4] ;  /* 0x0000bd0000047ab9 */ /* 0x000fe20000000800 */
[C---:B------:R-:W-:Y:S01]  /*11d60*/  IMAD.SHL.U32 R8, R33.reuse, 0x2, RZ ;  /* 0x0000000221087824 */ /* 0x040fe200078e00ff */
[C---:B------:R-:W-:Y:S01]  /*11d70*/  ISETP.GE.AND P3, PT, R33.reuse, UR4, PT ;  /* 0x0000000421007c0c */ /* 0x040fe2000bf66270 */
[----:B0-----:R-:W0:Y:S01]  /*11d80*/  SHFL.IDX PT, R3, R25, RZ, 0x181f ;  /* 0x00181fff19037589 */ /* 0x001e2200000e0000 */
[----:B------:R-:W-:Y:S01]  /*11d90*/  LOP3.LUT R6, R33, 0x40, RZ, 0xfc, !PT ;  /* 0x0000004021067812 */ /* 0x000fe200078efcff */
[----:B------:R-:W-:Y:S01]  /*11da0*/  IMAD R0, R7, 0x2, R22 ;  /* 0x0000000207007824 */ /* 0x000fe200078e0216 */
[----:B------:R-:W-:Y:S01]  /*11db0*/  ISETP.LT.OR P4, PT, R5, 0x1, P3 ;  /* 0x000000010500780c */ /* 0x000fe20001f81670 */
[----:B------:R-:W-:Y:S01]  /*11dc0*/  SHFL.IDX PT, R7, R25, 0x1, 0x181f ;  /* 0x00381f0019077f89 */ /* 0x000fe200000e0000 */
[----:B------:R-:W-:Y:S02]  /*11dd0*/  ISETP.GE.AND P2, PT, R6, UR4, PT ;  /* 0x0000000406007c0c */ /* 0x000fe4000bf46270 */
[----:B------:R-:W-:Y:S01]  /*11de0*/  ISETP.GE.AND P1, PT, R37, UR4, PT ;  /* 0x0000000425007c0c */ /* 0x000fe2000bf26270 */
[----:B------:R-:W-:Y:S01]  /*11df0*/  SHFL.IDX PT, R9, R25, 0x2, 0x181f ;  /* 0x00581f0019097f89 */ /* 0x000fe200000e0000 */
[----:B-1----:R-:W-:-:S03]  /*11e00*/  IADD3 R2, P0, R14, R8, RZ ;  /* 0x000000080e027210 */ /* 0x002fc60007f1e0ff */
[----:B------:R-:W1:Y:S02]  /*11e10*/  SHFL.IDX PT, R14, R24, 0x1, 0x181f ;  /* 0x00381f00180e7f89 */ /* 0x000e6400000e0000 */
[----:B0-----:R-:W-:Y:S01]  /*11e20*/  IMAD.X R3, RZ, RZ, R3, P0 ;  /* 0x000000ffff037224 */ /* 0x001fe200000e0603 */
[----:B------:R-:W-:-:S04]  /*11e30*/  ISETP.LT.OR P0, PT, R5, 0x1, P2 ;  /* 0x000000010500780c */ /* 0x000fc80001701670 */
[----:B------:R-:W-:Y:S01]  /*11e40*/  LDGSTS.E.BYPASS.LTC128B.128 [R0+0x400], desc[UR36][R2.64], !P4 ;  /* 0x0040000002007fae */ /* 0x000fe2000e101d64 */
[----:B------:R-:W-:-:S08]  /*11e50*/  ISETP.LT.OR P4, PT, R5, 0x1, P1 ;  /* 0x000000010500780c */ /* 0x000fd00000f81670 */
[----:B------:R-:W-:Y:S01]  /*11e60*/  LDGSTS.E.BYPASS.LTC128B.128 [R0+0x2c00], desc[UR36][R2.64+0x80], !P0 ;  /* 0x02c0008002007fae */ /* 0x000fe2000c101d64 */
[----:B------:R-:W-:-:S04]  /*11e70*/  ISETP.GE.AND P0, PT, R36, UR4, PT ;  /* 0x0000000424007c0c */ /* 0x000fc8000bf06270 */
[----:B------:R-:W-:Y:S01]  /*11e80*/  LDGSTS.E.BYPASS.LTC128B.128 [R0+0x5400], desc[UR36][R2.64+0x100], !P4 ;  /* 0x0540010002007fae */ /* 0x000fe2000e101d64 */
[----:B------:R-:W-:-:S13]  /*11e90*/  ISETP.LT.OR P4, PT, R5, 0x1, P0 ;  /* 0x000000010500780c */ /* 0x000fda0000781670 */
[----:B------:R0:W-:Y:S01]  /*11ea0*/  LDGSTS.E.BYPASS.LTC128B.128 [R0+0x7c00], desc[UR36][R2.64+0x180], !P4 ;  /* 0x07c0018002007fae */ /* 0x0001e2000e101d64 */
[----:B-1----:R-:W-:-:S03]  /*11eb0*/  IADD3 R6, P4, R14, R8, RZ ;  /* 0x000000080e067210 */ /* 0x002fc60007f9e0ff */
[----:B------:R-:W0:Y:S02]  /*11ec0*/  SHFL.IDX PT, R14, R24, 0x2, 0x181f ;  /* 0x00581f00180e7f89 */ /* 0x000e2400000e0000 */
[----:B------:R-:W-:Y:S01]  /*11ed0*/  IMAD.X R7, RZ, RZ, R7, P4 ;  /* 0x000000ffff077224 */ /* 0x000fe200020e0607 */
[----:B------:R-:W-:-:S13]  /*11ee0*/  ISETP.LT.OR P4, PT, R5, 0x11, P3 ;  /* 0x000000110500780c */ /* 0x000fda0001f81670 */
[----:B------:R-:W-:Y:S01]  /*11ef0*/  LDGSTS.E.BYPASS.LTC128B.128 [R0+0xc00], desc[UR36][R6.64], !P4 ;  /* 0x00c0000006007fae */ /* 0x000fe2000e101d64 */
[----:B------:R-:W-:-:S13]  /*11f00*/  ISETP.LT.OR P4, PT, R5, 0x11, P2 ;  /* 0x000000110500780c */ /* 0x000fda0001781670 */
[----:B------:R-:W-:Y:S01]  /*11f10*/  LDGSTS.E.BYPASS.LTC128B.128 [R0+0x3400], desc[UR36][R6.64+0x80], !P4 ;  /* 0x0340008006007fae */ /* 0x000fe2000e101d64 */
[----:B------:R-:W-:-:S13]  /*11f20*/  ISETP.LT.OR P4, PT, R5, 0x11, P1 ;  /* 0x000000110500780c */ /* 0x000fda0000f81670 */
[----:B------:R-:W-:Y:S01]  /*11f30*/  LDGSTS.E.BYPASS.LTC128B.128 [R0+0x5c00], desc[UR36][R6.64+0x100], !P4 ;  /* 0x05c0010006007fae */ /* 0x000fe2000e101d64 */
[----:B------:R-:W-:-:S13]  /*11f40*/  ISETP.LT.OR P4, PT, R5, 0x11, P0 ;  /* 0x000000110500780c */ /* 0x000fda0000781670 */
[----:B------:R-:W-:Y:S01]  /*11f50*/  LDGSTS.E.BYPASS.LTC128B.128 [R0+0x8400], desc[UR36][R6.64+0x180], !P4 ;  /* 0x0840018006007fae */ /* 0x000fe2000e101d64 */
[----:B0-----:R-:W-:-:S03]  /*11f60*/  IADD3 R2, P4, R14, R8, RZ ;  /* 0x000000080e027210 */ /* 0x001fc60007f9e0ff */
[----:B------:R-:W0:Y:S01]  /*11f70*/  SHFL.IDX PT, R14, R24, 0x3, 0x181f ;  /* 0x00781f00180e7f89 */ /* 0x000e2200000e0000 */
[----:B------:R-:W-:Y:S02]  /*11f80*/  IADD3.X R3, RZ, R9, RZ, P4, !PT ;  /* 0x00000009ff037210 */ /* 0x000fe400027fe4ff */
[C---:B------:R-:W-:Y:S01]  /*11f90*/  ISETP.LT.OR P4, PT, R5.reuse, 0x21, P3 ;  /* 0x000000210500780c */ /* 0x040fe20001f81670 */
[----:B------:R-:W1:Y:S04]  /*11fa0*/  SHFL.IDX PT, R9, R25, 0x3, 0x181f ;  /* 0x00781f0019097f89 */ /* 0x000e6800000e0000 */
        /* <DEDUP_REMOVED lines=8> */
[----:B0-----:R-:W-:Y:S02]  /*12030*/  IADD3 R2, P4, R14, R8, RZ ;  /* 0x000000080e027210 */ /* 0x001fe40007f9e0ff */
[----:B------:R3:W4:Y:S03]  /*12040*/  SHFL.IDX PT, R14, R24, 0x4, 0x181f ;  /* 0x00981f00180e7f89 */ /* 0x00072600000e0000 */
        /* <DEDUP_REMOVED lines=9> */
.L_x_390:
[C---:B------:R-:W-:Y:S02]  /*120e0*/  ISETP.LT.OR P3, PT, R5.reuse, 0x41, P3 ;  /* 0x000000410500780c */ /* 0x040fe40001f61670 */
[C---:B------:R-:W-:Y:S02]  /*120f0*/  ISETP.LT.OR P2, PT, R5.reuse, 0x41, P2 ;  /* 0x000000410500780c */ /* 0x040fe40001741670 */
[C---:B------:R-:W-:Y:S02]  /*12100*/  ISETP.LT.OR P1, PT, R5.reuse, 0x41, P1 ;  /* 0x000000410500780c */ /* 0x040fe40000f21670 */
[----:B0--3--:R-:W-:Y:S02]  /*12110*/  IADD3 R2, P4, R14, R8, RZ ;  /* 0x000000080e027210 */ /* 0x009fe40007f9e0ff */
[----:B------:R-:W-:-:S03]  /*12120*/  ISETP.LT.OR P0, PT, R5, 0x41, P0 ;  /* 0x000000410500780c */ /* 0x000fc60000701670 */
[----:B------:R-:W-:-:S05]  /*12130*/  IMAD.X R3, RZ, RZ, R25, P4 ;  /* 0x000000ffff037224 */ /* 0x000fca00020e0619 */
[----:B------:R-:W-:Y:S01]  /*12140*/  @!PT LDS RZ, [RZ] ;  /* 0x00000000fffff984 */ /* 0x000fe20000000800 */
[----:B------:R-:W-:Y:S01]  /*12150*/  @!PT LDS RZ, [RZ] ;  /* 0x00000000fffff984 */ /* 0x000fe20000000800 */
[----:B------:R-:W-:Y:S01]  /*12160*/  @!PT LDS RZ, [RZ] ;  /* 0x00000000fffff984 */ /* 0x000fe20000000800 */
[----:B------:R0:W-:Y:S04]  /*12170*/  LDGSTS.E.BYPASS.LTC128B.128 [R0+0x2400], desc[UR36][R2.64], !P3 ;  /* 0x0240000002007fae */ /* 0x0001e8000d901d64 */
[----:B------:R0:W-:Y:S04]  /*12180*/  LDGSTS.E.BYPASS.LTC128B.128 [R0+0x4c00], desc[UR36][R2.64+0x80], !P2 ;  /* 0x04c0008002007fae */ /* 0x0001e8000d101d64 */
[----:B------:R0:W-:Y:S04]  /*12190*/  LDGSTS.E.BYPASS.LTC128B.128 [R0+0x7400], desc[UR36][R2.64+0x100], !P1 ;  /* 0x0740010002007fae */ /* 0x0001e8000c901d64 */
[----:B------:R0:W-:Y:S01]  /*121a0*/  LDGSTS.E.BYPASS.LTC128B.128 [R0+0x9c00], desc[UR36][R2.64+0x180], !P0 ;  /* 0x09c0018002007fae */ /* 0x0001e2000c101d64 */
[----:B------:R-:W-:Y:S01]  /*121b0*/  PLOP3.LUT P0, PT, PT, PT, PT, 0x80, 0x0 ;  /* 0x000000000000781c */ /* 0x000fe20003f0f070 */
[----:B------:R-:W-:-:S12]  /*121c0*/  NOP ;  /* 0x0000000000007918 */ /* 0x000fd80000000000 */
.L_x_288:
        /* <DEDUP_REMOVED lines=10> */
.L_x_289:
[----:B------:R1:W-:Y:S01]  /*12270*/  SYNCS.ARRIVE.TRANS64.A1T0 RZ, [R4+URZ+0x38850], RZ ;  /* 0x038850ff04ff79a7 */ /* 0x0003e2000810003f */
[----:B------:R-:W-:-:S05]  /*12280*/  VIADD R27, R27, 0x1 ;  /* 0x000000011b1b7836 */ /* 0x000fca0000000000 */
[----:B------:R-:W-:-:S04]  /*12290*/  ISETP.NE.AND P0, PT, R27, 0x2, PT ;  /* 0x000000021b00780c */ /* 0x000fc80003f05270 */
[----:B0-----:R-:W-:Y:S02]  /*122a0*/  SEL R3, RZ, 0x1, P0 ;  /* 0x00000001ff037807 */ /* 0x001fe40000000000 */
[----:B------:R-:W-:Y:S02]  /*122b0*/  SEL R27, R27, RZ, P0 ;  /* 0x000000ff1b1b7207 */ /* 0x000fe40000000000 */
[----:B-1----:R-:W-:-:S07]  /*122c0*/  LOP3.LUT R28, R28, R3, RZ, 0x3c, !PT ;  /* 0x000000031c1c7212 */ /* 0x002fce00078e3cff */
.L_x_244:
[----:B------:R-:W-:Y:S05]  /*122d0*/  BSYNC B7 ;  /* 0x0000000000077941 */ /* 0x000fea0003800000 */
.L_x_242:
[----:B------:R-:W-:-:S13]  /*122e0*/  LOP3.LUT P0, RZ, R23, 0x100, RZ, 0xc0, !PT ;  /* 0x0000010017ff7812 */ /* 0x000fda000780c0ff */
[----:B------:R-:W-:Y:S05]  /*122f0*/  @!P0 BRA `(.L_x_290) ;  /* 0x0000000000248947 */ /* 0x000fea0003800000 */
[----:B------:R-:W-:Y:S05]  /*12300*/  WARPSYNC.ALL ;  /* 0x0000000000007948 */ /* 0x000fea0003800000 */
[----:B------:R-:W1:Y:S08]  /*12310*/  S2UR UR5, SR_CgaCtaId ;  /* 0x00000000000579c3 */ /* 0x000e700000008800 */
[----:B------:R-:W-:Y:S06]  /*12320*/  BAR.SYNC.DEFER_BLOCKING 0x5, 0x180 ;  /* 0x0146000000007b1d */ /* 0x000fec0000010000 */
[----:B------:R-:W-:-:S02]  /*12330*/  UMOV UR4, 0x400 ;  /* 0x0000040000047882 */ /* 0x000fc40000000000 */
[----:B-1----:R-:W-:-:S06]  /*12340*/  ULEA UR4, UR5, UR4, 0x18 ;  /* 0x0000000405047291 */ /* 0x002fcc000f8ec03f */
[----:B------:R-:W-:-:S05]  /*12350*/  IMAD.U32 R22, RZ, RZ, UR4 ;  /* 0x00000004ff167e24 */ /* 0x000fca000f8e00ff */
[----:B------:R2:W3:Y:S01]  /*12360*/  LDS.128 R16, [R22+0x388d0] ;  /* 0x0388d00016107984 */ /* 0x0004e20000000c00 */
[----:B------:R-:W-:Y:S06]  /*12370*/  BAR.ARV 0x4, 0x180 ;  /* 0x0106000000007b1d */ /* 0x000fec0000002000 */
[----:B------:R-:W-:Y:S05]  /*12380*/  BRA `(.L_x_291) ;  /* 0x0000000800407947 */ /* 0x000fea0003800000 */
.L_x_290:
[----:B------:R-:W1:Y:S01]  /*12390*/  S2R R0, SR_TID.X ;  /* 0x0000000000007919 */ /* 0x000e620000002100 */
[----:B------:R-:W-:Y:S01]  /*123a0*/  UMOV UR4, 0xffffffff ;  /* 0xffffffff00047882 */ /* 0x000fe20000000000 */
[----:B-1----:R-:W-:-:S04]  /*123b0*/  LOP3.LUT R8, R0, 0x1f, RZ, 0xc0, !PT ;  /* 0x0000001f00087812 */ /* 0x002fc800078ec0ff */
[----:B------:R-:W-:Y:S01]  /*123c0*/  ISETP.NE.AND P0, PT, R8, 0x1f, PT ;  /* 0x0000001f0800780c */ /* 0x000fe20003f05270 */
[----:B------:R-:W-:-:S12]  /*123d0*/  BRA.DIV UR4, `(.L_x_292) ;  /* 0x0000003a04607947 */ /* 0x000fd8000b800000 */
[----:B------:R-:W-:Y:S01]  /*123e0*/  IMAD.IADD R5, R19, 0x1, R8 ;  /* 0x0000000113057824 */ /* 0x000fe200078e0208 */
[----:B------:R-:W-:-:S04]  /*123f0*/  ULDC UR4, c[0x0][0xc3c] ;  /* 0x00030f0000047ab9 */ /* 0x000fc80000000800 */
[----:B------:R-:W-:-:S13]  /*12400*/  ISETP.GE.OR P1, PT, R5, UR4, !P0 ;  /* 0x0000000405007c0c */ /* 0x000fda000c726670 */
[----:B------:R-:W1:Y:S02]  /*12410*/  @!P1 LDC.64 R2, c[0x0][0xc80] ;  /* 0x00032000ff029b82 */ /* 0x000e640000000a00 */
[----:B-1----:R-:W-:-:S06]  /*12420*/  @!P1 IMAD.WIDE R2, R5, 0x4, R2 ;  /* 0x0000000405029825 */ /* 0x002fcc00078e0202 */
[----:B------:R-:W2:Y:S01]  /*12430*/  @!P1 LDG.E R2, desc[UR36][R2.64] ;  /* 0x0000002402029981 */ /* 0x000ea2000c1e1900 */
[----:B0-----:R-:W-:Y:S01]  /*12440*/  IMAD.MOV.U32 R4, RZ, RZ, RZ ;  /* 0x000000ffff047224 */ /* 0x001fe200078e00ff */
[C---:B------:R-:W-:Y:S02]  /*12450*/  ISETP.GE.U32.AND P2, PT, R8.reuse, 0x2, PT ;  /* 0x000000020800780c */ /* 0x040fe40003f46070 */
[C---:B------:R-:W-:Y:S01]  /*12460*/  ISETP.GE.U32.AND P3, PT, R8.reuse, 0x4, PT ;  /* 0x000000040800780c */ /* 0x040fe20003f66070 */
[----:B------:R-:W-:Y:S01]  /*12470*/  SHFL.IDX PT, R0, R16, 0x1, 0x1f ;  /* 0x00201f0010007f89 */ /* 0x000fe200000e0000 */
[C---:B------:R-:W-:Y:S02]  /*12480*/  ISETP.GE.U32.AND P4, PT, R8.reuse, 0x8, PT ;  /* 0x000000080800780c */ /* 0x040fe40003f86070 */
[C---:B------:R-:W-:Y:S01]  /*12490*/  ISETP.GE.U32.AND P5, PT, R8.reuse, 0x10, PT ;  /* 0x000000100800780c */ /* 0x040fe20003fa6070 */
[----:B--2---:R-:W-:Y:S01]  /*124a0*/  @!P1 IMAD.MOV.U32 R4, RZ, RZ, R2 ;  /* 0x000000ffff049224 */ /* 0x004fe200078e0002 */
[----:B------:R-:W-:-:S04]  /*124b0*/  ISETP.NE.AND P1, PT, R8, RZ, PT ;  /* 0x000000ff0800720c */ /* 0x000fc80003f25270 */
[----:B------:R-:W0:Y:S02]  /*124c0*/  SHFL.UP PT, R14, R4, 0x1, RZ ;  /* 0x04200000040e7989 */ /* 0x000e2400000e00ff */
[----:B0-----:R-:W-:-:S04]  /*124d0*/  SEL R5, R14, RZ, P1 ;  /* 0x000000ff0e057207 */ /* 0x001fc80000800000 */
[----:B------:R-:W-:Y:S02]  /*124e0*/  IADD3 R6, R4, R5, RZ ;  /* 0x0000000504067210 */ /* 0x000fe40007ffe0ff */
[----:B------:R-:W-:Y:S04]  /*124f0*/  SHFL.IDX PT, R5, R16, RZ, 0x1f ;  /* 0x00001fff10057589 */ /* 0x000fe800000e0000 */
        /* <DEDUP_REMOVED lines=12> */
[----:B------:R0:W1:Y:S02]  /*125c0*/  SHFL.IDX PT, R14, R6, 0x1f, 0x1f ;  /* 0x03e01f00060e7f89 */ /* 0x00006400000e0000 */
.L_x_400:
[----:B------:R-:W-:Y:S02]  /*125d0*/  ULDC UR4, c[0x0][0xc38] ;  /* 0x00030e0000047ab9 */ /* 0x000fe40000000800 */
[----:B------:R-:W-:-:S04]  /*125e0*/  IMAD.U32 R7, RZ, RZ, UR4 ;  /* 0x00000004ff077e24 */ /* 0x000fc8000f8e00ff */
[----:B-1----:R-:W-:-:S04]  /*125f0*/  IMAD R3, R14, R7, RZ ;  /* 0x000000070e037224 */ /* 0x002fc800078e02ff */
[----:B------:R-:W-:-:S05]  /*12600*/  IMAD.IADD R8, R0, 0x1, R3 ;  /* 0x0000000100087824 */ /* 0x000fca00078e0203 */
[----:B------:R-:W-:-:S13]  /*12610*/  ISETP.GT.AND P6, PT, R8, R5, PT ;  /* 0x000000050800720c */ /* 0x000fda0003fc4270 */
[----:B------:R-:W-:Y:S05]  /*12620*/  @P6 BRA `(.L_x_293) ;  /* 0x00000000009c6947 */ /* 0x000fea0003800000 */
.L_x_298:
[----:B------:R-:W1:Y:S01]  /*12630*/  LDC R0, c[0x0][0xc3c] ;  /* 0x00030f00ff007b82 */ /* 0x000e620000000800 */
[----:B------:R-:W-:-:S05]  /*12640*/  VIADD R19, R19, 0x1f ;  /* 0x0000001f13137836 */ /* 0x000fca0000000000 */
[----:B-1----:R-:W-:-:S13]  /*12650*/  ISETP.GE.AND P6, PT, R19, R0, PT ;  /* 0x000000001300720c */ /* 0x002fda0003fc6270 */
[----:B------:R-:W-:Y:S05]  /*12660*/  @P6 BRA `(.L_x_294) ;  /* 0x0000000400446947 */ /* 0x000fea0003800000 */
[----:B------:R-:W1:Y:S01]  /*12670*/  S2R R2, SR_TID.X ;  /* 0x0000000000027919 */ /* 0x000e620000002100 */
[----:B------:R-:W-:Y:S01]  /*12680*/  BSSY B0, `(.L_x_295) ;  /* 0x0000009000007945 */ /* 0x000fe20003800000 */
[----:B------:R-:W-:Y:S01]  /*12690*/  IMAD.MOV.U32 R4, RZ, RZ, RZ ;  /* 0x000000ffff047224 */ /* 0x000fe200078e00ff */
[----:B-1----:R-:W-:-:S04]  /*126a0*/  LOP3.LUT R2, R2, 0x1f, RZ, 0xc0, !PT ;  /* 0x0000001f02027812 */ /* 0x002fc800078ec0ff */
[----:B------:R-:W-:-:S04]  /*126b0*/  IADD3 R7, R19, R2, RZ ;  /* 0x0000000213077210 */ /* 0x000fc80007ffe0ff */
[----:B------:R-:W-:-:S13]  /*126c0*/  ISETP.GE.OR P6, PT, R7, R0, !P0 ;  /* 0x000000000700720c */ /* 0x000fda00047c6670 */
[----:B------:R-:W-:Y:S05]  /*126d0*/  @P6 BRA `(.L_x_296) ;  /* 0x00000000000c6947 */ /* 0x000fea0003800000 */
[----:B------:R-:W1:Y:S02]  /*126e0*/  LDC.64 R2, c[0x0][0xc80] ;  /* 0x00032000ff027b82 */ /* 0x000e640000000a00 */
[----:B-1----:R-:W-:-:S05]  /*126f0*/  IMAD.WIDE R2, R7, 0x4, R2 ;  /* 0x0000000407027825 */ /* 0x002fca00078e0202 */
[----:B------:R1:W5:Y:S02]  /*12700*/  LDG.E R4, desc[UR36][R2.64] ;  /* 0x0000002402047981 */ /* 0x000364000c1e1900 */
.L_x_296:
[----:B------:R-:W-:Y:S05]  /*12710*/  BSYNC B0 ;  /* 0x0000000000007941 */ /* 0x000fea0003800000 */
.L_x_295:
[----:B------:R-:W-:-:S03]  /*12720*/  UMOV UR4, 0xffffffff ;  /* 0xffffffff00047882 */ /* 0x000fc60000000000 */
[----:B------:R-:W-:Y:S05]  /*12730*/  BRA.DIV UR4, `(.L_x_297) ;  /* 0x0000003a04ac7947 */ /* 0x000fea000b800000 */
[----:B-----5:R-:W2:Y:S02]  /*12740*/  SHFL.UP PT, R14, R4, 0x1, RZ ;  /* 0x04200000040e7989 */ /* 0x020ea400000e00ff */
[----:B--2---:R-:W-:-:S05]  /*12750*/  SEL R13, R14, RZ, P1 ;  /* 0x000000ff0e0d7207 */ /* 0x004fca0000800000 */
[----:B------:R-:W-:-:S05]  /*12760*/  IMAD.IADD R13, R4, 0x1, R13 ;  /* 0x00000001040d7824 */ /* 0x000fca00078e020d */
[----:B------:R-:W2:Y:S02]  /*12770*/  SHFL.UP PT, R14, R13, 0x2, RZ ;  /* 0x044000000d0e7989 */ /* 0x000ea400000e00ff */
[----:B--2---:R-:W-:-:S05]  /*12780*/  SEL R0, R14, RZ, P2 ;  /* 0x000000ff0e007207 */ /* 0x004fca0001000000 */
[----:B------:R-:W-:-:S05]  /*12790*/  IMAD.IADD R0, R13, 0x1, R0 ;  /* 0x000000010d007824 */ /* 0x000fca00078e0200 */
[----:B------:R-:W1:Y:S02]  /*127a0*/  SHFL.UP PT, R14, R0, 0x4, RZ ;  /* 0x04800000000e7989 */ /* 0x000e6400000e00ff */
[----:B-1----:R-:W-:-:S05]  /*127b0*/  SEL R3, R14, RZ, P3 ;  /* 0x000000ff0e037207 */ /* 0x002fca0001800000 */
[----:B------:R-:W-:-:S05]  /*127c0*/  IMAD.IADD R2, R0, 0x1, R3 ;  /* 0x0000000100027824 */ /* 0x000fca00078e0203 */
[----:B------:R-:W1:Y:S02]  /*127d0*/  SHFL.UP PT, R14, R2, 0x8, RZ ;  /* 0x05000000020e7989 */ /* 0x000e6400000e00ff */
[----:B-1----:R-:W-:-:S05]  /*127e0*/  SEL R3, R14, RZ, P4 ;  /* 0x000000ff0e037207 */ /* 0x002fca0002000000 */
[----:B------:R-:W-:-:S05]  /*127f0*/  IMAD.IADD R3, R2, 0x1, R3 ;  /* 0x0000000102037824 */ /* 0x000fca00078e0203 */
[----:B------:R-:W0:Y:S02]  /*12800*/  SHFL.UP PT, R14, R3, 0x10, RZ ;  /* 0x06000000030e7989 */ /* 0x000e2400000e00ff */
[----:B0-----:R-:W-:-:S05]  /*12810*/  SEL R6, R14, RZ, P5 ;  /* 0x000000ff0e067207 */ /* 0x001fca0002800000 */
[----:B------:R-:W-:-:S05]  /*12820*/  IMAD.IADD R6, R3, 0x1, R6 ;  /* 0x0000000103067824 */ /* 0x000fca00078e0206 */
[----:B------:R0:W1:Y:S02]  /*12830*/  SHFL.IDX PT, R14, R6, 0x1f, 0x1f ;  /* 0x03e01f00060e7f89 */ /* 0x00006400000e0000 */
.L_x_408:
[----:B------:R-:W-:Y:S02]  /*12840*/  ULDC UR4, c[0x0][0xc38] ;  /* 0x00030e0000047ab9 */ /* 0x000fe40000000800 */
[----:B------:R-:W-:-:S04]  /*12850*/  IMAD.U32 R7, RZ, RZ, UR4 ;  /* 0x00000004ff077e24 */ /* 0x000fc8000f8e00ff */
[----:B-1----:R-:W-:-:S05]  /*12860*/  IMAD R3, R14, R7, RZ ;  /* 0x000000070e037224 */ /* 0x002fca00078e02ff */
[----:B------:R-:W-:-:S04]  /*12870*/  IADD3 R8, R3, R8, RZ ;  /* 0x0000000803087210 */ /* 0x000fc80007ffe0ff */
[----:B------:R-:W-:-:S13]  /*12880*/  ISETP.GT.AND P6, PT, R8, R5, PT ;  /* 0x000000050800720c */ /* 0x000fda0003fc4270 */
[----:B------:R-:W-:Y:S05]  /*12890*/  @!P6 BRA `(.L_x_298) ;  /* 0xfffffffc0064e947 */ /* 0x000fea000383ffff */
.L_x_293:
[----:B------:R-:W-:Y:S01]  /*128a0*/  IMAD.IADD R8, R8, 0x1, -R3 ;  /* 0x0000000108087824 */ /* 0x000fe200078e0a03 */
[----:B------:R-:W-:-:S03]  /*128b0*/  UMOV UR4, 0xffffffff ;  /* 0xffffffff00047882 */ /* 0x000fc60000000000 */
[----:B------:R-:W-:-:S05]  /*128c0*/  IMAD R0, R6, R7, R8 ;  /* 0x0000000706007224 */ /* 0x000fca00078e0208 */
[----:B------:R-:W-:Y:S01]  /*128d0*/  ISETP.GT.AND P6, PT, R0, R5, PT ;  /* 0x000000050000720c */ /* 0x000fe20003fc4270 */
[----:B------:R-:W-:-:S12]  /*128e0*/  BRA.DIV UR4, `(.L_x_299) ;  /* 0x0000003a04fc7947 */ /* 0x000fd8000b800000 */
[----:B------:R-:W-:-:S04]  /*128f0*/  VOTE.ANY R2, PT, !P6 ;  /* 0x0000000000027806 */ /* 0x000fc800070e0100 */
[----:B------:R-:W1:Y:S02]  /*12900*/  POPC R0, R2 ;  /* 0x0000000200007309 */ /* 0x000e640000000000 */
[----:B-1----:R1:W2:Y:S02]  /*12910*/  SHFL.IDX PT, R4, R4, R0, 0x1f ;  /* 0x00001f0004047589 */ /* 0x0022a400000e0000 */
.L_x_412:
[----:B------:R-:W-:Y:S01]  /*12920*/  ISETP.NE.AND P0, PT, R2, RZ, PT ;  /* 0x000000ff0200720c */ /* 0x000fe20003f05270 */
[----:B------:R-:W-:-:S12]  /*12930*/  IMAD.MOV.U32 R14, RZ, RZ, RZ ;  /* 0x000000ffff0e7224 */ /* 0x000fd800078e00ff */
[----:B------:R-:W-:Y:S05]  /*12940*/  @!P0 BRA `(.L_x_300) ;  /* 0x0000000000108947 */ /* 0x000fea0003800000 */
[----:B------:R-:W-:Y:S01]  /*12950*/  UMOV UR4, 0xffffffff ;  /* 0xffffffff00047882 */ /* 0x000fe20000000000 */
[----:B------:R-:W-:Y:S02]  /*12960*/  VIADD R12, R0, 0xffffffff ;  /* 0xffffffff000c7836 */ /* 0x000fe40000000000 */
[----:B------:R-:W-:Y:S05]  /*12970*/  BRA.DIV UR4, `(.L_x_301) ;  /* 0x0000003e04207947 */ /* 0x000fea000b800000 */
[----:B------:R3:W4:Y:S02]  /*12980*/  SHFL.IDX PT, R14, R6, R12, 0x1f ;  /* 0x00001f0c060e7589 */ /* 0x00072400000e0000 */
.L_x_300:
[----:B0-23--:R-:W-:Y:S01]  /*12990*/  IABS R6, R4 ;  /* 0x0000000400067213 */ /* 0x00dfe20000000000 */
[----:B----4-:R-:W-:Y:S02]  /*129a0*/  IMAD R16, R14, R7, R8 ;  /* 0x000000070e107224 */ /* 0x010fe400078e0208 */
[----:B------:R-:W-:Y:S01]  /*129b0*/  IMAD.IADD R19, R0, 0x1, R19 ;  /* 0x0000000100137824 */ /* 0x000fe200078e0213 */
[----:B------:R-:W0:Y:S08]  /*129c0*/  I2F.RP R9, R6 ;  /* 0x0000000600097306 */ /* 0x000e300000209400 */
[----:B0-----:R-:W0:Y:S02]  /*129d0*/  MUFU.RCP R9, R9 ;  /* 0x0000000900097308 */ /* 0x001e240000001000 */
[----:B0-----:R-:W-:-:S06]  /*129e0*/  VIADD R2, R9, 0xffffffe ;  /* 0x0ffffffe09027836 */ /* 0x001fcc0000000000 */
[----:B------:R0:W2:Y:S02]  /*129f0*/  F2I.FTZ.U32.TRUNC.NTZ R3, R2 ;  /* 0x0000000200037305 */ /* 0x0000a4000021f000 */
[----:B0-----:R-:W-:Y:S02]  /*12a00*/  IMAD.MOV.U32 R2, RZ, RZ, RZ ;  /* 0x000000ffff027224 */ /* 0x001fe400078e00ff */
[----:B--2---:R-:W-:-:S04]  /*12a10*/  IMAD.MOV R7, RZ, RZ, -R3 ;  /* 0x000000ffff077224 */ /* 0x004fc800078e0a03 */
[----:B------:R-:W-:-:S04]  /*12a20*/  IMAD R7, R7, R6, RZ ;  /* 0x0000000607077224 */ /* 0x000fc800078e02ff */
[----:B------:R-:W-:-:S04]  /*12a30*/  IMAD.HI.U32 R3, R3, R7, R2 ;  /* 0x0000000703037227 */ /* 0x000fc800078e0002 */
[----:B------:R-:W-:Y:S01]  /*12a40*/  IMAD.IADD R7, R5, 0x1, -R16 ;  /* 0x0000000105077824 */ /* 0x000fe200078e0a10 */
[----:B------:R-:W-:-:S04]  /*12a50*/  IABS R5, R4 ;  /* 0x0000000400057213 */ /* 0x000fc80000000000 */
[----:B------:R-:W-:Y:S02]  /*12a60*/  IABS R2, R7 ;  /* 0x0000000700027213 */ /* 0x000fe40000000000 */
[----:B------:R-:W-:-:S03]  /*12a70*/  IADD3 R5, RZ, -R5, RZ ;  /* 0x80000005ff057210 */ /* 0x000fc60007ffe0ff */
[----:B------:R-:W-:-:S04]  /*12a80*/  IMAD.HI.U32 R3, R3, R2, RZ ;  /* 0x0000000203037227 */ /* 0x000fc800078e00ff */
[----:B------:R-:W-:Y:S01]  /*12a90*/  IMAD R5, R3, R5, R2 ;  /* 0x0000000503057224 */ /* 0x000fe200078e0202 */
[----:B------:R-:W-:-:S04]  /*12aa0*/  LOP3.LUT R2, R7, R4, RZ, 0x3c, !PT ;  /* 0x0000000407027212 */ /* 0x000fc800078e3cff */
[----:B------:R-:W-:Y:S02]  /*12ab0*/  ISETP.GT.U32.AND P1, PT, R6, R5, PT ;  /* 0x000000050600720c */ /* 0x000fe40003f24070 */
[----:B------:R-:W-:-:S11]  /*12ac0*/  ISETP.GE.AND P2, PT, R2, RZ, PT ;  /* 0x000000ff0200720c */ /* 0x000fd60003f46270 */
[----:B------:R-:W-:Y:S02]  /*12ad0*/  @!P1 IMAD.IADD R5, R5, 0x1, -R6 ;  /* 0x0000000105059824 */ /* 0x000fe400078e0a06 */
[----:B------:R-:W-:Y:S01]  /*12ae0*/  @!P1 VIADD R3, R3, 0x1 ;  /* 0x0000000103039836 */ /* 0x000fe20000000000 */
[----:B------:R-:W-:Y:S02]  /*12af0*/  ISETP.NE.AND P1, PT, R4, RZ, PT ;  /* 0x000000ff0400720c */ /* 0x000fe40003f25270 */
[----:B------:R-:W-:-:S13]  /*12b00*/  ISETP.GE.U32.AND P0, PT, R5, R6, PT ;  /* 0x000000060500720c */ /* 0x000fda0003f06070 */
[----:B------:R-:W-:-:S04]  /*12b10*/  @P0 VIADD R3, R3, 0x1 ;  /* 0x0000000103030836 */ /* 0x000fc80000000000 */
[----:B------:R-:W-:Y:S01]  /*12b20*/  @!P2 IMAD.MOV R3, RZ, RZ, -R3 ;  /* 0x000000ffff03a224 */ /* 0x000fe200078e0a03 */
[----:B------:R-:W-:-:S04]  /*12b30*/  @!P1 LOP3.LUT R3, RZ, R4, RZ, 0x33, !PT ;  /* 0x00000004ff039212 */ /* 0x000fc800078e33ff */
[----:B------:R-:W-:Y:S01]  /*12b40*/  MOV R18, R3 ;  /* 0x0000000300127202 */ /* 0x000fe20000000f00 */
[----:B------:R-:W-:-:S04]  /*12b50*/  IMAD.MOV R17, RZ, RZ, -R3 ;  /* 0x000000ffff117224 */ /* 0x000fc800078e0a03 */
[----:B------:R-:W-:Y:S01]  /*12b60*/  IMAD R17, R4, R17, R7 ;  /* 0x0000001104117224 */ /* 0x000fe200078e0207 */
[----:B------:R-:W-:Y:S06]  /*12b70*/  BRA `(.L_x_302) ;  /* 0x00000000001c7947 */ /* 0x000fec0003800000 */
.L_x_294:
[----:B------:R-:W-:Y:S01]  /*12b80*/  UMOV UR4, URZ ;  /* 0x0000003f00047c82 */ /* 0x000fe20008000000 */
[----:B------:R-:W-:Y:S01]  /*12b90*/  UMOV UR5, URZ ;  /* 0x0000003f00057c82 */ /* 0x000fe20008000000 */
[----:B------:R-:W-:Y:S01]  /*12ba0*/  ULDC UR6, c[0x0][0xc3c] ;  /* 0x00030f0000067ab9 */ /* 0x000fe20000000800 */
[----:B------:R-:W-:Y:S02]  /*12bb0*/  IMAD.MOV.U32 R16, RZ, RZ, R5 ;  /* 0x000000ffff107224 */ /* 0x000fe400078e0005 */
[----:B------:R-:W-:Y:S02]  /*12bc0*/  IMAD.U32 R17, RZ, RZ, UR4 ;  /* 0x00000004ff117e24 */ /* 0x000fe4000f8e00ff */
[----:B------:R-:W-:Y:S02]  /*12bd0*/  IMAD.U32 R18, RZ, RZ, UR5 ;  /* 0x00000005ff127e24 */ /* 0x000fe4000f8e00ff */
[----:B------:R-:W-:-:S07]  /*12be0*/  IMAD.U32 R19, RZ, RZ, UR6 ;  /* 0x00000006ff137e24 */ /* 0x000fce000f8e00ff */
.L_x_302:
[----:B-1----:R-:W1:Y:S01]  /*12bf0*/  S2R R0, SR_TID.X ;  /* 0x0000000000007919 */ /* 0x002e620000002100 */
[----:B------:R-:W-:Y:S05]  /*12c00*/  WARPSYNC.ALL ;  /* 0x0000000000007948 */ /* 0x000fea0003800000 */
[----:B------:R-:W-:Y:S01]  /*12c10*/  BAR.SYNC.DEFER_BLOCKING 0x4, 0x180 ;  /* 0x0106000000007b1d */ /* 0x000fe20000010000 */
[----:B-1----:R-:W-:-:S04]  /*12c20*/  LOP3.LUT R0, R0, 0x1f, RZ, 0xc0, !PT ;  /* 0x0000001f00007812 */ /* 0x002fc800078ec0ff */
[----:B------:R-:W-:-:S13]  /*12c30*/  ISETP.NE.AND P0, PT, R0, RZ, PT ;  /* 0x000000ff0000720c */ /* 0x000fda0003f05270 */
[----:B------:R-:W1:Y:S01]  /*12c40*/  @!P0 S2R R3, SR_CgaCtaId ;  /* 0x0000000000038919 */ /* 0x000e620000008800 */
[----:B------:R-:W-:-:S04]  /*12c50*/  @!P0 MOV R0, 0x400 ;  /* 0x0000040000008802 */ /* 0x000fc80000000f00 */
[----:B-1----:R-:W-:-:S05]  /*12c60*/  @!P0 LEA R22, R3, R0, 0x18 ;  /* 0x0000000003168211 */ /* 0x002fca00078ec0ff */
[----:B------:R1:W-:Y:S01]  /*12c70*/  @!P0 STS.128 [R22+0x388d0], R16 ;  /* 0x0388d01016008388 */ /* 0x0003e20000000c00 */
[----:B------:R-:W-:Y:S06]  /*12c80*/  BAR.ARV 0x5, 0x180 ;  /* 0x0146000000007b1d */ /* 0x000fec0000002000 */
.L_x_291:
[----:B------:R-:W-:Y:S02]  /*12c90*/  ULDC UR4, c[0x0][0xc3c] ;  /* 0x00030f0000047ab9 */ /* 0x000fe40000000800 */
[----:B---3--:R-:W-:-:S13]  /*12ca0*/  ISETP.GE.AND P0, PT, R19, UR4, PT ;  /* 0x0000000413007c0c */ /* 0x008fda000bf06270 */
[----:B------:R-:W-:Y:S05]  /*12cb0*/  @!P0 BRA `(.L_x_303) ;  /* 0xffffffb800588947 */ /* 0x000fea000383ffff */
[----:B------:R-:W-:Y:S05]  /*12cc0*/  BSYNC B8 ;  /* 0x0000000000087941 */ /* 0x000fea0003800000 */
.L_x_238:
[----:B0-----:R-:W3:Y:S01]  /*12cd0*/  LDL.LU R0, [R1+0x1c] ;  /* 0x00001c0001007983 */ /* 0x001ee20000300800 */
[----:B------:R-:W-:Y:S01]  /*12ce0*/  BSSY B0, `(.L_x_304) ;  /* 0x000000b000007945 */ /* 0x000fe20003800000 */
[----:B------:R-:W0:Y:S01]  /*12cf0*/  S2R R5, SR_CgaCtaId ;  /* 0x0000000000057919 */ /* 0x000e220000008800 */
[----:B---3--:R-:W-:-:S05]  /*12d00*/  VIADD R0, R0, 0x1 ;  /* 0x0000000100007836 */ /* 0x008fca0000000000 */
[----:B------:R-:W-:-:S04]  /*12d10*/  LEA.HI R2, R0, R0, RZ, 0x1 ;  /* 0x0000000000027211 */ /* 0x000fc800078f08ff */
[----:B------:R-:W-:Y:S02]  /*12d20*/  LOP3.LUT R3, R2, 0xfffffffe, RZ, 0xc0, !PT ;  /* 0xfffffffe02037812 */ /* 0x000fe400078ec0ff */
[----:B------:R-:W-:-:S03]  /*12d30*/  MOV R2, 0x400 ;  /* 0x0000040000027802 */ /* 0x000fc60000000f00 */
[----:B------:R-:W-:Y:S01]  /*12d40*/  IMAD.IADD R0, R0, 0x1, -R3 ;  /* 0x0000000100007824 */ /* 0x000fe200078e0a03 */
[----:B0-----:R-:W-:-:S04]  /*12d50*/  LEA R4, R5, R2, 0x18 ;  /* 0x0000000205047211 */ /* 0x001fc800078ec0ff */
[----:B------:R-:W-:-:S04]  /*12d60*/  SHF.L.U32 R0, R0, 0x1f, RZ ;  /* 0x0000001f00007819 */ /* 0x000fc800000006ff */
[----:B------:R-:W0:Y:S02]  /*12d70*/  SYNCS.PHASECHK.TRANS64.TRYWAIT P0, [R4+URZ+0x38820], R0 ;  /* 0x03882000040075a7 */ /* 0x000e24000800017f */
[----:B0-----:R-:W-:Y:S05]  /*12d80*/  @!P0 BRA `(.L_x_305) ;  /* 0x0000003800408947 */ /* 0x001fea0003800000 */
.L_x_415:
[----:B------:R-:W-:Y:S05]  /*12d90*/  BSYNC B0 ;  /* 0x0000000000007941 */ /* 0x000fea0003800000 */
.L_x_304:
[----:B------:R-:W-:-:S03]  /*12da0*/  UMOV UR4, 0xffffffff ;  /* 0xffffffff00047882 */ /* 0x000fc60000000000 */
[----:B------:R-:W-:Y:S05]  /*12db0*/  BRA.DIV UR4, `(.L_x_306) ;  /* 0x0000003a04487947 */ /* 0x000fea000b800000 */
[----:B0-----:R-:W0:Y:S02]  /*12dc0*/  S2R R0, SR_TID.X ;  /* 0x0000000000007919 */ /* 0x001e240000002100 */
[----:B0-----:R-:W-:-:S04]  /*12dd0*/  SHF.R.U32.HI R0, RZ, 0x5, R0 ;  /* 0x00000005ff007819 */ /* 0x001fc80000011600 */
[----:B------:R-:W-:-:S05]  /*12de0*/  LOP3.LUT R0, R0, 0x3, RZ, 0xc0, !PT ;  /* 0x0000000300007812 */ /* 0x000fca00078ec0ff */
[----:B------:R0:W3:Y:S02]  /*12df0*/  SHFL.IDX PT, R14, R0, RZ, 0x1f ;  /* 0x00001fff000e7589 */ /* 0x0000e400000e0000 */
.L_x_418:
[----:B---3--:R-:W-:Y:S01]  /*12e00*/  ISETP.NE.AND P0, PT, R14, RZ, PT ;  /* 0x000000ff0e00720c */ /* 0x008fe20003f05270 */
[----:B------:R-:W-:-:S12]  /*12e10*/  BSSY B0, `(.L_x_307) ;  /* 0x0000026000007945 */ /* 0x000fd80003800000 */
[----:B------:R-:W-:Y:S05]  /*12e20*/  @P0 BRA `(.L_x_308) ;  /* 0x0000000000900947 */ /* 0x000fea0003800000 */
[----:B------:R-:W-:-:S03]  /*12e30*/  UMOV UR4, 0xffffffff ;  /* 0xffffffff00047882 */ /* 0x000fc60000000000 */
[----:B------:R-:W-:Y:S05]  /*12e40*/  BRA.DIV UR4, `(.L_x_309) ;  /* 0x0000003a04587947 */ /* 0x000fea000b800000 */
[----:B------:R-:W-:-:S13]  /*12e50*/  ELECT P6, URZ, PT ;  /* 0x00000000003f782f */ /* 0x000fda00038c0000 */
.L_x_421:
[----:B------:R-:W-:Y:S05]  /*12e60*/  @!P6 BRA `(.L_x_308) ;  /* 0x000000000080e947 */ /* 0x000fea0003800000 */
[----:B0-----:R-:W3:Y:S02]  /*12e70*/  LDL R0, [R1+0x24] ;  /* 0x0000240001007983 */ /* 0x001ee40000100800 */
[----:B---3--:R-:W-:-:S13]  /*12e80*/  R2UR UR4, R0 ;  /* 0x00000000000472ca */ /* 0x008fda00000e0000 */
[----:B------:R-:W-:-:S06]  /*12e90*/  ULOP3.LUT UR4, UR4, 0x2, URZ, 0xfc, !UPT ;  /* 0x0000000204047892 */ /* 0x000fcc000f8efc3f */
[----:B------:R-:W-:-:S04]  /*12ea0*/  MOV R0, UR4 ;  /* 0x0000000400007c02 */ /* 0x000fc80008000f00 */
[----:B------:R-:W-:-:S13]  /*12eb0*/  ISETP.NE.AND P0, PT, R0, 0x3, PT ;  /* 0x000000030000780c */ /* 0x000fda0003f05270 */
[----:B------:R-:W-:Y:S05]  /*12ec0*/  @!P0 BRA `(.L_x_310) ;  /* 0x0000000000048947 */ /* 0x000fea0003800000 */
[----:B------:R-:W-:Y:S01]  /*12ed0*/  BPT.TRAP 0x1 ;  /* 0x000000040000795c */ /* 0x000fe20000300000 */
.L_x_310:
[C---:B------:R-:W-:Y:S01]  /*12ee0*/  IMAD R5, R27.reuse, 0x8, R4 ;  /* 0x000000081b057824 */ /* 0x040fe200078e0204 */
[----:B------:R-:W-:Y:S01]  /*12ef0*/  SHF.L.U32 R0, R28, 0x1f, RZ ;  /* 0x0000001f1c007819 */ /* 0x000fe200000006ff */
[----:B------:R-:W-:-:S03]  /*12f00*/  VIADD R27, R27, 0x1 ;  /* 0x000000011b1b7836 */ /* 0x000fc60000000000 */
[----:B------:R-:W0:Y:S02]  /*12f10*/  SYNCS.PHASECHK.TRANS64.TRYWAIT P1, [R5+URZ+0x38840], R0 ;  /* 0x03884000050075a7 */ /* 0x000e24000802017f */
[----:B------:R-:W-:-:S04]  /*12f20*/  ISETP.NE.AND P2, PT, R27, 0x2, PT ;  /* 0x000000021b00780c */ /* 0x000fc80003f45270 */
[----:B------:R-:W-:Y:S01]  /*12f30*/  SEL R3, RZ, 0x1, P2 ;  /* 0x00000001ff037807 */ /* 0x000fe20001000000 */
[----:B0-----:R-:W-:Y:S08]  /*12f40*/  @!P1 BRA `(.L_x_311) ;  /* 0x0000003800389947 */ /* 0x001ff00003800000 */
.L_x_422:
[----:B------:R-:W-:Y:S02]  /*12f50*/  SEL R27, R27, RZ, P2 ;  /* 0x000000ff1b1b7207 */ /* 0x000fe40001000000 */
[----:B------:R-:W-:Y:S01]  /*12f60*/  LOP3.LUT R2, R28, R3, RZ, 0x3c, !PT ;  /* 0x000000031c027212 */ /* 0x000fe200078e3cff */
[----:B------:R-:W-:Y:S06]  /*12f70*/  @!P0 BRA `(.L_x_312) ;  /* 0x0000000000048947 */ /* 0x000fec0003800000 */
[----:B------:R-:W-:Y:S01]  /*12f80*/  BPT.TRAP 0x1 ;  /* 0x000000040000795c */ /* 0x000fe20000300000 */
.L_x_312:
[----:B------:R-:W-:Y:S01]  /*12f90*/  IMAD R27, R27, 0x8, R4 ;  /* 0x000000081b1b7824 */ /* 0x000fe200078e0204 */
[----:B------:R-:W-:-:S04]  /*12fa0*/  SHF.L.U32 R2, R2, 0x1f, RZ ;  /* 0x0000001f02027819 */ /* 0x000fc800000006ff */
[----:B------:R-:W3:Y:S02]  /*12fb0*/  SYNCS.PHASECHK.TRANS64.TRYWAIT P1, [R27+URZ+0x38840], R2 ;  /* 0x038840021b0075a7 */ /* 0x000ee4000802017f */
[----:B---3--:R-:W-:Y:S05]  /*12fc0*/  @!P1 BRA `(.L_x_313) ;  /* 0x00000038002c9947 */ /* 0x008fea0003800000 */
.L_x_423:
[----:B------:R-:W-:Y:S05]  /*12fd0*/  @!P0 BRA `(.L_x_314) ;  /* 0x0000000000048947 */ /* 0x000fea0003800000 */
[----:B------:R-:W-:Y:S01]  /*12fe0*/  BPT.TRAP 0x1 ;  /* 0x000000040000795c */ /* 0x000fe20000300000 */
.L_x_314:
[----:B------:R-:W4:Y:S02]  /*12ff0*/  SYNCS.PHASECHK.TRANS64.TRYWAIT P1, [R5+URZ+0x38860], R0 ;  /* 0x03886000050075a7 */ /* 0x000f24000802017f */
[----:B----4-:R-:W-:Y:S05]  /*13000*/  @!P1 BRA `(.L_x_315) ;  /* 0x0000003800309947 */ /* 0x010fea0003800000 */
.L_x_424:
[----:B------:R-:W-:Y:S05]  /*13010*/  @!P0 BRA `(.L_x_316) ;  /* 0x0000000000048947 */ /* 0x000fea0003800000 */
[----:B------:R-:W-:Y:S01]  /*13020*/  BPT.TRAP 0x1 ;  /* 0x000000040000795c */ /* 0x000fe20000300000 */
.L_x_316:
[----:B------:R0:W0:Y:S02]  /*13030*/  SYNCS.PHASECHK.TRANS64.TRYWAIT P0, [R27+URZ+0x38860], R2 ;  /* 0x038860021b0075a7 */ /* 0x000024000800017f */
[----:B0-----:R-:W-:Y:S05]  /*13040*/  @!P0 NANOSLEEP.SYNCS 0x989680 ;  /* 0x009896800000895d */ /* 0x001fea0003900000 */
[----:B------:R-:W0:Y:S02]  /*13050*/  @!P0 SYNCS.PHASECHK.TRANS64 P0, [R27+URZ+0x38860], R2 ;  /* 0x038860021b0085a7 */ /* 0x000e24000800007f */
[----:B0-----:R-:W-:Y:S05]  /*13060*/  @!P0 BRA `(.L_x_316) ;  /* 0xfffffffc00f08947 */ /* 0x001fea000383ffff */
.L_x_308:
[----:B------:R-:W-:Y:S05]  /*13070*/  BSYNC B0 ;  /* 0x0000000000007941 */ /* 0x000fea0003800000 */
.L_x_307:
[----:B------:R-:W-:Y:S05]  /*13080*/  EXIT ;  /* 0x000000000000794d */ /* 0x000fea0003800000 */
.L_x_186:
[----:B0-----:R-:W-:-:S04]  /*13090*/  IMAD.U32 R3, RZ, RZ, UR40 ;  /* 0x00000028ff037e24 */ /* 0x001fc8000f8e00ff */
[----:B------:R0:W1:Y:S03]  /*130a0*/  SYNCS.PHASECHK.TRANS64.TRYWAIT P1, [R3+URZ+0x38800], R0 ;  /* 0x03880000030075a7 */ /* 0x000066000802017f */
[----:B-1----:R-:W-:Y:S05]  /*130b0*/  @!P1 NANOSLEEP.SYNCS 0x989680 ;  /* 0x009896800000995d */ /* 0x002fea0003900000 */
[----:B------:R-:W1:Y:S02]  /*130c0*/  @!P1 SYNCS.PHASECHK.TRANS64 P1, [R3+URZ+0x38800], R0 ;  /* 0x03880000030095a7 */ /* 0x000e64000802007f */
[----:B-1----:R-:W-:Y:S05]  /*130d0*/  @!P1 BRA `(.L_x_186) ;  /* 0xfffffffc00ec9947 */ /* 0x002fea000383ffff */
[----:B------:R-:W-:Y:S05]  /*130e0*/  BRA `(.L_x_317) ;  /* 0xfffffee400e87947 */ /* 0x000fea000383ffff */
.L_x_190:
[----:B-1----:R1:W2:Y:S02]  /*130f0*/  SYNCS.PHASECHK.TRANS64.TRYWAIT P1, [R0+URZ+0x38830], R3 ;  /* 0x03883003000075a7 */ /* 0x0022a4000802017f */
[----:B--2---:R-:W-:Y:S05]  /*13100*/  @!P1 NANOSLEEP.SYNCS 0x989680 ;  /* 0x009896800000995d */ /* 0x004fea0003900000 */
[----:B------:R-:W2:Y:S02]  /*13110*/  @!P1 SYNCS.PHASECHK.TRANS64 P1, [R0+URZ+0x38830], R3 ;  /* 0x03883003000095a7 */ /* 0x000ea4000802007f */
[----:B--2---:R-:W-:Y:S05]  /*13120*/  @!P1 BRA `(.L_x_190) ;  /* 0xfffffffc00f09947 */ /* 0x004fea000383ffff */
[----:B------:R-:W-:Y:S05]  /*13130*/  BRA `(.L_x_189) ;  /* 0xfffffee8000c7947 */ /* 0x000fea000383ffff */
.L_x_196:
[----:B-1----:R-:W-:-:S04]  /*13140*/  IMAD.U32 R4, RZ, RZ, UR60 ;  /* 0x0000003cff047e24 */ /* 0x002fc8000f8e00ff */
[----:B------:R1:W2:Y:S03]  /*13150*/  SYNCS.PHASECHK.TRANS64.TRYWAIT P1, [R4+URZ+0x38830], R3 ;  /* 0x03883003040075a7 */ /* 0x0002a6000802017f */
[----:B--2---:R-:W-:Y:S05]  /*13160*/  @!P1 NANOSLEEP.SYNCS 0x989680 ;  /* 0x009896800000995d */ /* 0x004fea0003900000 */
[----:B------:R-:W2:Y:S02]  /*13170*/  @!P1 SYNCS.PHASECHK.TRANS64 P1, [R4+URZ+0x38830], R3 ;  /* 0x03883003040095a7 */ /* 0x000ea4000802007f */
[----:B--2---:R-:W-:Y:S05]  /*13180*/  @!P1 BRA `(.L_x_196) ;  /* 0xfffffffc00ec9947 */ /* 0x004fea000383ffff */
[----:B------:R-:W-:Y:S05]  /*13190*/  BRA `(.L_x_195) ;  /* 0xffffff28009c7947 */ /* 0x000fea000383ffff */
.L_x_200:
[----:B---3--:R-:W-:-:S04]  /*131a0*/  IMAD.U32 R2, RZ, RZ, UR4 ;  /* 0x00000004ff027e24 */ /* 0x008fc8000f8e00ff */
[----:B------:R3:W4:Y:S03]  /*131b0*/  SYNCS.PHASECHK.TRANS64.TRYWAIT P1, [R2+URZ+0x38850], R0 ;  /* 0x03885000020075a7 */ /* 0x000726000802017f */
[----:B----4-:R-:W-:Y:S05]  /*131c0*/  @!P1 NANOSLEEP.SYNCS 0x989680 ;  /* 0x009896800000995d */ /* 0x010fea0003900000 */
[----:B------:R-:W4:Y:S02]  /*131d0*/  @!P1 SYNCS.PHASECHK.TRANS64 P1, [R2+URZ+0x38850], R0 ;  /* 0x03885000020095a7 */ /* 0x000f24000802007f */
[----:B----4-:R-:W-:Y:S05]  /*131e0*/  @!P1 BRA `(.L_x_200) ;  /* 0xfffffffc00ec9947 */ /* 0x010fea000383ffff */
[----:B------:R-:W-:Y:S05]  /*131f0*/  BRA `(.L_x_199) ;  /* 0xffffff5000e87947 */ /* 0x000fea000383ffff */
.L_x_207:
[----:B-1----:R-:W-:-:S04]  /*13200*/  MOV R7, UR7 ;  /* 0x0000000700077c02 */ /* 0x002fc80008000f00 */
[----:B------:R1:W2:Y:S03]  /*13210*/  SYNCS.PHASECHK.TRANS64.TRYWAIT P1, [R7+URZ+0x38850], R0 ;  /* 0x03885000070075a7 */ /* 0x0002a6000802017f */
[----:B--2---:R-:W-:Y:S05]  /*13220*/  @!P1 NANOSLEEP.SYNCS 0x989680 ;  /* 0x009896800000995d */ /* 0x004fea0003900000 */
[----:B------:R-:W2:Y:S02]  /*13230*/  @!P1 SYNCS.PHASECHK.TRANS64 P1, [R7+URZ+0x38850], R0 ;  /* 0x03885000070095a7 */ /* 0x000ea4000802007f */
[----:B--2---:R-:W-:Y:S05]  /*13240*/  @!P1 BRA `(.L_x_207) ;  /* 0xfffffffc00ec9947 */ /* 0x004fea000383ffff */
[----:B------:R-:W-:Y:S05]  /*13250*/  BRA `(.L_x_206) ;  /* 0xffffff6c00047947 */ /* 0x000fea000383ffff */
.L_x_250:
[----:B------:R-:W-:Y:S01]  /*13260*/  SHF.R.U32.HI R8, RZ, 0x5, R21 ;  /* 0x00000005ff087819 */ /* 0x000fe20000011615 */
[----:B------:R-:W-:Y:S01]  /*13270*/  BSSY B0, `(.L_x_318) ;  /* 0x0000009000007945 */ /* 0x000fe20003800000 */
[----:B------:R-:W-:Y:S02]  /*13280*/  IMAD.MOV.U32 R12, RZ, RZ, RZ ;  /* 0x000000ffff0c7224 */ /* 0x000fe400078e00ff */
[----:B------:R-:W-:Y:S01]  /*13290*/  LOP3.LUT R8, R8, 0x3, RZ, 0xc0, !PT ;  /* 0x0000000308087812 */ /* 0x000fe200078ec0ff */
[----:B------:R-:W-:Y:S02]  /*132a0*/  IMAD.MOV.U32 R11, RZ, RZ, 0x1f ;  /* 0x0000001fff0b7424 */ /* 0x000fe400078e00ff */
[----:B------:R-:W-:Y:S02]  /*132b0*/  IMAD.MOV.U32 R15, RZ, RZ, -0x1 ;  /* 0xffffffffff0f7424 */ /* 0x000fe400078e00ff */
[----:B------:R-:W-:-:S07]  /*132c0*/  IMAD.MOV.U32 R13, RZ, RZ, R8 ;  /* 0x000000ffff0d7224 */ /* 0x000fce00078e0008 */
[----:B-----5:R-:W-:Y:S05]  /*132d0*/  WARPSYNC.COLLECTIVE R15, `(.L_x_319) ;  /* 0x000000000f087348 */ /* 0x020fea0003c00000 */
[----:B------:R0:W1:Y:S02]  /*132e0*/  SHFL.IDX P6, R14, R13, R12, R11 ;  /* 0x0000000c0d0e7389 */ /* 0x00006400000c000b */
[----:B01---5:R-:W-:Y:S01]  /*132f0*/  ENDCOLLECTIVE ;  /* 0x000000000000791b */ /* 0x023fe20003800000 */
.L_x_319:
[----:B------:R-:W-:Y:S05]  /*13300*/  BSYNC B0 ;  /* 0x0000000000007941 */ /* 0x000fea0003800000 */
.L_x_318:
[----:B------:R-:W-:Y:S05]  /*13310*/  BRA `(.L_x_320) ;  /* 0xffffffc0000c7947 */ /* 0x000fea000383ffff */
.L_x_253:
[----:B0-----:R0:W1:Y:S02]  /*13320*/  SYNCS.PHASECHK.TRANS64.TRYWAIT P0, [R5+URZ+0x38840], R2 ;  /* 0x03884002050075a7 */ /* 0x001064000800017f */
[----:B-1----:R-:W-:Y:S05]  /*13330*/  @!P0 NANOSLEEP.SYNCS 0x989680 ;  /* 0x009896800000895d */ /* 0x002fea0003900000 */
[----:B------:R-:W1:Y:S02]  /*13340*/  @!P0 SYNCS.PHASECHK.TRANS64 P0, [R5+URZ+0x38840], R2 ;  /* 0x03884002050085a7 */ /* 0x000e64000800007f */
[----:B-1----:R-:W-:Y:S05]  /*13350*/  @!P0 BRA `(.L_x_253) ;  /* 0xfffffffc00f08947 */ /* 0x002fea000383ffff */
[----:B------:R-:W-:Y:S05]  /*13360*/  BRA `(.L_x_321) ;  /* 0xffffffc000807947 */ /* 0x000fea000383ffff */
.L_x_254:
[----:B------:R-:W-:Y:S01]  /*13370*/  BSSY B0, `(.L_x_322) ;  /* 0x0000008000007945 */ /* 0x000fe20003800000 */
[----:B------:R-:W-:Y:S01]  /*13380*/  IMAD.MOV.U32 R13, RZ, RZ, R6 ;  /* 0x000000ffff0d7224 */ /* 0x000fe200078e0006 */
[----:B------:R-:W-:Y:S01]  /*13390*/  MOV R11, 0x181f ;  /* 0x0000181f000b7802 */ /* 0x000fe20000000f00 */
[----:B------:R-:W-:Y:S02]  /*133a0*/  IMAD.MOV.U32 R12, RZ, RZ, RZ ;  /* 0x000000ffff0c7224 */ /* 0x000fe400078e00ff */
[----:B------:R-:W-:-:S07]  /*133b0*/  IMAD.MOV.U32 R15, RZ, RZ, -0x1 ;  /* 0xffffffffff0f7424 */ /* 0x000fce00078e00ff */
[----:B------:R-:W-:Y:S05]  /*133c0*/  WARPSYNC.COLLECTIVE R15, `(.L_x_323) ;  /* 0x000000000f087348 */ /* 0x000fea0003c00000 */
[----:B------:R0:W1:Y:S02]  /*133d0*/  SHFL.IDX P6, R14, R13, R12, R11 ;  /* 0x0000000c0d0e7389 */ /* 0x00006400000c000b */
[----:B01----:R-:W-:Y:S01]  /*133e0*/  ENDCOLLECTIVE ;  /* 0x000000000000791b */ /* 0x003fe20003800000 */
.L_x_323:
[----:B------:R-:W-:Y:S05]  /*133f0*/  BSYNC B0 ;  /* 0x0000000000007941 */ /* 0x000fea0003800000 */
.L_x_322:
[----:B------:R-:W-:Y:S01]  /*13400*/  IMAD.MOV.U32 R13, RZ, RZ, R0 ;  /* 0x000000ffff0d7224 */ /* 0x000fe200078e0000 */
[C---:B------:R-:W-:Y:S01]  /*13410*/  LOP3.LUT P5, RZ, R23.reuse, 0x10, RZ, 0xc0, !PT ;  /* 0x0000001017ff7812 */ /* 0x040fe200078ac0ff */
[----:B------:R-:W-:Y:S01]  /*13420*/  IMAD.MOV.U32 R12, RZ, RZ, RZ ;  /* 0x000000ffff0c7224 */ /* 0x000fe200078e00ff */
[C---:B------:R-:W-:Y:S01]  /*13430*/  LOP3.LUT P4, RZ, R23.reuse, 0x8, RZ, 0xc0, !PT ;  /* 0x0000000817ff7812 */ /* 0x040fe2000788c0ff */
[----:B------:R-:W-:Y:S01]  /*13440*/  IMAD.MOV.U32 R11, RZ, RZ, 0x181f ;  /* 0x0000181fff0b7424 */ /* 0x000fe200078e00ff */
[C---:B------:R-:W-:Y:S01]  /*13450*/  LOP3.LUT P3, RZ, R23.reuse, 0x4, RZ, 0xc0, !PT ;  /* 0x0000000417ff7812 */ /* 0x040fe2000786c0ff */
[----:B------:R-:W-:Y:S01]  /*13460*/  IMAD.MOV.U32 R15, RZ, RZ, -0x1 ;  /* 0xffffffffff0f7424 */ /* 0x000fe200078e00ff */
[----:B------:R-:W-:Y:S01]  /*13470*/  LOP3.LUT P2, RZ, R23, 0x2, RZ, 0xc0, !PT ;  /* 0x0000000217ff7812 */ /* 0x000fe2000784c0ff */
[----:B------:R-:W-:Y:S02]  /*13480*/  IMAD.MOV.U32 R2, RZ, RZ, R14 ;  /* 0x000000ffff027224 */ /* 0x000fe400078e000e */
[----:B------:R-:W-:-:S10]  /*13490*/  @P0 IMAD R9, R7, 0x2, R22 ;  /* 0x0000000207090824 */ /* 0x000fd400078e0216 */
[----:B------:R-:W-:Y:S05]  /*134a0*/  WARPSYNC.COLLECTIVE R15, `(.L_x_324) ;  /* 0x000000000f087348 */ /* 0x000fea0003c00000 */
[----:B------:R0:W1:Y:S02]  /*134b0*/  SHFL.IDX P6, R14, R13, R12, R11 ;  /* 0x0000000c0d0e7389 */ /* 0x00006400000c000b */
[----:B01----:R-:W-:Y:S01]  /*134c0*/  ENDCOLLECTIVE ;  /* 0x000000000000791b */ /* 0x003fe20003800000 */
.L_x_324:
[----:B------:R-:W-:Y:S02]  /*134d0*/  IMAD.MOV.U32 R13, RZ, RZ, R6 ;  /* 0x000000ffff0d7224 */ /* 0x000fe400078e0006 */
[----:B------:R-:W-:Y:S01]  /*134e0*/  IMAD.MOV.U32 R12, RZ, RZ, 0x1 ;  /* 0x00000001ff0c7424 */ /* 0x000fe200078e00ff */
[----:B------:R-:W-:-:S07]  /*134f0*/  MOV R3, R14 ;  /* 0x0000000e00037202 */ /* 0x000fce0000000f00 */
[----:B------:R-:W-:Y:S05]  /*13500*/  WARPSYNC.COLLECTIVE R15, `(.L_x_325) ;  /* 0x000000000f087348 */ /* 0x000fea0003c00000 */
[----:B------:R0:W1:Y:S02]  /*13510*/  SHFL.IDX P6, R14, R13, R12, R11 ;  /* 0x0000000c0d0e7389 */ /* 0x00006400000c000b */
[----:B01----:R-:W-:Y:S01]  /*13520*/  ENDCOLLECTIVE ;  /* 0x000000000000791b */ /* 0x003fe20003800000 */
.L_x_325:
[----:B------:R-:W-:-:S05]  /*13530*/  @P0 LEA R3, P1, R33, R3, 0x1 ;  /* 0x0000000321030211 */ /* 0x000fca00078208ff */
[----:B------:R-:W-:-:S05]  /*13540*/  @P0 IMAD.X R2, RZ, RZ, R2, P1 ;  /* 0x000000ffff020224 */ /* 0x000fca00008e0602 */
[----:B------:R-:W-:Y:S01]  /*13550*/  @P0 LOP3.LUT R3, R3, R2, RZ, 0x3c, !PT ;  /* 0x0000000203030212 */ /* 0x000fe200078e3cff */
[----:B------:R-:W-:-:S03]  /*13560*/  IMAD.MOV.U32 R13, RZ, RZ, R0 ;  /* 0x000000ffff0d7224 */ /* 0x000fc600078e0000 */
[----:B------:R-:W-:-:S04]  /*13570*/  @P0 LOP3.LUT R2, R3, R2, RZ, 0x3c, !PT ;  /* 0x0000000203020212 */ /* 0x000fc800078e3cff */
[----:B------:R-:W-:Y:S01]  /*13580*/  @P0 LOP3.LUT R3, R3, R2, RZ, 0x3c, !PT ;  /* 0x0000000203030212 */ /* 0x000fe200078e3cff */
[----:B------:R-:W-:-:S04]  /*13590*/  IMAD.MOV.U32 R8, RZ, RZ, R14 ;  /* 0x000000ffff087224 */ /* 0x000fc800078e000e */
[----:B------:R-:W-:Y:S01]  /*135a0*/  @!PT LDS RZ, [RZ] ;  /* 0x00000000fffff984 */ /* 0x000fe20000000800 */
[----:B------:R-:W-:Y:S01]  /*135b0*/  @!PT LDS RZ, [RZ] ;  /* 0x00000000fffff984 */ /* 0x000fe20000000800 */
[----:B------:R-:W-:Y:S01]  /*135c0*/  @!PT LDS RZ, [RZ] ;  /* 0x00000000fffff984 */ /* 0x000fe20000000800 */
[----:B------:R0:W-:Y:S03]  /*135d0*/  @P0 LDGSTS.E.BYPASS.LTC128B.128 [R9+0x24400], desc[UR36][R2.64], !P5 ;  /* 0x2440000002090fae */ /* 0x0001e6000e901d64 */
[----:B0-----:R-:W-:Y:S05]  /*135e0*/  WARPSYNC.COLLECTIVE R15, `(.L_x_326) ;  /* 0x000000000f087348 */ /* 0x001fea0003c00000 */
[----:B------:R1:W2:Y:S02]  /*135f0*/  SHFL.IDX P6, R14, R13, R12, R11 ;  /* 0x0000000c0d0e7389 */ /* 0x0002a400000c000b */
[----:B012---:R-:W-:Y:S01]  /*13600*/  ENDCOLLECTIVE ;  /* 0x000000000000791b */ /* 0x007fe20003800000 */
.L_x_326:
[----:B------:R-:W-:Y:S01]  /*13610*/  @!PT LDS RZ, [RZ] ;  /* 0x00000000fffff984 */ /* 0x000fe20000000800 */
[----:B------:R-:W-:Y:S01]  /*13620*/  @!PT LDS RZ, [RZ] ;  /* 0x00000000fffff984 */ /* 0x000fe20000000800 */
[----:B------:R-:W-:Y:S01]  /*13630*/  @!PT LDS RZ, [RZ] ;  /* 0x00000000fffff984 */ /* 0x000fe20000000800 */
[----:B------:R-:W-:Y:S04]  /*13640*/  @P0 LDGSTS.E.BYPASS.LTC128B.128 [R9+0x26c00], desc[UR36][R2.64+0x80], !P4 ;  /* 0x26c0008002090fae */ /* 0x000fe8000e101d64 */
[----:B------:R-:W-:Y:S04]  /*13650*/  @P0 LDGSTS.E.BYPASS.LTC128B.128 [R9+0x29400], desc[UR36][R2.64+0x100], !P3 ;  /* 0x2940010002090fae */ /* 0x000fe8000d901d64 */
[----:B------:R0:W-:Y:S01]  /*13660*/  @P0 LDGSTS.E.BYPASS.LTC128B.128 [R9+0x2bc00], desc[UR36][R2.64+0x180], !P2 ;  /* 0x2bc0018002090fae */ /* 0x0001e2000d101d64 */
[----:B------:R-:W-:Y:S01]  /*13670*/  ISETP.GE.AND P0, PT, R4, 0x11, PT ;  /* 0x000000110400780c */ /* 0x000fe20003f06270 */
[----:B------:R-:W-:-:S02]  /*13680*/  IMAD.MOV.U32 R13, RZ, RZ, R6 ;  /* 0x000000ffff0d7224 */ /* 0x000fc400078e0006 */
[----:B------:R-:W-:Y:S01]  /*13690*/  IMAD.MOV.U32 R12, RZ, RZ, 0x2 ;  /* 0x00000002ff0c7424 */ /* 0x000fe200078e00ff */
[----:B0-----:R-:W-:-:S09]  /*136a0*/  MOV R2, R14 ;  /* 0x0000000e00027202 */ /* 0x001fd20000000f00 */
[----:B------:R-:W-:Y:S05]  /*136b0*/  WARPSYNC.COLLECTIVE R15, `(.L_x_327) ;  /* 0x000000000f087348 */ /* 0x000fea0003c00000 */
[----:B------:R0:W1:Y:S02]  /*136c0*/  SHFL.IDX P6, R14, R13, R12, R11 ;  /* 0x0000000c0d0e7389 */ /* 0x00006400000c000b */
[----:B01----:R-:W-:Y:S01]  /*136d0*/  ENDCOLLECTIVE ;  /* 0x000000000000791b */ /* 0x003fe20003800000 */
.L_x_327:
[----:B------:R-:W-:Y:S01]  /*136e0*/  @P0 IMAD R21, R7, 0x2, R22 ;  /* 0x0000000207150824 */ /* 0x000fe200078e0216 */
[----:B------:R-:W-:-:S05]  /*136f0*/  @P0 LEA R2, P1, R33, R2, 0x1 ;  /* 0x0000000221020211 */ /* 0x000fca00078208ff */
[----:B------:R-:W-:-:S05]  /*13700*/  @P0 IMAD.X R3, RZ, RZ, R8, P1 ;  /* 0x000000ffff030224 */ /* 0x000fca00008e0608 */
[----:B------:R-:W-:Y:S01]  /*13710*/  @!PT LDS RZ, [RZ] ;  /* 0x00000000fffff984 */ /* 0x000fe20000000800 */
[----:B------:R-:W-:Y:S01]  /*13720*/  @!PT LDS RZ, [RZ] ;  /* 0x00000000fffff984 */ /* 0x000fe20000000800 */
[----:B------:R-:W-:Y:S01]  /*13730*/  @!PT LDS RZ, [RZ] ;  /* 0x00000000fffff984 */ /* 0x000fe20000000800 */
[----:B------:R0:W-:Y:S01]  /*13740*/  @P0 LDGSTS.E.BYPASS.LTC128B.128 [R21+0x24c00], desc[UR36][R2.64], !P5 ;  /* 0x24c0000002150fae */ /* 0x0001e2000e901d64 */
[----:B------:R-:W-:-:S03]  /*13750*/  IMAD.MOV.U32 R13, RZ, RZ, R0 ;  /* 0x000000ffff0d7224 */ /* 0x000fc600078e0000 */
[----:B------:R0:W-:Y:S04]  /*13760*/  @P0 LDGSTS.E.BYPASS.LTC128B.128 [R21+0x27400], desc[UR36][R2.64+0x80], !P4 ;  /* 0x2740008002150fae */ /* 0x0001e8000e101d64 */
[----:B------:R0:W-:Y:S01]  /*13770*/  @P0 LDGSTS.E.BYPASS.LTC128B.128 [R21+0x29c00], desc[UR36][R2.64+0x100], !P3 ;  /* 0x29c0010002150fae */ /* 0x0001e2000d901d64 */
[----:B------:R-:W-:-:S03]  /*13780*/  IMAD.MOV.U32 R8, RZ, RZ, R14 ;  /* 0x000000ffff087224 */ /* 0x000fc600078e000e */
[----:B------:R0:W-:Y:S01]  /*13790*/  @P0 LDGSTS.E.BYPASS.LTC128B.128 [R21+0x2c400], desc[UR36][R2.64+0x180], !P2 ;  /* 0x2c40018002150fae */ /* 0x0001e2000d101d64 */
[----:B------:R-:W-:-:S13]  /*137a0*/  ISETP.GE.AND P0, PT, R4, 0x21, PT ;  /* 0x000000210400780c */ /* 0x000fda0003f06270 */
[----:B0-----:R-:W-:Y:S05]  /*137b0*/  WARPSYNC.COLLECTIVE R15, `(.L_x_328) ;  /* 0x000000000f087348 */ /* 0x001fea0003c00000 */
[----:B------:R1:W2:Y:S02]  /*137c0*/  SHFL.IDX P6, R14, R13, R12, R11 ;  /* 0x0000000c0d0e7389 */ /* 0x0002a400000c000b */
[----:B012---:R-:W-:Y:S01]  /*137d0*/  ENDCOLLECTIVE ;  /* 0x000000000000791b */ /* 0x007fe20003800000 */
.L_x_328:
[----:B------:R-:W-:Y:S02]  /*137e0*/  @P0 IMAD R9, R7, 0x2, R22 ;  /* 0x0000000207090824 */ /* 0x000fe400078e0216 */
[----:B------:R-:W-:Y:S02]  /*137f0*/  IMAD.MOV.U32 R13, RZ, RZ, R6 ;  /* 0x000000ffff0d7224 */ /* 0x000fe400078e0006 */
[----:B------:R-:W-:Y:S01]  /*13800*/  IMAD.MOV.U32 R12, RZ, RZ, 0x3 ;  /* 0x00000003ff0c7424 */ /* 0x000fe200078e00ff */
[----:B------:R-:W-:-:S07]  /*13810*/  MOV R2, R14 ;  /* 0x0000000e00027202 */ /* 0x000fce0000000f00 */
[----:B------:R-:W-:Y:S05]  /*13820*/  WARPSYNC.COLLECTIVE R15, `(.L_x_329) ;  /* 0x000000000f087348 */ /* 0x000fea0003c00000 */
[----:B------:R0:W1:Y:S02]  /*13830*/  SHFL.IDX P6, R14, R13, R12, R11 ;  /* 0x0000000c0d0e7389 */ /* 0x00006400000c000b */
[----:B01----:R-:W-:Y:S01]  /*13840*/  ENDCOLLECTIVE ;  /* 0x000000000000791b */ /* 0x003fe20003800000 */
.L_x_329:
        /* <DEDUP_REMOVED lines=15> */
.L_x_330:
[----:B------:R-:W-:Y:S02]  /*13940*/  @P0 IMAD R21, R7, 0x2, R22 ;  /* 0x0000000207150824 */ /* 0x000fe400078e0216 */
[----:B------:R-:W-:Y:S02]  /*13950*/  IMAD.MOV.U32 R13, RZ, RZ, R6 ;  /* 0x000000ffff0d7224 */ /* 0x000fe400078e0006 */
[----:B------:R-:W-:Y:S01]  /*13960*/  IMAD.MOV.U32 R12, RZ, RZ, 0x4 ;  /* 0x00000004ff0c7424 */ /* 0x000fe200078e00ff */
[----:B------:R-:W-:-:S07]  /*13970*/  MOV R2, R14 ;  /* 0x0000000e00027202 */ /* 0x000fce0000000f00 */
[----:B------:R-:W-:Y:S05]  /*13980*/  WARPSYNC.COLLECTIVE R15, `(.L_x_331) ;  /* 0x000000000f087348 */ /* 0x000fea0003c00000 */
[----:B------:R0:W1:Y:S02]  /*13990*/  SHFL.IDX P6, R14, R13, R12, R11 ;  /* 0x0000000c0d0e7389 */ /* 0x00006400000c000b */
[----:B01----:R-:W-:Y:S01]  /*139a0*/  ENDCOLLECTIVE ;  /* 0x000000000000791b */ /* 0x003fe20003800000 */
.L_x_331:
        /* <DEDUP_REMOVED lines=10> */
[----:B------:R0:W-:Y:S04]  /*13a50*/  @P0 LDGSTS.E.BYPASS.LTC128B.128 [R21+0x2d400], desc[UR36][R2.64+0x180], !P2 ;  /* 0x2d40018002150fae */ /* 0x0001e8000d101d64 */
[----:B0-----:R-:W-:Y:S05]  /*13a60*/  WARPSYNC.COLLECTIVE R15, `(.L_x_332) ;  /* 0x000000000f087348 */ /* 0x001fea0003c00000 */
[----:B------:R1:W2:Y:S02]  /*13a70*/  SHFL.IDX P6, R14, R13, R12, R11 ;  /* 0x0000000c0d0e7389 */ /* 0x0002a400000c000b */
[----:B012---:R-:W-:Y:S01]  /*13a80*/  ENDCOLLECTIVE ;  /* 0x000000000000791b */ /* 0x007fe20003800000 */
.L_x_332:
[----:B------:R-:W-:Y:S01]  /*13a90*/  MOV R0, R14 ;  /* 0x0000000e00007202 */ /* 0x000fe20000000f00 */
[----:B------:R-:W-:Y:S06]  /*13aa0*/  BRA `(.L_x_333) ;  /* 0xffffffbc00e47947 */ /* 0x000fec000383ffff */
.L_x_261:
[----:B------:R-:W-:Y:S01]  /*13ab0*/  IMAD.MOV.U32 R13, RZ, RZ, R4 ;  /* 0x000000ffff0d7224 */ /* 0x000fe200078e0004 */
[----:B------:R-:W-:Y:S01]  /*13ac0*/  IADD3 R0, R9, R0, RZ ;  /* 0x0000000009007210 */ /* 0x000fe20007ffe0ff */
[----:B------:R-:W-:Y:S02]  /*13ad0*/  IMAD.MOV.U32 R12, RZ, RZ, RZ ;  /* 0x000000ffff0c7224 */ /* 0x000fe400078e00ff */
[----:B------:R-:W-:Y:S02]  /*13ae0*/  IMAD.MOV.U32 R11, RZ, RZ, 0x181f ;  /* 0x0000181fff0b7424 */ /* 0x000fe400078e00ff */
[----:B------:R-:W-:Y:S02]  /*13af0*/  IMAD.MOV.U32 R15, RZ, RZ, -0x1 ;  /* 0xffffffffff0f7424 */ /* 0x000fe400078e00ff */
[----:B-----5:R-:W-:Y:S02]  /*13b00*/  IMAD R6, R10, R6, RZ ;  /* 0x000000060a067224 */ /* 0x020fe400078e02ff */
[----:B------:R-:W-:-:S07]  /*13b10*/  VIADD R7, R0, 0x10 ;  /* 0x0000001000077836 */ /* 0x000fce0000000000 */
[----:B------:R-:W-:Y:S05]  /*13b20*/  WARPSYNC.COLLECTIVE R15, `(.L_x_334) ;  /* 0x000000000f087348 */ /* 0x000fea0003c00000 */
[----:B------:R0:W1:Y:S02]  /*13b30*/  SHFL.IDX P6, R14, R13, R12, R11 ;  /* 0x0000000c0d0e7389 */ /* 0x00006400000c000b */
[----:B01----:R-:W-:Y:S01]  /*13b40*/  ENDCOLLECTIVE ;  /* 0x000000000000791b */ /* 0x003fe20003800000 */
.L_x_334:
[----:B------:R-:W-:Y:S01]  /*13b50*/  ISETP.GE.AND P0, PT, R0, R6, PT ;  /* 0x000000060000720c */ /* 0x000fe20003f06270 */
[----:B------:R-:W-:Y:S02]  /*13b60*/  IMAD.MOV.U32 R13, RZ, RZ, R5 ;  /* 0x000000ffff0d7224 */ /* 0x000fe400078e0005 */
[----:B------:R-:W-:-:S10]  /*13b70*/  IMAD.MOV.U32 R2, RZ, RZ, R14 ;  /* 0x000000ffff027224 */ /* 0x000fd400078e000e */
[----:B------:R-:W-:Y:S05]  /*13b80*/  WARPSYNC.COLLECTIVE R15, `(.L_x_335) ;  /* 0x000000000f087348 */ /* 0x000fea0003c00000 */
[----:B------:R0:W1:Y:S02]  /*13b90*/  SHFL.IDX P6, R14, R13, R12, R11 ;  /* 0x0000000c0d0e7389 */ /* 0x00006400000c000b */
[----:B01----:R-:W-:Y:S01]  /*13ba0*/  ENDCOLLECTIVE ;  /* 0x000000000000791b */ /* 0x003fe20003800000 */
.L_x_335:
        /* <DEDUP_REMOVED lines=8> */
.L_x_336:
[----:B------:R-:W-:Y:S01]  /*13c30*/  @!PT LDS RZ, [RZ] ;  /* 0x00000000fffff984 */ /* 0x000fe20000000800 */
[----:B------:R-:W-:Y:S01]  /*13c40*/  @!PT LDS RZ, [RZ] ;  /* 0x00000000fffff984 */ /* 0x000fe20000000800 */
[----:B------:R-:W-:Y:S01]  /*13c50*/  @!PT LDS RZ, [RZ] ;  /* 0x00000000fffff984 */ /* 0x000fe20000000800 */
[----:B------:R-:W-:Y:S04]  /*13c60*/  @!P0 LDGSTS.E.BYPASS.LTC128B.128 [R34+0x14400], desc[UR36][R2.64], !P4 ;  /* 0x1440000002228fae */ /* 0x000fe8000e101d64 */
[----:B------:R-:W-:Y:S04]  /*13c70*/  @!P0 LDGSTS.E.BYPASS.LTC128B.128 [R34+0x18400], desc[UR36][R2.64+0x80], !P3 ;  /* 0x1840008002228fae */ /* 0x000fe8000d901d64 */
[----:B------:R-:W-:Y:S01]  /*13c80*/  @!P0 LDGSTS.E.BYPASS.LTC128B.128 [R34+0x1c400], desc[UR36][R2.64+0x100], !P2 ;  /* 0x1c40010002228fae */ /* 0x000fe2000d101d64 */
[----:B------:R-:W-:-:S03]  /*13c90*/  MOV R13, R5 ;  /* 0x00000005000d7202 */ /* 0x000fc60000000f00 */
[----:B------:R0:W-:Y:S01]  /*13ca0*/  @!P0 LDGSTS.E.BYPASS.LTC128B.128 [R34+0x20400], desc[UR36][R2.64+0x180], !P1 ;  /* 0x2040018002228fae */ /* 0x0001e2000c901d64 */
[----:B------:R-:W-:Y:S01]  /*13cb0*/  ISETP.GE.AND P0, PT, R7, R6, PT ;  /* 0x000000060700720c */ /* 0x000fe20003f06270 */
[----:B0-----:R-:W-:-:S12]  /*13cc0*/  IMAD.MOV.U32 R2, RZ, RZ, R14 ;  /* 0x000000ffff027224 */ /* 0x001fd800078e000e */
[----:B------:R-:W-:Y:S05]  /*13cd0*/  WARPSYNC.COLLECTIVE R15, `(.L_x_337) ;  /* 0x000000000f087348 */ /* 0x000fea0003c00000 */
[----:B------:R0:W1:Y:S02]  /*13ce0*/  SHFL.IDX P6, R14, R13, R12, R11 ;  /* 0x0000000c0d0e7389 */ /* 0x00006400000c000b */
[----:B01----:R-:W-:Y:S01]  /*13cf0*/  ENDCOLLECTIVE ;  /* 0x000000000000791b */ /* 0x003fe20003800000 */
.L_x_337:
        /* <DEDUP_REMOVED lines=8> */
.L_x_338:
[----:B------:R-:W-:Y:S02]  /*13d80*/  @!P0 IMAD.MOV.U32 R3, RZ, RZ, R7 ;  /* 0x000000ffff038224 */ /* 0x000fe400078e0007 */
[----:B------:R-:W-:-:S03]  /*13d90*/  VIADD R7, R0, 0x20 ;  /* 0x0000002000077836 */ /* 0x000fc60000000000 */
[----:B------:R-:W-:Y:S01]  /*13da0*/  @!PT LDS RZ, [RZ] ;  /* 0x00000000fffff984 */ /* 0x000fe20000000800 */
[----:B------:R-:W-:Y:S01]  /*13db0*/  @!PT LDS RZ, [RZ] ;  /* 0x00000000fffff984 */ /* 0x000fe20000000800 */
[----:B------:R-:W-:Y:S01]  /*13dc0*/  @!PT LDS RZ, [RZ] ;  /* 0x00000000fffff984 */ /* 0x000fe20000000800 */
[----:B------:R-:W-:Y:S04]  /*13dd0*/  @!P0 LDGSTS.E.BYPASS.LTC128B.128 [R34+0x14c00], desc[UR36][R2.64], !P4 ;  /* 0x14c0000002228fae */ /* 0x000fe8000e101d64 */
[----:B------:R-:W-:Y:S01]  /*13de0*/  @!P0 LDGSTS.E.BYPASS.LTC128B.128 [R34+0x18c00], desc[UR36][R2.64+0x80], !P3 ;  /* 0x18c0008002228fae */ /* 0x000fe2000d901d64 */
[----:B------:R-:W-:-:S03]  /*13df0*/  IMAD.MOV.U32 R13, RZ, RZ, R5 ;  /* 0x000000ffff0d7224 */ /* 0x000fc600078e0005 */
[----:B------:R-:W-:Y:S04]  /*13e00*/  @!P0 LDGSTS.E.BYPASS.LTC128B.128 [R34+0x1cc00], desc[UR36][R2.64+0x100], !P2 ;  /* 0x1cc0010002228fae */ /* 0x000fe8000d101d64 */
[----:B------:R0:W-:Y:S01]  /*13e10*/  @!P0 LDGSTS.E.BYPASS.LTC128B.128 [R34+0x20c00], desc[UR36][R2.64+0x180], !P1 ;  /* 0x20c0018002228fae */ /* 0x0001e2000c901d64 */
[----:B------:R-:W-:Y:S02]  /*13e20*/  ISETP.GE.AND P0, PT, R7, R6, PT ;  /* 0x000000060700720c */ /* 0x000fe40003f06270 */
[----:B0-----:R-:W-:-:S11]  /*13e30*/  MOV R2, R14 ;  /* 0x0000000e00027202 */ /* 0x001fd60000000f00 */
[----:B------:R-:W-:Y:S05]  /*13e40*/  WARPSYNC.COLLECTIVE R15, `(.L_x_339) ;  /* 0x000000000f087348 */ /* 0x000fea0003c00000 */
[----:B------:R0:W1:Y:S02]  /*13e50*/  SHFL.IDX P6, R14, R13, R12, R11 ;  /* 0x0000000c0d0e7389 */ /* 0x00006400000c000b */
[----:B01----:R-:W-:Y:S01]  /*13e60*/  ENDCOLLECTIVE ;  /* 0x000000000000791b */ /* 0x003fe20003800000 */
.L_x_339:
[----:B------:R-:W-:Y:S01]  /*13e70*/  IMAD.MOV.U32 R13, RZ, RZ, R4 ;  /* 0x000000ffff0d7224 */ /* 0x000fe200078e0004 */
[----:B------:R-:W-:Y:S02]  /*13e80*/  MOV R12, 0x3 ;  /* 0x00000003000c7802 */ /* 0x000fe40000000f00 */
[----:B------:R-:W-:-:S05]  /*13e90*/  @!P0 LEA R14, P5, R33, R14, 0x1 ;  /* 0x0000000e210e8211 */ /* 0x000fca00078a08ff */
[----:B------:R-:W-:Y:S02]  /*13ea0*/  @!P0 IMAD.X R7, RZ, RZ, R2, P5 ;  /* 0x000000ffff078224 */ /* 0x000fe400028e0602 */
[----:B------:R-:W-:-:S07]  /*13eb0*/  @!P0 IMAD.MOV.U32 R2, RZ, RZ, R14 ;  /* 0x000000ffff028224 */ /* 0x000fce00078e000e */
[----:B------:R-:W-:Y:S05]  /*13ec0*/  WARPSYNC.COLLECTIVE R15, `(.L_x_340) ;  /* 0x000000000f087348 */ /* 0x000fea0003c00000 */
[----:B------:R0:W1:Y:S02]  /*13ed0*/  SHFL.IDX P6, R14, R13, R12, R11 ;  /* 0x0000000c0d0e7389 */ /* 0x00006400000c000b */
[----:B01----:R-:W-:Y:S01]  /*13ee0*/  ENDCOLLECTIVE ;  /* 0x000000000000791b */ /* 0x003fe20003800000 */
.L_x_340:
        /* <DEDUP_REMOVED lines=10> */
[----:B------:R-:W-:Y:S01]  /*13f90*/  ISETP.GE.AND P0, PT, R7, R6, PT ;  /* 0x000000060700720c */ /* 0x000fe20003f06270 */
[----:B0-----:R-:W-:-:S12]  /*13fa0*/  IMAD.MOV.U32 R2, RZ, RZ, R14 ;  /* 0x000000ffff027224 */ /* 0x001fd800078e000e */
[----:B------:R-:W-:Y:S05]  /*13fb0*/  WARPSYNC.COLLECTIVE R15, `(.L_x_341) ;  /* 0x000000000f087348 */ /* 0x000fea0003c00000 */
[----:B------:R0:W1:Y:S02]  /*13fc0*/  SHFL.IDX P6, R14, R13, R12, R11 ;  /* 0x0000000c0d0e7389 */ /* 0x00006400000c000b */
[----:B01----:R-:W-:Y:S01]  /*13fd0*/  ENDCOLLECTIVE ;  /* 0x000000000000791b */ /* 0x003fe20003800000 */
.L_x_341:
[----:B------:R-:W-:Y:S01]  /*13fe0*/  MOV R13, R4 ;  /* 0x00000004000d7202 */ /* 0x000fe20000000f00 */
[----:B------:R-:W-:Y:S01]  /*13ff0*/  IMAD.MOV.U32 R12, RZ, RZ, 0x4 ;  /* 0x00000004ff0c7424 */ /* 0x000fe200078e00ff */
[----:B------:R-:W-:-:S05]  /*14000*/  @!P0 LEA R14, P5, R33, R14, 0x1 ;  /* 0x0000000e210e8211 */ /* 0x000fca00078a08ff */
[----:B------:R-:W-:Y:S02]  /*14010*/  @!P0 IMAD.X R7, RZ, RZ, R2, P5 ;  /* 0x000000ffff078224 */ /* 0x000fe400028e0602 */
[----:B------:R-:W-:-:S07]  /*14020*/  @!P0 IMAD.MOV.U32 R2, RZ, RZ, R14 ;  /* 0x000000ffff028224 */ /* 0x000fce00078e000e */
[----:B------:R-:W-:Y:S05]  /*14030*/  WARPSYNC.COLLECTIVE R15, `(.L_x_342) ;  /* 0x000000000f087348 */ /* 0x000fea0003c00000 */
[----:B------:R0:W1:Y:S02]  /*14040*/  SHFL.IDX P6, R14, R13, R12, R11 ;  /* 0x0000000c0d0e7389 */ /* 0x00006400000c000b */
[----:B01----:R-:W-:Y:S01]  /*14050*/  ENDCOLLECTIVE ;  /* 0x000000000000791b */ /* 0x003fe20003800000 */
.L_x_342:
        /* <DEDUP_REMOVED lines=15> */
.L_x_343:
        /* <DEDUP_REMOVED lines=8> */
.L_x_344:
[----:B------:R-:W-:Y:S01]  /*141d0*/  @!P0 IMAD.MOV.U32 R3, RZ, RZ, R7 ;  /* 0x000000ffff038224 */ /* 0x000fe200078e0007 */
[----:B------:R-:W-:-:S04]  /*141e0*/  IADD3 R7, R0, 0x50, RZ ;  /* 0x0000005000077810 */ /* 0x000fc80007ffe0ff */
        /* <DEDUP_REMOVED lines=13> */
.L_x_345:
        /* <DEDUP_REMOVED lines=8> */
.L_x_346:
[----:B------:R-:W-:Y:S01]  /*14340*/  @!P0 MOV R3, R7 ;  /* 0x0000000700038202 */ /* 0x000fe20000000f00 */
[----:B------:R-:W-:-:S04]  /*14350*/  VIADD R7, R0, 0x60 ;  /* 0x0000006000077836 */ /* 0x000fc80000000000 */
        /* <DEDUP_REMOVED lines=13> */
.L_x_347:
[----:B------:R-:W-:Y:S02]  /*14430*/  IMAD.MOV.U32 R13, RZ, RZ, R4 ;  /* 0x000000ffff0d7224 */ /* 0x000fe400078e0004 */
[----:B------:R-:W-:Y:S01]  /*14440*/  IMAD.MOV.U32 R12, RZ, RZ, 0x7 ;  /* 0x00000007ff0c7424 */ /* 0x000fe200078e00ff */
[----:B------:R-:W-:-:S05]  /*14450*/  @!P0 LEA R14, P5, R33, R14, 0x1 ;  /* 0x0000000e210e8211 */ /* 0x000fca00078a08ff */
[----:B------:R-:W-:Y:S01]  /*14460*/  @!P0 IMAD.X R7, RZ, RZ, R2, P5 ;  /* 0x000000ffff078224 */ /* 0x000fe200028e0602 */
[----:B------:R-:W-:-:S07]  /*14470*/  @!P0 MOV R2, R14 ;  /* 0x0000000e00028202 */ /* 0x000fce0000000f00 */
[----:B------:R-:W-:Y:S05]  /*14480*/  WARPSYNC.COLLECTIVE R15, `(.L_x_348) ;  /* 0x000000000f087348 */ /* 0x000fea0003c00000 */
[----:B------:R0:W1:Y:S02]  /*14490*/  SHFL.IDX P6, R14, R13, R12, R11 ;  /* 0x0000000c0d0e7389 */ /* 0x00006400000c000b */
[----:B01----:R-:W-:Y:S01]  /*144a0*/  ENDCOLLECTIVE ;  /* 0x000000000000791b */ /* 0x003fe20003800000 */
.L_x_348:
[----:B------:R-:W-:-:S05]  /*144b0*/  @!P0 IMAD.MOV.U32 R3, RZ, RZ, R7 ;  /* 0x000000ffff038224 */ /* 0x000fca00078e0007 */
[----:B------:R-:W-:Y:S01]  /*144c0*/  @!PT LDS RZ, [RZ] ;  /* 0x00000000fffff984 */ /* 0x000fe20000000800 */
[----:B------:R-:W-:Y:S01]  /*144d0*/  @!PT LDS RZ, [RZ] ;  /* 0x00000000fffff984 */ /* 0x000fe20000000800 */
[----:B------:R-:W-:Y:S01]  /*144e0*/  @!PT LDS RZ, [RZ] ;  /* 0x00000000fffff984 */ /* 0x000fe20000000800 */
[----:B------:R0:W-:Y:S04]  /*144f0*/  @!P0 LDGSTS.E.BYPASS.LTC128B.128 [R34+0x17400], desc[UR36][R2.64], !P4 ;  /* 0x1740000002228fae */ /* 0x0001e8000e101d64 */
[----:B------:R0:W-:Y:S01]  /*14500*/  @!P0 LDGSTS.E.BYPASS.LTC128B.128 [R34+0x1b400], desc[UR36][R2.64+0x80], !P3 ;  /* 0x1b40008002228fae */ /* 0x0001e2000d901d64 */
[----:B------:R-:W-:-:S03]  /*14510*/  IMAD.MOV.U32 R13, RZ, RZ, R5 ;  /* 0x000000ffff0d7224 */ /* 0x000fc600078e0005 */
[----:B------:R0:W-:Y:S04]  /*14520*/  @!P0 LDGSTS.E.BYPASS.LTC128B.128 [R34+0x1f400], desc[UR36][R2.64+0x100], !P2 ;  /* 0x1f40010002228fae */ /* 0x0001e8000d101d64 */
[----:B------:R0:W-:Y:S01]  /*14530*/  @!P0 LDGSTS.E.BYPASS.LTC128B.128 [R34+0x23400], desc[UR36][R2.64+0x180], !P1 ;  /* 0x2340018002228fae */ /* 0x0001e2000c901d64 */
[----:B------:R-:W-:-:S07]  /*14540*/  IMAD.MOV.U32 R7, RZ, RZ, R14 ;  /* 0x000000ffff077224 */ /* 0x000fce00078e000e */
[----:B0-----:R-:W-:Y:S05]  /*14550*/  WARPSYNC.COLLECTIVE R15, `(.L_x_349) ;  /* 0x000000000f087348 */ /* 0x001fea0003c00000 */
[----:B------:R1:W2:Y:S02]  /*14560*/  SHFL.IDX P6, R14, R13, R12, R11 ;  /* 0x0000000c0d0e7389 */ /* 0x0002a400000c000b */
[----:B012---:R-:W-:Y:S01]  /*14570*/  ENDCOLLECTIVE ;  /* 0x000000000000791b */ /* 0x007fe20003800000 */
.L_x_349:
[----:B------:R-:W-:Y:S05]  /*14580*/  BRA `(.L_x_350) ;  /* 0xffffffc000707947 */ /* 0x000fea000383ffff */
.L_x_266:
[----:B0-----:R0:W3:Y:S02]  /*14590*/  SYNCS.PHASECHK.TRANS64.TRYWAIT P0, [R22+URZ+0x38820], R3 ;  /* 0x03882003160075a7 */ /* 0x0010e4000800017f */
[----:B---3--:R-:W-:Y:S05]  /*145a0*/  @!P0 NANOSLEEP.SYNCS 0x989680 ;  /* 0x009896800000895d */ /* 0x008fea0003900000 */
[----:B------:R-:W3:Y:S02]  /*145b0*/  @!P0 SYNCS.PHASECHK.TRANS64 P0, [R22+URZ+0x38820], R3 ;  /* 0x03882003160085a7 */ /* 0x000ee4000800007f */
[----:B---3--:R-:W-:Y:S05]  /*145c0*/  @!P0 BRA `(.L_x_266) ;  /* 0xfffffffc00f08947 */ /* 0x008fea000383ffff */
[----:B------:R-:W-:Y:S05]  /*145d0*/  BRA `(.L_x_351) ;  /* 0xffffffc000e47947 */ /* 0x000fea000383ffff */
.L_x_271:
[----:B0-----:R0:W1:Y:S02]  /*145e0*/  SYNCS.PHASECHK.TRANS64.TRYWAIT P0, [R6+URZ+0x38840], R3 ;  /* 0x03884003060075a7 */ /* 0x001064000800017f */
[----:B-1----:R-:W-:Y:S05]  /*145f0*/  @!P0 NANOSLEEP.SYNCS 0x989680 ;  /* 0x009896800000895d */ /* 0x002fea0003900000 */
[----:B------:R-:W1:Y:S02]  /*14600*/  @!P0 SYNCS.PHASECHK.TRANS64 P0, [R6+URZ+0x38840], R3 ;  /* 0x03884003060085a7 */ /* 0x000e64000800007f */
[----:B-1----:R-:W-:Y:S05]  /*14610*/  @!P0 BRA `(.L_x_271) ;  /* 0xfffffffc00f08947 */ /* 0x002fea000383ffff */
[----:B------:R-:W-:Y:S05]  /*14620*/  BRA `(.L_x_352) ;  /* 0xffffffc400d07947 */ /* 0x000fea000383ffff */
.L_x_272:
        /* <DEDUP_REMOVED lines=8> */
.L_x_354:
[----:B------:R-:W-:Y:S05]  /*146b0*/  BSYNC B1 ;  /* 0x0000000000017941 */ /* 0x000fea0003800000 */
.L_x_353:
[----:B------:R-:W-:Y:S01]  /*146c0*/  IMAD.MOV.U32 R13, RZ, RZ, R8 ;  /* 0x000000ffff0d7224 */ /* 0x000fe200078e0008 */
[----:B------:R-:W-:Y:S01]  /*146d0*/  MOV R15, 0xffffffff ;  /* 0xffffffff000f7802 */ /* 0x000fe20000000f00 */
[----:B------:R-:W-:Y:S01]  /*146e0*/  IMAD.MOV.U32 R12, RZ, RZ, RZ ;  /* 0x000000ffff0c7224 */ /* 0x000fe200078e00ff */
[----:B------:R-:W-:Y:S01]  /*146f0*/  LOP3.LUT R23, R23, 0xfffff7ff, RZ, 0xc0, !PT ;  /* 0xfffff7ff17177812 */ /* 0x000fe200078ec0ff */
[----:B------:R-:W-:Y:S02]  /*14700*/  IMAD.MOV.U32 R11, RZ, RZ, 0x181f ;  /* 0x0000181fff0b7424 */ /* 0x000fe400078e00ff */
[----:B------:R-:W-:Y:S01]  /*14710*/  IMAD.MOV.U32 R3, RZ, RZ, R14 ;  /* 0x000000ffff037224 */ /* 0x000fe200078e000e */
[----:B------:R-:W-:Y:S01]  /*14720*/  @P3 LOP3.LUT R23, R23, 0x800, RZ, 0xfc, !PT ;  /* 0x0000080017173812 */ /* 0x000fe200078efcff */
[----:B------:R-:W-:-:S07]  /*14730*/  IMAD.SHL.U32 R0, R33, 0x2, RZ ;  /* 0x0000000221007824 */ /* 0x000fce00078e00ff */
[----:B------:R-:W-:Y:S05]  /*14740*/  WARPSYNC.COLLECTIVE R15, `(.L_x_355) ;  /* 0x000000000f087348 */ /* 0x000fea0003c00000 */
[----:B------:R0:W1:Y:S02]  /*14750*/  SHFL.IDX P6, R14, R13, R12, R11 ;  /* 0x0000000c0d0e7389 */ /* 0x00006400000c000b */
[----:B01----:R-:W-:Y:S01]  /*14760*/  ENDCOLLECTIVE ;  /* 0x000000000000791b */ /* 0x003fe20003800000 */
.L_x_355:
[----:B------:R-:W-:Y:S01]  /*14770*/  IMAD R9, R9, 0x2, R22 ;  /* 0x0000000209097824 */ /* 0x000fe200078e0216 */
[C---:B------:R-:W-:Y:S02]  /*14780*/  LOP3.LUT P3, RZ, R23.reuse, 0x10, RZ, 0xc0, !PT ;  /* 0x0000001017ff7812 */ /* 0x040fe4000786c0ff */
[----:B------:R-:W-:-:S04]  /*14790*/  LOP3.LUT R23, R23, 0xfffffbff, RZ, 0xc0, !PT ;  /* 0xfffffbff17177812 */ /* 0x000fc800078ec0ff */
[----:B------:R-:W-:-:S04]  /*147a0*/  @P2 LOP3.LUT R23, R23, 0x400, RZ, 0xfc, !PT ;  /* 0x0000040017172812 */ /* 0x000fc800078efcff */
[C---:B------:R-:W-:Y:S01]  /*147b0*/  LOP3.LUT P2, RZ, R23.reuse, 0x8, RZ, 0xc0, !PT ;  /* 0x0000000817ff7812 */ /* 0x040fe2000784c0ff */
[----:B------:R-:W-:Y:S01]  /*147c0*/  IMAD.MOV.U32 R13, RZ, RZ, R10 ;  /* 0x000000ffff0d7224 */ /* 0x000fe200078e000a */
[----:B------:R-:W-:Y:S01]  /*147d0*/  LOP3.LUT R23, R23, 0xfffffdff, RZ, 0xc0, !PT ;  /* 0xfffffdff17177812 */ /* 0x000fe200078ec0ff */
[----:B------:R-:W-:-:S03]  /*147e0*/  IMAD.MOV.U32 R12, RZ, RZ, 0x1 ;  /* 0x00000001ff0c7424 */ /* 0x000fc600078e00ff */
[----:B------:R-:W-:-:S04]  /*147f0*/  @P1 LOP3.LUT R23, R23, 0x200, RZ, 0xfc, !PT ;  /* 0x0000020017171812 */ /* 0x000fc800078efcff */
[----:B------:R-:W-:Y:S01]  /*14800*/  LOP3.LUT P1, RZ, R23, 0x4, RZ, 0xc0, !PT ;  /* 0x0000000417ff7812 */ /* 0x000fe2000782c0ff */
[----:B------:R-:W-:-:S12]  /*14810*/  IMAD.MOV.U32 R2, RZ, RZ, R14 ;  /* 0x000000ffff027224 */ /* 0x000fd800078e000e */
[----:B------:R-:W-:Y:S05]  /*14820*/  WARPSYNC.COLLECTIVE R15, `(.L_x_356) ;  /* 0x000000000f087348 */ /* 0x000fea0003c00000 */
[----:B------:R0:W1:Y:S02]  /*14830*/  SHFL.IDX P6, R14, R13, R12, R11 ;  /* 0x0000000c0d0e7389 */ /* 0x00006400000c000b */
[----:B01----:R-:W-:Y:S01]  /*14840*/  ENDCOLLECTIVE ;  /* 0x000000000000791b */ /* 0x003fe20003800000 */
.L_x_356:
[----:B------:R-:W-:-:S05]  /*14850*/  IADD3 R2, P0, R2, R0, RZ ;  /* 0x0000000002027210 */ /* 0x000fca0007f1e0ff */
[----:B------:R-:W-:-:S05]  /*14860*/  IMAD.X R3, RZ, RZ, R3, P0 ;  /* 0x000000ffff037224 */ /* 0x000fca00000e0603 */
[----:B------:R-:W-:Y:S01]  /*14870*/  @!PT LDS RZ, [RZ] ;  /* 0x00000000fffff984 */ /* 0x000fe20000000800 */
[----:B------:R-:W-:Y:S01]  /*14880*/  @!PT LDS RZ, [RZ] ;  /* 0x00000000fffff984 */ /* 0x000fe20000000800 */
[----:B------:R-:W-:Y:S01]  /*14890*/  @!PT LDS RZ, [RZ] ;  /* 0x00000000fffff984 */ /* 0x000fe20000000800 */
[----:B------:R0:W-:Y:S01]  /*148a0*/  LDGSTS.E.BYPASS.LTC128B.128 [R9+0x24400], desc[UR36][R2.64], !P3 ;  /* 0x2440000002097fae */ /* 0x0001e2000d901d64 */
[----:B------:R-:W-:-:S03]  /*148b0*/  IMAD.MOV.U32 R13, RZ, RZ, R8 ;  /* 0x000000ffff0d7224 */ /* 0x000fc600078e0008 */
[----:B------:R0:W-:Y:S04]  /*148c0*/  LDGSTS.E.BYPASS.LTC128B.128 [R9+0x26c00], desc[UR36][R2.64+0x80], !P2 ;  /* 0x26c0008002097fae */ /* 0x0001e8000d101d64 */
[----:B------:R0:W-:Y:S01]  /*148d0*/  LDGSTS.E.BYPASS.LTC128B.128 [R9+0x29400], desc[UR36][R2.64+0x100], !P1 ;  /* 0x2940010002097fae */ /* 0x0001e2000c901d64 */
[----:B------:R-:W-:-:S03]  /*148e0*/  MOV R35, R14 ;  /* 0x0000000e00237202 */ /* 0x000fc60000000f00 */
[----:B------:R0:W-:Y:S04]  /*148f0*/  LDGSTS.E.BYPASS.LTC128B.128 [R9+0x2bc00], desc[UR36][R2.64+0x180], !P5 ;  /* 0x2bc0018002097fae */ /* 0x0001e8000e901d64 */
[----:B0-----:R-:W-:Y:S05]  /*14900*/  WARPSYNC.COLLECTIVE R15, `(.L_x_357) ;  /* 0x000000000f087348 */ /* 0x001fea0003c00000 */
[----:B------:R1:W2:Y:S02]  /*14910*/  SHFL.IDX P6, R14, R13, R12, R11 ;  /* 0x0000000c0d0e7389 */ /* 0x0002a400000c000b */
[----:B012---:R-:W-:Y:S01]  /*14920*/  ENDCOLLECTIVE ;  /* 0x000000000000791b */ /* 0x007fe20003800000 */
.L_x_357:
[----:B------:R-:W-:Y:S02]  /*14930*/  IMAD.MOV.U32 R13, RZ, RZ, R10 ;  /* 0x000000ffff0d7224 */ /* 0x000fe400078e000a */
[----:B------:R-:W-:Y:S02]  /*14940*/  IMAD.MOV.U32 R12, RZ, RZ, 0x2 ;  /* 0x00000002ff0c7424 */ /* 0x000fe400078e00ff */
[----:B------:R-:W-:-:S07]  /*14950*/  IMAD.MOV.U32 R2, RZ, RZ, R14 ;  /* 0x000000ffff027224 */ /* 0x000fce00078e000e */
[----:B------:R-:W-:Y:S05]  /*14960*/  WARPSYNC.COLLECTIVE R15, `(.L_x_358) ;  /* 0x000000000f087348 */ /* 0x000fea0003c00000 */
[----:B------:R0:W1:Y:S02]  /*14970*/  SHFL.IDX P6, R14, R13, R12, R11 ;  /* 0x0000000c0d0e7389 */ /* 0x00006400000c000b */
[----:B01----:R-:W-:Y:S01]  /*14980*/  ENDCOLLECTIVE ;  /* 0x000000000000791b */ /* 0x003fe20003800000 */
.L_x_358:
[----:B------:R-:W-:-:S05]  /*14990*/  IADD3 R2, P0, R2, R0, RZ ;  /* 0x0000000002027210 */ /* 0x000fca0007f1e0ff */
[----:B------:R-:W-:-:S05]  /*149a0*/  IMAD.X R3, RZ, RZ, R35, P0 ;  /* 0x000000ffff037224 */ /* 0x000fca00000e0623 */
[----:B------:R-:W-:Y:S01]  /*149b0*/  @!PT LDS RZ, [RZ] ;  /* 0x00000000fffff984 */ /* 0x000fe20000000800 */
[----:B------:R-:W-:Y:S01]  /*149c0*/  @!PT LDS RZ, [RZ] ;  /* 0x00000000fffff984 */ /* 0x000fe20000000800 */
[----:B------:R-:W-:Y:S01]  /*149d0*/  @!PT LDS RZ, [RZ] ;  /* 0x00000000fffff984 */ /* 0x000fe20000000800 */
[----:B------:R0:W-:Y:S01]  /*149e0*/  LDGSTS.E.BYPASS.LTC128B.128 [R9+0x24c00], desc[UR36][R2.64], !P3 ;  /* 0x24c0000002097fae */ /* 0x0001e2000d901d64 */
[----:B------:R-:W-:-:S03]  /*149f0*/  MOV R13, R8 ;  /* 0x00000008000d7202 */ /* 0x000fc60000000f00 */
[----:B------:R0:W-:Y:S04]  /*14a00*/  LDGSTS.E.BYPASS.LTC128B.128 [R9+0x27400], desc[UR36][R2.64+0x80], !P2 ;  /* 0x2740008002097fae */ /* 0x0001e8000d101d64 */
[----:B------:R0:W-:Y:S01]  /*14a10*/  LDGSTS.E.BYPASS.LTC128B.128 [R9+0x29c00], desc[UR36][R2.64+0x100], !P1 ;  /* 0x29c0010002097fae */ /* 0x0001e2000c901d64 */
[----:B------:R-:W-:-:S03]  /*14a20*/  IMAD.MOV.U32 R35, RZ, RZ, R14 ;  /* 0x000000ffff237224 */ /* 0x000fc600078e000e */
[----:B------:R0:W-:Y:S04]  /*14a30*/  LDGSTS.E.BYPASS.LTC128B.128 [R9+0x2c400], desc[UR36][R2.64+0x180], !P5 ;  /* 0x2c40018002097fae */ /* 0x0001e8000e901d64 */
[----:B0-----:R-:W-:Y:S05]  /*14a40*/  WARPSYNC.COLLECTIVE R15, `(.L_x_359) ;  /* 0x000000000f087348 */ /* 0x001fea0003c00000 */
[----:B------:R1:W2:Y:S02]  /*14a50*/  SHFL.IDX P6, R14, R13, R12, R11 ;  /* 0x0000000c0d0e7389 */ /* 0x0002a400000c000b */
[----:B012---:R-:W-:Y:S01]  /*14a60*/  ENDCOLLECTIVE ;  /* 0x000000000000791b */ /* 0x007fe20003800000 */
.L_x_359:
[----:B------:R-:W-:Y:S02]  /*14a70*/  IMAD.MOV.U32 R13, RZ, RZ, R10 ;  /* 0x000000ffff0d7224 */ /* 0x000fe400078e000a */
[----:B------:R-:W-:Y:S02]  /*14a80*/  IMAD.MOV.U32 R12, RZ, RZ, 0x3 ;  /* 0x00000003ff0c7424 */ /* 0x000fe400078e00ff */
[----:B------:R-:W-:-:S07]  /*14a90*/  IMAD.MOV.U32 R2, RZ, RZ, R14 ;  /* 0x000000ffff027224 */ /* 0x000fce00078e000e */
[----:B------:R-:W-:Y:S05]  /*14aa0*/  WARPSYNC.COLLECTIVE R15, `(.L_x_360) ;  /* 0x000000000f087348 */ /* 0x000fea0003c00000 */
[----:B------:R0:W1:Y:S02]  /*14ab0*/  SHFL.IDX P6, R14, R13, R12, R11 ;  /* 0x0000000c0d0e7389 */ /* 0x00006400000c000b */
[----:B01----:R-:W-:Y:S01]  /*14ac0*/  ENDCOLLECTIVE ;  /* 0x000000000000791b */ /* 0x003fe20003800000 */
.L_x_360:
        /* <DEDUP_REMOVED lines=9> */
[----:B------:R-:W-:-:S03]  /*14b60*/  IMAD.MOV.U32 R35, RZ, RZ, R14 ;  /* 0x000000ffff237224 */ /* 0x000fc600078e000e */
[----:B------:R0:W-:Y:S04]  /*14b70*/  LDGSTS.E.BYPASS.LTC128B.128 [R9+0x2cc00], desc[UR36][R2.64+0x180], !P5 ;  /* 0x2cc0018002097fae */ /* 0x0001e8000e901d64 */
[----:B0-----:R-:W-:Y:S05]  /*14b80*/  WARPSYNC.COLLECTIVE R15, `(.L_x_361) ;  /* 0x000000000f087348 */ /* 0x001fea0003c00000 */
[----:B------:R1:W2:Y:S02]  /*14b90*/  SHFL.IDX P6, R14, R13, R12, R11 ;  /* 0x0000000c0d0e7389 */ /* 0x0002a400000c000b */
[----:B012---:R-:W-:Y:S01]  /*14ba0*/  ENDCOLLECTIVE ;  /* 0x000000000000791b */ /* 0x007fe20003800000 */
.L_x_361:
[----:B------:R-:W-:Y:S02]  /*14bb0*/  IMAD.MOV.U32 R13, RZ, RZ, R10 ;  /* 0x000000ffff0d7224 */ /* 0x000fe400078e000a */
[----:B------:R-:W-:Y:S01]  /*14bc0*/  IMAD.MOV.U32 R12, RZ, RZ, 0x4 ;  /* 0x00000004ff0c7424 */ /* 0x000fe200078e00ff */
[----:B------:R-:W-:-:S07]  /*14bd0*/  MOV R2, R14 ;  /* 0x0000000e00027202 */ /* 0x000fce0000000f00 */
[----:B------:R-:W-:Y:S05]  /*14be0*/  WARPSYNC.COLLECTIVE R15, `(.L_x_362) ;  /* 0x000000000f087348 */ /* 0x000fea0003c00000 */
[----:B------:R0:W1:Y:S02]  /*14bf0*/  SHFL.IDX P6, R14, R13, R12, R11 ;  /* 0x0000000c0d0e7389 */ /* 0x00006400000c000b */
[----:B01----:R-:W-:Y:S01]  /*14c00*/  ENDCOLLECTIVE ;  /* 0x000000000000791b */ /* 0x003fe20003800000 */
.L_x_362:
[----:B------:R-:W-:-:S05]  /*14c10*/  IADD3 R2, P0, R2, R0, RZ ;  /* 0x0000000002027210 */ /* 0x000fca0007f1e0ff */
[----:B------:R-:W-:-:S05]  /*14c20*/  IMAD.X R3, RZ, RZ, R35, P0 ;  /* 0x000000ffff037224 */ /* 0x000fca00000e0623 */
[----:B------:R-:W-:Y:S01]  /*14c30*/  @!PT LDS RZ, [RZ] ;  /* 0x00000000fffff984 */ /* 0x000fe20000000800 */
[----:B------:R-:W-:Y:S01]  /*14c40*/  @!PT LDS RZ, [RZ] ;  /* 0x00000000fffff984 */ /* 0x000fe20000000800 */
[----:B------:R-:W-:Y:S01]  /*14c50*/  @!PT LDS RZ, [RZ] ;  /* 0x00000000fffff984 */ /* 0x000fe20000000800 */
[----:B------:R0:W-:Y:S01]  /*14c60*/  LDGSTS.E.BYPASS.LTC128B.128 [R9+0x25c00], desc[UR36][R2.64], !P3 ;  /* 0x25c0000002097fae */ /* 0x0001e2000d901d64 */
[C---:B------:R-:W-:Y:S01]  /*14c70*/  LOP3.LUT P3, RZ, R23.reuse, 0x800, RZ, 0xc0, !PT ;  /* 0x0000080017ff7812 */ /* 0x040fe2000786c0ff */
[----:B------:R-:W-:Y:S02]  /*14c80*/  IMAD.MOV.U32 R13, RZ, RZ, R8 ;  /* 0x000000ffff0d7224 */ /* 0x000fe400078e0008 */
[----:B------:R0:W-:Y:S01]  /*14c90*/  LDGSTS.E.BYPASS.LTC128B.128 [R9+0x28400], desc[UR36][R2.64+0x80], !P2 ;  /* 0x2840008002097fae */ /* 0x0001e2000d101d64 */
[----:B------:R-:W-:-:S03]  /*14ca0*/  LOP3.LUT P2, RZ, R23, 0x400, RZ, 0xc0, !PT ;  /* 0x0000040017ff7812 */ /* 0x000fc6000784c0ff */
[----:B------:R0:W-:Y:S01]  /*14cb0*/  LDGSTS.E.BYPASS.LTC128B.128 [R9+0x2ac00], desc[UR36][R2.64+0x100], !P1 ;  /* 0x2ac0010002097fae */ /* 0x0001e2000c901d64 */
[----:B------:R-:W-:Y:S01]  /*14cc0*/  LOP3.LUT P1, RZ, R23, 0x200, RZ, 0xc0, !PT ;  /* 0x0000020017ff7812 */ /* 0x000fe2000782c0ff */
[----:B------:R-:W-:Y:S02]  /*14cd0*/  IMAD.MOV.U32 R35, RZ, RZ, R14 ;  /* 0x000000ffff237224 */ /* 0x000fe400078e000e */
[----:B------:R0:W-:Y:S10]  /*14ce0*/  LDGSTS.E.BYPASS.LTC128B.128 [R9+0x2d400], desc[UR36][R2.64+0x180], !P5 ;  /* 0x2d40018002097fae */ /* 0x0001f4000e901d64 */
[----:B0-----:R-:W-:Y:S05]  /*14cf0*/  WARPSYNC.COLLECTIVE R15, `(.L_x_363) ;  /* 0x000000000f087348 */ /* 0x001fea0003c00000 */
[----:B------:R1:W2:Y:S02]  /*14d00*/  SHFL.IDX P6, R14, R13, R12, R11 ;  /* 0x0000000c0d0e7389 */ /* 0x0002a400000c000b */
[----:B012---:R-:W-:Y:S01]  /*14d10*/  ENDCOLLECTIVE ;  /* 0x000000000000791b */ /* 0x007fe20003800000 */
.L_x_363:
[----:B------:R-:W-:Y:S01]  /*14d20*/  IMAD.MOV.U32 R2, RZ, RZ, R14 ;  /* 0x000000ffff027224 */ /* 0x000fe200078e000e */
[----:B------:R-:W-:Y:S06]  /*14d30*/  BRA `(.L_x_364) ;  /* 0xffffffc400247947 */ /* 0x000fec000383ffff */
.L_x_277:
[----:B-1----:R1:W2:Y:S02]  /*14d40*/  SYNCS.PHASECHK.TRANS64.TRYWAIT P0, [R6+URZ+0x38860], R2 ;  /* 0x03886002060075a7 */ /* 0x0022a4000800017f */
[----:B--2---:R-:W-:Y:S05]  /*14d50*/  @!P0 NANOSLEEP.SYNCS 0x989680 ;  /* 0x009896800000895d */ /* 0x004fea0003900000 */
[----:B------:R-:W2:Y:S02]  /*14d60*/  @!P0 SYNCS.PHASECHK.TRANS64 P0, [R6+URZ+0x38860], R2 ;  /* 0x03886002060085a7 */ /* 0x000ea4000800007f */
[----:B--2---:R-:W-:Y:S05]  /*14d70*/  @!P0 BRA `(.L_x_277) ;  /* 0xfffffffc00f08947 */ /* 0x004fea000383ffff */
[----:B------:R-:W-:Y:S05]  /*14d80*/  BRA `(.L_x_365) ;  /* 0xffffffc4009c7947 */ /* 0x000fea000383ffff */
.L_x_278:
[----:B------:R-:W-:Y:S01]  /*14d90*/  BSSY B1, `(.L_x_366) ;  /* 0x0000008000017945 */ /* 0x000fe20003800000 */
[----:B------:R-:W-:Y:S01]  /*14da0*/  MOV R13, R25 ;  /* 0x00000019000d7202 */ /* 0x000fe20000000f00 */
[----:B------:R-:W-:Y:S02]  /*14db0*/  IMAD.MOV.U32 R12, RZ, RZ, RZ ;  /* 0x000000ffff0c7224 */ /* 0x000fe400078e00ff */
[----:B------:R-:W-:Y:S02]  /*14dc0*/  IMAD.MOV.U32 R11, RZ, RZ, 0x181f ;  /* 0x0000181fff0b7424 */ /* 0x000fe400078e00ff */
[----:B------:R-:W-:-:S07]  /*14dd0*/  IMAD.MOV.U32 R15, RZ, RZ, -0x1 ;  /* 0xffffffffff0f7424 */ /* 0x000fce00078e00ff */
[----:B-1----:R-:W-:Y:S05]  /*14de0*/  WARPSYNC.COLLECTIVE R15, `(.L_x_367) ;  /* 0x000000000f087348 */ /* 0x002fea0003c00000 */
[----:B------:R0:W2:Y:S02]  /*14df0*/  SHFL.IDX P6, R14, R13, R12, R11 ;  /* 0x0000000c0d0e7389 */ /* 0x0000a400000c000b */
[----:B012---:R-:W-:Y:S01]  /*14e00*/  ENDCOLLECTIVE ;  /* 0x000000000000791b */ /* 0x007fe20003800000 */
.L_x_367:
[----:B------:R-:W-:Y:S05]  /*14e10*/  BSYNC B1 ;  /* 0x0000000000017941 */ /* 0x000fea0003800000 */
.L_x_366:
[----:B------:R-:W-:Y:S01]  /*14e20*/  IMAD.MOV.U32 R13, RZ, RZ, R24 ;  /* 0x000000ffff0d7224 */ /* 0x000fe200078e0018 */
[----:B------:R-:W-:Y:S01]  /*14e30*/  MOV R11, 0x181f ;  /* 0x0000181f000b7802 */ /* 0x000fe20000000f00 */
[----:B------:R-:W-:Y:S02]  /*14e40*/  IMAD.MOV.U32 R12, RZ, RZ, RZ ;  /* 0x000000ffff0c7224 */ /* 0x000fe400078e00ff */
[----:B------:R-:W-:Y:S02]  /*14e50*/  IMAD.MOV.U32 R15, RZ, RZ, -0x1 ;  /* 0xffffffffff0f7424 */ /* 0x000fe400078e00ff */
[----:B------:R-:W-:Y:S02]  /*14e60*/  IMAD.MOV.U32 R3, RZ, RZ, R14 ;  /* 0x000000ffff037224 */ /* 0x000fe400078e000e */
[----:B------:R-:W-:-:S07]  /*14e70*/  IMAD R7, R7, 0x2, R22 ;  /* 0x0000000207077824 */ /* 0x000fce00078e0216 */
[----:B------:R-:W-:Y:S05]  /*14e80*/  WARPSYNC.COLLECTIVE R15, `(.L_x_368) ;  /* 0x000000000f087348 */ /* 0x000fea0003c00000 */
[----:B------:R0:W1:Y:S02]  /*14e90*/  SHFL.IDX P6, R14, R13, R12, R11 ;  /* 0x0000000c0d0e7389 */ /* 0x00006400000c000b */
[----:B01----:R-:W-:Y:S01]  /*14ea0*/  ENDCOLLECTIVE ;  /* 0x000000000000791b */ /* 0x003fe20003800000 */
.L_x_368:
[----:B------:R-:W-:Y:S02]  /*14eb0*/  IMAD.MOV.U32 R13, RZ, RZ, R25 ;  /* 0x000000ffff0d7224 */ /* 0x000fe400078e0019 */
[----:B------:R-:W-:Y:S02]  /*14ec0*/  IMAD.MOV.U32 R12, RZ, RZ, 0x1 ;  /* 0x00000001ff0c7424 */ /* 0x000fe400078e00ff */
[----:B------:R-:W-:-:S07]  /*14ed0*/  IMAD.MOV.U32 R2, RZ, RZ, R14 ;  /* 0x000000ffff027224 */ /* 0x000fce00078e000e */
[----:B------:R-:W-:Y:S05]  /*14ee0*/  WARPSYNC.COLLECTIVE R15, `(.L_x_369) ;  /* 0x000000000f087348 */ /* 0x000fea0003c00000 */
[----:B------:R0:W1:Y:S02]  /*14ef0*/  SHFL.IDX P6, R14, R13, R12, R11 ;  /* 0x0000000c0d0e7389 */ /* 0x00006400000c000b */
[----:B01----:R-:W-:Y:S01]  /*14f00*/  ENDCOLLECTIVE ;  /* 0x000000000000791b */ /* 0x003fe20003800000 */
.L_x_369:
[----:B------:R-:W-:-:S05]  /*14f10*/  IADD3 R2, P0, R2, R0, RZ ;  /* 0x0000000002027210 */ /* 0x000fca0007f1e0ff */
        /* <DEDUP_REMOVED lines=17> */
.L_x_370:
[----:B------:R-:W-:Y:S02]  /*15030*/  IMAD.MOV.U32 R13, RZ, RZ, R25 ;  /* 0x000000ffff0d7224 */ /* 0x000fe400078e0019 */
[----:B------:R-:W-:Y:S02]  /*15040*/  IMAD.MOV.U32 R12, RZ, RZ, 0x2 ;  /* 0x00000002ff0c7424 */ /* 0x000fe400078e00ff */
[----:B------:R-:W-:-:S07]  /*15050*/  IMAD.MOV.U32 R2, RZ, RZ, R14 ;  /* 0x000000ffff027224 */ /* 0x000fce00078e000e */
[----:B------:R-:W-:Y:S05]  /*15060*/  WARPSYNC.COLLECTIVE R15, `(.L_x_371) ;  /* 0x000000000f087348 */ /* 0x000fea0003c00000 */
[----:B------:R0:W1:Y:S02]  /*15070*/  SHFL.IDX P6, R14, R13, R12, R11 ;  /* 0x0000000c0d0e7389 */ /* 0x00006400000c000b */
[----:B01----:R-:W-:Y:S01]  /*15080*/  ENDCOLLECTIVE ;  /* 0x000000000000791b */ /* 0x003fe20003800000 */
.L_x_371:
[----:B------:R-:W-:-:S05]  /*15090*/  IADD3 R2, P0, R2, R0, RZ ;  /* 0x0000000002027210 */ /* 0x000fca0007f1e0ff */
[----:B------:R-:W-:Y:S01]  /*150a0*/  IMAD.X R3, RZ, RZ, R3, P0 ;  /* 0x000000ffff037224 */ /* 0x000fe200000e0603 */
        /* <DEDUP_REMOVED lines=16> */
.L_x_372:
[----:B------:R-:W-:Y:S02]  /*151b0*/  IMAD.MOV.U32 R13, RZ, RZ, R25 ;  /* 0x000000ffff0d7224 */ /* 0x000fe400078e0019 */
[----:B------:R-:W-:Y:S02]  /*151c0*/  IMAD.MOV.U32 R12, RZ, RZ, 0x3 ;  /* 0x00000003ff0c7424 */ /* 0x000fe400078e00ff */
[----:B------:R-:W-:-:S07]  /*151d0*/  IMAD.MOV.U32 R2, RZ, RZ, R14 ;  /* 0x000000ffff027224 */ /* 0x000fce00078e000e */
[----:B------:R-:W-:Y:S05]  /*151e0*/  WARPSYNC.COLLECTIVE R15, `(.L_x_373) ;  /* 0x000000000f087348 */ /* 0x000fea0003c00000 */
[----:B------:R0:W1:Y:S02]  /*151f0*/  SHFL.IDX P6, R14, R13, R12, R11 ;  /* 0x0000000c0d0e7389 */ /* 0x00006400000c000b */
[----:B01----:R-:W-:Y:S01]  /*15200*/  ENDCOLLECTIVE ;  /* 0x000000000000791b */ /* 0x003fe20003800000 */
.L_x_373:
        /* <DEDUP_REMOVED lines=18> */
.L_x_374:
[----:B------:R-:W-:Y:S02]  /*15330*/  IMAD.MOV.U32 R13, RZ, RZ, R25 ;  /* 0x000000ffff0d7224 */ /* 0x000fe400078e0019 */
[----:B------:R-:W-:Y:S01]  /*15340*/  IMAD.MOV.U32 R12, RZ, RZ, 0x4 ;  /* 0x00000004ff0c7424 */ /* 0x000fe200078e00ff */
[----:B------:R-:W-:-:S07]  /*15350*/  MOV R2, R14 ;  /* 0x0000000e00027202 */ /* 0x000fce0000000f00 */
[----:B------:R-:W-:Y:S05]  /*15360*/  WARPSYNC.COLLECTIVE R15, `(.L_x_375) ;  /* 0x000000000f087348 */ /* 0x000fea0003c00000 */
[----:B------:R0:W1:Y:S02]  /*15370*/  SHFL.IDX P6, R14, R13, R12, R11 ;  /* 0x0000000c0d0e7389 */ /* 0x00006400000c000b */
[----:B01----:R-:W-:Y:S01]  /*15380*/  ENDCOLLECTIVE ;  /* 0x000000000000791b */ /* 0x003fe20003800000 */
.L_x_375:
[----:B------:R-:W-:-:S05]  /*15390*/  IADD3 R2, P0, R2, R0, RZ ;  /* 0x0000000002027210 */ /* 0x000fca0007f1e0ff */
        /* <DEDUP_REMOVED lines=12> */
.L_x_376:
        /* <DEDUP_REMOVED lines=9> */
.L_x_286:
[----:B0-----:R0:W3:Y:S02]  /*154f0*/  SYNCS.PHASECHK.TRANS64.TRYWAIT P0, [R4+URZ+0x38860], R3 ;  /* 0x03886003040075a7 */ /* 0x0010e4000800017f */
[----:B---3--:R-:W-:Y:S05]  /*15500*/  @!P0 NANOSLEEP.SYNCS 0x989680 ;  /* 0x009896800000895d */ /* 0x008fea0003900000 */
[----:B------:R-:W3:Y:S02]  /*15510*/  @!P0 SYNCS.PHASECHK.TRANS64 P0, [R4+URZ+0x38860], R3 ;  /* 0x03886003040085a7 */ /* 0x000ee4000800007f */
[----:B---3--:R-:W-:Y:S05]  /*15520*/  @!P0 BRA `(.L_x_286) ;  /* 0xfffffffc00f08947 */ /* 0x008fea000383ffff */
[----:B------:R-:W-:Y:S05]  /*15530*/  BRA `(.L_x_378) ;  /* 0xffffffc400e07947 */ /* 0x000fea000383ffff */
.L_x_287:
[----:B------:R-:W-:Y:S01]  /*15540*/  BSSY B0, `(.L_x_379) ;  /* 0x0000008000007945 */ /* 0x000fe20003800000 */
[----:B------:R-:W-:Y:S01]  /*15550*/  IMAD.MOV.U32 R13, RZ, RZ, R25 ;  /* 0x000000ffff0d7224 */ /* 0x000fe200078e0019 */
[----:B------:R-:W-:Y:S01]  /*15560*/  MOV R12, RZ ;  /* 0x000000ff000c7202 */ /* 0x000fe20000000f00 */
[----:B------:R-:W-:Y:S02]  /*15570*/  IMAD.MOV.U32 R11, RZ, RZ, 0x181f ;  /* 0x0000181fff0b7424 */ /* 0x000fe400078e00ff */
[----:B------:R-:W-:-:S07]  /*15580*/  IMAD.MOV.U32 R15, RZ, RZ, -0x1 ;  /* 0xffffffffff0f7424 */ /* 0x000fce00078e00ff */
[----:B01----:R-:W-:Y:S05]  /*15590*/  WARPSYNC.COLLECTIVE R15, `(.L_x_380) ;  /* 0x000000000f087348 */ /* 0x003fea0003c00000 */
[----:B-1----:R1:W2:Y:S02]  /*155a0*/  SHFL.IDX P6, R14, R13, R12, R11 ;  /* 0x0000000c0d0e7389 */ /* 0x0022a400000c000b */
[----:B012---:R-:W-:Y:S01]  /*155b0*/  ENDCOLLECTIVE ;  /* 0x000000000000791b */ /* 0x007fe20003800000 */
.L_x_380:
[----:B------:R-:W-:Y:S05]  /*155c0*/  BSYNC B0 ;  /* 0x0000000000007941 */ /* 0x000fea0003800000 */
.L_x_379:
[----:B------:R-:W-:Y:S01]  /*155d0*/  IMAD.MOV.U32 R13, RZ, RZ, R24 ;  /* 0x000000ffff0d7224 */ /* 0x000fe200078e0018 */
[----:B------:R-:W-:Y:S01]  /*155e0*/  MOV R15, 0xffffffff ;  /* 0xffffffff000f7802 */ /* 0x000fe20000000f00 */
[----:B------:R-:W-:Y:S01]  /*155f0*/  IMAD.MOV.U32 R12, RZ, RZ, RZ ;  /* 0x000000ffff0c7224 */ /* 0x000fe200078e00ff */
[C---:B------:R-:W-:Y:S01]  /*15600*/  LOP3.LUT R0, R33.reuse, 0x40, RZ, 0xfc, !PT ;  /* 0x0000004021007812 */ /* 0x040fe200078efcff */
[----:B------:R-:W-:Y:S02]  /*15610*/  IMAD.MOV.U32 R11, RZ, RZ, 0x181f ;  /* 0x0000181fff0b7424 */ /* 0x000fe400078e00ff */
[----:B------:R-:W-:Y:S02]  /*15620*/  IMAD.MOV.U32 R3, RZ, RZ, R14 ;  /* 0x000000ffff037224 */ /* 0x000fe400078e000e */
[----:B------:R-:W-:-:S07]  /*15630*/  IMAD.SHL.U32 R8, R33, 0x2, RZ ;  /* 0x0000000221087824 */ /* 0x000fce00078e00ff */
[----:B------:R-:W-:Y:S05]  /*15640*/  WARPSYNC.COLLECTIVE R15, `(.L_x_381) ;  /* 0x000000000f087348 */ /* 0x000fea0003c00000 */
[----:B------:R0:W1:Y:S02]  /*15650*/  SHFL.IDX P6, R14, R13, R12, R11 ;  /* 0x0000000c0d0e7389 */ /* 0x00006400000c000b */
[----:B01----:R-:W-:Y:S01]  /*15660*/  ENDCOLLECTIVE ;  /* 0x000000000000791b */ /* 0x003fe20003800000 */
.L_x_381:
[----:B------:R-:W-:Y:S02]  /*15670*/  ULDC UR4, c[0x0][0x2f4] ;  /* 0x0000bd0000047ab9 */ /* 0x000fe40000000800 */
[----:B------:R-:W-:Y:S02]  /*15680*/  ISETP.GE.AND P3, PT, R33, UR4, PT ;  /* 0x0000000421007c0c */ /* 0x000fe4000bf66270 */
[----:B------:R-:W-:Y:S01]  /*15690*/  ISETP.GE.AND P2, PT, R0, UR4, PT ;  /* 0x0000000400007c0c */ /* 0x000fe2000bf46270 */
[----:B------:R-:W-:Y:S01]  /*156a0*/  IMAD R0, R7, 0x2, R22 ;  /* 0x0000000207007824 */ /* 0x000fe200078e0216 */
[----:B------:R-:W-:Y:S02]  /*156b0*/  ISETP.LT.OR P4, PT, R5, 0x1, P3 ;  /* 0x000000010500780c */ /* 0x000fe40001f81670 */
[----:B------:R-:W-:Y:S01]  /*156c0*/  ISETP.GE.AND P1, PT, R37, UR4, PT ;  /* 0x0000000425007c0c */ /* 0x000fe2000bf26270 */
[----:B------:R-:W-:Y:S02]  /*156d0*/  IMAD.MOV.U32 R13, RZ, RZ, R25 ;  /* 0x000000ffff0d7224 */ /* 0x000fe400078e0019 */
[----:B------:R-:W-:Y:S01]  /*156e0*/  IMAD.MOV.U32 R12, RZ, RZ, 0x1 ;  /* 0x00000001ff0c7424 */ /* 0x000fe200078e00ff */
[----:B------:R-:W-:-:S05]  /*156f0*/  IADD3 R2, P0, R14, R8, RZ ;  /* 0x000000080e027210 */ /* 0x000fca0007f1e0ff */
[----:B------:R-:W-:Y:S01]  /*15700*/  IMAD.X R3, RZ, RZ, R3, P0 ;  /* 0x000000ffff037224 */ /* 0x000fe200000e0603 */
[----:B------:R-:W-:-:S04]  /*15710*/  ISETP.LT.OR P0, PT, R5, 0x1, P2 ;  /* 0x000000010500780c */ /* 0x000fc80001701670 */
[----:B------:R-:W-:Y:S01]  /*15720*/  @!PT LDS RZ, [RZ] ;  /* 0x00000000fffff984 */ /* 0x000fe20000000800 */
[----:B------:R-:W-:Y:S01]  /*15730*/  @!PT LDS RZ, [RZ] ;  /* 0x00000000fffff984 */ /* 0x000fe20000000800 */
[----:B------:R-:W-:Y:S01]  /*15740*/  @!PT LDS RZ, [RZ] ;  /* 0x00000000fffff984 */ /* 0x000fe20000000800 */
[----:B------:R0:W-:Y:S01]  /*15750*/  LDGSTS.E.BYPASS.LTC128B.128 [R0+0x400], desc[UR36][R2.64], !P4 ;  /* 0x0040000002007fae */ /* 0x0001e2000e101d64 */
[----:B------:R-:W-:-:S08]  /*15760*/  ISETP.LT.OR P4, PT, R5, 0x1, P1 ;  /* 0x000000010500780c */ /* 0x000fd00000f81670 */
[----:B------:R0:W-:Y:S01]  /*15770*/  LDGSTS.E.BYPASS.LTC128B.128 [R0+0x2c00], desc[UR36][R2.64+0x80], !P0 ;  /* 0x02c0008002007fae */ /* 0x0001e2000c101d64 */
[----:B------:R-:W-:-:S13]  /*15780*/  ISETP.GE.AND P0, PT, R36, UR4, PT ;  /* 0x0000000424007c0c */ /* 0x000fda000bf06270 */
[----:B0-----:R-:W-:Y:S05]  /*15790*/  WARPSYNC.COLLECTIVE R15, `(.L_x_382) ;  /* 0x000000000f087348 */ /* 0x001fea0003c00000 */
[----:B------:R1:W2:Y:S02]  /*157a0*/  SHFL.IDX P6, R14, R13, R12, R11 ;  /* 0x0000000c0d0e7389 */ /* 0x0002a400000c000b */
[----:B012---:R-:W-:Y:S01]  /*157b0*/  ENDCOLLECTIVE ;  /* 0x000000000000791b */ /* 0x007fe20003800000 */
.L_x_382:
[----:B------:R-:W-:Y:S01]  /*157c0*/  @!PT LDS RZ, [RZ] ;  /* 0x00000000fffff984 */ /* 0x000fe20000000800 */
[----:B------:R-:W-:Y:S01]  /*157d0*/  @!PT LDS RZ, [RZ] ;  /* 0x00000000fffff984 */ /* 0x000fe20000000800 */
[----:B------:R-:W-:Y:S01]  /*157e0*/  @!PT LDS RZ, [RZ] ;  /* 0x00000000fffff984 */ /* 0x000fe20000000800 */
[----:B------:R0:W-:Y:S01]  /*157f0*/  LDGSTS.E.BYPASS.LTC128B.128 [R0+0x5400], desc[UR36][R2.64+0x100], !P4 ;  /* 0x0540010002007fae */ /* 0x0001e2000e101d64 */
[----:B------:R-:W-:Y:S02]  /*15800*/  ISETP.LT.OR P4, PT, R5, 0x1, P0 ;  /* 0x000000010500780c */ /* 0x000fe40000781670 */
[----:B------:R-:W-:-:S11]  /*15810*/  MOV R13, R24 ;  /* 0x00000018000d7202 */ /* 0x000fd60000000f00 */
[----:B------:R0:W-:Y:S01]  /*15820*/  LDGSTS.E.BYPASS.LTC128B.128 [R0+0x7c00], desc[UR36][R2.64+0x180], !P4 ;  /* 0x07c0018002007fae */ /* 0x0001e2000e101d64 */
[----:B------:R-:W-:-:S07]  /*15830*/  IMAD.MOV.U32 R7, RZ, RZ, R14 ;  /* 0x000000ffff077224 */ /* 0x000fce00078e000e */
[----:B0-----:R-:W-:Y:S05]  /*15840*/  WARPSYNC.COLLECTIVE R15, `(.L_x_383) ;  /* 0x000000000f087348 */ /* 0x001fea0003c00000 */
[----:B------:R1:W2:Y:S02]  /*15850*/  SHFL.IDX P6, R14, R13, R12, R11 ;  /* 0x0000000c0d0e7389 */ /* 0x0002a400000c000b */
[----:B012---:R-:W-:Y:S01]  /*15860*/  ENDCOLLECTIVE ;  /* 0x000000000000791b */ /* 0x007fe20003800000 */
.L_x_383:
[----:B------:R-:W-:Y:S02]  /*15870*/  IMAD.MOV.U32 R13, RZ, RZ, R25 ;  /* 0x000000ffff0d7224 */ /* 0x000fe400078e0019 */
[----:B------:R-:W-:Y:S01]  /*15880*/  IMAD.MOV.U32 R12, RZ, RZ, 0x2 ;  /* 0x00000002ff0c7424 */ /* 0x000fe200078e00ff */
[----:B------:R-:W-:-:S13]  /*15890*/  IADD3 R2, P4, R14, R8, RZ ;  /* 0x000000080e027210 */ /* 0x000fda0007f9e0ff */
[----:B------:R-:W-:Y:S05]  /*158a0*/  WARPSYNC.COLLECTIVE R15, `(.L_x_384) ;  /* 0x000000000f087348 */ /* 0x000fea0003c00000 */
[----:B------:R0:W1:Y:S02]  /*158b0*/  SHFL.IDX P6, R14, R13, R12, R11 ;  /* 0x0000000c0d0e7389 */ /* 0x00006400000c000b */
[----:B01----:R-:W-:Y:S01]  /*158c0*/  ENDCOLLECTIVE ;  /* 0x000000000000791b */ /* 0x003fe20003800000 */
.L_x_384:
        /* <DEDUP_REMOVED lines=12> */
.L_x_385:
        /* <DEDUP_REMOVED lines=14> */
.L_x_386:
        /* <DEDUP_REMOVED lines=12> */
.L_x_387:
        /* <DEDUP_REMOVED lines=14> */
.L_x_388:
        /* <DEDUP_REMOVED lines=12> */
.L_x_389:
        /* <DEDUP_REMOVED lines=9> */
.L_x_292:
[----:B------:R-:W-:Y:S01]  /*15d60*/  BSSY B0, `(.L_x_391) ;  /* 0x0000008000007945 */ /* 0x000fe20003800000 */
[----:B------:R-:W-:Y:S02]  /*15d70*/  IMAD.MOV.U32 R13, RZ, RZ, R16 ;  /* 0x000000ffff0d7224 */ /* 0x000fe400078e0010 */
[----:B------:R-:W-:Y:S02]  /*15d80*/  IMAD.MOV.U32 R12, RZ, RZ, RZ ;  /* 0x000000ffff0c7224 */ /* 0x000fe400078e00ff */
[----:B------:R-:W-:Y:S02]  /*15d90*/  IMAD.MOV.U32 R11, RZ, RZ, 0x1f ;  /* 0x0000001fff0b7424 */ /* 0x000fe400078e00ff */
[----:B------:R-:W-:-:S07]  /*15da0*/  IMAD.MOV.U32 R15, RZ, RZ, -0x1 ;  /* 0xffffffffff0f7424 */ /* 0x000fce00078e00ff */
[----:B0-----:R-:W-:Y:S05]  /*15db0*/  WARPSYNC.COLLECTIVE R15, `(.L_x_392) ;  /* 0x000000000f087348 */ /* 0x001fea0003c00000 */
[----:B------:R1:W2:Y:S02]  /*15dc0*/  SHFL.IDX P6, R14, R13, R12, R11 ;  /* 0x0000000c0d0e7389 */ /* 0x0002a400000c000b */
[----:B012---:R-:W-:Y:S01]  /*15dd0*/  ENDCOLLECTIVE ;  /* 0x000000000000791b */ /* 0x007fe20003800000 */
.L_x_392:
[----:B------:R-:W-:Y:S05]  /*15de0*/  BSYNC B0 ;  /* 0x0000000000007941 */ /* 0x000fea0003800000 */
.L_x_391:
[----:B------:R-:W-:Y:S01]  /*15df0*/  MOV R13, R16 ;  /* 0x00000010000d7202 */ /* 0x000fe20000000f00 */
[----:B------:R-:W-:Y:S02]  /*15e00*/  IMAD.MOV.U32 R12, RZ, RZ, 0x1 ;  /* 0x00000001ff0c7424 */ /* 0x000fe400078e00ff */
[----:B------:R-:W-:Y:S02]  /*15e10*/  IMAD.MOV.U32 R11, RZ, RZ, 0x1f ;  /* 0x0000001fff0b7424 */ /* 0x000fe400078e00ff */
[----:B------:R-:W-:Y:S02]  /*15e20*/  IMAD.MOV.U32 R15, RZ, RZ, -0x1 ;  /* 0xffffffffff0f7424 */ /* 0x000fe400078e00ff */
[----:B------:R-:W-:Y:S02]  /*15e30*/  IMAD.IADD R7, R19, 0x1, R8 ;  /* 0x0000000113077824 */ /* 0x000fe400078e0208 */
[----:B------:R-:W-:-:S07]  /*15e40*/  IMAD.MOV.U32 R5, RZ, RZ, R14 ;  /* 0x000000ffff057224 */ /* 0x000fce00078e000e */
[----:B------:R-:W-:Y:S05]  /*15e50*/  WARPSYNC.COLLECTIVE R15, `(.L_x_393) ;  /* 0x000000000f087348 */ /* 0x000fea0003c00000 */
[----:B------:R0:W1:Y:S02]  /*15e60*/  SHFL.IDX P6, R14, R13, R12, R11 ;  /* 0x0000000c0d0e7389 */ /* 0x00006400000c000b */
[----:B01----:R-:W-:Y:S01]  /*15e70*/  ENDCOLLECTIVE ;  /* 0x000000000000791b */ /* 0x003fe20003800000 */
.L_x_393:
[----:B------:R-:W-:Y:S02]  /*15e80*/  ULDC UR4, c[0x0][0xc3c] ;  /* 0x00030f0000047ab9 */ /* 0x000fe40000000800 */
[----:B------:R-:W-:-:S13]  /*15e90*/  ISETP.GE.OR P1, PT, R7, UR4, !P0 ;  /* 0x0000000407007c0c */ /* 0x000fda000c726670 */
[----:B------:R-:W0:Y:S01]  /*15ea0*/  @!P1 LDC.64 R2, c[0x0][0xc80] ;  /* 0x00032000ff029b82 */ /* 0x000e220000000a00 */
[----:B------:R-:W-:Y:S02]  /*15eb0*/  IMAD.MOV.U32 R4, RZ, RZ, RZ ;  /* 0x000000ffff047224 */ /* 0x000fe400078e00ff */
[----:B------:R-:W-:Y:S02]  /*15ec0*/  IMAD.MOV.U32 R11, RZ, RZ, RZ ;  /* 0x000000ffff0b7224 */ /* 0x000fe400078e00ff */
[----:B------:R-:W-:Y:S02]  /*15ed0*/  IMAD.MOV.U32 R0, RZ, RZ, R14 ;  /* 0x000000ffff007224 */ /* 0x000fe400078e000e */
[----:B0-----:R-:W-:-:S06]  /*15ee0*/  @!P1 IMAD.WIDE R2, R7, 0x4, R2 ;  /* 0x0000000407029825 */ /* 0x001fcc00078e0202 */
[----:B------:R-:W2:Y:S01]  /*15ef0*/  @!P1 LDG.E R2, desc[UR36][R2.64] ;  /* 0x0000002402029981 */ /* 0x000ea2000c1e1900 */
[C---:B------:R-:W-:Y:S02]  /*15f00*/  ISETP.GE.U32.AND P2, PT, R8.reuse, 0x2, PT ;  /* 0x000000020800780c */ /* 0x040fe40003f46070 */
[C---:B------:R-:W-:Y:S02]  /*15f10*/  ISETP.GE.U32.AND P3, PT, R8.reuse, 0x4, PT ;  /* 0x000000040800780c */ /* 0x040fe40003f66070 */
[C---:B------:R-:W-:Y:S02]  /*15f20*/  ISETP.GE.U32.AND P4, PT, R8.reuse, 0x8, PT ;  /* 0x000000080800780c */ /* 0x040fe40003f86070 */
[C---:B------:R-:W-:Y:S02]  /*15f30*/  ISETP.GE.U32.AND P5, PT, R8.reuse, 0x10, PT ;  /* 0x000000100800780c */ /* 0x040fe40003fa6070 */
[----:B--2---:R-:W-:Y:S02]  /*15f40*/  @!P1 MOV R4, R2 ;  /* 0x0000000200049202 */ /* 0x004fe40000000f00 */
[----:B------:R-:W-:-:S03]  /*15f50*/  ISETP.NE.AND P1, PT, R8, RZ, PT ;  /* 0x000000ff0800720c */ /* 0x000fc60003f25270 */
[----:B------:R-:W-:-:S10]  /*15f60*/  IMAD.MOV.U32 R13, RZ, RZ, R4 ;  /* 0x000000ffff0d7224 */ /* 0x000fd400078e0004 */
[----:B------:R-:W-:Y:S05]  /*15f70*/  WARPSYNC.COLLECTIVE R15, `(.L_x_394) ;  /* 0x000000000f087348 */ /* 0x000fea0003c00000 */
[----:B------:R0:W1:Y:S02]  /*15f80*/  SHFL.UP P6, R14, R13, R12, R11 ;  /* 0x0400000c0d0e7389 */ /* 0x00006400000c000b */
[----:B01----:R-:W-:Y:S01]  /*15f90*/  ENDCOLLECTIVE ;  /* 0x000000000000791b */ /* 0x003fe20003800000 */
.L_x_394:
[----:B------:R-:W-:Y:S01]  /*15fa0*/  IMAD.MOV.U32 R12, RZ, RZ, 0x2 ;  /* 0x00000002ff0c7424 */ /* 0x000fe200078e00ff */
[----:B------:R-:W-:-:S05]  /*15fb0*/  SEL R7, R14, RZ, P1 ;  /* 0x000000ff0e077207 */ /* 0x000fca0000800000 */
[----:B------:R-:W-:-:S04]  /*15fc0*/  IMAD.IADD R6, R4, 0x1, R7 ;  /* 0x0000000104067824 */ /* 0x000fc800078e0207 */
[----:B------:R-:W-:-:S07]  /*15fd0*/  IMAD.MOV.U32 R13, RZ, RZ, R6 ;  /* 0x000000ffff0d7224 */ /* 0x000fce00078e0006 */
[----:B------:R-:W-:Y:S05]  /*15fe0*/  WARPSYNC.COLLECTIVE R15, `(.L_x_395) ;  /* 0x000000000f087348 */ /* 0x000fea0003c00000 */
[----:B------:R0:W1:Y:S02]  /*15ff0*/  SHFL.UP P6, R14, R13, R12, R11 ;  /* 0x0400000c0d0e7389 */ /* 0x00006400000c000b */
[----:B01----:R-:W-:Y:S01]  /*16000*/  ENDCOLLECTIVE ;  /* 0x000000000000791b */ /* 0x003fe20003800000 */
.L_x_395:
[----:B------:R-:W-:Y:S01]  /*16010*/  IMAD.MOV.U32 R12, RZ, RZ, 0x4 ;  /* 0x00000004ff0c7424 */ /* 0x000fe200078e00ff */
[----:B------:R-:W-:-:S05]  /*16020*/  SEL R7, R14, RZ, P2 ;  /* 0x000000ff0e077207 */ /* 0x000fca0001000000 */
[----:B------:R-:W-:-:S05]  /*16030*/  IMAD.IADD R7, R6, 0x1, R7 ;  /* 0x0000000106077824 */ /* 0x000fca00078e0207 */
[----:B------:R-:W-:-:S07]  /*16040*/  MOV R13, R7 ;  /* 0x00000007000d7202 */ /* 0x000fce0000000f00 */
[----:B------:R-:W-:Y:S05]  /*16050*/  WARPSYNC.COLLECTIVE R15, `(.L_x_396) ;  /* 0x000000000f087348 */ /* 0x000fea0003c00000 */
[----:B------:R0:W1:Y:S02]  /*16060*/  SHFL.UP P6, R14, R13, R12, R11 ;  /* 0x0400000c0d0e7389 */ /* 0x00006400000c000b */
[----:B01----:R-:W-:Y:S01]  /*16070*/  ENDCOLLECTIVE ;  /* 0x000000000000791b */ /* 0x003fe20003800000 */
.L_x_396:
[----:B------:R-:W-:Y:S01]  /*16080*/  IMAD.MOV.U32 R12, RZ, RZ, 0x8 ;  /* 0x00000008ff0c7424 */ /* 0x000fe200078e00ff */
[----:B------:R-:W-:-:S05]  /*16090*/  SEL R2, R14, RZ, P3 ;  /* 0x000000ff0e027207 */ /* 0x000fca0001800000 */
[----:B------:R-:W-:-:S04]  /*160a0*/  IMAD.IADD R2, R7, 0x1, R2 ;  /* 0x0000000107027824 */ /* 0x000fc800078e0202 */
[----:B------:R-:W-:-:S07]  /*160b0*/  IMAD.MOV.U32 R13, RZ, RZ, R2 ;  /* 0x000000ffff0d7224 */ /* 0x000fce00078e0002 */
[----:B------:R-:W-:Y:S05]  /*160c0*/  WARPSYNC.COLLECTIVE R15, `(.L_x_397) ;  /* 0x000000000f087348 */ /* 0x000fea0003c00000 */
[----:B------:R0:W1:Y:S02]  /*160d0*/  SHFL.UP P6, R14, R13, R12, R11 ;  /* 0x0400000c0d0e7389 */ /* 0x00006400000c000b */
[----:B01----:R-:W-:Y:S01]  /*160e0*/  ENDCOLLECTIVE ;  /* 0x000000000000791b */ /* 0x003fe20003800000 */
.L_x_397:
[----:B------:R-:W-:Y:S02]  /*160f0*/  MOV R12, 0x10 ;  /* 0x00000010000c7802 */ /* 0x000fe40000000f00 */
[----:B------:R-:W-:-:S05]  /*16100*/  SEL R3, R14, RZ, P4 ;  /* 0x000000ff0e037207 */ /* 0x000fca0002000000 */
[----:B------:R-:W-:-:S04]  /*16110*/  IMAD.IADD R3, R2, 0x1, R3 ;  /* 0x0000000102037824 */ /* 0x000fc800078e0203 */
[----:B------:R-:W-:-:S07]  /*16120*/  IMAD.MOV.U32 R13, RZ, RZ, R3 ;  /* 0x000000ffff0d7224 */ /* 0x000fce00078e0003 */
[----:B------:R-:W-:Y:S05]  /*16130*/  WARPSYNC.COLLECTIVE R15, `(.L_x_398) ;  /* 0x000000000f087348 */ /* 0x000fea0003c00000 */
[----:B------:R0:W1:Y:S02]  /*16140*/  SHFL.UP P6, R14, R13, R12, R11 ;  /* 0x0400000c0d0e7389 */ /* 0x00006400000c000b */
[----:B01----:R-:W-:Y:S01]  /*16150*/  ENDCOLLECTIVE ;  /* 0x000000000000791b */ /* 0x003fe20003800000 */
.L_x_398:
[----:B------:R-:W-:Y:S02]  /*16160*/  IMAD.MOV.U32 R12, RZ, RZ, 0x1f ;  /* 0x0000001fff0c7424 */ /* 0x000fe400078e00ff */
[----:B------:R-:W-:Y:S01]  /*16170*/  IMAD.MOV.U32 R11, RZ, RZ, 0x1f ;  /* 0x0000001fff0b7424 */ /* 0x000fe200078e00ff */
[----:B------:R-:W-:-:S05]  /*16180*/  SEL R6, R14, RZ, P5 ;  /* 0x000000ff0e067207 */ /* 0x000fca0002800000 */
[----:B------:R-:W-:-:S04]  /*16190*/  IMAD.IADD R6, R3, 0x1, R6 ;  /* 0x0000000103067824 */ /* 0x000fc800078e0206 */
[----:B------:R-:W-:-:S07]  /*161a0*/  IMAD.MOV.U32 R13, RZ, RZ, R6 ;  /* 0x000000ffff0d7224 */ /* 0x000fce00078e0006 */
[----:B------:R-:W-:Y:S05]  /*161b0*/  WARPSYNC.COLLECTIVE R15, `(.L_x_399) ;  /* 0x000000000f087348 */ /* 0x000fea0003c00000 */
[----:B------:R0:W1:Y:S02]  /*161c0*/  SHFL.IDX P6, R14, R13, R12, R11 ;  /* 0x0000000c0d0e7389 */ /* 0x00006400000c000b */
[----:B01----:R-:W-:Y:S01]  /*161d0*/  ENDCOLLECTIVE ;  /* 0x000000000000791b */ /* 0x003fe20003800000 */
.L_x_399:
[----:B------:R-:W-:Y:S05]  /*161e0*/  BRA `(.L_x_400) ;  /* 0xffffffc000f87947 */ /* 0x000fea000383ffff */
.L_x_297:
[----:B------:R-:W-:Y:S01]  /*161f0*/  BSSY B0, `(.L_x_401) ;  /* 0x0000008000007945 */ /* 0x000fe20003800000 */
[----:B-----5:R-:W-:Y:S01]  /*16200*/  IMAD.MOV.U32 R13, RZ, RZ, R4 ;  /* 0x000000ffff0d7224 */ /* 0x020fe200078e0004 */
[----:B------:R-:W-:Y:S01]  /*16210*/  MOV R11, RZ ;  /* 0x000000ff000b7202 */ /* 0x000fe20000000f00 */
[----:B------:R-:W-:Y:S02]  /*16220*/  IMAD.MOV.U32 R12, RZ, RZ, 0x1 ;  /* 0x00000001ff0c7424 */ /* 0x000fe400078e00ff */
[----:B------:R-:W-:-:S07]  /*16230*/  IMAD.MOV.U32 R15, RZ, RZ, -0x1 ;  /* 0xffffffffff0f7424 */ /* 0x000fce00078e00ff */
[----:B01----:R-:W-:Y:S05]  /*16240*/  WARPSYNC.COLLECTIVE R15, `(.L_x_402) ;  /* 0x000000000f087348 */ /* 0x003fea0003c00000 */
[----:B------:R2:W3:Y:S02]  /*16250*/  SHFL.UP P6, R14, R13, R12, R11 ;  /* 0x0400000c0d0e7389 */ /* 0x0004e400000c000b */
[----:B0123--:R-:W-:Y:S01]  /*16260*/  ENDCOLLECTIVE ;  /* 0x000000000000791b */ /* 0x00ffe20003800000 */
.L_x_402:
[----:B------:R-:W-:Y:S05]  /*16270*/  BSYNC B0 ;  /* 0x0000000000007941 */ /* 0x000fea0003800000 */
.L_x_401:
[----:B------:R-:W-:Y:S01]  /*16280*/  SEL R13, R14, RZ, P1 ;  /* 0x000000ff0e0d7207 */ /* 0x000fe20000800000 */
[----:B------:R-:W-:Y:S02]  /*16290*/  IMAD.MOV.U32 R12, RZ, RZ, 0x2 ;  /* 0x00000002ff0c7424 */ /* 0x000fe400078e00ff */
[----:B------:R-:W-:Y:S02]  /*162a0*/  IMAD.MOV.U32 R11, RZ, RZ, RZ ;  /* 0x000000ffff0b7224 */ /* 0x000fe400078e00ff */
[----:B------:R-:W-:Y:S02]  /*162b0*/  IMAD.IADD R13, R4, 0x1, R13 ;  /* 0x00000001040d7824 */ /* 0x000fe400078e020d */
[----:B------:R-:W-:-:S07]  /*162c0*/  IMAD.MOV.U32 R15, RZ, RZ, -0x1 ;  /* 0xffffffffff0f7424 */ /* 0x000fce00078e00ff */
[----:B------:R-:W-:Y:S05]  /*162d0*/  WARPSYNC.COLLECTIVE R15, `(.L_x_403) ;  /* 0x000000000f087348 */ /* 0x000fea0003c00000 */
[----:B------:R0:W1:Y:S02]  /*162e0*/  SHFL.UP P6, R14, R13, R12, R11 ;  /* 0x0400000c0d0e7389 */ /* 0x00006400000c000b */
[----:B01----:R-:W-:Y:S01]  /*162f0*/  ENDCOLLECTIVE ;  /* 0x000000000000791b */ /* 0x003fe20003800000 */
.L_x_403:
[----:B------:R-:W-:Y:S01]  /*16300*/  IMAD.MOV.U32 R12, RZ, RZ, 0x4 ;  /* 0x00000004ff0c7424 */ /* 0x000fe200078e00ff */
[----:B------:R-:W-:-:S05]  /*16310*/  SEL R0, R14, RZ, P2 ;  /* 0x000000ff0e007207 */ /* 0x000fca0001000000 */
[----:B------:R-:W-:-:S05]  /*16320*/  IMAD.IADD R0, R13, 0x1, R0 ;  /* 0x000000010d007824 */ /* 0x000fca00078e0200 */
[----:B------:R-:W-:-:S07]  /*16330*/  MOV R13, R0 ;  /* 0x00000000000d7202 */ /* 0x000fce0000000f00 */
[----:B------:R-:W-:Y:S05]  /*16340*/  WARPSYNC.COLLECTIVE R15, `(.L_x_404) ;  /* 0x000000000f087348 */ /* 0x000fea0003c00000 */
[----:B------:R0:W1:Y:S02]  /*16350*/  SHFL.UP P6, R14, R13, R12, R11 ;  /* 0x0400000c0d0e7389 */ /* 0x00006400000c000b */
[----:B01----:R-:W-:Y:S01]  /*16360*/  ENDCOLLECTIVE ;  /* 0x000000000000791b */ /* 0x003fe20003800000 */
.L_x_404:
[----:B------:R-:W-:Y:S01]  /*16370*/  IMAD.MOV.U32 R12, RZ, RZ, 0x8 ;  /* 0x00000008ff0c7424 */ /* 0x000fe200078e00ff */
[----:B------:R-:W-:-:S05]  /*16380*/  SEL R3, R14, RZ, P3 ;  /* 0x000000ff0e037207 */ /* 0x000fca0001800000 */
[----:B------:R-:W-:-:S04]  /*16390*/  IMAD.IADD R2, R0, 0x1, R3 ;  /* 0x0000000100027824 */ /* 0x000fc800078e0203 */
[----:B------:R-:W-:-:S07]  /*163a0*/  IMAD.MOV.U32 R13, RZ, RZ, R2 ;  /* 0x000000ffff0d7224 */ /* 0x000fce00078e0002 */
[----:B------:R-:W-:Y:S05]  /*163b0*/  WARPSYNC.COLLECTIVE R15, `(.L_x_405) ;  /* 0x000000000f087348 */ /* 0x000fea0003c00000 */
[----:B------:R0:W1:Y:S02]  /*163c0*/  SHFL.UP P6, R14, R13, R12, R11 ;  /* 0x0400000c0d0e7389 */ /* 0x00006400000c000b */
[----:B01----:R-:W-:Y:S01]  /*163d0*/  ENDCOLLECTIVE ;  /* 0x000000000000791b */ /* 0x003fe20003800000 */
.L_x_405:
[----:B------:R-:W-:Y:S02]  /*163e0*/  MOV R12, 0x10 ;  /* 0x00000010000c7802 */ /* 0x000fe40000000f00 */
[----:B------:R-:W-:-:S05]  /*163f0*/  SEL R3, R14, RZ, P4 ;  /* 0x000000ff0e037207 */ /* 0x000fca0002000000 */
[----:B------:R-:W-:-:S04]  /*16400*/  IMAD.IADD R3, R2, 0x1, R3 ;  /* 0x0000000102037824 */ /* 0x000fc800078e0203 */
[----:B------:R-:W-:-:S07]  /*16410*/  IMAD.MOV.U32 R13, RZ, RZ, R3 ;  /* 0x000000ffff0d7224 */ /* 0x000fce00078e0003 */
[----:B------:R-:W-:Y:S05]  /*16420*/  WARPSYNC.COLLECTIVE R15, `(.L_x_406) ;  /* 0x000000000f087348 */ /* 0x000fea0003c00000 */
[----:B------:R0:W1:Y:S02]  /*16430*/  SHFL.UP P6, R14, R13, R12, R11 ;  /* 0x0400000c0d0e7389 */ /* 0x00006400000c000b */
[----:B01----:R-:W-:Y:S01]  /*16440*/  ENDCOLLECTIVE ;  /* 0x000000000000791b */ /* 0x003fe20003800000 */
.L_x_406:
        /* <DEDUP_REMOVED lines=8> */
.L_x_407:
[----:B------:R-:W-:Y:S05]  /*164d0*/  BRA `(.L_x_408) ;  /* 0xffffffc000d87947 */ /* 0x000fea000383ffff */
.L_x_299:
[----:B------:R-:W-:Y:S01]  /*164e0*/  BSSY B0, `(.L_x_409) ;  /* 0x0000006000007945 */ /* 0x000fe20003800000 */
[----:B------:R-:W-:Y:S01]  /*164f0*/  PLOP3.LUT P6, PT, P6, PT, PT, 0x8, 0x0 ;  /* 0x000000000000781c */ /* 0x000fe200037ce170 */
[----:B------:R-:W-:-:S12]  /*16500*/  IMAD.MOV.U32 R15, RZ, RZ, -0x1 ;  /* 0xffffffffff0f7424 */ /* 0x000fd800078e00ff */
[----:B0-----:R-:W-:Y:S05]  /*16510*/  WARPSYNC.COLLECTIVE R15, `(.L_x_410) ;  /* 0x000000000f087348 */ /* 0x001fea0003c00000 */
[----:B------:R-:W-:Y:S01]  /*16520*/  VOTE.ANY R14, PT, P6 ;  /* 0x00000000000e7806 */ /* 0x000fe200030e0100 */
[----:B0-----:R-:W-:Y:S06]  /*16530*/  ENDCOLLECTIVE ;  /* 0x000000000000791b */ /* 0x001fec0003800000 */
.L_x_410:
[----:B------:R-:W-:Y:S05]  /*16540*/  BSYNC B0 ;  /* 0x0000000000007941 */ /* 0x000fea0003800000 */
.L_x_409:
[----:B------:R-:W-:Y:S01]  /*16550*/  IMAD.MOV.U32 R2, RZ, RZ, R14 ;  /* 0x000000ffff027224 */ /* 0x000fe200078e000e */
[----:B------:R-:W-:Y:S01]  /*16560*/  MOV R13, R4 ;  /* 0x00000004000d7202 */ /* 0x000fe20000000f00 */
[----:B------:R-:W-:Y:S02]  /*16570*/  IMAD.MOV.U32 R11, RZ, RZ, 0x1f ;  /* 0x0000001fff0b7424 */ /* 0x000fe400078e00ff */
[----:B------:R-:W0:Y:S01]  /*16580*/  POPC R0, R2 ;  /* 0x0000000200007309 */ /* 0x000e220000000000 */
[----:B------:R-:W-:Y:S02]  /*16590*/  IMAD.MOV.U32 R15, RZ, RZ, -0x1 ;  /* 0xffffffffff0f7424 */ /* 0x000fe400078e00ff */
[----:B0-----:R-:W-:-:S07]  /*165a0*/  IMAD.MOV.U32 R12, RZ, RZ, R0 ;  /* 0x000000ffff0c7224 */ /* 0x001fce00078e0000 */
[----:B------:R-:W-:Y:S05]  /*165b0*/  WARPSYNC.COLLECTIVE R15, `(.L_x_411) ;  /* 0x000000000f087348 */ /* 0x000fea0003c00000 */
[----:B------:R0:W1:Y:S02]  /*165c0*/  SHFL.IDX P6, R14, R13, R12, R11 ;  /* 0x0000000c0d0e7389 */ /* 0x00006400000c000b */
[----:B01----:R-:W-:Y:S01]  /*165d0*/  ENDCOLLECTIVE ;  /* 0x000000000000791b */ /* 0x003fe20003800000 */
.L_x_411:
[----:B------:R-:W-:Y:S01]  /*165e0*/  IMAD.MOV.U32 R4, RZ, RZ, R14 ;  /* 0x000000ffff047224 */ /* 0x000fe200078e000e */
[----:B------:R-:W-:Y:S06]  /*165f0*/  BRA `(.L_x_412) ;  /* 0xffffffc000c87947 */ /* 0x000fec000383ffff */
.L_x_301:
[----:B------:R-:W-:Y:S01]  /*16600*/  BSSY B0, `(.L_x_413) ;  /* 0x0000007000007945 */ /* 0x000fe20003800000 */
[----:B------:R-:W-:Y:S01]  /*16610*/  IMAD.MOV.U32 R13, RZ, RZ, R6 ;  /* 0x000000ffff0d7224 */ /* 0x000fe200078e0006 */
[----:B------:R-:W-:Y:S01]  /*16620*/  MOV R15, 0xffffffff ;  /* 0xffffffff000f7802 */ /* 0x000fe20000000f00 */
[----:B------:R-:W-:-:S07]  /*16630*/  IMAD.MOV.U32 R11, RZ, RZ, 0x1f ;  /* 0x0000001fff0b7424 */ /* 0x000fce00078e00ff */
[----:B012---:R-:W-:Y:S05]  /*16640*/  WARPSYNC.COLLECTIVE R15, `(.L_x_414) ;  /* 0x000000000f087348 */ /* 0x007fea0003c00000 */
[----:B------:R3:W4:Y:S02]  /*16650*/  SHFL.IDX P6, R14, R13, R12, R11 ;  /* 0x0000000c0d0e7389 */ /* 0x00072400000c000b */
[----:B01234-:R-:W-:Y:S01]  /*16660*/  ENDCOLLECTIVE ;  /* 0x000000000000791b */ /* 0x01ffe20003800000 */
.L_x_414:
[----:B------:R-:W-:Y:S05]  /*16670*/  BSYNC B0 ;  /* 0x0000000000007941 */ /* 0x000fea0003800000 */
.L_x_413:
[----:B------:R-:W-:Y:S05]  /*16680*/  BRA `(.L_x_300) ;  /* 0xffffffc000c07947 */ /* 0x000fea000383ffff */
.L_x_305:
[----:B0-----:R0:W3:Y:S02]  /*16690*/  SYNCS.PHASECHK.TRANS64.TRYWAIT P0, [R4+URZ+0x38820], R0 ;  /* 0x03882000040075a7 */ /* 0x0010e4000800017f */
[----:B---3--:R-:W-:Y:S05]  /*166a0*/  @!P0 NANOSLEEP.SYNCS 0x989680 ;  /* 0x009896800000895d */ /* 0x008fea0003900000 */
[----:B------:R-:W3:Y:S02]  /*166b0*/  @!P0 SYNCS.PHASECHK.TRANS64 P0, [R4+URZ+0x38820], R0 ;  /* 0x03882000040085a7 */ /* 0x000ee4000800007f */
[----:B---3--:R-:W-:Y:S05]  /*166c0*/  @!P0 BRA `(.L_x_305) ;  /* 0xfffffffc00f08947 */ /* 0x008fea000383ffff */
[----:B------:R-:W-:Y:S05]  /*166d0*/  BRA `(.L_x_415) ;  /* 0xffffffc400ac7947 */ /* 0x000fea000383ffff */
.L_x_306:
[----:B------:R-:W3:Y:S01]  /*166e0*/  S2R R2, SR_TID.X ;  /* 0x0000000000027919 */ /* 0x000ee20000002100 */
[----:B------:R-:W-:Y:S01]  /*166f0*/  BSSY B0, `(.L_x_416) ;  /* 0x000000a000007945 */ /* 0x000fe20003800000 */
[----:B------:R-:W-:Y:S02]  /*16700*/  IMAD.MOV.U32 R12, RZ, RZ, RZ ;  /* 0x000000ffff0c7224 */ /* 0x000fe400078e00ff */
[----:B------:R-:W-:Y:S02]  /*16710*/  IMAD.MOV.U32 R11, RZ, RZ, 0x1f ;  /* 0x0000001fff0b7424 */ /* 0x000fe400078e00ff */
[----:B------:R-:W-:Y:S01]  /*16720*/  IMAD.MOV.U32 R15, RZ, RZ, -0x1 ;  /* 0xffffffffff0f7424 */ /* 0x000fe200078e00ff */
[----:B---3--:R-:W-:-:S04]  /*16730*/  SHF.R.U32.HI R2, RZ, 0x5, R2 ;  /* 0x00000005ff027819 */ /* 0x008fc80000011602 */
[----:B------:R-:W-:-:S05]  /*16740*/  LOP3.LUT R2, R2, 0x3, RZ, 0xc0, !PT ;  /* 0x0000000302027812 */ /* 0x000fca00078ec0ff */
[----:B------:R-:W-:-:S07]  /*16750*/  IMAD.MOV.U32 R13, RZ, RZ, R2 ;  /* 0x000000ffff0d7224 */ /* 0x000fce00078e0002 */
[----:B012---:R-:W-:Y:S05]  /*16760*/  WARPSYNC.COLLECTIVE R15, `(.L_x_417) ;  /* 0x000000000f087348 */ /* 0x007fea0003c00000 */
[----:B------:R3:W4:Y:S02]  /*16770*/  SHFL.IDX P6, R14, R13, R12, R11 ;  /* 0x0000000c0d0e7389 */ /* 0x00072400000c000b */
[----:B01234-:R-:W-:Y:S01]  /*16780*/  ENDCOLLECTIVE ;  /* 0x000000000000791b */ /* 0x01ffe20003800000 */
.L_x_417:
[----:B------:R-:W-:Y:S05]  /*16790*/  BSYNC B0 ;  /* 0x0000000000007941 */ /* 0x000fea0003800000 */
.L_x_416:
[----:B------:R-:W-:Y:S05]  /*167a0*/  BRA `(.L_x_418) ;  /* 0xffffffc400947947 */ /* 0x000fea000383ffff */
.L_x_309:
[----:B------:R-:W-:Y:S01]  /*167b0*/  BSSY B1, `(.L_x_419) ;  /* 0x0000006000017945 */ /* 0x000fe20003800000 */
[----:B------:R-:W-:-:S07]  /*167c0*/  IMAD.MOV.U32 R15, RZ, RZ, -0x1 ;  /* 0xffffffffff0f7424 */ /* 0x000fce00078e00ff */
[----:B012---:R-:W-:Y:S05]  /*167d0*/  WARPSYNC.COLLECTIVE R15, `(.L_x_420) ;  /* 0x000000000f0c7348 */ /* 0x007fea0003c00000 */
[----:B------:R-:W-:Y:S02]  /*167e0*/  ELECT P6, UR62, PT ;  /* 0x00000000003e782f */ /* 0x000fe400038c0000 */
[----:B------:R-:W-:Y:S01]  /*167f0*/  MOV R14, UR62 ;  /* 0x0000003e000e7c02 */ /* 0x000fe20008000f00 */
[----:B012---:R-:W-:Y:S10]  /*16800*/  ENDCOLLECTIVE ;  /* 0x000000000000791b */ /* 0x007ff40003800000 */
.L_x_420:
[----:B------:R-:W-:Y:S05]  /*16810*/  BSYNC B1 ;  /* 0x0000000000017941 */ /* 0x000fea0003800000 */
.L_x_419:
[----:B------:R-:W-:Y:S05]  /*16820*/  BRA `(.L_x_421) ;  /* 0xffffffc4008c7947 */ /* 0x000fea000383ffff */
.L_x_311:
[----:B0-----:R0:W3:Y:S02]  /*16830*/  SYNCS.PHASECHK.TRANS64.TRYWAIT P1, [R5+URZ+0x38840], R0 ;  /* 0x03884000050075a7 */ /* 0x0010e4000802017f */
[----:B---3--:R-:W-:Y:S05]  /*16840*/  @!P1 NANOSLEEP.SYNCS 0x989680 ;  /* 0x009896800000995d */ /* 0x008fea0003900000 */
[----:B------:R-:W3:Y:S02]  /*16850*/  @!P1 SYNCS.PHASECHK.TRANS64 P1, [R5+URZ+0x38840], R0 ;  /* 0x03884000050095a7 */ /* 0x000ee4000802007f */
[----:B---3--:R-:W-:Y:S05]  /*16860*/  @!P1 BRA `(.L_x_311) ;  /* 0xfffffffc00f09947 */ /* 0x008fea000383ffff */
[----:B------:R-:W-:Y:S05]  /*16870*/  BRA `(.L_x_422) ;  /* 0xffffffc400b47947 */ /* 0x000fea000383ffff */
.L_x_313:
[----:B---3--:R3:W4:Y:S02]  /*16880*/  SYNCS.PHASECHK.TRANS64.TRYWAIT P1, [R27+URZ+0x38840], R2 ;  /* 0x038840021b0075a7 */ /* 0x008724000802017f */
[----:B----4-:R-:W-:Y:S05]  /*16890*/  @!P1 NANOSLEEP.SYNCS 0x989680 ;  /* 0x009896800000995d */ /* 0x010fea0003900000 */
[----:B------:R-:W4:Y:S02]  /*168a0*/  @!P1 SYNCS.PHASECHK.TRANS64 P1, [R27+URZ+0x38840], R2 ;  /* 0x038840021b0095a7 */ /* 0x000f24000802007f */
[----:B----4-:R-:W-:Y:S05]  /*168b0*/  @!P1 BRA `(.L_x_313) ;  /* 0xfffffffc00f09947 */ /* 0x010fea000383ffff */
[----:B------:R-:W-:Y:S05]  /*168c0*/  BRA `(.L_x_423) ;  /* 0xffffffc400c07947 */ /* 0x000fea000383ffff */
.L_x_315:
[----:B----4-:R4:W0:Y:S02]  /*168d0*/  SYNCS.PHASECHK.TRANS64.TRYWAIT P1, [R5+URZ+0x38860], R0 ;  /* 0x03886000050075a7 */ /* 0x010824000802017f */
[----:B0-----:R-:W-:Y:S05]  /*168e0*/  @!P1 NANOSLEEP.SYNCS 0x989680 ;  /* 0x009896800000995d */ /* 0x001fea0003900000 */
[----:B------:R-:W0:Y:S02]  /*168f0*/  @!P1 SYNCS.PHASECHK.TRANS64 P1, [R5+URZ+0x38860], R0 ;  /* 0x03886000050095a7 */ /* 0x000e24000802007f */
[----:B0-----:R-:W-:Y:S05]  /*16900*/  @!P1 BRA `(.L_x_315) ;  /* 0xfffffffc00f09947 */ /* 0x001fea000383ffff */
[----:B------:R-:W-:Y:S05]  /*16910*/  BRA `(.L_x_424) ;  /* 0xffffffc400bc7947 */ /* 0x000fea000383ffff */
.L_x_425:
        /* <DEDUP_REMOVED lines=14> */
.L_x_3294:


//--------------------- .text._ZN7cutlass13device_kernelIN5flash11enable_sm90INS1_16FlashAttnFwdSm90INS1_25CollectiveMainloopFwdSm90ILi2EN4cute5tupleIJNS5_1CILi1EEES8_S8_EEENS6_IJNS7_ILi128EEENS7_ILi80EEENS7_ILi256EEEEEELi256ENS_6half_tEfNS_4arch4Sm90ELb0ELb0ELb0ELb1ELb1ELb1ELb0ELb1ELb1ELb1ELb0ELb0EEENS1_21CollectiveEpilogueFwdINS6_IJSA_SC_SB_EEES9_SE_SG_Li256ELb1ELb1ELb0ELb0EEENS1_36VarlenDynamicPersistentTileSchedulerILi128ELi80ELi256ELi128ELb0ELb1ELb1ELb0ELb1ELb1EEEEEEEEEvNT_6ParamsE --------------------------
	.section	.text._ZN7cutlass13device_kernelIN5flash11enable_sm90INS1_16FlashAttnFwdSm90INS1_25CollectiveMainloopFwdSm90ILi2EN4cute5tupleIJNS5_1CILi1EEES8_S8_EEENS6_IJNS7_ILi128EEENS7_ILi80EEENS7_ILi256EEEEEELi256ENS_6half_tEfNS_4arch4Sm90ELb0ELb0ELb0ELb1ELb1ELb1ELb0ELb1ELb1ELb1ELb0ELb0EEENS1_21CollectiveEpilogueFwdINS6_IJSA_SC_SB_EEES9_SE_SG_Li256ELb1ELb1ELb0ELb0EEENS1_36VarlenDynamicPersistentTileSchedulerILi128ELi80ELi256ELi128ELb0ELb1ELb1ELb0ELb1ELb1EEEEEEEEEvNT_6ParamsE,"ax",@progbits
	.align	128
.text._ZN7cutlass13device_kernelIN5flash11enable_sm90INS1_16FlashAttnFwdSm90INS1_25CollectiveMainloopFwdSm90ILi2EN4cute5tupleIJNS5_1CILi1EEES8_S8_EEENS6_IJNS7_ILi128EEENS7_ILi80EEENS7_ILi256EEEEEELi256ENS_6half_tEfNS_4arch4Sm90ELb0ELb0ELb0ELb1ELb1ELb1ELb0ELb1ELb1ELb1ELb0ELb0EEENS1_21CollectiveEpilogueFwdINS6_IJSA_SC_SB_EEES9_SE_SG_Li256ELb1ELb1ELb0ELb0EEENS1_36VarlenDynamicPersistentTileSchedulerILi128ELi80ELi256ELi128ELb0ELb1ELb1ELb0ELb1ELb1EEEEEEEEEvNT_6ParamsE:
        .type           _ZN7cutlass13device_kernelIN5flash11enable_sm90INS1_16FlashAttnFwdSm90INS1_25CollectiveMainloopFwdSm90ILi2EN4cute5tupleIJNS5_1CILi1EEES8_S8_EEENS6_IJNS7_ILi128EEENS7_ILi80EEENS7_ILi256EEEEEELi256ENS_6half_tEfNS_4arch4Sm90ELb0ELb0ELb0ELb1ELb1ELb1ELb0ELb1ELb1ELb1ELb0ELb0EEENS1_21CollectiveEpilogueFwdINS6_IJSA_SC_SB_EEES9_SE_SG_Li256ELb1ELb1ELb0ELb0EEENS1_36VarlenDynamicPersistentTileSchedulerILi128ELi80ELi256ELi128ELb0ELb1ELb1ELb0ELb1ELb1EEEEEEEEEvNT_6ParamsE,@function
        .size           _ZN7cutlass13device_kernelIN5flash11enable_sm90INS1_16FlashAttnFwdSm90INS1_25CollectiveMainloopFwdSm90ILi2EN4cute5tupleIJNS5_1CILi1EEES8_S8_EEENS6_IJNS7_ILi128EEENS7_ILi80EEENS7_ILi256EEEEEELi256ENS_6half_tEfNS_4arch4Sm90ELb0ELb0ELb0ELb1ELb1ELb1ELb0ELb1ELb1ELb1ELb0ELb0EEENS1_21CollectiveEpilogueFwdINS6_IJSA_SC_SB_EEES9_SE_SG_Li256ELb1ELb1ELb0ELb0EEENS1_36VarlenDynamicPersistentTileSchedulerILi128ELi80ELi256ELi128ELb0ELb1ELb1ELb0ELb1ELb1EEEEEEEEEvNT_6ParamsE,(.L_x_3295 - _ZN7cutlass13device_kernelIN5flash11enable_sm90INS1_16FlashAttnFwdSm90INS1_25CollectiveMainloopFwdSm90ILi2EN4cute5tupleIJNS5_1CILi1EEES8_S8_EEENS6_IJNS7_ILi128EEENS7_ILi80EEENS7_ILi256EEEEEELi256ENS_6half_tEfNS_4arch4Sm90ELb0ELb0ELb0ELb1ELb1ELb1ELb0ELb1ELb1ELb1ELb0ELb0EEENS1_21CollectiveEpilogueFwdINS6_IJSA_SC_SB_EEES9_SE_SG_Li256ELb1ELb1ELb0ELb0EEENS1_36VarlenDynamicPersistentTileSchedulerILi128ELi80ELi256ELi128ELb0ELb1ELb1ELb0ELb1ELb1EEEEEEEEEvNT_6ParamsE)
        .other          _ZN7cutlass13device_kernelIN5flash11enable_sm90INS1_16FlashAttnFwdSm90INS1_25CollectiveMainloopFwdSm90ILi2EN4cute5tupleIJNS5_1CILi1EEES8_S8_EEENS6_IJNS7_ILi128EEENS7_ILi80EEENS7_ILi256EEEEEELi256ENS_6half_tEfNS_4arch4Sm90ELb0ELb0ELb0ELb1ELb1ELb1ELb0ELb1ELb1ELb1ELb0ELb0EEENS1_21CollectiveEpilogueFwdINS6_IJSA_SC_SB_EEES9_SE_SG_Li256ELb1ELb1ELb0ELb0EEENS1_36VarlenDynamicPersistentTileSchedulerILi128ELi80ELi256ELi128ELb0ELb1ELb1ELb0ELb1ELb1EEEEEEEEEvNT_6ParamsE,@"STO_CUDA_ENTRY STV_DEFAULT"
_ZN7cutlass13device_kernelIN5flash11enable_sm90INS1_16FlashAttnFwdSm90INS1_25CollectiveMainloopFwdSm90ILi2EN4cute5tupleIJNS5_1CILi1EEES8_S8_EEENS6_IJNS7_ILi128EEENS7_ILi80EEENS7_ILi256EEEEEELi256ENS_6half_tEfNS_4arch4Sm90ELb0ELb0ELb0ELb1ELb1ELb1ELb0ELb1ELb1ELb1ELb0ELb0EEENS1_21CollectiveEpilogueFwdINS6_IJSA_SC_SB_EEES9_SE_SG_Li256ELb1ELb1ELb0ELb0EEENS1_36VarlenDynamicPersistentTileSchedulerILi128ELi80ELi256ELi128ELb0ELb1ELb1ELb0ELb1ELb1EEEEEEEEEvNT_6ParamsE:
[----:B------:R-:W0:Y:S02]  /*0000*/  LDC R1, c[0x0][0x28] ;  /* 0x00000a00ff017b82 */ /* 0x000e240000000800 */
[----:B0-----:R-:W-:Y:S01]  /*0010*/  VIADD R1, R1, 0xffffff80 ;  /* 0xffffff8001017836 */ /* 0x001fe20000000000 */
[----:B------:R-:W0:Y:S01]  /*0020*/  S2R R0, SR_TID.X ;  /* 0x0000000000007919 */ /* 0x000e220000002100 */
[----:B------:R-:W-:Y:S01]  /*0030*/  ELECT P0, URZ, PT ;  /* 0x00000000003f782f */ /* 0x000fe20003800000 */
[----:B------:R-:W-:Y:S01]  /*0040*/  BSSY B0, `(.L_x_426) ;  /* 0x000000e000007945 */ /* 0x000fe20003800000 */
[----:B0-----:R-:W-:-:S05]  /*0050*/  SHF.R.U32.HI R2, RZ, 0x5, R0 ;  /* 0x00000005ff027819 */ /* 0x001fca0000011600 */
[----:B------:R-:W0:Y:S02]  /*0060*/  SHFL.IDX PT, R3, R2, RZ, 0x1f ;  /* 0x00001fff02037589 */ /* 0x000e2400000e0000 */
[----:B0-----:R-:W-:Y:S02]  /*0070*/  ISETP.EQ.AND P0, PT, R3, RZ, P0 ;  /* 0x000000ff0300720c */ /* 0x001fe40000702270 */
[----:B------:R-:W-:-:S11]  /*0080*/  SHF.R.U32.HI R3, RZ, 0x7, R0 ;  /* 0x00000007ff037819 */ /* 0x000fd60000011600 */
[----:B------:R-:W-:Y:S05]  /*0090*/  @!P0 BRA `(.L_x_427) ;  /* 0x0000000000208947 */ /* 0x000fea0003800000 */
[----:B------:R-:W-:Y:S02]  /*00a0*/  ULDC.64 UR4, c[0x0][0x198] ;  /* 0x0000660000047ab9 */ /* 0x000fe40000000a00 */
[----:B------:R-:W-:Y:S02]  /*00b0*/  UIADD3 UR6, UP0, UR4, 0x570, URZ ;  /* 0x0000057004067890 */ /* 0x000fe4000ff1e03f */
[----:B------:R-:W-:Y:S02]  /*00c0*/  UIADD3 UR4, UP1, UR4, 0x670, URZ ;  /* 0x0000067004047890 */ /* 0x000fe4000ff3e03f */
[----:B------:R-:W-:Y:S02]  /*00d0*/  UIADD3.X UR7, URZ, UR5, URZ, UP0, !UPT ;  /* 0x000000053f077290 */ /* 0x000fe400087fe43f */
[----:B------:R-:W-:-:S07]  /*00e0*/  UIADD3.X UR5, URZ, UR5, URZ, UP1, !UPT ;  /* 0x000000053f057290 */ /* 0x000fce0008ffe43f */
[----:B------:R0:W-:Y:S02]  /*00f0*/  UTMACCTL.PF [UR6] ;  /* 0x00000000060079b9 */ /* 0x0001e40008040000 */
[----:B------:R0:W-:Y:S02]  /*0100*/  UTMACCTL.PF [UR4] ;  /* 0x00000000040079b9 */ /* 0x0001e40008040000 */
[----:B0-----:R-:W-:Y:S01]  /*0110*/  NOP ;  /* 0x0000000000007918 */ /* 0x001fe20000000000 */
.L_x_427:
[----:B------:R-:W-:Y:S05]  /*0120*/  BSYNC B0 ;  /* 0x0000000000007941 */ /* 0x000fea0003800000 */
.L_x_426:
[----:B------:R-:W-:Y:S01]  /*0130*/  VOTEU.ANY UP0, P0 ;  /* 0x00000000003f7886 */ /* 0x000fe20000000100 */
[----:B------:R-:W0:Y:S01]  /*0140*/  SHFL.IDX PT, R3, R3, RZ, 0x1f ;  /* 0x00001fff03037589 */ /* 0x000e2200000e0000 */
[----:B------:R-:W-:Y:S01]  /*0150*/  UMOV UR4, 0x80 ;  /* 0x0000008000047882 */ /* 0x000fe20000000000 */
[----:B------:R-:W-:Y:S01]  /*0160*/  UMOV UR7, 0x100 ;  /* 0x0000010000077882 */ /* 0x000fe20000000000 */
[----:B------:R-:W-:Y:S01]  /*0170*/  VOTEU.ANY UP1, P0 ;  /* 0x00000000003f7886 */ /* 0x000fe20000020100 */
[----:B------:R-:W1:Y:S01]  /*0180*/  @UP0 S2UR UR8, SR_CgaCtaId ;  /* 0x00000000000809c3 */ /* 0x000e620000008800 */
[----:B------:R-:W2:Y:S01]  /*0190*/  SHFL.IDX PT, R4, R2, RZ, 0x1f ;  /* 0x00001fff02047589 */ /* 0x000ea200000e0000 */
[----:B------:R-:W-:Y:S01]  /*01a0*/  @UP0 UMOV UR6, 0x400 ;  /* 0x0000040000060882 */ /* 0x000fe20000000000 */
[----:B------:R-:W-:-:S04]  /*01b0*/  @UP0 UIADD3 UR4, -UR4, 0x100000, URZ ;  /* 0x0010000004040890 */ /* 0x000fc8000fffe13f */
[----:B------:R-:W-:Y:S02]  /*01c0*/  @UP0 USHF.L.U32 UR5, UR4, 0xb, URZ ;  /* 0x0000000b04050899 */ /* 0x000fe4000800063f */
[----:B------:R-:W-:Y:S01]  /*01d0*/  @UP0 USHF.L.U32 UR4, UR4, 0x1, URZ ;  /* 0x0000000104040899 */ /* 0x000fe2000800063f */
[----:B------:R-:W-:Y:S01]  /*01e0*/  VOTEU.ANY UP2, P0 ;  /* 0x00000000003f7886 */ /* 0x000fe20000040100 */
[----:B0-----:R-:W-:Y:S01]  /*01f0*/  R2UR UR9, R3 ;  /* 0x00000000030972ca */ /* 0x001fe200000e0000 */
[----:B-1----:R-:W-:Y:S01]  /*0200*/  @UP0 ULEA UR8, UR8, UR6, 0x18 ;  /* 0x0000000608080291 */ /* 0x002fe2000f8ec03f */
[----:B--2---:R-:W-:Y:S01]  /*0210*/  ISETP.NE.AND P1, PT, R4, RZ, PT ;  /* 0x000000ff0400720c */ /* 0x004fe20003f25270 */
[----:B------:R-:W-:-:S04]  /*0220*/  @UP0 UIADD3 UR6, -UR7, 0x100000, URZ ;  /* 0x0010000007060890 */ /* 0x000fc8000fffe13f */
[----:B------:R-:W-:Y:S02]  /*0230*/  @UP0 USHF.L.U32 UR7, UR6, 0xb, URZ ;  /* 0x0000000b06070899 */ /* 0x000fe4000800063f */
[----:B------:R-:W-:-:S04]  /*0240*/  @UP0 USHF.L.U32 UR6, UR6, 0x1, URZ ;  /* 0x0000000106060899 */ /* 0x000fc8000800063f */
[----:B------:R-:W-:Y:S01]  /*0250*/  UISETP.NE.AND UP0, UPT, UR9, URZ, UPT ;  /* 0x0000003f0900728c */ /* 0x000fe2000bf05270 */
[----:B------:R-:W0:Y:S02]  /*0260*/  FENCE.VIEW.ASYNC.S ;  /* 0x00000000000073c6 */ /* 0x000e240000000000 */
[----:B0-----:R0:W1:Y:S05]  /*0270*/  @UP1 SYNCS.EXCH.64 URZ, [UR8+0x38800], UR4 ;  /* 0x03880004083f15b2 */ /* 0x00106a0008000100 */
[----:B------:R0:W2:Y:S01]  /*0280*/  @UP2 SYNCS.EXCH.64 URZ, [UR8+0x38820], UR6 ;  /* 0x03882006083f25b2 */ /* 0x0000a20008000100 */
        /* <DEDUP_REMOVED lines=14> */
[----:B0-----:R3:W4:Y:S08]  /*0370*/  SYNCS.EXCH.64 URZ, [UR8+0x38830], UR4 ;  /* 0x03883004083f75b2 */ /* 0x0017300008000100 */
[----:B------:R3:W0:Y:S01]  /*0380*/  SYNCS.EXCH.64 URZ, [UR8+0x38840], UR6 ;  /* 0x03884006083f75b2 */ /* 0x0006220008000100 */
[----:B------:R3:W0:Y:S01]  /*0390*/  SYNCS.EXCH.64 URZ, [UR8+0x38838], UR4 ;  /* 0x03883804083f75b2 */ /* 0x0006220008000100 */
[----:B------:R3:W0:Y:S02]  /*03a0*/  SYNCS.EXCH.64 URZ, [UR8+0x38848], UR6 ;  /* 0x03884806083f75b2 */ /* 0x0006240008000100 */
[----:B---3--:R-:W-:Y:S01]  /*03b0*/  NOP ;  /* 0x0000000000007918 */ /* 0x008fe20000000000 */
.L_x_428:
[----:B------:R-:W3:Y:S01]  /*03c0*/  SHFL.IDX PT, R3, R2, RZ, 0x1f ;  /* 0x00001fff02037589 */ /* 0x000ee200000e0000 */
[----:B------:R-:W-:Y:S01]  /*03d0*/  NOP ;  /* 0x0000000000007918 */ /* 0x000fe20000000000 */
[----:B---3--:R-:W-:-:S13]  /*03e0*/  ISETP.NE.AND P0, PT, R3, RZ, PT ;  /* 0x000000ff0300720c */ /* 0x008fda0003f05270 */
        /* <DEDUP_REMOVED lines=17> */
[----:B------:R3:W0:Y:S02]  /*0500*/  SYNCS.EXCH.64 URZ, [UR8+0x38868], UR6 ;  /* 0x03886806083f75b2 */ /* 0x0006240008000100 */
[----:B---3--:R-:W-:Y:S01]  /*0510*/  NOP ;  /* 0x0000000000007918 */ /* 0x008fe20000000000 */
.L_x_429:
[----:B------:R-:W3:Y:S01]  /*0520*/  SHFL.IDX PT, R3, R2, RZ, 0x1f ;  /* 0x00001fff02037589 */ /* 0x000ee200000e0000 */
[----:B------:R-:W-:Y:S01]  /*0530*/  NOP ;  /* 0x0000000000007918 */ /* 0x000fe20000000000 */
[----:B---3--:R-:W-:-:S13]  /*0540*/  ISETP.NE.AND P0, PT, R3, RZ, PT ;  /* 0x000000ff0300720c */ /* 0x008fda0003f05270 */
        /* <DEDUP_REMOVED lines=13> */
[----:B------:R3:W0:Y:S02]  /*0620*/  SYNCS.EXCH.64 URZ, [UR6+0x38888], UR4 ;  /* 0x03888804063f75b2 */ /* 0x0006240008000100 */
[----:B---3--:R-:W-:Y:S01]  /*0630*/  NOP ;  /* 0x0000000000007918 */ /* 0x008fe20000000000 */
.L_x_430:
        /* <DEDUP_REMOVED lines=22> */
.L_x_431:
        /* <DEDUP_REMOVED lines=22> */
.L_x_432:
[----:B------:R-:W-:Y:S01]  /*0900*/  PLOP3.LUT P0, PT, PT, PT, UP0, 0x80, 0x0 ;  /* 0x000000000000781c */ /* 0x000fe20003f0f008 */
[----:B------:R-:W-:Y:S01]  /*0910*/  UMOV UR60, 0x1 ;  /* 0x00000001003c7882 */ /* 0x000fe20000000000 */
[----:B------:R-:W-:Y:S01]  /*0920*/  NOP ;  /* 0x0000000000007918 */ /* 0x000fe20000000000 */
[----:B------:R-:W-:Y:S01]  /*0930*/  USEL UR60, UR60, 0x2, !UP0 ;  /* 0x000000023c3c7887 */ /* 0x000fe2000c000000 */
[----:B------:R-:W-:Y:S01]  /*0940*/  BSSY B9, `(.L_x_433) ;  /* 0x000265e000097945 */ /* 0x000fe20003800000 */
[----:B012-4-:R-:W-:Y:S08]  /*0950*/  BAR.SYNC.DEFER_BLOCKING 0x0 ;  /* 0x0000000000007b1d */ /* 0x017ff00000010000 */
[----:B------:R-:W-:Y:S05]  /*0960*/  @!P0 BRA `(.L_x_434) ;  /* 0x000001f4001c8947 */ /* 0x000fea0003800000 */
.L_x_435:
[----:B------:R-:W-:-:S08]  /*0970*/  NOP ;  /* 0x0000000000007918 */ /* 0x000fd00000000000 */
[----:B------:R-:W0:Y:S02]  /*0980*/  USETMAXREG.TRY_ALLOC.CTAPOOL UP0, 0xe8 ;  /* 0x000000e8000079c8 */ /* 0x000e240008000600 */
[----:B0-----:R-:W-:-:S13]  /*0990*/  PLOP3.LUT P0, PT, PT, PT, UP0, 0x80, 0x0 ;  /* 0x000000000000781c */ /* 0x001fda0003f0f008 */
[----:B------:R-:W-:Y:S05]  /*09a0*/  @!P0 BRA `(.L_x_435) ;  /* 0xfffffffc00f08947 */ /* 0x000fea000383ffff */
[----:B------:R-:W0:Y:S08]  /*09b0*/  S2UR UR4, SR_CgaCtaId ;  /* 0x00000000000479c3 */ /* 0x000e300000008800 */
[----:B------:R-:W-:Y:S06]  /*09c0*/  BAR.ARV 0x8, 0x180 ;  /* 0x0206000000007b1d */ /* 0x000fec0000002000 */
[----:B------:R-:W-:-:S02]  /*09d0*/  MOV R22, 0x400 ;  /* 0x0000040000167802 */ /* 0x000fc40000000f00 */
[----:B------:R-:W-:Y:S01]  /*09e0*/  BAR.SYNC.DEFER_BLOCKING 0x5, 0x180 ;  /* 0x0146000000007b1d */ /* 0x000fe20000010000 */
[----:B0-----:R-:W-:-:S05]  /*09f0*/  IMAD.U32 R2, RZ, RZ, UR4 ;  /* 0x00000004ff027e24 */ /* 0x001fca000f8e00ff */
[----:B------:R-:W-:Y:S01]  /*0a00*/  ULDC UR4, c[0x0][0xc3c] ;  /* 0x00030f0000047ab9 */ /* 0x000fe20000000800 */
[----:B------:R-:W-:Y:S01]  /*0a10*/  LEA R22, R2, R22, 0x18 ;  /* 0x0000001602167211 */ /* 0x000fe200078ec0ff */
[----:B------:R-:W-:Y:S04]  /*0a20*/  STL [R1+0x60], R2 ;  /* 0x0000600201007387 */ /* 0x000fe80000100800 */
[----:B------:R-:W0:Y:S01]  /*0a30*/  LDS.128 R28, [R22+0x388d0] ;  /* 0x0388d000161c7984 */ /* 0x000e220000000c00 */
[----:B------:R-:W-:Y:S06]  /*0a40*/  BAR.ARV 0x4, 0x180 ;  /* 0x0106000000007b1d */ /* 0x000fec0000002000 */
[----:B0-----:R-:W-:-:S13]  /*0a50*/  ISETP.GE.AND P0, PT, R31, UR4, PT ;  /* 0x000000041f007c0c */ /* 0x001fda000bf06270 */
[----:B------:R-:W-:Y:S05]  /*0a60*/  @P0 BRA `(.L_x_436) ;  /* 0x00000264002c0947 */ /* 0x000fea0003800000 */
[----:B------:R-:W-:Y:S01]  /*0a70*/  IADD3 R0, R0, -0x80, RZ ;  /* 0xffffff8000007810 */ /* 0x000fe20007ffe0ff */
[----:B------:R-:W-:Y:S01]  /*0a80*/  ULOP3.LUT UR5, UR60, 0x1, URZ, 0xfc, !UPT ;  /* 0x000000013c057892 */ /* 0x000fe2000f8efc3f */
[----:B------:R-:W-:Y:S01]  /*0a90*/  R2UR UR4, R22 ;  /* 0x00000000160472ca */ /* 0x000fe200000e0000 */
[----:B------:R-:W-:Y:S01]  /*0aa0*/  IMAD.MOV.U32 R212, RZ, RZ, RZ ;  /* 0x000000ffffd47224 */ /* 0x000fe200078e00ff */
[----:B------:R-:W-:Y:S02]  /*0ab0*/  SHF.R.S32.HI R3, RZ, 0x1f, R0 ;  /* 0x0000001fff037819 */ /* 0x000fe40000011400 */
[----:B------:R-:W-:Y:S02]  /*0ac0*/  MOV R224, RZ ;  /* 0x000000ff00e07202 */ /* 0x000fe40000000f00 */
[CC--:B------:R-:W-:Y:S02]  /*0ad0*/  LEA.HI R2, R3.reuse, R0.reuse, RZ, 0x4 ;  /* 0x0000000003027211 */ /* 0x0c0fe400078f20ff */
[----:B------:R-:W-:-:S02]  /*0ae0*/  LEA.HI R4, R3, R0, RZ, 0x5 ;  /* 0x0000000003047211 */ /* 0x000fc400078f28ff */
[----:B------:R-:W-:Y:S02]  /*0af0*/  SHF.R.S32.HI R7, RZ, 0x4, R2 ;  /* 0x00000004ff077819 */ /* 0x000fe40000011402 */
[----:B------:R-:W-:Y:S01]  /*0b00*/  LOP3.LUT R5, R2, 0x3fffff0, RZ, 0xc0, !PT ;  /* 0x03fffff002057812 */ /* 0x000fe200078ec0ff */
[----:B------:R-:W-:Y:S01]  /*0b10*/  IMAD.SHL.U32 R4, R4, 0x20, RZ ;  /* 0x0000002004047824 */ /* 0x000fe200078e00ff */
[----:B------:R-:W-:Y:S01]  /*0b20*/  LEA.HI R2, R2, R7, RZ, 0x1 ;  /* 0x0000000702027211 */ /* 0x000fe200078f08ff */
[----:B------:R-:W-:Y:S01]  /*0b30*/  UIADD3 UR4, UR4, 0x14400, URZ ;  /* 0x0001440004047890 */ /* 0x000fe2000fffe03f */
[----:B------:R-:W-:Y:S01]  /*0b40*/  LEA.HI R219, R3, R0, RZ, 0x3 ;  /* 0x0000000003db7211 */ /* 0x000fe200078f18ff */
[----:B------:R-:W-:Y:S01]  /*0b50*/  IMAD.IADD R5, R0, 0x1, -R5 ;  /* 0x0000000100057824 */ /* 0x000fe200078e0a05 */
[----:B------:R-:W-:Y:S02]  /*0b60*/  LOP3.LUT R2, R2, 0x1ffffffe, RZ, 0xc0, !PT ;  /* 0x1ffffffe02027812 */ /* 0x000fe400078ec0ff */
[----:B------:R-:W-:-:S02]  /*0b70*/  LOP3.LUT R4, R4, 0xfffffc00, RZ, 0xc0, !PT ;  /* 0xfffffc0004047812 */ /* 0x000fc400078ec0ff */
[----:B------:R-:W-:Y:S01]  /*0b80*/  LOP3.LUT R9, R219, 0xfffffff8, RZ, 0xc0, !PT ;  /* 0xfffffff8db097812 */ /* 0x000fe200078ec0ff */
[----:B------:R-:W-:Y:S01]  /*0b90*/  IMAD.IADD R2, R7, 0x1, -R2 ;  /* 0x0000000107027824 */ /* 0x000fe200078e0a02 */
[----:B------:R-:W-:Y:S02]  /*0ba0*/  LEA R5, R5, R4, 0x6 ;  /* 0x0000000405057211 */ /* 0x000fe400078e30ff */
[----:B------:R-:W-:Y:S01]  /*0bb0*/  LEA.HI R3, R3, R0, RZ, 0x6 ;  /* 0x0000000003037211 */ /* 0x000fe200078f30ff */
[----:B------:R-:W-:Y:S01]  /*0bc0*/  IMAD.IADD R8, R0, 0x1, -R9 ;  /* 0x0000000100087824 */ /* 0x000fe200078e0a09 */
[----:B------:R-:W-:Y:S01]  /*0bd0*/  LEA R0, R2, R5, 0x3 ;  /* 0x0000000502007211 */ /* 0x000fe200078e18ff */
[----:B------:R-:W-:Y:S01]  /*0be0*/  IMAD.U32 R2, RZ, RZ, UR4 ;  /* 0x00000004ff027e24 */ /* 0x000fe2000f8e00ff */
[----:B------:R-:W-:Y:S01]  /*0bf0*/  SHF.R.S32.HI R219, RZ, 0x3, R219 ;  /* 0x00000003ffdb7819 */ /* 0x000fe200000114db */
[----:B------:R-:W-:Y:S01]  /*0c00*/  IMAD.SHL.U32 R214, R8, 0x4, RZ ;  /* 0x0000000408d67824 */ /* 0x000fe200078e00ff */
[----:B------:R-:W-:Y:S01]  /*0c10*/  MOV R226, RZ ;  /* 0x000000ff00e27202 */ /* 0x000fe20000000f00 */
[----:B------:R0:W-:Y:S01]  /*0c20*/  STL [R1+0x7c], R0 ;  /* 0x00007c0001007387 */ /* 0x0001e20000100800 */
[----:B------:R-:W-:Y:S01]  /*0c30*/  IMAD.SHL.U32 R3, R3, 0x8, RZ ;  /* 0x0000000803037824 */ /* 0x000fe200078e00ff */
[C---:B------:R-:W-:Y:S01]  /*0c40*/  IADD3 R6, R219.reuse, 0x40, RZ ;  /* 0x00000040db067810 */ /* 0x040fe20007ffe0ff */
[----:B------:R-:W-:Y:S01]  /*0c50*/  IMAD.SHL.U32 R225, R219, 0x40, RZ ;  /* 0x00000040dbe17824 */ /* 0x000fe200078e00ff */
[----:B------:R-:W-:Y:S01]  /*0c60*/  STL [R1+0x68], R8 ;  /* 0x0000680801007387 */ /* 0x000fe20000100800 */
[----:B------:R-:W-:Y:S01]  /*0c70*/  VIADD R220, R214, 0x40 ;  /* 0x00000040d6dc7836 */ /* 0x000fe20000000000 */
[----:B------:R-:W-:Y:S01]  /*0c80*/  LOP3.LUT R229, R3, 0xfffffe00, RZ, 0xc0, !PT ;  /* 0xfffffe0003e57812 */ /* 0x000fe200078ec0ff */
[----:B------:R-:W-:Y:S01]  /*0c90*/  IMAD.SHL.U32 R16, R8, 0x8, RZ ;  /* 0x0000000808107824 */ /* 0x000fe200078e00ff */
[----:B------:R-:W-:Y:S01]  /*0ca0*/  LOP3.LUT R225, R225, 0x1c0, RZ, 0xc0, !PT ;  /* 0x000001c0e1e17812 */ /* 0x000fe200078ec0ff */
[----:B------:R-:W-:Y:S01]  /*0cb0*/  STL [R1+0x74], RZ ;  /* 0x000074ff01007387 */ /* 0x000fe20000100800 */
[----:B0-----:R-:W-:Y:S01]  /*0cc0*/  IMAD.U32 R0, RZ, RZ, UR5 ;  /* 0x00000005ff007e24 */ /* 0x001fe2000f8e00ff */
[----:B------:R-:W-:Y:S01]  /*0cd0*/  IADD3 R213, R214, R220, RZ ;  /* 0x000000dcd6d57210 */ /* 0x000fe20007ffe0ff */
[----:B------:R-:W-:Y:S01]  /*0ce0*/  VIADD R0, R219, 0x20 ;  /* 0x00000020db007836 */ /* 0x000fe20000000000 */
[----:B------:R-:W-:Y:S01]  /*0cf0*/  STL [R1+0x50], RZ ;  /* 0x000050ff01007387 */ /* 0x000fe20000100800 */
[----:B------:R-:W-:Y:S01]  /*0d00*/  SHF.R.S32.HI R3, RZ, 0x1f, R6 ;  /* 0x0000001fff037819 */ /* 0x000fe20000011406 */
[C---:B------:R-:W-:Y:S01]  /*0d10*/  VIADD R19, R16.reuse, 0xc0 ;  /* 0x000000c010137836 */ /* 0x040fe20000000000 */
[----:B------:R-:W-:Y:S01]  /*0d20*/  IADD3 R18, R16, 0x80, RZ ;  /* 0x0000008010127810 */ /* 0x000fe20007ffe0ff */
[----:B------:R0:W-:Y:S01]  /*0d30*/  STL [R1+0x70], R2 ;  /* 0x0000700201007387 */ /* 0x0001e20000100800 */
[----:B------:R-:W-:Y:S01]  /*0d40*/  SHF.R.S32.HI R5, RZ, 0x1f, R0 ;  /* 0x0000001fff057819 */ /* 0x000fe20000011400 */
[C---:B------:R-:W-:Y:S01]  /*0d50*/  VIADD R221, R214.reuse, 0x20 ;  /* 0x00000020d6dd7836 */ /* 0x040fe20000000000 */
[----:B------:R-:W-:Y:S01]  /*0d60*/  LEA.HI R3, R3, R6, RZ, 0x3 ;  /* 0x0000000603037211 */ /* 0x000fe200078f18ff */
[----:B------:R-:W-:Y:S01]  /*0d70*/  VIADD R222, R214, 0x60 ;  /* 0x00000060d6de7836 */ /* 0x000fe20000000000 */
[----:B------:R-:W-:Y:S01]  /*0d80*/  LEA.HI R5, R5, R0, RZ, 0x3 ;  /* 0x0000000005057211 */ /* 0x000fe200078f18ff */
[----:B------:R-:W-:Y:S01]  /*0d90*/  IMAD.SHL.U32 R0, R0, 0x40, RZ ;  /* 0x0000004000007824 */ /* 0x000fe200078e00ff */
[----:B------:R-:W-:-:S02]  /*0da0*/  SHF.L.U32 R3, R3, 0x6, RZ ;  /* 0x0000000603037819 */ /* 0x000fc400000006ff */
[----:B------:R-:W-:Y:S01]  /*0db0*/  SHF.R.S32.HI R17, RZ, 0x1f, R16 ;  /* 0x0000001fff117819 */ /* 0x000fe20000011410 */
[----:B------:R-:W-:Y:S01]  /*0dc0*/  IMAD.SHL.U32 R5, R5, 0x40, RZ ;  /* 0x0000004005057824 */ /* 0x000fe200078e00ff */
[----:B------:R-:W-:Y:S02]  /*0dd0*/  LOP3.LUT R4, R0, 0x1c0, RZ, 0xc0, !PT ;  /* 0x000001c000047812 */ /* 0x000fe400078ec0ff */
[----:B0-----:R-:W-:Y:S02]  /*0de0*/  SHF.L.U32 R2, R6, 0x6, RZ ;  /* 0x0000000606027819 */ /* 0x001fe400000006ff */
[----:B------:R-:W-:Y:S02]  /*0df0*/  SHF.R.U32.HI R0, RZ, 0x3, R225 ;  /* 0x00000003ff007819 */ /* 0x000fe400000116e1 */
[----:B------:R-:W-:Y:S02]  /*0e00*/  SHF.R.S32.HI R0, RZ, 0x1f, R213 ;  /* 0x0000001fff007819 */ /* 0x000fe400000114d5 */
[----:B------:R-:W-:-:S02]  /*0e10*/  LOP3.LUT R2, R2, 0x1c0, RZ, 0xc0, !PT ;  /* 0x000001c002027812 */ /* 0x000fc400078ec0ff */
[----:B------:R-:W-:Y:S02]  /*0e20*/  LEA.HI R0, R0, R213, RZ, 0x3 ;  /* 0x000000d500007211 */ /* 0x000fe400078f18ff */
[----:B------:R-:W-:Y:S02]  /*0e30*/  SHF.R.U32.HI R6, RZ, 0x3, R4 ;  /* 0x00000003ff067819 */ /* 0x000fe40000011604 */
[----:B------:R-:W-:Y:S02]  /*0e40*/  SHF.R.U32.HI R4, RZ, 0x3, R2 ;  /* 0x00000003ff047819 */ /* 0x000fe40000011602 */
[----:B------:R-:W-:Y:S02]  /*0e50*/  LOP3.LUT R23, R0, 0xfffffff8, RZ, 0xc0, !PT ;  /* 0xfffffff800177812 */ /* 0x000fe400078ec0ff */
[----:B------:R-:W-:Y:S02]  /*0e60*/  LOP3.LUT R2, R5, 0xfffffe00, RZ, 0xc0, !PT ;  /* 0xfffffe0005027812 */ /* 0x000fe400078ec0ff */
[----:B------:R-:W-:-:S02]  /*0e70*/  LOP3.LUT R0, R3, 0xfffffe00, RZ, 0xc0, !PT ;  /* 0xfffffe0003007812 */ /* 0x000fc400078ec0ff */
[----:B------:R-:W-:Y:S01]  /*0e80*/  SHF.R.S32.HI R218, RZ, 0x1f, R18 ;  /* 0x0000001fffda7819 */ /* 0x000fe20000011412 */
[----:B------:R0:W-:Y:S01]  /*0e90*/  STL [R1+0x58], R2 ;  /* 0x0000580201007387 */ /* 0x0001e20000100800 */
[----:B------:R-:W-:Y:S02]  /*0ea0*/  SHF.R.S32.HI R217, RZ, 0x1f, R19 ;  /* 0x0000001fffd97819 */ /* 0x000fe40000011413 */
[----:B------:R-:W-:Y:S01]  /*0eb0*/  SHF.R.S32.HI R216, RZ, 0x1f, R23 ;  /* 0x0000001fffd87819 */ /* 0x000fe20000011417 */
[----:B------:R0:W-:Y:S06]  /*0ec0*/  STL [R1+0x54], R0 ;  /* 0x0000540001007387 */ /* 0x0001ec0000100800 */
.L_x_674:
[----:B01-34-:R-:W0:Y:S01]  /*0ed0*/  LDC.64 R2, c[0x0][0xc88] ;  /* 0x00032200ff027b82 */ /* 0x01be220000000a00 */
[----:B------:R-:W-:Y:S01]  /*0ee0*/  ULDC.64 UR10, c[0x0][0x208] ;  /* 0x00008200000a7ab9 */ /* 0x000fe20000000a00 */
[----:B------:R-:W-:Y:S01]  /*0ef0*/  ULDC.64 UR4, c[0x0][0xa28] ;  /* 0x00028a0000047ab9 */ /* 0x000fe20000000a00 */
[----:B------:R-:W-:Y:S01]  /*0f00*/  ULDC.64 UR8, c[0x0][0xa18] ;  /* 0x0002860000087ab9 */ /* 0x000fe20000000a00 */
[----:B------:R-:W-:Y:S01]  /*0f10*/  ULDC.64 UR6, c[0x0][0xa08] ;  /* 0x0002820000067ab9 */ /* 0x000fe20000000a00 */
[----:B0-----:R-:W-:-:S05]  /*0f20*/  IMAD.WIDE R2, R31, 0x4, R2 ;  /* 0x000000041f027825 */ /* 0x001fca00078e0202 */
[----:B------:R-:W2:Y:S01]  /*0f30*/  LDG.E R8, desc[UR10][R2.64] ;  /* 0x0000000a02087981 */ /* 0x000ea2000c1e1900 */
[----:B------:R-:W-:Y:S02]  /*0f40*/  ISETP.NE.U32.AND P2, PT, RZ, UR4, PT ;  /* 0x00000004ff007c0c */ /* 0x000fe4000bf45070 */
[----:B------:R-:W-:Y:S02]  /*0f50*/  ISETP.NE.U32.AND P1, PT, RZ, UR8, PT ;  /* 0x00000008ff007c0c */ /* 0x000fe4000bf25070 */
[----:B------:R-:W-:Y:S02]  /*0f60*/  ISETP.NE.AND.EX P2, PT, RZ, UR5, PT, P2 ;  /* 0x00000005ff007c0c */ /* 0x000fe4000bf45320 */
[----:B------:R-:W-:Y:S02]  /*0f70*/  ISETP.NE.AND.EX P1, PT, RZ, UR9, PT, P1 ;  /* 0x00000009ff007c0c */ /* 0x000fe4000bf25310 */
[----:B------:R-:W-:Y:S02]  /*0f80*/  ISETP.NE.U32.AND P0, PT, RZ, UR6, PT ;  /* 0x00000006ff007c0c */ /* 0x000fe4000bf05070 */
[----:B------:R-:W-:-:S02]  /*0f90*/  MOV R120, RZ ;  /* 0x000000ff00787202 */ /* 0x000fc40000000f00 */
[----:B------:R-:W-:Y:S02]  /*0fa0*/  ISETP.NE.AND.EX P0, PT, RZ, UR7, PT, P0 ;  /* 0x00000007ff007c0c */ /* 0x000fe4000bf05300 */
[----:B--2---:R-:W-:Y:S01]  /*0fb0*/  SHF.R.S32.HI R0, RZ, 0x1f, R8 ;  /* 0x0000001fff007819 */ /* 0x004fe20000011408 */
[----:B------:R0:W-:Y:S02]  /*0fc0*/  STL [R1+0x64], R8 ;  /* 0x0000640801007387 */ /* 0x0001e40000100800 */
[C---:B------:R-:W-:Y:S01]  /*0fd0*/  @P2 LEA R2, P3, R8.reuse, UR4, 0x2 ;  /* 0x0000000408022c11 */ /* 0x040fe2000f8610ff */
[----:B------:R-:W-:Y:S01]  /*0fe0*/  ULDC UR4, c[0x0][0x288] ;  /* 0x0000a20000047ab9 */ /* 0x000fe20000000800 */
[C-C-:B------:R-:W-:Y:S01]  /*0ff0*/  SHF.L.U64.HI R27, R8.reuse, 0x2, R0.reuse ;  /* 0x00000002081b7819 */ /* 0x140fe20000010200 */
[----:B------:R0:W-:Y:S01]  /*1000*/  STL [R1+0x78], R29 ;  /* 0x0000781d01007387 */ /* 0x0001e20000100800 */
[----:B------:R-:W-:Y:S01]  /*1010*/  @P2 LEA.HI.X R3, R8, UR5, R0, 0x2, P3 ;  /* 0x0000000508032c11 */ /* 0x000fe200098f1400 */
[----:B------:R-:W-:-:S02]  /*1020*/  IMAD.MOV.U32 R0, RZ, RZ, RZ ;  /* 0x000000ffff007224 */ /* 0x000fc400078e00ff */
[----:B------:R0:W-:Y:S01]  /*1030*/  STL [R1+0x6c], R30 ;  /* 0x00006c1e01007387 */ /* 0x0001e20000100800 */
[----:B------:R-:W-:Y:S02]  /*1040*/  IMAD.SHL.U32 R26, R8, 0x4, RZ ;  /* 0x00000004081a7824 */ /* 0x000fe400078e00ff */
[----:B------:R-:W-:Y:S01]  /*1050*/  IMAD.U32 R140, RZ, RZ, UR4 ;  /* 0x00000004ff8c7e24 */ /* 0x000fe2000f8e00ff */
[----:B------:R-:W-:Y:S01]  /*1060*/  ULDC.64 UR4, c[0x0][0x418] ;  /* 0x0001060000047ab9 */ /* 0x000fe20000000a00 */
[----:B------:R0:W5:Y:S01]  /*1070*/  @P2 LDG.E R0, desc[UR10][R2.64] ;  /* 0x0000000a02002981 */ /* 0x000162000c1e1900 */
[----:B------:R-:W-:Y:S01]  /*1080*/  UISETP.NE.U32.AND UP0, UPT, UR4, URZ, UPT ;  /* 0x0000003f0400728c */ /* 0x000fe2000bf05070 */
[C---:B------:R-:W-:Y:S02]  /*1090*/  @P1 IADD3 R4, P2, R26.reuse, UR8, RZ ;  /* 0x000000081a041c10 */ /* 0x040fe4000ff5e0ff */
[----:B------:R-:W-:Y:S01]  /*10a0*/  IADD3 R6, P4, R26, UR6, RZ ;  /* 0x000000061a067c10 */ /* 0x000fe2000ff9e0ff */
[----:B------:R-:W-:Y:S01]  /*10b0*/  UISETP.NE.AND.EX UP0, UPT, UR5, URZ, UPT, UP0 ;  /* 0x0000003f0500728c */ /* 0x000fe2000bf05300 */
[C---:B------:R-:W-:Y:S01]  /*10c0*/  @P1 IADD3.X R5, R27.reuse, UR9, RZ, P2, !PT ;  /* 0x000000091b051c10 */ /* 0x040fe200097fe4ff */
[----:B------:R-:W-:Y:S01]  /*10d0*/  ULDC UR4, c[0x0][0x424] ;  /* 0x0001090000047ab9 */ /* 0x000fe20000000800 */
[----:B------:R-:W-:Y:S01]  /*10e0*/  ULDC.64 UR8, c[0x0][0xa20] ;  /* 0x0002880000087ab9 */ /* 0x000fe20000000a00 */
[----:B------:R-:W-:Y:S01]  /*10f0*/  IADD3.X R7, R27, UR7, RZ, P4, !PT ;  /* 0x000000071b077c10 */ /* 0x000fe2000a7fe4ff */
[----:B------:R-:W-:Y:S01]  /*1100*/  USEL UR4, UR4, 0x1, UP0 ;  /* 0x0000000104047887 */ /* 0x000fe20008000000 */
[----:B------:R-:W-:Y:S01]  /*1110*/  ISETP.NE.U32.AND P2, PT, RZ, UR8, PT ;  /* 0x00000008ff007c0c */ /* 0x000fe2000bf45070 */
[----:B------:R-:W-:Y:S01]  /*1120*/  ULDC UR5, c[0x0][0x2f0] ;  /* 0x0000bc0000057ab9 */ /* 0x000fe20000000800 */
[----:B------:R0:W5:Y:S01]  /*1130*/  @P1 LDG.E R140, desc[UR10][R4.64] ;  /* 0x0000000a048c1981 */ /* 0x000162000c1e1900 */
[----:B------:R-:W-:Y:S01]  /*1140*/  UIMAD UR4, UR4, UR5, URZ ;  /* 0x00000005040472a4 */ /* 0x000fe2000f8e023f */
[----:B------:R-:W-:-:S02]  /*1150*/  ISETP.NE.AND.EX P2, PT, RZ, UR9, PT, P2 ;  /* 0x00000009ff007c0c */ /* 0x000fc4000bf45320 */
[----:B------:R0:W5:Y:S01]  /*1160*/  @P0 LDG.E R120, desc[UR10][R6.64] ;  /* 0x0000000a06780981 */ /* 0x000162000c1e1900 */
[----:B------:R-:W-:Y:S01]  /*1170*/  ULDC UR5, c[0x0][0x348] ;  /* 0x0000d20000057ab9 */ /* 0x000fe20000000800 */
[----:B------:R-:W-:Y:S01]  /*1180*/  IMAD.MOV.U32 R91, RZ, RZ, R8 ;  /* 0x000000ffff5b7224 */ /* 0x000fe200078e0008 */
[----:B------:R-:W-:Y:S08]  /*1190*/  @P1 BRA `(.L_x_437) ;  /* 0x0000000000281947 */ /* 0x000ff00003800000 */
[----:B------:R-:W-:Y:S02]  /*11a0*/  ULDC.64 UR6, c[0x0][0xa00] ;  /* 0x0002800000067ab9 */ /* 0x000fe40000000a00 */
[----:B------:R-:W-:-:S04]  /*11b0*/  ISETP.NE.U32.AND P1, PT, RZ, UR6, PT ;  /* 0x00000006ff007c0c */ /* 0x000fc8000bf25070 */
[----:B------:R-:W-:-:S13]  /*11c0*/  ISETP.NE.AND.EX P1, PT, RZ, UR7, PT, P1 ;  /* 0x00000007ff007c0c */ /* 0x000fda000bf25310 */
[----:B------:R-:W-:Y:S05]  /*11d0*/  @!P1 BRA `(.L_x_437) ;  /* 0x0000000000189947 */ /* 0x000fea0003800000 */
[----:B0-----:R-:W0:Y:S01]  /*11e0*/  LDC.64 R2, c[0x0][0xa00] ;  /* 0x00028000ff027b82 */ /* 0x001e220000000a00 */
[----:B------:R-:W-:Y:S01]  /*11f0*/  ULDC.64 UR6, c[0x0][0x208] ;  /* 0x0000820000067ab9 */ /* 0x000fe20000000a00 */
[----:B0-----:R-:W-:-:S05]  /*1200*/  IMAD.WIDE R2, R91, 0x4, R2 ;  /* 0x000000045b027825 */ /* 0x001fca00078e0202 */
[----:B-----5:R-:W2:Y:S04]  /*1210*/  LDG.E R140, desc[UR6][R2.64] ;  /* 0x00000006028c7981 */ /* 0x020ea8000c1e1900 */
[----:B------:R-:W2:Y:S02]  /*1220*/  LDG.E R5, desc[UR6][R2.64+0x4] ;  /* 0x0000040602057981 */ /* 0x000ea4000c1e1900 */
[----:B--2---:R-:W-:-:S07]  /*1230*/  IADD3 R140, -R140, R5, RZ ;  /* 0x000000058c8c7210 */ /* 0x004fce0007ffe1ff */
.L_x_437:
[----:B------:R-:W-:Y:S02]  /*1240*/  IMAD.U32 R24, RZ, RZ, UR5 ;  /* 0x00000005ff187e24 */ /* 0x000fe4000f8e00ff */
[----:B------:R-:W-:Y:S01]  /*1250*/  IMAD.U32 R25, RZ, RZ, UR4 ;  /* 0x00000004ff197e24 */ /* 0x000fe2000f8e00ff */
[----:B------:R-:W-:Y:S06]  /*1260*/  @!P2 BRA `(.L_x_438) ;  /* 0x000000000014a947 */ /* 0x000fec0003800000 */
[----:B0-----:R-:W-:Y:S01]  /*1270*/  IADD3 R2, P0, R26, UR8, RZ ;  /* 0x000000081a027c10 */ /* 0x001fe2000ff1e0ff */
[----:B------:R-:W-:-:S03]  /*1280*/  ULDC.64 UR4, c[0x0][0x208] ;  /* 0x0000820000047ab9 */ /* 0x000fc60000000a00 */
[----:B------:R-:W-:-:S05]  /*1290*/  IADD3.X R3, R27, UR9, RZ, P0, !PT ;  /* 0x000000091b037c10 */ /* 0x000fca00087fe4ff */
[----:B------:R1:W5:Y:S01]  /*12a0*/  LDG.E R25, desc[UR4][R2.64] ;  /* 0x0000000402197981 */ /* 0x000362000c1e1900 */
[----:B------:R-:W-:Y:S05]  /*12b0*/  BRA `(.L_x_439) ;  /* 0x0000000000147947 */ /* 0x000fea0003800000 */
.L_x_438:
[----:B------:R-:W-:Y:S05]  /*12c0*/  @!P0 BRA `(.L_x_439) ;  /* 0x0000000000108947 */ /* 0x000fea0003800000 */
[----:B------:R-:W-:Y:S02]  /*12d0*/  ULDC.64 UR4, c[0x0][0x208] ;  /* 0x0000820000047ab9 */ /* 0x000fe40000000a00 */
[----:B0-----:R-:W2:Y:S04]  /*12e0*/  LDG.E R2, desc[UR4][R6.64] ;  /* 0x0000000406027981 */ /* 0x001ea8000c1e1900 */
[----:B------:R-:W2:Y:S02]  /*12f0*/  LDG.E R25, desc[UR4][R6.64+0x4] ;  /* 0x0000040406197981 */ /* 0x000ea4000c1e1900 */
[----:B--2---:R-:W-:-:S07]  /*1300*/  IADD3 R25, -R2, R25, RZ ;  /* 0x0000001902197210 */ /* 0x004fce0007ffe1ff */
.L_x_439:
[----:B------:R-:W-:Y:S01]  /*1310*/  ULDC.64 UR4, c[0x0][0xa10] ;  /* 0x0002840000047ab9 */ /* 0x000fe20000000a00 */
[----:B------:R-:W-:Y:S01]  /*1320*/  ULDC.64 UR6, c[0x0][0x208] ;  /* 0x0000820000067ab9 */ /* 0x000fe20000000a00 */
[----:B------:R-:W-:-:S04]  /*1330*/  ISETP.NE.U32.AND P0, PT, RZ, UR4, PT ;  /* 0x00000004ff007c0c */ /* 0x000fc8000bf05070 */
[----:B------:R-:W-:Y:S01]  /*1340*/  ISETP.NE.AND.EX P0, PT, RZ, UR5, PT, P0 ;  /* 0x00000005ff007c0c */ /* 0x000fe2000bf05300 */
[----:B0----5:R-:W-:Y:S01]  /*1350*/  IMAD.IADD R8, R25, 0x1, -R0 ;  /* 0x0000000119087824 */ /* 0x021fe200078e0a00 */
[----:B------:R-:W-:-:S11]  /*1360*/  ULDC.64 UR4, c[0x0][0xa30] ;  /* 0x00028c0000047ab9 */ /* 0x000fd60000000a00 */
[----:B-1----:R-:W0:Y:S02]  /*1370*/  @P0 LDC.64 R2, c[0x0][0xa10] ;  /* 0x00028400ff020b82 */ /* 0x002e240000000a00 */
[----:B0-----:R-:W-:-:S05]  /*1380*/  @P0 IMAD.WIDE R2, R91, 0x4, R2 ;  /* 0x000000045b020825 */ /* 0x001fca00078e0202 */
[----:B------:R-:W2:Y:S04]  /*1390*/  @P0 LDG.E R6, desc[UR6][R2.64] ;  /* 0x0000000602060981 */ /* 0x000ea8000c1e1900 */
[----:B------:R-:W2:Y:S01]  /*13a0*/  @P0 LDG.E R7, desc[UR6][R2.64+0x4] ;  /* 0x0000040602070981 */ /* 0x000ea2000c1e1900 */
[----:B------:R-:W-:Y:S01]  /*13b0*/  IADD3 R116, -R8, RZ, RZ ;  /* 0x000000ff08747210 */ /* 0x000fe20007ffe1ff */
[----:B------:R-:W-:Y:S01]  /*13c0*/  IMAD.MOV.U32 R136, RZ, RZ, R25 ;  /* 0x000000ffff887224 */ /* 0x000fe200078e0019 */
[----:B------:R-:W-:Y:S02]  /*13d0*/  ISETP.NE.U32.AND P1, PT, RZ, UR4, PT ;  /* 0x00000004ff007c0c */ /* 0x000fe4000bf25070 */
[----:B------:R-:W-:Y:S02]  /*13e0*/  VIMNMX R116, RZ, R116, !PT ;  /* 0x00000074ff747248 */ /* 0x000fe40007fe0100 */
[----:B------:R-:W-:-:S13]  /*13f0*/  ISETP.NE.AND.EX P1, PT, RZ, UR5, PT, P1 ;  /* 0x00000005ff007c0c */ /* 0x000fda000bf25310 */
[----:B------:R-:W-:-:S04]  /*1400*/  @P1 IADD3 R4, P2, R26, UR4, RZ ;  /* 0x000000041a041c10 */ /* 0x000fc8000ff5e0ff */
[----:B------:R-:W-:-:S05]  /*1410*/  @P1 IADD3.X R5, R27, UR5, RZ, P2, !PT ;  /* 0x000000051b051c10 */ /* 0x000fca00097fe4ff */
[----:B------:R0:W5:Y:S01]  /*1420*/  @P1 LDG.E R136, desc[UR6][R4.64] ;  /* 0x0000000604881981 */ /* 0x000162000c1e1900 */
[----:B--2---:R-:W-:-:S05]  /*1430*/  @P0 IADD3 R24, -R6, R7, RZ ;  /* 0x0000000706180210 */ /* 0x004fca0007ffe1ff */
[----:B------:R-:W-:-:S04]  /*1440*/  IMAD.IADD R180, R8, 0x1, R24 ;  /* 0x0000000108b47824 */ /* 0x000fc800078e0218 */
[----:B------:R-:W-:-:S04]  /*1450*/  VIADD R0, R180, 0x4f ;  /* 0x0000004fb4007836 */ /* 0x000fc80000000000 */
[----:B------:R-:W-:-:S05]  /*1460*/  IMAD.HI R0, R0, 0x66666667, RZ ;  /* 0x6666666700007827 */ /* 0x000fca00078e02ff */
[----:B------:R-:W-:-:S04]  /*1470*/  SHF.R.U32.HI R223, RZ, 0x1f, R0 ;  /* 0x0000001fffdf7819 */ /* 0x000fc80000011600 */
[----:B------:R-:W-:-:S05]  /*1480*/  LEA.HI.SX32 R223, R0, R223, 0x1b ;  /* 0x000000df00df7211 */ /* 0x000fca00078fdaff */
[----:B------:R-:W-:-:S05]  /*1490*/  IMAD R3, R223, 0x50, -R8 ;  /* 0x00000050df037824 */ /* 0x000fca00078e0a08 */
[----:B------:R-:W-:-:S04]  /*14a0*/  VIMNMX R3, R3, R24, PT ;  /* 0x0000001803037248 */ /* 0x000fc80003fe0100 */
[----:B------:R-:W-:Y:S01]  /*14b0*/  ISETP.GT.AND P0, PT, R3, R116, PT ;  /* 0x000000740300720c */ /* 0x000fe20003f04270 */
[----:B------:R-:W-:-:S05]  /*14c0*/  IMAD.WIDE.U32 R116, R116, -0x33333333, RZ ;  /* 0xcccccccd74747825 */ /* 0x000fca00078e00ff */
[----:B------:R-:W-:-:S05]  /*14d0*/  SHF.R.U32.HI R116, RZ, 0x6, R117 ;  /* 0x00000006ff747819 */ /* 0x000fca0000011675 */
[----:B------:R-:W-:Y:S02]  /*14e0*/  IMAD.MOV.U32 R2, RZ, RZ, R116 ;  /* 0x000000ffff027224 */ /* 0x000fe400078e0074 */
[----:B------:R-:W-:-:S04]  /*14f0*/  @P0 VIADD R0, R3, 0x4f ;  /* 0x0000004f03000836 */ /* 0x000fc80000000000 */
[----:B------:R-:W-:-:S05]  /*1500*/  @P0 IMAD.HI R0, R0, 0x66666667, RZ ;  /* 0x6666666700000827 */ /* 0x000fca00078e02ff */
[----:B------:R-:W-:-:S04]  /*1510*/  @P0 SHF.R.U32.HI R3, RZ, 0x1f, R0 ;  /* 0x0000001fff030819 */ /* 0x000fc80000011600 */
[----:B------:R-:W-:Y:S02]  /*1520*/  @P0 LEA.HI.SX32 R2, R0, R3, 0x1b ;  /* 0x0000000300020211 */ /* 0x000fe400078fdaff */
[----:B------:R-:W-:Y:S02]  /*1530*/  PLOP3.LUT P0, PT, PT, PT, PT, 0x80, 0x0 ;  /* 0x000000000000781c */ /* 0x000fe40003f0f070 */
[----:B------:R-:W-:-:S13]  /*1540*/  ISETP.GT.AND P1, PT, R2, R116, PT ;  /* 0x000000740200720c */ /* 0x000fda0003f24270 */
[----:B0-----:R-:W-:Y:S05]  /*1550*/  @!P1 BRA `(.L_x_440) ;  /* 0x0000009000e49947 */ /* 0x001fea0003800000 */
[----:B------:R-:W-:Y:S01]  /*1560*/  IADD3 R0, R22, 0x24400, RZ ;  /* 0x0002440016007810 */ /* 0x000fe20007ffe0ff */
[----:B------:R-:W-:Y:S03]  /*1570*/  BSSY B6, `(.L_x_441) ;  /* 0x0000013000067945 */ /* 0x000fe60003800000 */
[----:B------:R-:W-:-:S13]  /*1580*/  LOP3.LUT P0, RZ, R0, 0x3ff, RZ, 0xc0, !PT ;  /* 0x000003ff00ff7812 */ /* 0x000fda000780c0ff */
[----:B------:R-:W-:Y:S05]  /*1590*/  @!P0 BRA `(.L_x_442) ;  /* 0x0000000000408947 */ /* 0x000fea0003800000 */
        /* <DEDUP_REMOVED lines=9> */
[----:B------:R-:W-:Y:S01]  /*1630*/  IMAD.U32 R7, RZ, RZ, UR5 ;  /* 0x00000005ff077e24 */ /* 0x000fe2000f8e00ff */
[----:B------:R-:W-:Y:S01]  /*1640*/  MOV R11, UR7 ;  /* 0x00000007000b7c02 */ /* 0x000fe20008000f00 */
[----:B------:R-:W-:Y:S01]  /*1650*/  IMAD.MOV.U32 R8, RZ, RZ, 0x70 ;  /* 0x00000070ff087424 */ /* 0x000fe200078e00ff */
[----:B------:R-:W-:Y:S01]  /*1660*/  MOV R13, RZ ;  /* 0x000000ff000d7202 */ /* 0x000fe20000000f00 */
[----:B0-----:R-:W-:-:S07]  /*1670*/  IMAD.MOV.U32 R12, RZ, RZ, 0x1 ;  /* 0x00000001ff0c7424 */ /* 0x001fce00078e00ff */
[----:B------:R-:W-:-:S07]  /*1680*/  LEPC R20, `(.L_x_442) ;  /* 0x000000001014794e */ /* 0x000fce0000000000 */
[----:B-1---5:R-:W-:Y:S05]  /*1690*/  CALL.ABS.NOINC R14 ;  /* 0x000000000e007343 */ /* 0x022fea0003c00000 */
.L_x_442:
[----:B------:R-:W-:Y:S05]  /*16a0*/  BSYNC B6 ;  /* 0x0000000000067941 */ /* 0x000fea0003800000 */
.L_x_441:
[----:B------:R-:W-:Y:S01]  /*16b0*/  VIADD R0, R22, 0x400 ;  /* 0x0000040016007836 */ /* 0x000fe20000000000 */
[----:B------:R-:W-:Y:S04]  /*16c0*/  BSSY B6, `(.L_x_443) ;  /* 0x0000013000067945 */ /* 0x000fe80003800000 */
[----:B------:R-:W-:-:S13]  /*16d0*/  LOP3.LUT P0, RZ, R0, 0x3ff, RZ, 0xc0, !PT ;  /* 0x000003ff00ff7812 */ /* 0x000fda000780c0ff */
[----:B------:R-:W-:Y:S05]  /*16e0*/  @!P0 BRA `(.L_x_444) ;  /* 0x0000000000408947 */ /* 0x000fea0003800000 */
[----:B------:R-:W-:Y:S01]  /*16f0*/  MOV R0, 0x0 ;  /* 0x0000000000007802 */ /* 0x000fe20000000f00 */
[----:B------:R-:W-:Y:S01]  /*1700*/  ULDC.64 UR4, c[0x4][0xa8] ;  /* 0x01002a0000047ab9 */ /* 0x000fe20000000a00 */
[----:B------:R-:W-:Y:S01]  /*1710*/  ULDC.64 UR6, c[0x4][0x18] ;  /* 0x0100060000067ab9 */ /* 0x000fe20000000a00 */
[----:B------:R-:W-:Y:S01]  /*1720*/  IMAD.U32 R4, RZ, RZ, UR4 ;  /* 0x00000004ff047e24 */ /* 0x000fe2000f8e00ff */
[----:B------:R0:W1:Y:S01]  /*1730*/  LDC.64 R14, c[0x4][R0] ;  /* 0x01000000000e7b82 */ /* 0x0000620000000a00 */
[----:B------:R-:W-:Y:S01]  /*1740*/  MOV R5, UR5 ;  /* 0x0000000500057c02 */ /* 0x000fe20008000f00 */
[----:B------:R-:W-:Y:S01]  /*1750*/  ULDC.64 UR4, c[0x4][0xb0] ;  /* 0x01002c0000047ab9 */ /* 0x000fe20000000a00 */
[----:B------:R-:W-:Y:S01]  /*1760*/  MOV R10, UR6 ;  /* 0x00000006000a7c02 */ /* 0x000fe20008000f00 */
[----:B------:R-:W-:Y:S01]  /*1770*/  IMAD.U32 R6, RZ, RZ, UR4 ;  /* 0x00000004ff067e24 */ /* 0x000fe2000f8e00ff */
[----:B------:R-:W-:Y:S01]  /*1780*/  MOV R12, 0x1 ;  /* 0x00000001000c7802 */ /* 0x000fe20000000f00 */
[----:B------:R-:W-:-:S02]  /*1790*/  IMAD.U32 R7, RZ, RZ, UR5 ;  /* 0x00000005ff077e24 */ /* 0x000fc4000f8e00ff */
[----:B------:R-:W-:Y:S02]  /*17a0*/  IMAD.U32 R11, RZ, RZ, UR7 ;  /* 0x00000007ff0b7e24 */ /* 0x000fe4000f8e00ff */
[----:B------:R-:W-:Y:S02]  /*17b0*/  IMAD.MOV.U32 R8, RZ, RZ, 0x70 ;  /* 0x00000070ff087424 */ /* 0x000fe400078e00ff */
[----:B0-----:R-:W-:-:S07]  /*17c0*/  IMAD.MOV.U32 R13, RZ, RZ, RZ ;  /* 0x000000ffff0d7224 */ /* 0x001fce00078e00ff */
[----:B------:R-:W-:-:S07]  /*17d0*/  LEPC R20, `(.L_x_444) ;  /* 0x000000001014794e */ /* 0x000fce0000000000 */
[----:B-1---5:R-:W-:Y:S05]  /*17e0*/  CALL.ABS.NOINC R14 ;  /* 0x000000000e007343 */ /* 0x022fea0003c00000 */
.L_x_444:
[----:B------:R-:W-:Y:S05]  /*17f0*/  BSYNC B6 ;  /* 0x0000000000067941 */ /* 0x000fea0003800000 */
.L_x_443:
[----:B------:R-:W2:Y:S01]  /*1800*/  LDL R32, [R1+0x58] ;  /* 0x0000580001207983 */ /* 0x000ea20000100800 */
[----:B------:R-:W-:-:S03]  /*1810*/  ULDC.64 UR4, c[0x0][0x9f8] ;  /* 0x00027e0000047ab9 */ /* 0x000fc60000000a00 */
[----:B------:R-:W3:Y:S01]  /*1820*/  LDL R28, [R1+0x54] ;  /* 0x00005400011c7983 */ /* 0x000ee20000100800 */
[----:B------:R-:W-:Y:S01]  /*1830*/  ISETP.NE.U32.AND P0, PT, RZ, UR4, PT ;  /* 0x00000004ff007c0c */ /* 0x000fe2000bf05070 */
[----:B------:R-:W-:Y:S01]  /*1840*/  ULDC.64 UR6, c[0x0][0x208] ;  /* 0x0000820000067ab9 */ /* 0x000fe20000000a00 */
[----:B------:R-:W0:Y:S01]  /*1850*/  LDC R115, c[0x0][0x3f4] ;  /* 0x0000fd00ff737b82 */ /* 0x000e220000000800 */
[----:B------:R-:W4:Y:S01]  /*1860*/  LDL R11, [R1+0x68] ;  /* 0x00006800010b7983 */ /* 0x000f220000100800 */
[----:B------:R-:W-:-:S06]  /*1870*/  ISETP.NE.AND.EX P0, PT, RZ, UR5, PT, P0 ;  /* 0x00000005ff007c0c */ /* 0x000fcc000bf05300 */
[----:B------:R-:W1:Y:S07]  /*1880*/  LDC.64 R98, c[0x0][0x3f8] ;  /* 0x0000fe00ff627b82 */ /* 0x000e6e0000000a00 */
[----:B------:R-:W-:Y:S01]  /*1890*/  @P0 IADD3 R4, P1, R26, UR4, RZ ;  /* 0x000000041a040c10 */ /* 0x000fe2000ff3e0ff */
[----:B------:R-:W0:Y:S01]  /*18a0*/  LDC.64 R92, c[0x0][0x408] ;  /* 0x00010200ff5c7b82 */ /* 0x000e220000000a00 */
[----:B------:R-:W-:Y:S02]  /*18b0*/  ULDC UR4, c[0x0][0x2f4] ;  /* 0x0000bd0000047ab9 */ /* 0x000fe40000000800 */
[----:B------:R-:W-:-:S05]  /*18c0*/  @P0 IADD3.X R5, R27, UR5, RZ, P1, !PT ;  /* 0x000000051b050c10 */ /* 0x000fca0008ffe4ff */
[----:B------:R0:W4:Y:S01]  /*18d0*/  @P0 LDG.E R91, desc[UR6][R4.64] ;  /* 0x00000006045b0981 */ /* 0x000122000c1e1900 */
[----:B------:R-:W-:Y:S01]  /*18e0*/  ISETP.GE.AND P1, PT, R213, UR4, PT ;  /* 0x00000004d5007c0c */ /* 0x000fe2000bf26270 */
[C---:B------:R-:W-:Y:S01]  /*18f0*/  VIADD R34, R219.reuse, 0x40 ;  /* 0x00000040db227836 */ /* 0x040fe20000000000 */
[----:B------:R-:W-:Y:S01]  /*1900*/  ISETP.GE.AND P0, PT, R16, UR4, PT ;  /* 0x0000000410007c0c */ /* 0x000fe2000bf06270 */
[C---:B------:R-:W-:Y:S01]  /*1910*/  VIADD R21, R219.reuse, 0x40 ;  /* 0x00000040db157836 */ /* 0x040fe20000000000 */
[----:B------:R-:W-:Y:S01]  /*1920*/  SEL R3, RZ, 0xffffffff, P1 ;  /* 0xffffffffff037807 */ /* 0x000fe20000800000 */
[----:B------:R-:W-:Y:S01]  /*1930*/  IMAD.SHL.U32 R34, R34, 0x40, RZ ;  /* 0x0000004022227824 */ /* 0x000fe200078e00ff */
[----:B------:R-:W-:Y:S01]  /*1940*/  SEL R0, RZ, 0x1, P0 ;  /* 0x00000001ff007807 */ /* 0x000fe20000000000 */
[-C--:B-1----:R-:W-:Y:S01]  /*1950*/  IMAD.WIDE.U32 R100, R219, R98.reuse, R16 ;  /* 0x00000062db647225 */ /* 0x082fe200078e0010 */
[----:B------:R-:W-:Y:S01]  /*1960*/  ISETP.GE.AND P2, PT, R18, UR4, PT ;  /* 0x0000000412007c0c */ /* 0x000fe2000bf46270 */
[----:B------:R-:W1:Y:S01]  /*1970*/  S2R R138, SR_TID.X ;  /* 0x00000000008a7919 */ /* 0x000e620000002100 */
[----:B------:R-:W-:Y:S01]  /*1980*/  SHF.R.S32.HI R7, RZ, 0x1f, R219 ;  /* 0x0000001fff077819 */ /* 0x000fe200000114db */
[----:B------:R-:W-:Y:S01]  /*1990*/  IMAD.SHL.U32 R3, R3, 0x2, RZ ;  /* 0x0000000203037824 */ /* 0x000fe200078e00ff */
[----:B------:R-:W-:Y:S01]  /*19a0*/  SHF.R.S32.HI R215, RZ, 0x1f, R214 ;  /* 0x0000001fffd77819 */ /* 0x000fe200000114d6 */
[----:B------:R-:W-:Y:S01]  /*19b0*/  VIADD R31, R219, 0x20 ;  /* 0x00000020db1f7836 */ /* 0x000fe20000000000 */
[----:B0-----:R-:W-:Y:S01]  /*19c0*/  ISETP.GE.AND P1, PT, R213, R115, PT ;  /* 0x00000073d500720c */ /* 0x001fe20003f26270 */
[----:B------:R-:W-:Y:S01]  /*19d0*/  IMAD R6, R7, R98, RZ ;  /* 0x0000006207067224 */ /* 0x000fe200078e02ff */
[----:B------:R-:W-:Y:S01]  /*19e0*/  LOP3.LUT R0, R3, 0x2, R0, 0xe2, !PT ;  /* 0x0000000203007812 */ /* 0x000fe200078ee200 */
[----:B------:R-:W-:Y:S01]  /*19f0*/  IMAD.WIDE.U32 R96, R219, R92, R214 ;  /* 0x0000005cdb607225 */ /* 0x000fe200078e00d6 */
[----:B------:R-:W-:-:S02]  /*1a00*/  SEL R3, RZ, 0x4, P2 ;  /* 0x00000004ff037807 */ /* 0x000fc40001000000 */
[----:B------:R-:W-:Y:S01]  /*1a10*/  ISETP.GE.AND P2, PT, R16, R115, PT ;  /* 0x000000731000720c */ /* 0x000fe20003f46270 */
[----:B------:R-:W-:Y:S01]  /*1a20*/  IMAD R5, R219, R99, R6 ;  /* 0x00000063db057224 */ /* 0x000fe200078e0206 */
[----:B------:R-:W-:Y:S01]  /*1a30*/  LOP3.LUT R4, R0, R3, RZ, 0xfc, !PT ;  /* 0x0000000300047212 */ /* 0x000fe200078efcff */
[-C--:B------:R-:W-:Y:S01]  /*1a40*/  IMAD R0, R7, R92.reuse, RZ ;  /* 0x0000005c07007224 */ /* 0x080fe200078e02ff */
[----:B------:R-:W-:Y:S01]  /*1a50*/  SEL R3, R115, RZ, P2 ;  /* 0x000000ff73037207 */ /* 0x000fe20001000000 */
[----:B------:R-:W-:Y:S01]  /*1a60*/  IMAD.WIDE.U32 R94, R219, R92, R16 ;  /* 0x0000005cdb5e7225 */ /* 0x000fe200078e0010 */
[----:B------:R-:W-:Y:S02]  /*1a70*/  SEL R6, R115, RZ, P1 ;  /* 0x000000ff73067207 */ /* 0x000fe40000800000 */
[----:B------:R-:W-:Y:S01]  /*1a80*/  IADD3 R3, R16, R3, RZ ;  /* 0x0000000310037210 */ /* 0x000fe20007ffe0ff */
[C---:B------:R-:W-:Y:S01]  /*1a90*/  IMAD R7, R219.reuse, R93, R0 ;  /* 0x0000005ddb077224 */ /* 0x040fe200078e0200 */
[C---:B------:R-:W-:Y:S01]  /*1aa0*/  IADD3 R35, R219.reuse, 0x20, RZ ;  /* 0x00000020db237810 */ /* 0x040fe20007ffe0ff */
[----:B------:R-:W-:Y:S01]  /*1ab0*/  IMAD.WIDE.U32 R102, R219, R98, R214 ;  /* 0x00000062db667225 */ /* 0x000fe200078e00d6 */
[----:B------:R-:W-:-:S02]  /*1ac0*/  SHF.R.S32.HI R0, RZ, 0x1f, R3 ;  /* 0x0000001fff007819 */ /* 0x000fc40000011403 */
[----:B------:R-:W-:Y:S01]  /*1ad0*/  SHF.L.U32 R21, R21, 0x6, RZ ;  /* 0x0000000615157819 */ /* 0x000fe200000006ff */
[----:B------:R-:W-:Y:S01]  /*1ae0*/  IMAD.IADD R97, R97, 0x1, R7 ;  /* 0x0000000161617824 */ /* 0x000fe200078e0207 */
[----:B------:R-:W-:Y:S01]  /*1af0*/  IADD3 R103, R103, R5, RZ ;  /* 0x0000000567677210 */ /* 0x000fe20007ffe0ff */
[----:B------:R-:W-:Y:S01]  /*1b00*/  IMAD.IADD R95, R7, 0x1, R95 ;  /* 0x00000001075f7824 */ /* 0x000fe200078e025f */
[----:B------:R-:W-:Y:S01]  /*1b10*/  IADD3 R7, R213, R6, RZ ;  /* 0x00000006d5077210 */ /* 0x000fe20007ffe0ff */
[----:B------:R-:W-:Y:S01]  /*1b20*/  IMAD.IADD R101, R5, 0x1, R101 ;  /* 0x0000000105657824 */ /* 0x000fe200078e0265 */
[CC--:B------:R-:W-:Y:S01]  /*1b30*/  LEA.HI R5, R0.reuse, R3.reuse, RZ, 0x6 ;  /* 0x0000000300057211 */ /* 0x0c0fe200078f30ff */
[----:B------:R-:W-:Y:S01]  /*1b40*/  IMAD.SHL.U32 R35, R35, 0x40, RZ ;  /* 0x0000004023237824 */ /* 0x000fe200078e00ff */
[----:B------:R-:W-:Y:S01]  /*1b50*/  SHF.R.S32.HI R8, RZ, 0x1f, R7 ;  /* 0x0000001fff087819 */ /* 0x000fe20000011407 */
[----:B------:R-:W-:Y:S01]  /*1b60*/  IMAD.SHL.U32 R31, R31, 0x40, RZ ;  /* 0x000000401f1f7824 */ /* 0x000fe200078e00ff */
[----:B------:R-:W-:Y:S01]  /*1b70*/  LEA.HI R10, R0, R3, RZ, 0x3 ;  /* 0x00000003000a7211 */ /* 0x000fe200078f18ff */
[----:B------:R-:W-:Y:S01]  /*1b80*/  IMAD.IADD R120, R120, 0x1, R25 ;  /* 0x0000000178787824 */ /* 0x000fe200078e0219 */
[----:B------:R-:W-:-:S02]  /*1b90*/  LOP3.LUT R34, R34, 0x1c0, RZ, 0xc0, !PT ;  /* 0x000001c022227812 */ /* 0x000fc400078ec0ff */
[----:B------:R-:W-:Y:S02]  /*1ba0*/  LOP3.LUT R21, R21, 0x1c0, RZ, 0xc0, !PT ;  /* 0x000001c015157812 */ /* 0x000fe400078ec0ff */
[----:B------:R-:W-:Y:S02]  /*1bb0*/  SHF.R.S32.HI R6, RZ, 0x6, R5 ;  /* 0x00000006ff067819 */ /* 0x000fe40000011405 */
[-C--:B------:R-:W-:Y:S02]  /*1bc0*/  LEA.HI R20, R8, R7.reuse, RZ, 0x3 ;  /* 0x0000000708147211 */ /* 0x080fe400078f18ff */
[----:B------:R-:W-:Y:S01]  /*1bd0*/  LOP3.LUT R9, R34, 0x38, R10, 0xf8, !PT ;  /* 0x0000003822097812 */ /* 0x000fe200078ef80a */
[----:B------:R-:W-:Y:S01]  /*1be0*/  IMAD R134, R6, 0x1400, R229 ;  /* 0x0000140006867824 */ /* 0x000fe200078e02e5 */
[----:B------:R-:W-:Y:S02]  /*1bf0*/  SHF.R.U32.HI R21, RZ, 0x3, R21 ;  /* 0x00000003ff157819 */ /* 0x000fe40000011615 */
[----:B------:R-:W-:-:S02]  /*1c00*/  LEA.HI R7, R8, R7, RZ, 0x6 ;  /* 0x0000000708077211 */ /* 0x000fc400078f30ff */
[--C-:B------:R-:W-:Y:S02]  /*1c10*/  LOP3.LUT R0, R225, 0x38, R10.reuse, 0xf8, !PT ;  /* 0x00000038e1007812 */ /* 0x100fe400078ef80a */
[----:B------:R-:W-:Y:S02]  /*1c20*/  LOP3.LUT R35, R35, 0x1c0, RZ, 0xc0, !PT ;  /* 0x000001c023237812 */ /* 0x000fe400078ec0ff */
[----:B------:R-:W-:Y:S02]  /*1c30*/  SHF.R.U32.HI R33, RZ, 0x3, R225 ;  /* 0x00000003ff217819 */ /* 0x000fe400000116e1 */
[----:B------:R-:W-:Y:S02]  /*1c40*/  LOP3.LUT R31, R31, 0x1c0, RZ, 0xc0, !PT ;  /* 0x000001c01f1f7812 */ /* 0x000fe400078ec0ff */
[----:B------:R-:W-:Y:S02]  /*1c50*/  LOP3.LUT R9, R9, R21, RZ, 0x3c, !PT ;  /* 0x0000001509097212 */ /* 0x000fe400078e3cff */
[----:B------:R-:W-:-:S02]  /*1c60*/  LOP3.LUT R5, R35, 0x38, R10, 0xf8, !PT ;  /* 0x0000003823057812 */ /* 0x000fc400078ef80a */
[----:B------:R-:W-:Y:S02]  /*1c70*/  LOP3.LUT R3, R0, R33, RZ, 0x3c, !PT ;  /* 0x0000002100037212 */ /* 0x000fe400078e3cff */
[----:B------:R-:W-:Y:S02]  /*1c80*/  SHF.R.U32.HI R31, RZ, 0x3, R31 ;  /* 0x00000003ff1f7819 */ /* 0x000fe4000001161f */
[----:B------:R-:W-:Y:S02]  /*1c90*/  LOP3.LUT R0, R225, 0x38, R20, 0xf8, !PT ;  /* 0x00000038e1007812 */ /* 0x000fe400078ef814 */
[----:B------:R-:W-:Y:S02]  /*1ca0*/  LOP3.LUT R5, R5, R31, RZ, 0x3c, !PT ;  /* 0x0000001f05057212 */ /* 0x000fe400078e3cff */
[----:B------:R-:W-:Y:S02]  /*1cb0*/  LOP3.LUT R0, R0, R33, RZ, 0x3c, !PT ;  /* 0x0000002100007212 */ /* 0x000fe400078e3cff */
[----:B------:R-:W-:-:S02]  /*1cc0*/  IADD3 R134, R134, R3, RZ ;  /* 0x0000000386867210 */ /* 0x000fc40007ffe0ff */
[----:B------:R-:W-:Y:S02]  /*1cd0*/  LOP3.LUT R3, R35, 0x38, R20, 0xf8, !PT ;  /* 0x0000003823037812 */ /* 0x000fe400078ef814 */
[----:B------:R-:W-:Y:S01]  /*1ce0*/  ISETP.GE.AND P0, PT, R19, UR4, PT ;  /* 0x0000000413007c0c */ /* 0x000fe2000bf06270 */
[----:B------:R-:W-:Y:S01]  /*1cf0*/  IMAD.SHL.U32 R107, R92, 0x20, RZ ;  /* 0x000000205c6b7824 */ /* 0x000fe200078e00ff */
[----:B------:R-:W-:Y:S01]  /*1d00*/  LOP3.LUT R8, R3, R31, RZ, 0x3c, !PT ;  /* 0x0000001f03087212 */ /* 0x000fe200078e3cff */
[-C--:B-----5:R-:W-:Y:S01]  /*1d10*/  IMAD.WIDE.U32 R96, R136, R92.reuse, R96 ;  /* 0x0000005c88607225 */ /* 0x0a0fe200078e0060 */
[C-C-:B------:R-:W-:Y:S02]  /*1d20*/  SHF.L.U64.HI R106, R92.reuse, 0x5, R93.reuse ;  /* 0x000000055c6a7819 */ /* 0x140fe4000001025d */
[----:B------:R-:W-:Y:S01]  /*1d30*/  SHF.L.U64.HI R110, R92, 0x6, R93 ;  /* 0x000000065c6e7819 */ /* 0x000fe2000001025d */
[----:B------:R-:W-:Y:S01]  /*1d40*/  IMAD.WIDE.U32 R94, R136, R92, R94 ;  /* 0x0000005c885e7225 */ /* 0x000fe200078e005e */
[----:B------:R-:W-:-:S02]  /*1d50*/  SHF.L.U32 R111, R92, 0x6, RZ ;  /* 0x000000065c6f7819 */ /* 0x000fc400000006ff */
[----:B------:R-:W-:Y:S01]  /*1d60*/  SEL R3, RZ, 0x8, P0 ;  /* 0x00000008ff037807 */ /* 0x000fe20000000000 */
[----:B------:R-:W-:-:S04]  /*1d70*/  IMAD.WIDE.U32 R100, R136, R98, R100 ;  /* 0x0000006288647225 */ /* 0x000fc800078e0064 */
[----:B------:R-:W-:Y:S01]  /*1d80*/  IMAD.WIDE.U32 R102, R136, R98, R102 ;  /* 0x0000006288667225 */ /* 0x000fe200078e0066 */
[C---:B------:R-:W-:Y:S02]  /*1d90*/  LOP3.LUT R26, R4.reuse, R3, RZ, 0xfc, !PT ;  /* 0x00000003041a7212 */ /* 0x040fe400078efcff */
[----:B------:R-:W-:Y:S01]  /*1da0*/  LOP3.LUT R3, R4, 0x1, RZ, 0xc0, !PT ;  /* 0x0000000104037812 */ /* 0x000fe200078ec0ff */
[----:B------:R-:W-:Y:S01]  /*1db0*/  IMAD R121, R99, 0x50, RZ ;  /* 0x0000005063797824 */ /* 0x000fe200078e02ff */
[C-C-:B------:R-:W-:Y:S01]  /*1dc0*/  SHF.L.U64.HI R104, R98.reuse, 0x5, R99.reuse ;  /* 0x0000000562687819 */ /* 0x140fe20000010263 */
[C---:B------:R-:W-:Y:S01]  /*1dd0*/  IMAD.SHL.U32 R109, R98.reuse, 0x40, RZ ;  /* 0x00000040626d7824 */ /* 0x040fe200078e00ff */
[C---:B------:R-:W-:Y:S02]  /*1de0*/  SHF.L.U64.HI R108, R98.reuse, 0x6, R99 ;  /* 0x00000006626c7819 */ /* 0x040fe40000010263 */
[----:B------:R-:W-:Y:S01]  /*1df0*/  SHF.L.U32 R105, R98, 0x5, RZ ;  /* 0x0000000562697819 */ /* 0x000fe200000006ff */
[----:B------:R-:W-:Y:S01]  /*1e00*/  IMAD.SHL.U32 R115, R115, 0x2, RZ ;  /* 0x0000000273737824 */ /* 0x000fe200078e00ff */
[----:B------:R-:W-:-:S02]  /*1e10*/  LOP3.LUT R25, R26, 0x4, RZ, 0xc0, !PT ;  /* 0x000000041a197812 */ /* 0x000fc400078ec0ff */
[----:B-1----:R-:W-:Y:S01]  /*1e20*/  LEA.HI R138, R138, 0x8, RZ, 0x19 ;  /* 0x000000088a8a7811 */ /* 0x002fe200078fc8ff */
[C---:B--2---:R-:W-:Y:S02]  /*1e30*/  IMAD R132, R6.reuse, 0x1400, R32 ;  /* 0x0000140006847824 */ /* 0x044fe400078e0220 */
[----:B---3--:R-:W-:Y:S01]  /*1e40*/  IMAD R130, R6, 0x1400, R28 ;  /* 0x0000140006827824 */ /* 0x008fe200078e021c */
[----:B------:R-:W-:Y:S01]  /*1e50*/  SHF.R.S32.HI R6, RZ, 0x6, R7 ;  /* 0x00000006ff067819 */ /* 0x000fe20000011407 */
[----:B------:R-:W-:Y:S01]  /*1e60*/  IMAD.IADD R132, R132, 0x1, R5 ;  /* 0x0000000184847824 */ /* 0x000fe200078e0205 */
[----:B------:R-:W-:Y:S01]  /*1e70*/  LOP3.LUT R5, R34, 0x38, R20, 0xf8, !PT ;  /* 0x0000003822057812 */ /* 0x000fe200078ef814 */
[----:B------:R-:W-:Y:S01]  /*1e80*/  IMAD.IADD R130, R130, 0x1, R9 ;  /* 0x0000000182827824 */ /* 0x000fe200078e0209 */
[----:B------:R-:W-:Y:S01]  /*1e90*/  SHF.R.S32.HI R9, RZ, 0x1f, R136 ;  /* 0x0000001fff097819 */ /* 0x000fe20000011488 */
[----:B------:R-:W-:-:S05]  /*1ea0*/  IMAD R133, R6, 0x1400, R229 ;  /* 0x0000140006857824 */ /* 0x000fca00078e02e5 */
[----:B------:R-:W-:Y:S01]  /*1eb0*/  IADD3 R133, R133, R0, RZ ;  /* 0x0000000085857210 */ /* 0x000fe20007ffe0ff */
[C---:B------:R-:W-:Y:S02]  /*1ec0*/  IMAD R0, R9.reuse, R98, RZ ;  /* 0x0000006209007224 */ /* 0x040fe400078e02ff */
[----:B------:R-:W-:Y:S02]  /*1ed0*/  IMAD R9, R9, R92, RZ ;  /* 0x0000005c09097224 */ /* 0x000fe400078e02ff */
[C---:B------:R-:W-:Y:S02]  /*1ee0*/  IMAD R131, R6.reuse, 0x1400, R32 ;  /* 0x0000140006837824 */ /* 0x040fe400078e0220 */
[----:B------:R-:W-:Y:S01]  /*1ef0*/  IMAD R129, R6, 0x1400, R28 ;  /* 0x0000140006817824 */ /* 0x000fe200078e021c */
[----:B------:R-:W-:Y:S01]  /*1f00*/  LOP3.LUT R6, R5, R21, RZ, 0x3c, !PT ;  /* 0x0000001505067212 */ /* 0x000fe200078e3cff */
[----:B------:R-:W-:Y:S02]  /*1f10*/  IMAD R5, R93, 0x50, RZ ;  /* 0x000000505d057824 */ /* 0x000fe400078e02ff */
[----:B------:R-:W-:-:S02]  /*1f20*/  IMAD R9, R136, R93, R9 ;  /* 0x0000005d88097224 */ /* 0x000fc400078e0209 */
[----:B------:R-:W-:Y:S02]  /*1f30*/  IMAD R7, R136, R99, R0 ;  /* 0x0000006388077224 */ /* 0x000fe400078e0200 */
[----:B------:R-:W-:-:S04]  /*1f40*/  IMAD.WIDE.U32 R92, R92, 0x50, RZ ;  /* 0x000000505c5c7825 */ /* 0x000fc800078e00ff */
[----:B------:R-:W-:Y:S01]  /*1f50*/  IMAD.IADD R128, R93, 0x1, R5 ;  /* 0x000000015d807824 */ /* 0x000fe200078e0205 */
[----:B------:R-:W-:Y:S01]  /*1f60*/  IADD3 R5, R7, R101, RZ ;  /* 0x0000006507057210 */ /* 0x000fe20007ffe0ff */
[----:B------:R-:W-:Y:S02]  /*1f70*/  IMAD.IADD R129, R129, 0x1, R6 ;  /* 0x0000000181817824 */ /* 0x000fe400078e0206 */
[----:B------:R-:W-:Y:S02]  /*1f80*/  IMAD.IADD R4, R103, 0x1, R7 ;  /* 0x0000000167047824 */ /* 0x000fe400078e0207 */
[----:B------:R-:W-:Y:S01]  /*1f90*/  IMAD.IADD R131, R131, 0x1, R8 ;  /* 0x0000000183837824 */ /* 0x000fe200078e0208 */
[----:B------:R-:W-:Y:S01]  /*1fa0*/  SHF.R.S32.HI R8, RZ, 0x3, R10 ;  /* 0x00000003ff087819 */ /* 0x000fe2000001140a */
[----:B------:R-:W-:Y:S02]  /*1fb0*/  IMAD.IADD R6, R97, 0x1, R9 ;  /* 0x0000000161067824 */ /* 0x000fe400078e0209 */
[----:B------:R-:W-:Y:S01]  /*1fc0*/  IMAD.IADD R7, R9, 0x1, R95 ;  /* 0x0000000109077824 */ /* 0x000fe200078e025f */
[----:B------:R-:W-:Y:S01]  /*1fd0*/  LOP3.LUT R9, R10, 0xfffffff8, RZ, 0xc0, !PT ;  /* 0xfffffff80a097812 */ /* 0x000fe200078ec0ff */
[----:B------:R-:W-:Y:S01]  /*1fe0*/  IMAD.WIDE.U32 R98, R98, 0x50, RZ ;  /* 0x0000005062627825 */ /* 0x000fe200078e00ff */
[----:B------:R-:W-:-:S02]  /*1ff0*/  SHF.R.S32.HI R10, RZ, 0x3, R20 ;  /* 0x00000003ff0a7819 */ /* 0x000fc40000011414 */
[----:B------:R-:W-:Y:S01]  /*2000*/  LOP3.LUT R20, R20, 0xfffffff8, RZ, 0xc0, !PT ;  /* 0xfffffff814147812 */ /* 0x000fe200078ec0ff */
[----:B----4-:R-:W-:Y:S01]  /*2010*/  IMAD R112, R11, 0x20, R219 ;  /* 0x000000200b707824 */ /* 0x010fe200078e02db */
[C---:B------:R-:W-:Y:S02]  /*2020*/  LOP3.LUT R21, R26.reuse, 0x2, RZ, 0xc0, !PT ;  /* 0x000000021a157812 */ /* 0x040fe400078ec0ff */
[----:B------:R-:W-:Y:S02]  /*2030*/  SHF.R.S32.HI R0, RZ, 0x1f, R30 ;  /* 0x0000001fff007819 */ /* 0x000fe4000001141e */
[----:B------:R-:W-:Y:S02]  /*2040*/  IADD3 R121, R99, R121, RZ ;  /* 0x0000007963797210 */ /* 0x000fe40007ffe0ff */
[----:B------:R-:W-:Y:S02]  /*2050*/  LOP3.LUT R26, R26, 0x8, RZ, 0xc0, !PT ;  /* 0x000000081a1a7812 */ /* 0x000fe400078ec0ff */
[----:B------:R-:W-:-:S02]  /*2060*/  SHF.R.S32.HI R119, RZ, 0x1f, R91 ;  /* 0x0000001fff777819 */ /* 0x000fc4000001145b */
[----:B------:R-:W-:Y:S02]  /*2070*/  SHF.R.S32.HI R27, RZ, 0x1f, R9 ;  /* 0x0000001fff1b7819 */ /* 0x000fe40000011409 */
[----:B------:R-:W-:-:S07]  /*2080*/  SHF.R.S32.HI R28, RZ, 0x1f, R20 ;  /* 0x0000001fff1c7819 */ /* 0x000fce0000011414 */
.L_x_561:
[----:B------:R-:W0:Y:S01]  /*2090*/  LDC R84, c[0x0][0x430] ;  /* 0x00010c00ff547b82 */ /* 0x000e220000000800 */
[----:B------:R-:W-:Y:S01]  /*20a0*/  IADD3 R2, R2, -0x1, RZ ;  /* 0xffffffff02027810 */ /* 0x000fe20007ffe0ff */
[----:B----4-:R-:W-:Y:S01]  /*20b0*/  IMAD.MOV.U32 R31, RZ, RZ, RZ ;  /* 0x000000ffff1f7224 */ /* 0x010fe200078e00ff */
[----:B------:R-:W-:Y:S01]  /*20c0*/  ULDC.64 UR4, c[0x0][0x208] ;  /* 0x0000820000047ab9 */ /* 0x000fe20000000a00 */
[----:B------:R-:W-:Y:S02]  /*20d0*/  SHF.R.U32.HI R32, RZ, 0x3, R225 ;  /* 0x00000003ff207819 */ /* 0x000fe400000116e1 */
[----:B------:R-:W-:Y:S02]  /*20e0*/  IMAD R11, R2, 0x50, R112 ;  /* 0x00000050020b7824 */ /* 0x000fe400078e0270 */
[----:B------:R-:W1:Y:S02]  /*20f0*/  LDC R114, c[0x0][0x3f4] ;  /* 0x0000fd00ff727b82 */ /* 0x000e640000000800 */
[----:B------:R-:W-:Y:S01]  /*2100*/  IMAD.IADD R33, R120, 0x1, R11 ;  /* 0x0000000178217824 */ /* 0x000fe200078e020b */
[----:B------:R-:W-:-:S03]  /*2110*/  ISETP.GE.AND P0, PT, R11, R24, PT ;  /* 0x000000180b00720c */ /* 0x000fc60003f06270 */
[----:B------:R-:W-:Y:S01]  /*2120*/  IMAD.MOV.U32 R11, RZ, RZ, R33 ;  /* 0x000000ffff0b7224 */ /* 0x000fe200078e0021 */
[----:B------:R-:W-:Y:S02]  /*2130*/  ISETP.GT.OR P0, PT, R112, 0x4f, P0 ;  /* 0x0000004f7000780c */ /* 0x000fe40000704670 */
[----:B0-----:R-:W-:-:S11]  /*2140*/  ISETP.NE.AND P3, PT, R84, 0x1, PT ;  /* 0x000000015400780c */ /* 0x001fd60003f65270 */
[----:B------:R-:W0:Y:S08]  /*2150*/  @!P0 LDC.64 R14, c[0x0][0x428] ;  /* 0x00010a00ff0e8b82 */ /* 0x000e300000000a00 */
[----:B--2---:R-:W2:Y:S08]  /*2160*/  @!P0 LDC.64 R34, c[0x0][0x418] ;  /* 0x00010600ff228b82 */ /* 0x004eb00000000a00 */
[----:B---3--:R-:W3:Y:S08]  /*2170*/  @P3 LDC R12, c[0x0][0x434] ;  /* 0x00010d00ff0c3b82 */ /* 0x008ef00000000800 */
[----:B------:R-:W4:Y:S01]  /*2180*/  @P3 LDC R13, c[0x0][0x438] ;  /* 0x00010e00ff0d3b82 */ /* 0x000f220000000800 */
[----:B---3--:R-:W-:-:S05]  /*2190*/  @P3 IMAD.HI.U32 R12, R33, R12, RZ ;  /* 0x0000000c210c3227 */ /* 0x008fca00078e00ff */
[----:B----4-:R-:W-:Y:S01]  /*21a0*/  @P3 SHF.R.U32.HI R11, RZ, R13, R12 ;  /* 0x0000000dff0b3219 */ /* 0x010fe2000001160c */
[----:B0-----:R-:W-:-:S03]  /*21b0*/  @!P0 IMAD R12, R119, R14, RZ ;  /* 0x0000000e770c8224 */ /* 0x001fc600078e02ff */
[----:B------:R-:W-:Y:S01]  /*21c0*/  @!P0 SHF.R.S32.HI R13, RZ, 0x1f, R11 ;  /* 0x0000001fff0d8819 */ /* 0x000fe2000001140b */
[----:B------:R-:W-:Y:S01]  /*21d0*/  @!P0 IMAD R15, R91, R15, R12 ;  /* 0x0000000f5b0f8224 */ /* 0x000fe200078e020c */
[----:B------:R-:W-:-:S05]  /*21e0*/  @!P0 MOV R12, R11 ;  /* 0x0000000b000c8202 */ /* 0x000fca0000000f00 */
[----:B------:R-:W-:-:S04]  /*21f0*/  @!P0 IMAD.WIDE.U32 R12, R91, R14, R12 ;  /* 0x0000000e5b0c8225 */ /* 0x000fc800078e000c */
[----:B------:R-:W-:Y:S01]  /*2200*/  @!P0 IMAD.IADD R13, R13, 0x1, R15 ;  /* 0x000000010d0d8824 */ /* 0x000fe200078e020f */
[----:B--2---:R-:W-:-:S04]  /*2210*/  @!P0 LEA R14, P3, R12, R34, 0x2 ;  /* 0x000000220c0e8211 */ /* 0x004fc800078610ff */
[----:B------:R-:W-:Y:S02]  /*2220*/  @!P0 LEA.HI.X R15, R12, R35, R13, 0x2, P3 ;  /* 0x000000230c0f8211 */ /* 0x000fe400018f140d */
[----:B------:R-:W-:-:S03]  /*2230*/  LOP3.LUT R12, R225, 0x38, R16, 0xf8, !PT ;  /* 0x00000038e10c7812 */ /* 0x000fc600078ef810 */
[----:B------:R0:W5:Y:S01]  /*2240*/  @!P0 LDG.E R31, desc[UR4][R14.64] ;  /* 0x000000040e1f8981 */ /* 0x000162000c1e1900 */
[----:B-1----:R-:W-:Y:S01]  /*2250*/  ISETP.GE.AND P0, PT, R114, 0x1, PT ;  /* 0x000000017200780c */ /* 0x002fe20003f06270 */
[----:B------:R-:W-:Y:S05]  /*2260*/  YIELD ;  /* 0x0000000000007946 */ /* 0x000fea0003800000 */
[----:B------:R-:W-:Y:S01]  /*2270*/  LOP3.LUT R85, R229, R12, R32, 0xf6, !PT ;  /* 0x0000000ce5557212 */ /* 0x000fe200078ef620 */
[----:B------:R-:W-:Y:S01]  /*2280*/  BSSY B0, `(.L_x_445) ;  /* 0x00007d9000007945 */ /* 0x000fe20003800000 */
[----:B------:R-:W-:Y:S02]  /*2290*/  IADD3 R11, -R11, RZ, RZ ;  /* 0x000000ff0b0b7210 */ /* 0x000fe40007ffe1ff */
[----:B------:R-:W-:Y:S01]  /*22a0*/  ISETP.GT.AND P3, PT, R2, R116, PT ;  /* 0x000000740200720c */ /* 0x000fe20003f64270 */
[----:B------:R-:W-:-:S02]  /*22b0*/  IMAD R85, R212, 0x5000, R85 ;  /* 0x00005000d4557824 */ /* 0x000fc400078e0255 */
[----:B------:R-:W-:Y:S01]  /*22c0*/  IMAD R84, R84, R11, R33 ;  /* 0x0000000b54547224 */ /* 0x000fe200078e0221 */
[----:B------:R-:W-:Y:S01]  /*22d0*/  P2R R113, PR, RZ, 0x8 ;  /* 0x00000008ff717803 */ /* 0x000fe20000000000 */
[----:B------:R-:W-:Y:S01]  /*22e0*/  IMAD R85, R85, 0x2, R22 ;  /* 0x0000000255557824 */ /* 0x000fe200078e0216 */
[----:B0-----:R-:W-:Y:S07]  /*22f0*/  @!P0 BRA `(.L_x_446) ;  /* 0x00000074005c8947 */ /* 0x001fee0003800000 */
[----:B------:R-:W-:Y:S01]  /*2300*/  SHF.R.S32.HI R86, RZ, 0x1f, R84 ;  /* 0x0000001fff567819 */ /* 0x000fe20000011454 */
[----:B------:R-:W-:Y:S01]  /*2310*/  ULDC.64 UR4, c[0x0][0x300] ;  /* 0x0000c00000047ab9 */ /* 0x000fe20000000a00 */
[----:B-----5:R-:W-:Y:S01]  /*2320*/  SHF.R.S32.HI R87, RZ, 0x1f, R31 ;  /* 0x0000001fff577819 */ /* 0x020fe2000001141f */
[----:B------:R-:W-:Y:S01]  /*2330*/  IMAD.WIDE.U32 R12, R84, UR4, RZ ;  /* 0x00000004540c7c25 */ /* 0x000fe2000f8e00ff */
[----:B------:R-:W-:Y:S02]  /*2340*/  ULDC.U8 UR6, c[0x0][0x410] ;  /* 0x0001040000067ab9 */ /* 0x000fe40000000000 */
[----:B------:R-:W-:Y:S01]  /*2350*/  ISETP.NE.AND P0, PT, RZ, UR6, PT ;  /* 0x00000006ff007c0c */ /* 0x000fe2000bf05270 */
[----:B------:R-:W-:Y:S02]  /*2360*/  IMAD R11, R86, UR4, RZ ;  /* 0x00000004560b7c24 */ /* 0x000fe4000f8e02ff */
[----:B------:R-:W-:Y:S02]  /*2370*/  IMAD R88, R2, -0x50, R24 ;  /* 0xffffffb002587824 */ /* 0x000fe400078e0218 */
[----:B------:R-:W-:Y:S01]  /*2380*/  IMAD R11, R84, UR5, R11 ;  /* 0x00000005540b7c24 */ /* 0x000fe2000f8e020b */
[----:B------:R-:W-:-:S02]  /*2390*/  ULDC.64 UR4, c[0x0][0x310] ;  /* 0x0000c40000047ab9 */ /* 0x000fc40000000a00 */
[----:B------:R-:W-:Y:S01]  /*23a0*/  IMAD R14, R87, UR4, RZ ;  /* 0x00000004570e7c24 */ /* 0x000fe2000f8e02ff */
[----:B------:R-:W-:Y:S01]  /*23b0*/  VIMNMX R88, R88, 0x50, PT ;  /* 0x0000005058587848 */ /* 0x000fe20003fe0100 */
[----:B------:R-:W-:Y:S01]  /*23c0*/  IMAD.IADD R13, R13, 0x1, R11 ;  /* 0x000000010d0d7824 */ /* 0x000fe200078e020b */
[----:B------:R-:W-:Y:S01]  /*23d0*/  SHF.R.S32.HI R11, RZ, 0x1f, R2 ;  /* 0x0000001fff0b7819 */ /* 0x000fe20000011402 */
[C---:B------:R-:W-:Y:S02]  /*23e0*/  IMAD R15, R31.reuse, UR5, R14 ;  /* 0x000000051f0f7c24 */ /* 0x040fe4000f8e020e */
[----:B------:R-:W-:Y:S01]  /*23f0*/  IMAD.WIDE.U32 R32, R31, UR4, R12 ;  /* 0x000000041f207c25 */ /* 0x000fe2000f8e000c */
[----:B------:R-:W-:-:S03]  /*2400*/  ULDC.64 UR4, c[0x0][0x308] ;  /* 0x0000c20000047ab9 */ /* 0x000fc60000000a00 */
[----:B------:R-:W-:Y:S01]  /*2410*/  IMAD R13, R0, UR4, RZ ;  /* 0x00000004000d7c24 */ /* 0x000fe2000f8e02ff */
[----:B------:R-:W-:Y:S01]  /*2420*/  IADD3 R33, R33, R15, RZ ;  /* 0x0000000f21217210 */ /* 0x000fe20007ffe0ff */
[----:B------:R-:W-:Y:S02]  /*2430*/  IMAD R12, R121, R2, RZ ;  /* 0x00000002790c7224 */ /* 0x000fe400078e02ff */
[C---:B------:R-:W-:Y:S02]  /*2440*/  IMAD R13, R30.reuse, UR5, R13 ;  /* 0x000000051e0d7c24 */ /* 0x040fe4000f8e020d */
[----:B------:R-:W-:Y:S01]  /*2450*/  IMAD.WIDE.U32 R32, R30, UR4, R32 ;  /* 0x000000041e207c25 */ /* 0x000fe2000f8e0020 */
[----:B------:R-:W-:-:S03]  /*2460*/  ULDC.64 UR4, c[0x0][0x2e8] ;  /* 0x0000ba0000047ab9 */ /* 0x000fc60000000a00 */
[----:B------:R-:W-:Y:S01]  /*2470*/  IMAD R14, R128, R2, RZ ;  /* 0x00000002800e7224 */ /* 0x000fe200078e02ff */
[C---:B------:R-:W-:Y:S01]  /*2480*/  LEA R118, P3, R32.reuse, UR4, 0x1 ;  /* 0x0000000420767c11 */ /* 0x040fe2000f8608ff */
[----:B------:R-:W-:Y:S02]  /*2490*/  IMAD.IADD R117, R33, 0x1, R13 ;  /* 0x0000000121757824 */ /* 0x000fe400078e020d */
[C---:B------:R-:W-:Y:S02]  /*24a0*/  IMAD R35, R11.reuse, R98, R12 ;  /* 0x000000620b237224 */ /* 0x040fe400078e020c */
[----:B------:R-:W-:Y:S01]  /*24b0*/  IMAD R37, R11, R92, R14 ;  /* 0x0000005c0b257224 */ /* 0x000fe200078e020e */
[----:B------:R-:W-:Y:S01]  /*24c0*/  LEA.HI.X R117, R32, UR5, R117, 0x1, P3 ;  /* 0x0000000520757c11 */ /* 0x000fe200098f0c75 */
[----:B------:R-:W-:-:S04]  /*24d0*/  IMAD.WIDE.U32 R12, R92, R2, RZ ;  /* 0x000000025c0c7225 */ /* 0x000fc800078e00ff */
[----:B------:R-:W-:Y:S01]  /*24e0*/  IMAD.WIDE.U32 R14, R98, R2, RZ ;  /* 0x00000002620e7225 */ /* 0x000fe200078e00ff */
[----:B------:R-:W-:-:S03]  /*24f0*/  IADD3 R80, R13, R37, RZ ;  /* 0x000000250d507210 */ /* 0x000fc60007ffe0ff */
[----:B------:R-:W-:Y:S01]  /*2500*/  IMAD.IADD R11, R15, 0x1, R35 ;  /* 0x000000010f0b7824 */ /* 0x000fe200078e0223 */
[----:B------:R-:W-:Y:S06]  /*2510*/  @!P0 BRA `(.L_x_447) ;  /* 0x0000003400cc8947 */ /* 0x000fec0003800000 */
[C---:B------:R-:W-:Y:S01]  /*2520*/  ISETP.GE.AND P3, PT, R219.reuse, R88, PT ;  /* 0x00000058db00720c */ /* 0x040fe20003f66270 */
[----:B------:R-:W-:Y:S01]  /*2530*/  BSSY B1, `(.L_x_448) ;  /* 0x000002b000017945 */ /* 0x000fe20003800000 */
[----:B------:R-:W-:Y:S01]  /*2540*/  VIADD R37, R219, 0x20 ;  /* 0x00000020db257836 */ /* 0x000fe20000000000 */
        /* <DEDUP_REMOVED lines=8> */
[----:B------:R-:W-:Y:S01]  /*25d0*/  CS2R R78, SRZ ;  /* 0x00000000004e7805 */ /* 0x000fe2000001ff00 */
[----:B------:R-:W-:Y:S06]  /*25e0*/  @P3 BRA `(.L_x_449) ;  /* 0x00000000007c3947 */ /* 0x000fec0003800000 */
[----:B------:R-:W-:Y:S01]  /*25f0*/  IADD3 R33, P0, R102, R14, RZ ;  /* 0x0000000e66217210 */ /* 0x000fe20007f1e0ff */
[----:B------:R-:W-:Y:S01]  /*2600*/  ULDC.64 UR4, c[0x0][0x3e8] ;  /* 0x0000fa0000047ab9 */ /* 0x000fe20000000a00 */
[----:B------:R-:W-:Y:S02]  /*2610*/  IADD3 R35, P4, R96, R12, RZ ;  /* 0x0000000c60237210 */ /* 0x000fe40007f9e0ff */
[----:B------:R-:W-:Y:S02]  /*2620*/  CS2R R76, SRZ ;  /* 0x00000000004c7805 */ /* 0x000fe4000001ff00 */
[----:B------:R-:W-:Y:S01]  /*2630*/  ISETP.GE.AND P5, PT, R214, R114, PT ;  /* 0x00000072d600720c */ /* 0x000fe20003fa6270 */
[----:B------:R-:W-:Y:S01]  /*2640*/  IMAD.X R34, R11, 0x1, R4, P0 ;  /* 0x000000010b227824 */ /* 0x000fe200000e0604 */
[----:B------:R-:W-:Y:S02]  /*2650*/  LEA R32, P0, R33, UR4, 0x1 ;  /* 0x0000000421207c11 */ /* 0x000fe4000f8008ff */
[----:B------:R-:W-:-:S02]  /*2660*/  CS2R R78, SRZ ;  /* 0x00000000004e7805 */ /* 0x000fc4000001ff00 */
[----:B------:R-:W-:Y:S01]  /*2670*/  IADD3.X R36, R80, R6, RZ, P4, !PT ;  /* 0x0000000650247210 */ /* 0x000fe200027fe4ff */
[----:B------:R-:W-:Y:S01]  /*2680*/  ULDC.64 UR6, c[0x0][0x208] ;  /* 0x0000820000067ab9 */ /* 0x000fe20000000a00 */
[----:B------:R-:W-:Y:S01]  /*2690*/  LEA.HI.X R33, R33, UR5, R34, 0x1, P0 ;  /* 0x0000000521217c11 */ /* 0x000fe200080f0c22 */
[----:B------:R-:W-:Y:S01]  /*26a0*/  ULDC.64 UR4, c[0x0][0x400] ;  /* 0x0001000000047ab9 */ /* 0x000fe20000000a00 */
[----:B------:R-:W-:Y:S02]  /*26b0*/  ISETP.GE.AND P4, PT, R221, R114, PT ;  /* 0x00000072dd00720c */ /* 0x000fe40003f86270 */
[C---:B------:R-:W-:Y:S01]  /*26c0*/  LEA R34, P0, R35.reuse, UR4, 0x1 ;  /* 0x0000000423227c11 */ /* 0x040fe2000f8008ff */
[----:B------:R0:W5:Y:S03]  /*26d0*/  @!P5 LDG.E.64 R76, desc[UR6][R32.64] ;  /* 0x00000006204cd981 */ /* 0x000166000c1e1b00 */
[----:B------:R-:W-:-:S02]  /*26e0*/  LEA.HI.X R35, R35, UR5, R36, 0x1, P0 ;  /* 0x0000000523237c11 */ /* 0x000fc400080f0c24 */
[----:B------:R-:W-:-:S03]  /*26f0*/  ISETP.GE.AND P0, PT, R220, R114, PT ;  /* 0x00000072dc00720c */ /* 0x000fc60003f06270 */
[----:B------:R0:W5:Y:S01]  /*2700*/  @!P5 LDG.E.64 R78, desc[UR6][R34.64] ;  /* 0x00000006224ed981 */ /* 0x000162000c1e1b00 */
[----:B------:R-:W-:Y:S02]  /*2710*/  ISETP.GE.AND P5, PT, R222, R114, PT ;  /* 0x00000072de00720c */ /* 0x000fe40003fa6270 */
[----:B------:R-:W-:Y:S02]  /*2720*/  CS2R R72, SRZ ;  /* 0x0000000000487805 */ /* 0x000fe4000001ff00 */
[----:B------:R-:W-:Y:S02]  /*2730*/  CS2R R68, SRZ ;  /* 0x0000000000447805 */ /* 0x000fe4000001ff00 */
[----:B------:R-:W-:Y:S02]  /*2740*/  CS2R R64, SRZ ;  /* 0x0000000000407805 */ /* 0x000fe4000001ff00 */
[----:B------:R-:W-:Y:S02]  /*2750*/  CS2R R74, SRZ ;  /* 0x00000000004a7805 */ /* 0x000fe4000001ff00 */
[----:B------:R-:W-:-:S02]  /*2760*/  CS2R R70, SRZ ;  /* 0x0000000000467805 */ /* 0x000fc4000001ff00 */
[----:B------:R-:W-:Y:S01]  /*2770*/  CS2R R66, SRZ ;  /* 0x0000000000427805 */ /* 0x000fe2000001ff00 */
[----:B------:R0:W5:Y:S04]  /*2780*/  @!P4 LDG.E.64 R72, desc[UR6][R32.64+0x40] ;  /* 0x000040062048c981 */ /* 0x000168000c1e1b00 */
[----:B------:R0:W5:Y:S04]  /*2790*/  @!P0 LDG.E.64 R68, desc[UR6][R32.64+0x80] ;  /* 0x0000800620448981 */ /* 0x000168000c1e1b00 */
[----:B------:R0:W5:Y:S04]  /*27a0*/  @!P5 LDG.E.64 R64, desc[UR6][R32.64+0xc0] ;  /* 0x0000c0062040d981 */ /* 0x000168000c1e1b00 */
[----:B------:R0:W5:Y:S04]  /*27b0*/  @!P4 LDG.E.64 R74, desc[UR6][R34.64+0x40] ;  /* 0x00004006224ac981 */ /* 0x000168000c1e1b00 */
[----:B------:R0:W5:Y:S04]  /*27c0*/  @!P0 LDG.E.64 R70, desc[UR6][R34.64+0x80] ;  /* 0x0000800622468981 */ /* 0x000168000c1e1b00 */
[----:B------:R0:W5:Y:S02]  /*27d0*/  @!P5 LDG.E.64 R66, desc[UR6][R34.64+0xc0] ;  /* 0x0000c0062242d981 */ /* 0x000164000c1e1b00 */
.L_x_449:
[----:B------:R-:W-:Y:S05]  /*27e0*/  BSYNC B1 ;  /* 0x0000000000017941 */ /* 0x000fea0003800000 */
.L_x_448:
[----:B0----5:R-:W-:Y:S01]  /*27f0*/  IMAD.MOV.U32 R32, RZ, RZ, R64 ;  /* 0x000000ffff207224 */ /* 0x021fe200078e0040 */
[----:B------:R-:W-:Y:S01]  /*2800*/  MOV R34, R68 ;  /* 0x0000004400227202 */ /* 0x000fe20000000f00 */
[----:B------:R-:W-:Y:S01]  /*2810*/  IMAD.MOV.U32 R33, RZ, RZ, R65 ;  /* 0x000000ffff217224 */ /* 0x000fe200078e0041 */
[----:B------:R-:W-:Y:S01]  /*2820*/  ISETP.GE.AND P4, PT, R37, R88, PT ;  /* 0x000000582500720c */ /* 0x000fe20003f86270 */
[----:B------:R-:W-:Y:S01]  /*2830*/  IMAD.MOV.U32 R35, RZ, RZ, R69 ;  /* 0x000000ffff237224 */ /* 0x000fe200078e0045 */
[----:B------:R-:W-:Y:S01]  /*2840*/  PRMT R148, R34, 0x7610, R148 ;  /* 0x0000761022947816 */ /* 0x000fe20000000094 */
[----:B------:R-:W-:Y:S01]  /*2850*/  IMAD.MOV.U32 R34, RZ, RZ, R76 ;  /* 0x000000ffff227224 */ /* 0x000fe200078e004c */
[----:B------:R-:W-:Y:S01]  /*2860*/  PRMT R144, R32, 0x5410, R33 ;  /* 0x0000541020907816 */ /* 0x000fe20000000021 */
[----:B------:R-:W-:Y:S01]  /*2870*/  IMAD.MOV.U32 R32, RZ, RZ, R72 ;  /* 0x000000ffff207224 */ /* 0x000fe200078e0048 */
[----:B------:R-:W-:Y:S01]  /*2880*/  PRMT R150, R150, 0x5410, R35 ;  /* 0x0000541096967816 */ /* 0x000fe20000000023 */
[----:B------:R-:W-:Y:S01]  /*2890*/  IMAD.MOV.U32 R35, RZ, RZ, R77 ;  /* 0x000000ffff237224 */ /* 0x000fe200078e004d */
[----:B------:R-:W-:Y:S01]  /*28a0*/  MOV R33, R73 ;  /* 0x0000004900217202 */ /* 0x000fe20000000f00 */
[----:B------:R-:W-:Y:S01]  /*28b0*/  BSSY B1, `(.L_x_450) ;  /* 0x0000036000017945 */ /* 0x000fe20003800000 */
[----:B------:R-:W-:-:S02]  /*28c0*/  CS2R R52, SRZ ;  /* 0x0000000000347805 */ /* 0x000fc4000001ff00 */
[----:B------:R-:W-:Y:S02]  /*28d0*/  CS2R R56, SRZ ;  /* 0x0000000000387805 */ /* 0x000fe4000001ff00 */
[----:B------:R-:W-:Y:S01]  /*28e0*/  PRMT R157, R32, 0x5410, R33 ;  /* 0x00005410209d7816 */ /* 0x000fe20000000021 */
[----:B------:R-:W-:Y:S01]  /*28f0*/  IMAD.MOV.U32 R33, RZ, RZ, R67 ;  /* 0x000000ffff217224 */ /* 0x000fe200078e0043 */
[----:B------:R-:W-:Y:S01]  /*2900*/  PRMT R155, R34, 0x5410, R35 ;  /* 0x00005410229b7816 */ /* 0x000fe20000000023 */
[----:B------:R-:W-:Y:S01]  /*2910*/  IMAD.MOV.U32 R34, RZ, RZ, R70 ;  /* 0x000000ffff227224 */ /* 0x000fe200078e0046 */
[----:B------:R-:W-:Y:S02]  /*2920*/  MOV R32, R66 ;  /* 0x0000004200207202 */ /* 0x000fe40000000f00 */
[----:B------:R-:W-:Y:S02]  /*2930*/  CS2R R60, SRZ ;  /* 0x00000000003c7805 */ /* 0x000fe4000001ff00 */
[----:B------:R-:W-:-:S02]  /*2940*/  MOV R35, R71 ;  /* 0x0000004700237202 */ /* 0x000fc40000000f00 */
[----:B------:R-:W-:Y:S02]  /*2950*/  CS2R R50, SRZ ;  /* 0x0000000000327805 */ /* 0x000fe4000001ff00 */
[----:B------:R-:W-:Y:S01]  /*2960*/  PRMT R145, R32, 0x5410, R33 ;  /* 0x0000541020917816 */ /* 0x000fe20000000021 */
[----:B------:R-:W-:Y:S01]  /*2970*/  IMAD.MOV.U32 R32, RZ, RZ, R74 ;  /* 0x000000ffff207224 */ /* 0x000fe200078e004a */
[----:B------:R-:W-:Y:S01]  /*2980*/  PRMT R158, R34, 0x5410, R35 ;  /* 0x00005410229e7816 */ /* 0x000fe20000000023 */
[----:B------:R-:W-:Y:S01]  /*2990*/  IMAD.MOV.U32 R33, RZ, RZ, R75 ;  /* 0x000000ffff217224 */ /* 0x000fe200078e004b */
[----:B------:R-:W-:Y:S01]  /*29a0*/  MOV R34, R78 ;  /* 0x0000004e00227202 */ /* 0x000fe20000000f00 */
[----:B------:R-:W-:Y:S01]  /*29b0*/  IMAD.MOV.U32 R35, RZ, RZ, R79 ;  /* 0x000000ffff237224 */ /* 0x000fe200078e004f */
[----:B------:R-:W-:Y:S02]  /*29c0*/  CS2R R54, SRZ ;  /* 0x0000000000367805 */ /* 0x000fe4000001ff00 */
[----:B------:R-:W-:-:S02]  /*29d0*/  CS2R R58, SRZ ;  /* 0x00000000003a7805 */ /* 0x000fc4000001ff00 */
[----:B------:R-:W-:Y:S02]  /*29e0*/  PRMT R159, R32, 0x5410, R33 ;  /* 0x00005410209f7816 */ /* 0x000fe40000000021 */
[----:B------:R-:W-:Y:S02]  /*29f0*/  CS2R R62, SRZ ;  /* 0x00000000003e7805 */ /* 0x000fe4000001ff00 */
[----:B------:R-:W-:Y:S01]  /*2a00*/  PRMT R160, R34, 0x5410, R35 ;  /* 0x0000541022a07816 */ /* 0x000fe20000000023 */
[----:B------:R-:W-:Y:S06]  /*2a10*/  @P4 BRA `(.L_x_451) ;  /* 0x00000000007c4947 */ /* 0x000fec0003800000 */
[----:B------:R-:W-:Y:S01]  /*2a20*/  IADD3 R33, P0, P5, R102, R14, R105 ;  /* 0x0000000e66217210 */ /* 0x000fe20007d1e069 */
[----:B------:R-:W-:Y:S01]  /*2a30*/  ULDC.64 UR4, c[0x0][0x3e8] ;  /* 0x0000fa0000047ab9 */ /* 0x000fe20000000a00 */
[----:B------:R-:W-:Y:S01]  /*2a40*/  ULDC.64 UR6, c[0x0][0x400] ;  /* 0x0001000000067ab9 */ /* 0x000fe20000000a00 */
[----:B------:R-:W-:Y:S02]  /*2a50*/  CS2R R60, SRZ ;  /* 0x00000000003c7805 */ /* 0x000fe4000001ff00 */
[----:B------:R-:W-:Y:S02]  /*2a60*/  IADD3.X R38, R4, R11, R104, P0, P5 ;  /* 0x0000000b04267210 */ /* 0x000fe400007ea468 */
[----:B------:R-:W-:Y:S02]  /*2a70*/  CS2R R56, SRZ ;  /* 0x0000000000387805 */ /* 0x000fe4000001ff00 */
[----:B------:R-:W-:Y:S02]  /*2a80*/  IADD3 R35, P0, P5, R96, R12, R107 ;  /* 0x0000000c60237210 */ /* 0x000fe40007d1e06b */
[----:B------:R-:W-:-:S02]  /*2a90*/  CS2R R62, SRZ ;  /* 0x00000000003e7805 */ /* 0x000fc4000001ff00 */
[----:B------:R-:W-:Y:S01]  /*2aa0*/  CS2R R58, SRZ ;  /* 0x00000000003a7805 */ /* 0x000fe2000001ff00 */
[----:B------:R-:W-:Y:S01]  /*2ab0*/  ULDC.64 UR8, c[0x0][0x208] ;  /* 0x0000820000087ab9 */ /* 0x000fe20000000a00 */
[----:B------:R-:W-:Y:S02]  /*2ac0*/  IADD3.X R36, R6, R80, R106, P0, P5 ;  /* 0x0000005006247210 */ /* 0x000fe400007ea46a */
[----:B------:R-:W-:Y:S02]  /*2ad0*/  LEA R32, P0, R33, UR4, 0x1 ;  /* 0x0000000421207c11 */ /* 0x000fe4000f8008ff */
[----:B------:R-:W-:Y:S02]  /*2ae0*/  LEA R34, P5, R35, UR6, 0x1 ;  /* 0x0000000623227c11 */ /* 0x000fe4000f8a08ff */
[----:B------:R-:W-:Y:S02]  /*2af0*/  LEA.HI.X R33, R33, UR5, R38, 0x1, P0 ;  /* 0x0000000521217c11 */ /* 0x000fe400080f0c26 */
[----:B------:R-:W-:-:S02]  /*2b00*/  LEA.HI.X R35, R35, UR7, R36, 0x1, P5 ;  /* 0x0000000723237c11 */ /* 0x000fc4000a8f0c24 */
[-C--:B------:R-:W-:Y:S02]  /*2b10*/  ISETP.GE.AND P0, PT, R214, R114.reuse, PT ;  /* 0x00000072d600720c */ /* 0x080fe40003f06270 */
[----:B------:R-:W-:Y:S02]  /*2b20*/  ISETP.GE.AND P5, PT, R221, R114, PT ;  /* 0x00000072dd00720c */ /* 0x000fe40003fa6270 */
[----:B------:R-:W-:Y:S02]  /*2b30*/  CS2R R52, SRZ ;  /* 0x0000000000347805 */ /* 0x000fe4000001ff00 */
[----:B------:R-:W-:Y:S02]  /*2b40*/  CS2R R48, SRZ ;  /* 0x0000000000307805 */ /* 0x000fe4000001ff00 */
[----:B------:R-:W-:-:S05]  /*2b50*/  CS2R R54, SRZ ;  /* 0x0000000000367805 */ /* 0x000fca000001ff00 */
[----:B------:R0:W5:Y:S04]  /*2b60*/  @!P0 LDG.E.64 R60, desc[UR8][R32.64] ;  /* 0x00000008203c8981 */ /* 0x000168000c1e1b00 */
[----:B------:R0:W5:Y:S01]  /*2b70*/  @!P0 LDG.E.64 R62, desc[UR8][R34.64] ;  /* 0x00000008223e8981 */ /* 0x000162000c1e1b00 */
[----:B------:R-:W-:-:S03]  /*2b80*/  ISETP.GE.AND P0, PT, R220, R114, PT ;  /* 0x00000072dc00720c */ /* 0x000fc60003f06270 */
[----:B------:R0:W5:Y:S04]  /*2b90*/  @!P5 LDG.E.64 R56, desc[UR8][R32.64+0x40] ;  /* 0x000040082038d981 */ /* 0x000168000c1e1b00 */
[----:B------:R0:W5:Y:S01]  /*2ba0*/  @!P5 LDG.E.64 R58, desc[UR8][R34.64+0x40] ;  /* 0x00004008223ad981 */ /* 0x000162000c1e1b00 */
[----:B------:R-:W-:Y:S02]  /*2bb0*/  ISETP.GE.AND P5, PT, R222, R114, PT ;  /* 0x00000072de00720c */ /* 0x000fe40003fa6270 */
[----:B------:R-:W-:-:S03]  /*2bc0*/  CS2R R50, SRZ ;  /* 0x0000000000327805 */ /* 0x000fc6000001ff00 */
[----:B------:R0:W5:Y:S04]  /*2bd0*/  @!P0 LDG.E.64 R52, desc[UR8][R32.64+0x80] ;  /* 0x0000800820348981 */ /* 0x000168000c1e1b00 */
[----:B------:R0:W5:Y:S04]  /*2be0*/  @!P0 LDG.E.64 R54, desc[UR8][R34.64+0x80] ;  /* 0x0000800822368981 */ /* 0x000168000c1e1b00 */
[----:B------:R0:W5:Y:S04]  /*2bf0*/  @!P5 LDG.E.64 R48, desc[UR8][R32.64+0xc0] ;  /* 0x0000c0082030d981 */ /* 0x000168000c1e1b00 */
[----:B------:R0:W5:Y:S02]  /*2c00*/  @!P5 LDG.E.64 R50, desc[UR8][R34.64+0xc0] ;  /* 0x0000c0082232d981 */ /* 0x000164000c1e1b00 */
.L_x_451:
[----:B------:R-:W-:Y:S05]  /*2c10*/  BSYNC B1 ;  /* 0x0000000000017941 */ /* 0x000fea0003800000 */
.L_x_450:
[----:B0-----:R-:W-:Y:S01]  /*2c20*/  VIADD R32, R219, 0x40 ;  /* 0x00000040db207836 */ /* 0x001fe20000000000 */
[----:B------:R-:W-:Y:S01]  /*2c30*/  BSSY B1, `(.L_x_452) ;  /* 0x000002b000017945 */ /* 0x000fe20003800000 */
[----:B------:R-:W-:Y:S02]  /*2c40*/  CS2R R36, SRZ ;  /* 0x0000000000247805 */ /* 0x000fe4000001ff00 */
[----:B------:R-:W-:Y:S02]  /*2c50*/  CS2R R40, SRZ ;  /* 0x0000000000287805 */ /* 0x000fe4000001ff00 */
[----:B------:R-:W-:Y:S02]  /*2c60*/  CS2R R44, SRZ ;  /* 0x00000000002c7805 */ /* 0x000fe4000001ff00 */
[----:B------:R-:W-:Y:S02]  /*2c70*/  ISETP.GE.AND P5, PT, R32, R88, PT ;  /* 0x000000582000720c */ /* 0x000fe40003fa6270 */
[----:B------:R-:W-:-:S02]  /*2c80*/  CS2R R32, SRZ ;  /* 0x0000000000207805 */ /* 0x000fc4000001ff00 */
[----:B------:R-:W-:Y:S02]  /*2c90*/  CS2R R34, SRZ ;  /* 0x0000000000227805 */ /* 0x000fe4000001ff00 */
[----:B------:R-:W-:Y:S02]  /*2ca0*/  CS2R R38, SRZ ;  /* 0x0000000000267805 */ /* 0x000fe4000001ff00 */
[----:B------:R-:W-:Y:S02]  /*2cb0*/  CS2R R42, SRZ ;  /* 0x00000000002a7805 */ /* 0x000fe4000001ff00 */
[----:B-----5:R-:W-:Y:S02]  /*2cc0*/  MOV R81, R48 ;  /* 0x0000003000517202 */ /* 0x020fe40000000f00 */
[----:B------:R-:W-:Y:S01]  /*2cd0*/  CS2R R46, SRZ ;  /* 0x00000000002e7805 */ /* 0x000fe2000001ff00 */
[----:B------:R-:W-:Y:S06]  /*2ce0*/  @P5 BRA `(.L_x_453) ;  /* 0x00000000007c5947 */ /* 0x000fec0003800000 */
[----:B------:R-:W-:Y:S01]  /*2cf0*/  IADD3 R14, P0, P6, R102, R109, R14 ;  /* 0x0000006d660e7210 */ /* 0x000fe20007e1e00e */
[----:B------:R-:W-:Y:S01]  /*2d00*/  ULDC.64 UR4, c[0x0][0x3e8] ;  /* 0x0000fa0000047ab9 */ /* 0x000fe20000000a00 */
[----:B------:R-:W-:Y:S01]  /*2d10*/  ULDC.64 UR6, c[0x0][0x400] ;  /* 0x0001000000067ab9 */ /* 0x000fe20000000a00 */
[----:B------:R-:W-:Y:S02]  /*2d20*/  CS2R R44, SRZ ;  /* 0x00000000002c7805 */ /* 0x000fe4000001ff00 */
[----:B------:R-:W-:Y:S02]  /*2d30*/  IADD3.X R13, R4, R108, R11, P0, P6 ;  /* 0x0000006c040d7210 */ /* 0x000fe400007ec40b */
[----:B------:R-:W-:Y:S02]  /*2d40*/  CS2R R46, SRZ ;  /* 0x00000000002e7805 */ /* 0x000fe4000001ff00 */
[----:B------:R-:W-:Y:S01]  /*2d50*/  IADD3 R11, P0, P6, R96, R111, R12 ;  /* 0x0000006f600b7210 */ /* 0x000fe20007e1e00c */
[----:B------:R-:W-:-:S03]  /*2d60*/  ULDC.64 UR8, c[0x0][0x208] ;  /* 0x0000820000087ab9 */ /* 0x000fc60000000a00 */
[----:B------:R-:W-:Y:S02]  /*2d70*/  IADD3.X R80, R6, R110, R80, P0, P6 ;  /* 0x0000006e06507210 */ /* 0x000fe400007ec450 */
[----:B------:R-:W-:-:S04]  /*2d80*/  LEA R12, P0, R14, UR4, 0x1 ;  /* 0x000000040e0c7c11 */ /* 0x000fc8000f8008ff */
[----:B------:R-:W-:Y:S02]  /*2d90*/  LEA.HI.X R13, R14, UR5, R13, 0x1, P0 ;  /* 0x000000050e0d7c11 */ /* 0x000fe400080f0c0d */
[----:B------:R-:W-:-:S04]  /*2da0*/  LEA R14, P0, R11, UR6, 0x1 ;  /* 0x000000060b0e7c11 */ /* 0x000fc8000f8008ff */
[----:B------:R-:W-:Y:S02]  /*2db0*/  LEA.HI.X R15, R11, UR7, R80, 0x1, P0 ;  /* 0x000000070b0f7c11 */ /* 0x000fe400080f0c50 */
[----:B------:R-:W-:Y:S02]  /*2dc0*/  ISETP.GE.AND P0, PT, R214, R114, PT ;  /* 0x00000072d600720c */ /* 0x000fe40003f06270 */
[----:B------:R-:W-:Y:S02]  /*2dd0*/  CS2R R40, SRZ ;  /* 0x0000000000287805 */ /* 0x000fe4000001ff00 */
[----:B------:R-:W-:-:S09]  /*2de0*/  CS2R R42, SRZ ;  /* 0x00000000002a7805 */ /* 0x000fd2000001ff00 */
[----:B------:R0:W5:Y:S04]  /*2df0*/  @!P0 LDG.E.64 R44, desc[UR8][R12.64] ;  /* 0x000000080c2c8981 */ /* 0x000168000c1e1b00 */
[----:B------:R0:W5:Y:S01]  /*2e00*/  @!P0 LDG.E.64 R46, desc[UR8][R14.64] ;  /* 0x000000080e2e8981 */ /* 0x000162000c1e1b00 */
        /* <DEDUP_REMOVED lines=10> */
[----:B------:R-:W-:-:S13]  /*2eb0*/  ISETP.GE.AND P0, PT, R222, R114, PT ;  /* 0x00000072de00720c */ /* 0x000fda0003f06270 */
[----:B------:R0:W5:Y:S04]  /*2ec0*/  @!P0 LDG.E.64 R32, desc[UR8][R12.64+0xc0] ;  /* 0x0000c0080c208981 */ /* 0x000168000c1e1b00 */
[----:B------:R0:W5:Y:S02]  /*2ed0*/  @!P0 LDG.E.64 R34, desc[UR8][R14.64+0xc0] ;  /* 0x0000c0080e228981 */ /* 0x000164000c1e1b00 */
.L_x_453:
[----:B------:R-:W-:Y:S05]  /*2ee0*/  BSYNC B1 ;  /* 0x0000000000017941 */ /* 0x000fea0003800000 */
.L_x_452:
[----:B0-----:R-:W-:Y:S01]  /*2ef0*/  IMAD.MOV.U32 R12, RZ, RZ, R52 ;  /* 0x000000ffff0c7224 */ /* 0x001fe200078e0034 */
[----:B------:R-:W-:Y:S01]  /*2f00*/  MOV R13, R53 ;  /* 0x00000035000d7202 */ /* 0x000fe20000000f00 */
[----:B------:R-:W-:Y:S01]  /*2f10*/  IMAD.MOV.U32 R11, RZ, RZ, R49 ;  /* 0x000000ffff0b7224 */ /* 0x000fe200078e0031 */
[----:B------:R-:W-:Y:S01]  /*2f20*/  PRMT R139, R139, 0x5410, R81 ;  /* 0x000054108b8b7816 */ /* 0x000fe20000000051 */
        /* <DEDUP_REMOVED lines=8> */
[----:B------:R-:W-:Y:S01]  /*2fb0*/  ULOP3.LUT UR4, UR60, 0x1, URZ, 0xfc, !UPT ;  /* 0x000000013c047892 */ /* 0x000fe2000f8efc3f */
[----:B------:R-:W-:Y:S01]  /*2fc0*/  PRMT R149, R13, 0x7610, R149 ;  /* 0x000076100d957816 */ /* 0x000fe20000000095 */
[----:B------:R-:W-:Y:S01]  /*2fd0*/  IMAD.MOV.U32 R13, RZ, RZ, R55 ;  /* 0x000000ffff0d7224 */ /* 0x000fe200078e0037 */
[----:B------:R-:W-:Y:S01]  /*2fe0*/  PRMT R148, R148, 0x5410, R12 ;  /* 0x0000541094947816 */ /* 0x000fe2000000000c */
[----:B------:R-:W-:Y:S01]  /*2ff0*/  IMAD.MOV.U32 R12, RZ, RZ, R54 ;  /* 0x000000ffff0c7224 */ /* 0x000fe200078e0036 */
[----:B------:R-:W-:Y:S01]  /*3000*/  PRMT R146, R146, 0x5410, R11 ;  /* 0x0000541092927816 */ /* 0x000fe2000000000b */
[----:B------:R-:W-:Y:S01]  /*3010*/  UISETP.NE.AND UP0, UPT, UR4, 0x3, UPT ;  /* 0x000000030400788c */ /* 0x000fe2000bf05270 */
[----:B------:R-:W-:-:S02]  /*3020*/  PRMT R141, R14, 0x7610, R141 ;  /* 0x000076100e8d7816 */ /* 0x000fc4000000008d */
[----:B------:R-:W-:Y:S02]  /*3030*/  MOV R11, R51 ;  /* 0x00000033000b7202 */ /* 0x000fe40000000f00 */
[----:B------:R-:W-:Y:S02]  /*3040*/  MOV R14, R58 ;  /* 0x0000003a000e7202 */ /* 0x000fe40000000f00 */
[----:B------:R-:W-:Y:S01]  /*3050*/  PRMT R141, R141, 0x5410, R11 ;  /* 0x000054108d8d7816 */ /* 0x000fe2000000000b */
[----:B------:R-:W-:Y:S01]  /*3060*/  IMAD.MOV.U32 R11, RZ, RZ, R59 ;  /* 0x000000ffff0b7224 */ /* 0x000fe200078e003b */
[----:B------:R-:W-:Y:S01]  /*3070*/  PRMT R143, R12, 0x5410, R13 ;  /* 0x000054100c8f7816 */ /* 0x000fe2000000000d */
[----:B------:R-:W-:Y:S01]  /*3080*/  IMAD.MOV.U32 R12, RZ, RZ, R62 ;  /* 0x000000ffff0c7224 */ /* 0x000fe200078e003e */
[----:B------:R-:W-:Y:S01]  /*3090*/  PRMT R147, R14, 0x7610, R147 ;  /* 0x000076100e937816 */ /* 0x000fe20000000093 */
[----:B-----5:R-:W-:Y:S01]  /*30a0*/  IMAD.MOV.U32 R14, RZ, RZ, R32 ;  /* 0x000000ffff0e7224 */ /* 0x020fe200078e0020 */
[----:B------:R-:W-:-:S02]  /*30b0*/  MOV R13, R63 ;  /* 0x0000003f000d7202 */ /* 0x000fc40000000f00 */
[----:B------:R-:W-:Y:S01]  /*30c0*/  PRMT R147, R147, 0x5410, R11 ;  /* 0x0000541093937816 */ /* 0x000fe2000000000b */
[----:B------:R-:W-:Y:S01]  /*30d0*/  IMAD.MOV.U32 R11, RZ, RZ, R33 ;  /* 0x000000ffff0b7224 */ /* 0x000fe200078e0021 */
[----:B------:R-:W-:Y:S01]  /*30e0*/  PRMT R150, R13, 0x7610, R150 ;  /* 0x000076100d967816 */ /* 0x000fe20000000096 */
[----:B------:R-:W-:Y:S01]  /*30f0*/  IMAD.MOV.U32 R13, RZ, RZ, R37 ;  /* 0x000000ffff0d7224 */ /* 0x000fe200078e0025 */
[----:B------:R-:W-:Y:S02]  /*3100*/  PRMT R149, R149, 0x5410, R12 ;  /* 0x0000541095957816 */ /* 0x000fe4000000000c */
[----:B------:R-:W-:Y:S01]  /*3110*/  PRMT R123, R123, 0x5410, R14 ;  /* 0x000054107b7b7816 */ /* 0x000fe2000000000e */
[----:B------:R-:W-:Y:S01]  /*3120*/  IMAD.MOV.U32 R14, RZ, RZ, R40 ;  /* 0x000000ffff0e7224 */ /* 0x000fe200078e0028 */
[----:B------:R-:W-:Y:S02]  /*3130*/  MOV R12, R36 ;  /* 0x00000024000c7202 */ /* 0x000fe40000000f00 */
[----:B------:R-:W-:-:S02]  /*3140*/  PRMT R123, R11, 0x7610, R123 ;  /* 0x000076100b7b7816 */ /* 0x000fc4000000007b */
[----:B------:R-:W-:Y:S01]  /*3150*/  PRMT R125, R13, 0x5410, R12 ;  /* 0x000054100d7d7816 */ /* 0x000fe2000000000c */
[----:B------:R-:W-:Y:S01]  /*3160*/  IMAD.MOV.U32 R12, RZ, RZ, R44 ;  /* 0x000000ffff0c7224 */ /* 0x000fe200078e002c */
[----:B------:R-:W-:Y:S01]  /*3170*/  PRMT R127, R127, 0x5410, R14 ;  /* 0x000054107f7f7816 */ /* 0x000fe2000000000e */
[----:B------:R-:W-:Y:S01]  /*3180*/  IMAD.MOV.U32 R13, RZ, RZ, R45 ;  /* 0x000000ffff0d7224 */ /* 0x000fe200078e002d */
[----:B------:R-:W-:Y:S02]  /*3190*/  MOV R11, R41 ;  /* 0x00000029000b7202 */ /* 0x000fe40000000f00 */
[----:B------:R-:W-:Y:S02]  /*31a0*/  PLOP3.LUT P0, PT, PT, PT, UP0, 0x80, 0x0 ;  /* 0x000000000000781c */ /* 0x000fe40003f0f008 */
[----:B------:R-:W-:Y:S02]  /*31b0*/  MOV R14, R34 ;  /* 0x00000022000e7202 */ /* 0x000fe40000000f00 */
[----:B------:R-:W-:Y:S01]  /*31c0*/  PRMT R127, R11, 0x7610, R127 ;  /* 0x000076100b7f7816 */ /* 0x000fe2000000007f */
[----:B------:R-:W-:Y:S01]  /*31d0*/  IMAD.MOV.U32 R11, RZ, RZ, R35 ;  /* 0x000000ffff0b7224 */ /* 0x000fe200078e0023 */
[----:B------:R-:W-:Y:S01]  /*31e0*/  PRMT R135, R12, 0x5410, R13 ;  /* 0x000054100c877816 */ /* 0x000fe2000000000d */
[----:B------:R-:W-:Y:S01]  /*31f0*/  IMAD.MOV.U32 R12, RZ, RZ, R38 ;  /* 0x000000ffff0c7224 */ /* 0x000fe200078e0026 */
[----:B------:R-:W-:Y:S01]  /*3200*/  PRMT R122, R122, 0x5410, R14 ;  /* 0x000054107a7a7816 */ /* 0x000fe2000000000e */
[----:B------:R-:W-:Y:S01]  /*3210*/  IMAD.MOV.U32 R14, RZ, RZ, R47 ;  /* 0x000000ffff0e7224 */ /* 0x000fe200078e002f */
[----:B------:R-:W-:-:S02]  /*3220*/  MOV R13, R39 ;  /* 0x00000027000d7202 */ /* 0x000fc40000000f00 */
[----:B------:R-:W-:Y:S01]  /*3230*/  PRMT R122, R11, 0x7610, R122 ;  /* 0x000076100b7a7816 */ /* 0x000fe2000000007a */
[----:B------:R-:W-:Y:S01]  /*3240*/  IMAD.MOV.U32 R11, RZ, RZ, R42 ;  /* 0x000000ffff0b7224 */ /* 0x000fe200078e002a */
[----:B------:R-:W-:Y:S01]  /*3250*/  PRMT R124, R13, 0x5410, R12 ;  /* 0x000054100d7c7816 */ /* 0x000fe2000000000c */
[----:B------:R-:W-:Y:S01]  /*3260*/  IMAD.MOV.U32 R12, RZ, RZ, R43 ;  /* 0x000000ffff0c7224 */ /* 0x000fe200078e002b */
[----:B------:R-:W-:-:S04]  /*3270*/  MOV R13, R46 ;  /* 0x0000002e000d7202 */ /* 0x000fc80000000f00 */
[----:B------:R-:W-:Y:S02]  /*3280*/  PRMT R126, R12, 0x5410, R11 ;  /* 0x000054100c7e7816 */ /* 0x000fe4000000000b */
[----:B------:R-:W-:Y:S01]  /*3290*/  PRMT R137, R13, 0x5410, R14 ;  /* 0x000054100d897816 */ /* 0x000fe2000000000e */
[----:B------:R-:W-:Y:S06]  /*32a0*/  @!P0 BRA `(.L_x_454) ;  /* 0x0000000000048947 */ /* 0x000fec0003800000 */
[----:B------:R-:W-:Y:S01]  /*32b0*/  BPT.TRAP 0x1 ;  /* 0x000000040000795c */ /* 0x000fe20000300000 */
.L_x_454:
[----:B------:R-:W-:Y:S01]  /*32c0*/  IMAD R89, R212, 0x8, R22 ;  /* 0x00000008d4597824 */ /* 0x000fe200078e0216 */
[----:B------:R-:W-:Y:S01]  /*32d0*/  SHF.L.U32 R90, R224, 0x1f, RZ ;  /* 0x0000001fe05a7819 */ /* 0x000fe200000006ff */
[----:B------:R-:W-:Y:S03]  /*32e0*/  BSSY B1, `(.L_x_455) ;  /* 0x0000003000017945 */ /* 0x000fe60003800000 */
[----:B------:R-:W0:Y:S02]  /*32f0*/  SYNCS.PHASECHK.TRANS64.TRYWAIT P6, [R89+URZ+0x38890], R90 ;  /* 0x0388905a590075a7 */ /* 0x000e2400080c017f */
[----:B0-----:R-:W-:Y:S05]  /*3300*/  @!P6 BRA `(.L_x_456) ;  /* 0x0000023c000ce947 */ /* 0x001fea0003800000 */
.L_x_805:
[----:B------:R-:W-:Y:S05]  /*3310*/  BSYNC B1 ;  /* 0x0000000000017941 */ /* 0x000fea0003800000 */
.L_x_455:
[----:B------:R-:W-:-:S03]  /*3320*/  UMOV UR4, 0xffffffff ;  /* 0xffffffff00047882 */ /* 0x000fc60000000000 */
[----:B------:R-:W-:Y:S05]  /*3330*/  BRA.DIV UR4, `(.L_x_457) ;  /* 0x0000023e04147947 */ /* 0x000fea000b800000 */
[----:B------:R1:W2:Y:S04]  /*3340*/  SHFL.IDX PT, R83, R117, RZ, 0x181f ;  /* 0x00181fff75537589 */ /* 0x0002a800000e0000 */
[----:B------:R1:W3:Y:S02]  /*3350*/  SHFL.IDX PT, R82, R118, RZ, 0x181f ;  /* 0x00181fff76527589 */ /* 0x0002e400000e0000 */
.L_x_809:
[----:B------:R-:W-:Y:S04]  /*3360*/  BSSY B1, `(.L_x_458) ;  /* 0x00000dc000017945 */ /* 0x000fe80003800000 */
[----:B------:R-:W-:Y:S05]  /*3370*/  @P3 BRA `(.L_x_459) ;  /* 0x0000000c00683947 */ /* 0x000fea0003800000 */
[----:B------:R-:W-:Y:S01]  /*3380*/  ISETP.NE.AND P3, PT, R3, RZ, PT ;  /* 0x000000ff0300720c */ /* 0x000fe20003f65270 */
[----:B------:R-:W-:-:S12]  /*3390*/  BSSY B2, `(.L_x_460) ;  /* 0x0000035000027945 */ /* 0x000fd80003800000 */
[----:B------:R-:W-:Y:S05]  /*33a0*/  @!P3 BRA `(.L_x_461) ;  /* 0x0000000000ccb947 */ /* 0x000fea0003800000 */
[----:B------:R4:W0:Y:S01]  /*33b0*/  LDS.128 R12, [R85+0x24400] ;  /* 0x02440000550c7984 */ /* 0x0008220000000c00 */
[C---:B---3--:R-:W-:Y:S01]  /*33c0*/  LEA R80, P3, R16.reuse, R82, 0x1 ;  /* 0x0000005210507211 */ /* 0x048fe200078608ff */
[----:B------:R-:W-:Y:S03]  /*33d0*/  BSSY B3, `(.L_x_462) ;  /* 0x000002e000037945 */ /* 0x000fe60003800000 */
[----:B--2---:R-:W-:Y:S02]  /*33e0*/  LEA.HI.X R81, R16, R83, R17, 0x1, P3 ;  /* 0x0000005310517211 */ /* 0x004fe400018f0c11 */
[----:B------:R-:W-:-:S13]  /*33f0*/  ISETP.GE.AND P3, PT, R214, R114, PT ;  /* 0x00000072d600720c */ /* 0x000fda0003f66270 */
[----:B----4-:R-:W-:Y:S05]  /*3400*/  @P3 BRA `(.L_x_463) ;  /* 0x0000000000a83947 */ /* 0x010fea0003800000 */
[----:B------:R-:W-:Y:S01]  /*3410*/  SHF.R.U64 R11, R76, 0x10, R77 ;  /* 0x000000104c0b7819 */ /* 0x000fe2000000124d */
[--C-:B0-----:R-:W-:Y:S01]  /*3420*/  HADD2.F32 R152, -RZ, R13.reuse.H1_H1 ;  /* 0x3000000dff987230 */ /* 0x101fe20000004100 */
[--C-:B------:R-:W-:Y:S01]  /*3430*/  SHF.R.U64 R78, R78, 0x10, R79.reuse ;  /* 0x000000104e4e7819 */ /* 0x100fe2000000124f */
[----:B------:R-:W-:Y:S01]  /*3440*/  HADD2.F32 R156, -RZ, R13.H0_H0 ;  /* 0x2000000dff9c7230 */ /* 0x000fe20000004100 */
[----:B------:R-:W-:Y:S01]  /*3450*/  SHF.R.U32.HI R151, RZ, 0x10, R79 ;  /* 0x00000010ff977819 */ /* 0x000fe2000001164f */
[----:B------:R-:W-:Y:S01]  /*3460*/  HADD2.F32 R154, -RZ, R15.H0_H0 ;  /* 0x2000000fff9a7230 */ /* 0x000fe20000004100 */
[----:B------:R-:W-:Y:S01]  /*3470*/  SHF.R.U32.HI R76, RZ, 0x10, R77 ;  /* 0x00000010ff4c7819 */ /* 0x000fe2000001164d */
[----:B------:R-:W-:Y:S02]  /*3480*/  HADD2.F32 R77, -RZ, R11.H0_H0 ;  /* 0x2000000bff4d7230 */ /* 0x000fe40000004100 */
[----:B------:R-:W-:Y:S02]  /*3490*/  HADD2.F32 R79, -RZ, R78.H0_H0 ;  /* 0x2000004eff4f7230 */ /* 0x000fe40000004100 */
[----:B------:R-:W-:-:S02]  /*34a0*/  HADD2.F32 R11, -RZ, R151.H0_H0 ;  /* 0x20000097ff0b7230 */ /* 0x000fc40000004100 */
[----:B------:R-:W-:Y:S02]  /*34b0*/  HADD2.F32 R78, -RZ, R15.H1_H1 ;  /* 0x3000000fff4e7230 */ /* 0x000fe40000004100 */
[-C--:B------:R-:W-:Y:S01]  /*34c0*/  FMUL.FTZ R151, R152, R79.reuse ;  /* 0x0000004f98977220 */ /* 0x080fe20000410000 */
[----:B------:R-:W-:Y:S02]  /*34d0*/  HADD2.F32 R15, -RZ, R76.H0_H0 ;  /* 0x2000004cff0f7230 */ /* 0x000fe40000004100 */
[----:B------:R-:W-:Y:S01]  /*34e0*/  FMUL.FTZ R153, R156, R79 ;  /* 0x0000004f9c997220 */ /* 0x000fe20000410000 */
[-C--:B------:R-:W-:Y:S01]  /*34f0*/  FMUL.FTZ R79, R154, R11.reuse ;  /* 0x0000000b9a4f7220 */ /* 0x080fe20000410000 */
[----:B------:R-:W-:Y:S01]  /*3500*/  FMUL.FTZ R13, R78, R11 ;  /* 0x0000000b4e0d7220 */ /* 0x000fe20000410000 */
[-C--:B------:R-:W-:Y:S01]  /*3510*/  FFMA.FTZ R11, R156, R77.reuse, -R151 ;  /* 0x0000004d9c0b7223 */ /* 0x080fe20000010897 */
[----:B------:R-:W-:Y:S01]  /*3520*/  FFMA.FTZ R76, R152, R77, R153 ;  /* 0x0000004d984c7223 */ /* 0x000fe20000010099 */
[----:B------:R-:W-:-:S02]  /*3530*/  HADD2.F32 R77, -RZ, R160.H0_H0 ;  /* 0x200000a0ff4d7230 */ /* 0x000fc40000004100 */
[-C--:B------:R-:W-:Y:S01]  /*3540*/  FFMA.FTZ R13, R154, R15.reuse, -R13 ;  /* 0x0000000f9a0d7223 */ /* 0x080fe2000001080d */
[--C-:B------:R-:W-:Y:S02]  /*3550*/  HADD2.F32 R152, -RZ, R12.reuse.H1_H1 ;  /* 0x3000000cff987230 */ /* 0x100fe40000004100 */
[----:B------:R-:W-:Y:S01]  /*3560*/  FFMA.FTZ R78, R78, R15, R79 ;  /* 0x0000000f4e4e7223 */ /* 0x000fe2000001004f */
[----:B------:R-:W-:Y:S01]  /*3570*/  HADD2.F32 R154, -RZ, R12.H0_H0 ;  /* 0x2000000cff9a7230 */ /* 0x000fe20000004100 */
[----:B------:R-:W-:Y:S01]  /*3580*/  F2FP.F16.F32.PACK_AB R11, R76, R11 ;  /* 0x0000000b4c0b723e */ /* 0x000fe200000000ff */
[----:B------:R-:W-:Y:S02]  /*3590*/  HADD2.F32 R15, -RZ, R160.H1_H1 ;  /* 0x300000a0ff0f7230 */ /* 0x000fe40000004100 */
[----:B------:R-:W-:Y:S01]  /*35a0*/  FMUL.FTZ R151, R152, R77 ;  /* 0x0000004d98977220 */ /* 0x000fe20000410000 */
[--C-:B------:R-:W-:Y:S02]  /*35b0*/  HADD2.F32 R12, -RZ, R14.reuse.H1_H1 ;  /* 0x3000000eff0c7230 */ /* 0x100fe40000004100 */
[----:B------:R-:W-:-:S02]  /*35c0*/  HADD2.F32 R14, -RZ, R14.H0_H0 ;  /* 0x2000000eff0e7230 */ /* 0x000fc40000004100 */
[--C-:B------:R-:W-:Y:S02]  /*35d0*/  HADD2.F32 R79, -RZ, R155.reuse.H0_H0 ;  /* 0x2000009bff4f7230 */ /* 0x100fe40000004100 */
[----:B------:R-:W-:Y:S02]  /*35e0*/  HADD2.F32 R153, -RZ, R155.H1_H1 ;  /* 0x3000009bff997230 */ /* 0x000fe40000004100 */
[----:B------:R-:W-:Y:S01]  /*35f0*/  FMUL.FTZ R155, R154, R77 ;  /* 0x0000004d9a9b7220 */ /* 0x000fe20000410000 */
[-C--:B------:R-:W-:Y:S01]  /*3600*/  FMUL.FTZ R77, R12, R15.reuse ;  /* 0x0000000f0c4d7220 */ /* 0x080fe20000410000 */
[----:B------:R-:W-:Y:S01]  /*3610*/  FMUL.FTZ R15, R14, R15 ;  /* 0x0000000f0e0f7220 */ /* 0x000fe20000410000 */
[-C--:B------:R-:W-:Y:S01]  /*3620*/  FFMA.FTZ R151, R154, R79.reuse, -R151 ;  /* 0x0000004f9a977223 */ /* 0x080fe20000010897 */
[----:B------:R-:W-:Y:S01]  /*3630*/  FFMA.FTZ R152, R152, R79, R155 ;  /* 0x0000004f98987223 */ /* 0x000fe2000001009b */
[-C--:B------:R-:W-:Y:S01]  /*3640*/  FFMA.FTZ R77, R14, R153.reuse, -R77 ;  /* 0x000000990e4d7223 */ /* 0x080fe2000001084d */
[----:B------:R-:W-:Y:S01]  /*3650*/  FFMA.FTZ R12, R12, R153, R15 ;  /* 0x000000990c0c7223 */ /* 0x000fe2000001000f */
[----:B------:R-:W-:Y:S01]  /*3660*/  F2FP.F16.F32.PACK_AB R15, R78, R13 ;  /* 0x0000000d4e0f723e */ /* 0x000fe200000000ff */
[----:B------:R-:W-:Y:S01]  /*3670*/  IMAD.MOV.U32 R13, RZ, RZ, R11 ;  /* 0x000000ffff0d7224 */ /* 0x000fe200078e000b */
[----:B------:R-:W-:-:S02]  /*3680*/  F2FP.F16.F32.PACK_AB R152, R152, R151 ;  /* 0x000000979898723e */ /* 0x000fc400000000ff */
[----:B------:R-:W-:Y:S02]  /*3690*/  F2FP.F16.F32.PACK_AB R14, R12, R77 ;  /* 0x0000004d0c0e723e */ /* 0x000fe400000000ff */
[----:B------:R-:W-:-:S07]  /*36a0*/  MOV R12, R152 ;  /* 0x00000098000c7202 */ /* 0x000fce0000000f00 */
.L_x_463:
[----:B------:R-:W-:Y:S05]  /*36b0*/  BSYNC B3 ;  /* 0x0000000000037941 */ /* 0x000fea0003800000 */
.L_x_462:
[----:B------:R-:W-:Y:S02]  /*36c0*/  ULDC.64 UR4, c[0x0][0x208] ;  /* 0x0000820000047ab9 */ /* 0x000fe40000000a00 */
[----:B0-----:R4:W-:Y:S03]  /*36d0*/  ST.E.128 desc[UR4][R80.64], R12 ;  /* 0x0000000c50007985 */ /* 0x0019e6000c101d04 */
.L_x_461:
[----:B------:R-:W-:Y:S05]  /*36e0*/  BSYNC B2 ;  /* 0x0000000000027941 */ /* 0x000fea0003800000 */
.L_x_460:
[----:B------:R-:W-:Y:S01]  /*36f0*/  ISETP.NE.AND P3, PT, R21, RZ, PT ;  /* 0x000000ff1500720c */ /* 0x000fe20003f65270 */
[----:B------:R-:W-:-:S12]  /*3700*/  BSSY B2, `(.L_x_464) ;  /* 0x0000036000027945 */ /* 0x000fd80003800000 */
[----:B------:R-:W-:Y:S05]  /*3710*/  @!P3 BRA `(.L_x_465) ;  /* 0x0000000000d0b947 */ /* 0x000fea0003800000 */
[----:B----4-:R4:W0:Y:S01]  /*3720*/  LDS.128 R12, [R85+0x26c00] ;  /* 0x026c0000550c7984 */ /* 0x0108220000000c00 */
[C---:B---3--:R-:W-:Y:S01]  /*3730*/  LEA R76, P3, R23.reuse, R82, 0x1 ;  /* 0x00000052174c7211 */ /* 0x048fe200078608ff */
[----:B------:R-:W-:Y:S03]  /*3740*/  BSSY B3, `(.L_x_466) ;  /* 0x000002f000037945 */ /* 0x000fe60003800000 */
[----:B--2---:R-:W-:Y:S02]  /*3750*/  LEA.HI.X R77, R23, R83, R216, 0x1, P3 ;  /* 0x00000053174d7211 */ /* 0x004fe400018f0cd8 */
[----:B------:R-:W-:-:S13]  /*3760*/  ISETP.GE.AND P3, PT, R221, R114, PT ;  /* 0x00000072dd00720c */ /* 0x000fda0003f66270 */
[----:B----4-:R-:W-:Y:S05]  /*3770*/  @P3 BRA `(.L_x_467) ;  /* 0x0000000000ac3947 */ /* 0x010fea0003800000 */
[--C-:B------:R-:W-:Y:S01]  /*3780*/  SHF.R.U64 R11, R72, 0x10, R73.reuse ;  /* 0x00000010480b7819 */ /* 0x100fe20000001249 */
[--C-:B0-----:R-:W-:Y:S01]  /*3790*/  HADD2.F32 R78, -RZ, R13.reuse.H1_H1 ;  /* 0x3000000dff4e7230 */ /* 0x101fe20000004100 */
[----:B------:R-:W-:Y:S01]  /*37a0*/  SHF.R.U32.HI R72, RZ, 0x10, R73 ;  /* 0x00000010ff487819 */ /* 0x000fe20000011649 */
[----:B------:R-:W-:Y:S01]  /*37b0*/  HADD2.F32 R80, -RZ, R13.H0_H0 ;  /* 0x2000000dff507230 */ /* 0x000fe20000004100 */
[--C-:B------:R-:W-:Y:S01]  /*37c0*/  SHF.R.U64 R73, R74, 0x10, R75.reuse ;  /* 0x000000104a497819 */ /* 0x100fe2000000124b */
[--C-:B------:R-:W-:Y:S01]  /*37d0*/  HADD2.F32 R13, -RZ, R15.reuse.H1_H1 ;  /* 0x3000000fff0d7230 */ /* 0x100fe20000004100 */
[----:B------:R-:W-:Y:S01]  /*37e0*/  SHF.R.U32.HI R74, RZ, 0x10, R75 ;  /* 0x00000010ff4a7819 */ /* 0x000fe2000001164b */
[----:B------:R-:W-:Y:S02]  /*37f0*/  HADD2.F32 R15, -RZ, R15.H0_H0 ;  /* 0x2000000fff0f7230 */ /* 0x000fe40000004100 */
[----:B------:R-:W-:Y:S02]  /*3800*/  HADD2.F32 R73, -RZ, R73.H0_H0 ;  /* 0x20000049ff497230 */ /* 0x000fe40000004100 */
[----:B------:R-:W-:-:S02]  /*3810*/  HADD2.F32 R74, -RZ, R74.H0_H0 ;  /* 0x2000004aff4a7230 */ /* 0x000fc40000004100 */
[----:B------:R-:W-:Y:S02]  /*3820*/  HADD2.F32 R72, -RZ, R72.H0_H0 ;  /* 0x20000048ff487230 */ /* 0x000fe40000004100 */
[-C--:B------:R-:W-:Y:S01]  /*3830*/  FMUL.FTZ R75, R78, R73.reuse ;  /* 0x000000494e4b7220 */ /* 0x080fe20000410000 */
[----:B------:R-:W-:Y:S02]  /*3840*/  HADD2.F32 R11, -RZ, R11.H0_H0 ;  /* 0x2000000bff0b7230 */ /* 0x000fe40000004100 */
[-C--:B------:R-:W-:Y:S01]  /*3850*/  FMUL.FTZ R152, R13, R74.reuse ;  /* 0x0000004a0d987220 */ /* 0x080fe20000410000 */
[C---:B------:R-:W-:Y:S01]  /*3860*/  FMUL.FTZ R74, R15.reuse, R74 ;  /* 0x0000004a0f4a7220 */ /* 0x040fe20000410000 */
[----:B------:R-:W-:Y:S02]  /*3870*/  FMUL.FTZ R73, R80, R73 ;  /* 0x0000004950497220 */ /* 0x000fe40000410000 */
        /* <DEDUP_REMOVED lines=9> */
[-C--:B------:R-:W-:Y:S01]  /*3910*/  FMUL.FTZ R73, R72, R15.reuse ;  /* 0x0000000f48497220 */ /* 0x080fe20000410000 */
[--C-:B------:R-:W-:Y:S02]  /*3920*/  HADD2.F32 R12, -RZ, R14.reuse.H1_H1 ;  /* 0x3000000eff0c7230 */ /* 0x100fe40000004100 */
[----:B------:R-:W-:Y:S01]  /*3930*/  FMUL.FTZ R79, R74, R15 ;  /* 0x0000000f4a4f7220 */ /* 0x000fe20000410000 */
[----:B------:R-:W-:Y:S01]  /*3940*/  HADD2.F32 R11, -RZ, R157.H0_H0 ;  /* 0x2000009dff0b7230 */ /* 0x000fe20000004100 */
[----:B------:R-:W-:Y:S01]  /*3950*/  F2FP.F16.F32.PACK_AB R75, R78, R75 ;  /* 0x0000004b4e4b723e */ /* 0x000fe200000000ff */
[----:B------:R-:W-:-:S02]  /*3960*/  HADD2.F32 R14, -RZ, R14.H0_H0 ;  /* 0x2000000eff0e7230 */ /* 0x000fc40000004100 */
[----:B------:R-:W-:Y:S01]  /*3970*/  FMUL.FTZ R15, R12, R159 ;  /* 0x0000009f0c0f7220 */ /* 0x000fe20000410000 */
[----:B------:R-:W-:Y:S02]  /*3980*/  HADD2.F32 R157, -RZ, R157.H1_H1 ;  /* 0x3000009dff9d7230 */ /* 0x000fe40000004100 */
[-C--:B------:R-:W-:Y:S01]  /*3990*/  FFMA.FTZ R73, R74, R11.reuse, -R73 ;  /* 0x0000000b4a497223 */ /* 0x080fe20000010849 */
[----:B------:R-:W-:Y:S01]  /*39a0*/  FFMA.FTZ R72, R72, R11, R79 ;  /* 0x0000000b48487223 */ /* 0x000fe2000001004f */
[C---:B------:R-:W-:Y:S01]  /*39b0*/  FMUL.FTZ R159, R14.reuse, R159 ;  /* 0x0000009f0e9f7220 */ /* 0x040fe20000410000 */
[----:B------:R-:W-:Y:S01]  /*39c0*/  MOV R13, R75 ;  /* 0x0000004b000d7202 */ /* 0x000fe20000000f00 */
[-C--:B------:R-:W-:Y:S02]  /*39d0*/  FFMA.FTZ R15, R14, R157.reuse, -R15 ;  /* 0x0000009d0e0f7223 */ /* 0x080fe4000001080f */
[----:B------:R-:W-:Y:S01]  /*39e0*/  FFMA.FTZ R12, R12, R157, R159 ;  /* 0x0000009d0c0c7223 */ /* 0x000fe2000001009f */
[----:B------:R-:W-:-:S04]  /*39f0*/  F2FP.F16.F32.PACK_AB R74, R72, R73 ;  /* 0x00000049484a723e */ /* 0x000fc800000000ff */
[----:B------:R-:W-:Y:S01]  /*3a00*/  F2FP.F16.F32.PACK_AB R14, R12, R15 ;  /* 0x0000000f0c0e723e */ /* 0x000fe200000000ff */
[----:B------:R-:W-:Y:S02]  /*3a10*/  IMAD.MOV.U32 R12, RZ, RZ, R74 ;  /* 0x000000ffff0c7224 */ /* 0x000fe400078e004a */
[----:B------:R-:W-:-:S07]  /*3a20*/  IMAD.MOV.U32 R15, RZ, RZ, R152 ;  /* 0x000000ffff0f7224 */ /* 0x000fce00078e0098 */
.L_x_467:
[----:B------:R-:W-:Y:S05]  /*3a30*/  BSYNC B3 ;  /* 0x0000000000037941 */ /* 0x000fea0003800000 */
.L_x_466:
[----:B------:R-:W-:Y:S02]  /*3a40*/  ULDC.64 UR4, c[0x0][0x208] ;  /* 0x0000820000047ab9 */ /* 0x000fe40000000a00 */
[----:B0-----:R0:W-:Y:S03]  /*3a50*/  ST.E.128 desc[UR4][R76.64], R12 ;  /* 0x0000000c4c007985 */ /* 0x0011e6000c101d04 */
.L_x_465:
[----:B------:R-:W-:Y:S05]  /*3a60*/  BSYNC B2 ;  /* 0x0000000000027941 */ /* 0x000fea0003800000 */
.L_x_464:
[----:B------:R-:W-:Y:S01]  /*3a70*/  ISETP.NE.AND P3, PT, R25, RZ, PT ;  /* 0x000000ff1900720c */ /* 0x000fe20003f65270 */
[----:B------:R-:W-:-:S12]  /*3a80*/  BSSY B2, `(.L_x_468) ;  /* 0x0000035000027945 */ /* 0x000fd80003800000 */
[----:B------:R-:W-:Y:S05]  /*3a90*/  @!P3 BRA `(.L_x_469) ;  /* 0x0000000000ccb947 */ /* 0x000fea0003800000 */
[----:B0---4-:R0:W4:Y:S01]  /*3aa0*/  LDS.128 R12, [R85+0x29400] ;  /* 0x02940000550c7984 */ /* 0x0111220000000c00 */
[C---:B---3--:R-:W-:Y:S01]  /*3ab0*/  LEA R72, P3, R18.reuse, R82, 0x1 ;  /* 0x0000005212487211 */ /* 0x048fe200078608ff */
[----:B------:R-:W-:Y:S03]  /*3ac0*/  BSSY B3, `(.L_x_470) ;  /* 0x000002e000037945 */ /* 0x000fe60003800000 */
[----:B--2---:R-:W-:Y:S02]  /*3ad0*/  LEA.HI.X R73, R18, R83, R218, 0x1, P3 ;  /* 0x0000005312497211 */ /* 0x004fe400018f0cda */
[----:B------:R-:W-:-:S13]  /*3ae0*/  ISETP.GE.AND P3, PT, R220, R114, PT ;  /* 0x00000072dc00720c */ /* 0x000fda0003f66270 */
[----:B0-----:R-:W-:Y:S05]  /*3af0*/  @P3 BRA `(.L_x_471) ;  /* 0x0000000000a83947 */ /* 0x001fea0003800000 */
[----:B------:R-:W-:Y:S01]  /*3b00*/  SHF.R.U64 R74, R68, 0x10, R69 ;  /* 0x00000010444a7819 */ /* 0x000fe20000001245 */
[----:B----4-:R-:W-:Y:S01]  /*3b10*/  IMAD.MOV.U32 R11, RZ, RZ, R13 ;  /* 0x000000ffff0b7224 */ /* 0x010fe200078e000d */
[----:B------:R-:W-:Y:S01]  /*3b20*/  SHF.R.U32.HI R68, RZ, 0x10, R69 ;  /* 0x00000010ff447819 */ /* 0x000fe20000011645 */
[----:B------:R-:W-:Y:S01]  /*3b30*/  HADD2.F32 R75, -RZ, R158.H0_H0 ;  /* 0x2000009eff4b7230 */ /* 0x000fe20000004100 */
[--C-:B------:R-:W-:Y:S01]  /*3b40*/  SHF.R.U64 R69, R70, 0x10, R71.reuse ;  /* 0x0000001046457819 */ /* 0x100fe20000001247 */
[----:B------:R-:W-:Y:S01]  /*3b50*/  HADD2.F32 R13, -RZ, R74.H0_H0 ;  /* 0x2000004aff0d7230 */ /* 0x000fe20000004100 */
[----:B------:R-:W-:Y:S01]  /*3b60*/  SHF.R.U32.HI R78, RZ, 0x10, R71 ;  /* 0x00000010ff4e7819 */ /* 0x000fe20000011647 */
[----:B------:R-:W-:Y:S02]  /*3b70*/  HADD2.F32 R74, -RZ, R11.H1_H1 ;  /* 0x3000000bff4a7230 */ /* 0x000fe40000004100 */
[----:B------:R-:W-:Y:S02]  /*3b80*/  HADD2.F32 R71, -RZ, R69.H0_H0 ;  /* 0x20000045ff477230 */ /* 0x000fe40000004100 */
[----:B------:R-:W-:-:S02]  /*3b90*/  HADD2.F32 R70, -RZ, R11.H0_H0 ;  /* 0x2000000bff467230 */ /* 0x000fc40000004100 */
[----:B------:R-:W-:Y:S02]  /*3ba0*/  HADD2.F32 R78, -RZ, R78.H0_H0 ;  /* 0x2000004eff4e7230 */ /* 0x000fe40000004100 */
[-C--:B------:R-:W-:Y:S01]  /*3bb0*/  FMUL.FTZ R11, R74, R71.reuse ;  /* 0x000000474a0b7220 */ /* 0x080fe20000410000 */
[--C-:B------:R-:W-:Y:S02]  /*3bc0*/  HADD2.F32 R69, -RZ, R15.reuse.H1_H1 ;  /* 0x3000000fff457230 */ /* 0x100fe40000004100 */
[C---:B------:R-:W-:Y:S01]  /*3bd0*/  FMUL.FTZ R71, R70.reuse, R71 ;  /* 0x0000004746477220 */ /* 0x040fe20000410000 */
[----:B------:R-:W-:Y:S02]  /*3be0*/  HADD2.F32 R15, -RZ, R15.H0_H0 ;  /* 0x2000000fff0f7230 */ /* 0x000fe40000004100 */
[-C--:B------:R-:W-:Y:S01]  /*3bf0*/  FFMA.FTZ R11, R70, R13.reuse, -R11 ;  /* 0x0000000d460b7223 */ /* 0x080fe2000001080b */
[----:B------:R-:W-:Y:S02]  /*3c00*/  HADD2.F32 R76, -RZ, R68.H0_H0 ;  /* 0x20000044ff4c7230 */ /* 0x000fe40000004100 */
[-C--:B------:R-:W-:Y:S01]  /*3c10*/  FMUL.FTZ R80, R69, R78.reuse ;  /* 0x0000004e45507220 */ /* 0x080fe20000410000 */
[----:B------:R-:W-:Y:S01]  /*3c20*/  FFMA.FTZ R68, R74, R13, R71 ;  /* 0x0000000d4a447223 */ /* 0x000fe20000010047 */
[----:B------:R-:W-:Y:S01]  /*3c30*/  FMUL.FTZ R78, R15, R78 ;  /* 0x0000004e0f4e7220 */ /* 0x000fe20000410000 */
[----:B------:R-:W-:-:S02]  /*3c40*/  HADD2.F32 R158, -RZ, R158.H1_H1 ;  /* 0x3000009eff9e7230 */ /* 0x000fc40000004100 */
[-C--:B------:R-:W-:Y:S01]  /*3c50*/  FFMA.FTZ R13, R15, R76.reuse, -R80 ;  /* 0x0000004c0f0d7223 */ /* 0x080fe20000010850 */
[--C-:B------:R-:W-:Y:S02]  /*3c60*/  HADD2.F32 R15, -RZ, R12.reuse.H1_H1 ;  /* 0x3000000cff0f7230 */ /* 0x100fe40000004100 */
[----:B------:R-:W-:Y:S01]  /*3c70*/  FFMA.FTZ R70, R69, R76, R78 ;  /* 0x0000004c45467223 */ /* 0x000fe2000001004e */
[----:B------:R-:W-:Y:S01]  /*3c80*/  HADD2.F32 R12, -RZ, R12.H0_H0 ;  /* 0x2000000cff0c7230 */ /* 0x000fe20000004100 */
[----:B------:R-:W-:Y:S01]  /*3c90*/  F2FP.F16.F32.PACK_AB R11, R68, R11 ;  /* 0x0000000b440b723e */ /* 0x000fe200000000ff */
[--C-:B------:R-:W-:Y:S02]  /*3ca0*/  HADD2.F32 R69, -RZ, R14.reuse.H1_H1 ;  /* 0x3000000eff457230 */ /* 0x100fe40000004100 */
[-C--:B------:R-:W-:Y:S01]  /*3cb0*/  FMUL.FTZ R77, R15, R75.reuse ;  /* 0x0000004b0f4d7220 */ /* 0x080fe20000410000 */
[----:B------:R-:W-:Y:S02]  /*3cc0*/  HADD2.F32 R14, -RZ, R14.H0_H0 ;  /* 0x2000000eff0e7230 */ /* 0x000fe40000004100 */
[----:B------:R-:W-:Y:S01]  /*3cd0*/  FMUL.FTZ R76, R12, R75 ;  /* 0x0000004b0c4c7220 */ /* 0x000fe20000410000 */
[----:B------:R-:W-:-:S02]  /*3ce0*/  HADD2.F32 R71, -RZ, R148.H0_H0 ;  /* 0x20000094ff477230 */ /* 0x000fc40000004100 */
[-C--:B------:R-:W-:Y:S01]  /*3cf0*/  FMUL.FTZ R75, R69, R158.reuse ;  /* 0x0000009e454b7220 */ /* 0x080fe20000410000 */
[----:B------:R-:W-:Y:S02]  /*3d00*/  HADD2.F32 R74, -RZ, R150.H1_H1 ;  /* 0x30000096ff4a7230 */ /* 0x000fe40000004100 */
[----:B------:R-:W-:Y:S01]  /*3d10*/  FMUL.FTZ R158, R14, R158 ;  /* 0x0000009e0e9e7220 */ /* 0x000fe20000410000 */
[-C--:B------:R-:W-:Y:S01]  /*3d20*/  FFMA.FTZ R77, R12, R71.reuse, -R77 ;  /* 0x000000470c4d7223 */ /* 0x080fe2000001084d */
[----:B------:R-:W-:Y:S01]  /*3d30*/  FFMA.FTZ R76, R15, R71, R76 ;  /* 0x000000470f4c7223 */ /* 0x000fe2000001004c */
[-C--:B------:R-:W-:Y:S01]  /*3d40*/  FFMA.FTZ R75, R14, R74.reuse, -R75 ;  /* 0x0000004a0e4b7223 */ /* 0x080fe2000001084b */
[----:B------:R-:W-:Y:S01]  /*3d50*/  FFMA.FTZ R158, R69, R74, R158 ;  /* 0x0000004a459e7223 */ /* 0x000fe2000001009e */
[----:B------:R-:W-:Y:S02]  /*3d60*/  F2FP.F16.F32.PACK_AB R15, R70, R13 ;  /* 0x0000000d460f723e */ /* 0x000fe400000000ff */
[----:B------:R-:W-:-:S02]  /*3d70*/  F2FP.F16.F32.PACK_AB R12, R76, R77 ;  /* 0x0000004d4c0c723e */ /* 0x000fc400000000ff */
[----:B------:R-:W-:Y:S02]  /*3d80*/  F2FP.F16.F32.PACK_AB R14, R158, R75 ;  /* 0x0000004b9e0e723e */ /* 0x000fe400000000ff */
[----:B------:R-:W-:-:S07]  /*3d90*/  MOV R13, R11 ;  /* 0x0000000b000d7202 */ /* 0x000fce0000000f00 */
.L_x_471:
[----:B------:R-:W-:Y:S05]  /*3da0*/  BSYNC B3 ;  /* 0x0000000000037941 */ /* 0x000fea0003800000 */
.L_x_470:
[----:B------:R-:W-:Y:S02]  /*3db0*/  ULDC.64 UR4, c[0x0][0x208] ;  /* 0x0000820000047ab9 */ /* 0x000fe40000000a00 */
[----:B----4-:R0:W-:Y:S03]  /*3dc0*/  ST.E.128 desc[UR4][R72.64], R12 ;  /* 0x0000000c48007985 */ /* 0x0101e6000c101d04 */
.L_x_469:
[----:B------:R-:W-:Y:S05]  /*3dd0*/  BSYNC B2 ;  /* 0x0000000000027941 */ /* 0x000fea0003800000 */
.L_x_468:
[----:B------:R-:W-:-:S13]  /*3de0*/  ISETP.NE.AND P3, PT, R26, RZ, PT ;  /* 0x000000ff1a00720c */ /* 0x000fda0003f65270 */
        /* <DEDUP_REMOVED lines=9> */
[--C-:B------:R-:W-:Y:S01]  /*3e80*/  SHF.R.U64 R70, R66, 0x10, R67.reuse ;  /* 0x0000001042467819 */ /* 0x100fe20000001243 */
[----:B------:R-:W-:Y:S01]  /*3e90*/  HADD2.F32 R15, -RZ, R13.H1_H1 ;  /* 0x3000000dff0f7230 */ /* 0x000fe20000004100 */
[----:B------:R-:W-:Y:S01]  /*3ea0*/  SHF.R.U32.HI R67, RZ, 0x10, R67 ;  /* 0x00000010ff437819 */ /* 0x000fe20000011643 */
[----:B------:R-:W-:Y:S01]  /*3eb0*/  HADD2.F32 R66, -RZ, R11.H0_H0 ;  /* 0x2000000bff427230 */ /* 0x000fe20000004100 */
[----:B------:R-:W-:Y:S01]  /*3ec0*/  SHF.R.U32.HI R65, RZ, 0x10, R65 ;  /* 0x00000010ff417819 */ /* 0x000fe20000011641 */
[----:B------:R-:W-:Y:S02]  /*3ed0*/  HADD2.F32 R11, -RZ, R13.H0_H0 ;  /* 0x2000000dff0b7230 */ /* 0x000fe40000004100 */
[----:B------:R-:W-:Y:S02]  /*3ee0*/  HADD2.F32 R13, -RZ, R64.H1_H1 ;  /* 0x30000040ff0d7230 */ /* 0x000fe40000004100 */
[----:B------:R-:W-:-:S02]  /*3ef0*/  HADD2.F32 R70, -RZ, R70.H0_H0 ;  /* 0x20000046ff467230 */ /* 0x000fc40000004100 */
[----:B------:R-:W-:Y:S02]  /*3f00*/  HADD2.F32 R67, -RZ, R67.H0_H0 ;  /* 0x20000043ff437230 */ /* 0x000fe40000004100 */
[----:B------:R-:W-:Y:S02]  /*3f10*/  HADD2.F32 R64, -RZ, R64.H0_H0 ;  /* 0x20000040ff407230 */ /* 0x000fe40000004100 */
[-C--:B------:R-:W-:Y:S01]  /*3f20*/  FMUL.FTZ R72, R15, R70.reuse ;  /* 0x000000460f487220 */ /* 0x080fe20000410000 */
[----:B------:R-:W-:Y:S02]  /*3f30*/  HADD2.F32 R65, -RZ, R65.H0_H0 ;  /* 0x20000041ff417230 */ /* 0x000fe40000004100 */
[----:B------:R-:W-:Y:S01]  /*3f40*/  FMUL.FTZ R70, R11, R70 ;  /* 0x000000460b467220 */ /* 0x000fe20000410000 */
[-C--:B------:R-:W-:Y:S01]  /*3f50*/  FMUL.FTZ R71, R13, R67.reuse ;  /* 0x000000430d477220 */ /* 0x080fe20000410000 */
[C---:B------:R-:W-:Y:S01]  /*3f60*/  FMUL.FTZ R74, R64.reuse, R67 ;  /* 0x00000043404a7220 */ /* 0x040fe20000410000 */
[-C--:B------:R-:W-:Y:S01]  /*3f70*/  FFMA.FTZ R11, R11, R66.reuse, -R72 ;  /* 0x000000420b0b7223 */ /* 0x080fe20000010848 */
[----:B------:R-:W-:Y:S01]  /*3f80*/  FFMA.FTZ R70, R15, R66, R70 ;  /* 0x000000420f467223 */ /* 0x000fe20000010046 */
[-C--:B------:R-:W-:Y:S01]  /*3f90*/  FFMA.FTZ R71, R64, R65.reuse, -R71 ;  /* 0x0000004140477223 */ /* 0x080fe20000010847 */
[----:B------:R-:W-:Y:S01]  /*3fa0*/  FFMA.FTZ R74, R13, R65, R74 ;  /* 0x000000410d4a7223 */ /* 0x000fe2000001004a */
[----:B------:R-:W-:-:S02]  /*3fb0*/  HADD2.F32 R13, -RZ, R12.H1_H1 ;  /* 0x3000000cff0d7230 */ /* 0x000fc40000004100 */
[--C-:B------:R-:W-:Y:S02]  /*3fc0*/  HADD2.F32 R65, -RZ, R145.reuse.H0_H0 ;  /* 0x20000091ff417230 */ /* 0x100fe40000004100 */
[----:B------:R-:W-:Y:S02]  /*3fd0*/  HADD2.F32 R12, -RZ, R12.H0_H0 ;  /* 0x2000000cff0c7230 */ /* 0x000fe40000004100 */
[--C-:B------:R-:W-:Y:S02]  /*3fe0*/  HADD2.F32 R15, -RZ, R14.reuse.H1_H1 ;  /* 0x3000000eff0f7230 */ /* 0x100fe40000004100 */
[-C--:B------:R-:W-:Y:S01]  /*3ff0*/  FMUL.FTZ R67, R13, R65.reuse ;  /* 0x000000410d437220 */ /* 0x080fe20000410000 */
[----:B------:R-:W-:Y:S02]  /*4000*/  HADD2.F32 R145, -RZ, R145.H1_H1 ;  /* 0x30000091ff917230 */ /* 0x000fe40000004100 */
[----:B------:R-:W-:Y:S01]  /*4010*/  FMUL.FTZ R66, R12, R65 ;  /* 0x000000410c427220 */ /* 0x000fe20000410000 */
[----:B------:R-:W-:-:S02]  /*4020*/  HADD2.F32 R14, -RZ, R14.H0_H0 ;  /* 0x2000000eff0e7230 */ /* 0x000fc40000004100 */
[--C-:B------:R-:W-:Y:S02]  /*4030*/  HADD2.F32 R64, -RZ, R144.reuse.H0_H0 ;  /* 0x20000090ff407230 */ /* 0x100fe40000004100 */
[-C--:B------:R-:W-:Y:S01]  /*4040*/  FMUL.FTZ R65, R15, R145.reuse ;  /* 0x000000910f417220 */ /* 0x080fe20000410000 */
[----:B------:R-:W-:Y:S02]  /*4050*/  HADD2.F32 R144, -RZ, R144.H1_H1 ;  /* 0x30000090ff907230 */ /* 0x000fe40000004100 */
[----:B------:R-:W-:Y:S01]  /*4060*/  FMUL.FTZ R72, R14, R145 ;  /* 0x000000910e487220 */ /* 0x000fe20000410000 */
[-C--:B------:R-:W-:Y:S01]  /*4070*/  FFMA.FTZ R67, R12, R64.reuse, -R67 ;  /* 0x000000400c437223 */ /* 0x080fe20000010843 */
[----:B------:R-:W-:Y:S01]  /*4080*/  FFMA.FTZ R66, R13, R64, R66 ;  /* 0x000000400d427223 */ /* 0x000fe20000010042 */
[-C--:B------:R-:W-:Y:S01]  /*4090*/  FFMA.FTZ R65, R14, R144.reuse, -R65 ;  /* 0x000000900e417223 */ /* 0x080fe20000010841 */
[----:B------:R-:W-:Y:S01]  /*40a0*/  FFMA.FTZ R72, R15, R144, R72 ;  /* 0x000000900f487223 */ /* 0x000fe20000010048 */
[----:B------:R-:W-:-:S02]  /*40b0*/  F2FP.F16.F32.PACK_AB R13, R70, R11 ;  /* 0x0000000b460d723e */ /* 0x000fc400000000ff */
[----:B------:R-:W-:Y:S02]  /*40c0*/  F2FP.F16.F32.PACK_AB R15, R74, R71 ;  /* 0x000000474a0f723e */ /* 0x000fe400000000ff */
[----:B------:R-:W-:Y:S02]  /*40d0*/  F2FP.F16.F32.PACK_AB R12, R66, R67 ;  /* 0x00000043420c723e */ /* 0x000fe400000000ff */
[----:B------:R-:W-:-:S07]  /*40e0*/  F2FP.F16.F32.PACK_AB R14, R72, R65 ;  /* 0x00000041480e723e */ /* 0x000fce00000000ff */
.L_x_473:
[----:B------:R-:W-:Y:S05]  /*40f0*/  BSYNC B2 ;  /* 0x0000000000027941 */ /* 0x000fea0003800000 */
.L_x_472:
[----:B------:R-:W-:Y:S02]  /*4100*/  ULDC.64 UR4, c[0x0][0x208] ;  /* 0x0000820000047ab9 */ /* 0x000fe40000000a00 */
[----:B----4-:R0:W-:Y:S03]  /*4110*/  ST.E.128 desc[UR4][R68.64], R12 ;  /* 0x0000000c44007985 */ /* 0x0101e6000c101d04 */
.L_x_459:
[----:B------:R-:W-:Y:S05]  /*4120*/  BSYNC B1 ;  /* 0x0000000000017941 */ /* 0x000fea0003800000 */
.L_x_458:
[----:B------:R-:W-:-:S03]  /*4130*/  UMOV UR4, 0xffffffff ;  /* 0xffffffff00047882 */ /* 0x000fc60000000000 */
[----:B------:R-:W-:Y:S05]  /*4140*/  BRA.DIV UR4, `(.L_x_474) ;  /* 0x0000022e04dc7947 */ /* 0x000fea000b800000 */
[----:B------:R0:W0:Y:S04]  /*4150*/  SHFL.IDX PT, R67, R117, 0x1, 0x181f ;  /* 0x00381f0075437f89 */ /* 0x00002800000e0000 */
[----:B------:R0:W0:Y:S02]  /*4160*/  SHFL.IDX PT, R66, R118, 0x1, 0x181f ;  /* 0x00381f0076427f89 */ /* 0x00002400000e0000 */
.L_x_813:
[----:B------:R-:W-:Y:S04]  /*4170*/  BSSY B1, `(.L_x_475) ;  /* 0x00000d5000017945 */ /* 0x000fe80003800000 */
[----:B------:R-:W-:Y:S05]  /*4180*/  @P4 BRA `(.L_x_476) ;  /* 0x0000000c004c4947 */ /* 0x000fea0003800000 */
[----:B------:R-:W-:Y:S01]  /*4190*/  ISETP.NE.AND P3, PT, R3, RZ, PT ;  /* 0x000000ff0300720c */ /* 0x000fe20003f65270 */
[----:B------:R-:W-:-:S12]  /*41a0*/  BSSY B2, `(.L_x_477) ;  /* 0x0000034000027945 */ /* 0x000fd80003800000 */
[----:B------:R-:W-:Y:S05]  /*41b0*/  @!P3 BRA `(.L_x_478) ;  /* 0x0000000000c8b947 */ /* 0x000fea0003800000 */
[----:B0---4-:R0:W4:Y:S01]  /*41c0*/  LDS.128 R12, [R85+0x25400] ;  /* 0x02540000550c7984 */ /* 0x0111220000000c00 */
[----:B------:R-:W-:Y:S01]  /*41d0*/  ISETP.GE.AND P4, PT, R214, R114, PT ;  /* 0x00000072d600720c */ /* 0x000fe20003f86270 */
[----:B------:R-:W-:Y:S01]  /*41e0*/  BSSY B3, `(.L_x_479) ;  /* 0x000002d000037945 */ /* 0x000fe20003800000 */
[----:B------:R-:W-:-:S04]  /*41f0*/  LEA R64, P3, R16, R66, 0x1 ;  /* 0x0000004210407211 */ /* 0x000fc800078608ff */
[----:B------:R-:W-:-:S07]  /*4200*/  LEA.HI.X R65, R16, R67, R17, 0x1, P3 ;  /* 0x0000004310417211 */ /* 0x000fce00018f0c11 */
[----:B0-----:R-:W-:Y:S05]  /*4210*/  @P4 BRA `(.L_x_480) ;  /* 0x0000000000a44947 */ /* 0x001fea0003800000 */
[----:B------:R-:W-:Y:S01]  /*4220*/  SHF.R.U64 R11, R60, 0x10, R61 ;  /* 0x000000103c0b7819 */ /* 0x000fe2000000123d */
[--C-:B----4-:R-:W-:Y:S01]  /*4230*/  HADD2.F32 R60, -RZ, R15.reuse.H1_H1 ;  /* 0x3000000fff3c7230 */ /* 0x110fe20000004100 */
[--C-:B------:R-:W-:Y:S01]  /*4240*/  SHF.R.U64 R68, R62, 0x10, R63.reuse ;  /* 0x000000103e447819 */ /* 0x100fe2000000123f */
[----:B------:R-:W-:Y:S01]  /*4250*/  HADD2.F32 R15, -RZ, R15.H0_H0 ;  /* 0x2000000fff0f7230 */ /* 0x000fe20000004100 */
[----:B------:R-:W-:Y:S01]  /*4260*/  SHF.R.U32.HI R63, RZ, 0x10, R63 ;  /* 0x00000010ff3f7819 */ /* 0x000fe2000001163f */
[----:B------:R-:W-:Y:S01]  /*4270*/  HADD2.F32 R62, -RZ, R11.H0_H0 ;  /* 0x2000000bff3e7230 */ /* 0x000fe20000004100 */
[----:B------:R-:W-:Y:S01]  /*4280*/  SHF.R.U32.HI R61, RZ, 0x10, R61 ;  /* 0x00000010ff3d7819 */ /* 0x000fe2000001163d */
[----:B------:R-:W-:Y:S02]  /*4290*/  HADD2.F32 R68, -RZ, R68.H0_H0 ;  /* 0x20000044ff447230 */ /* 0x000fe40000004100 */
[--C-:B------:R-:W-:Y:S02]  /*42a0*/  HADD2.F32 R11, -RZ, R13.reuse.H1_H1 ;  /* 0x3000000dff0b7230 */ /* 0x100fe40000004100 */
[----:B------:R-:W-:-:S02]  /*42b0*/  HADD2.F32 R13, -RZ, R13.H0_H0 ;  /* 0x2000000dff0d7230 */ /* 0x000fc40000004100 */
[----:B------:R-:W-:Y:S02]  /*42c0*/  HADD2.F32 R63, -RZ, R63.H0_H0 ;  /* 0x2000003fff3f7230 */ /* 0x000fe40000004100 */
[-C--:B------:R-:W-:Y:S01]  /*42d0*/  FMUL.FTZ R70, R11, R68.reuse ;  /* 0x000000440b467220 */ /* 0x080fe20000410000 */
[----:B------:R-:W-:Y:S02]  /*42e0*/  HADD2.F32 R61, -RZ, R61.H0_H0 ;  /* 0x2000003dff3d7230 */ /* 0x000fe40000004100 */
[----:B------:R-:W-:Y:S01]  /*42f0*/  FMUL.FTZ R68, R13, R68 ;  /* 0x000000440d447220 */ /* 0x000fe20000410000 */
[----:B------:R-:W-:Y:S02]  /*4300*/  HADD2.F32 R150, -RZ, R150.H0_H0 ;  /* 0x20000096ff967230 */ /* 0x000fe40000004100 */
[-C--:B------:R-:W-:Y:S01]  /*4310*/  FMUL.FTZ R72, R60, R63.reuse ;  /* 0x0000003f3c487220 */ /* 0x080fe20000410000 */
[----:B------:R-:W-:Y:S01]  /*4320*/  FMUL.FTZ R69, R15, R63 ;  /* 0x0000003f0f457220 */ /* 0x000fe20000410000 */
[----:B------:R-:W-:Y:S01]  /*4330*/  FFMA.FTZ R63, R11, R62, R68 ;  /* 0x0000003e0b3f7223 */ /* 0x000fe20000010044 */
[----:B------:R-:W-:-:S02]  /*4340*/  HADD2.F32 R11, -RZ, R12.H1_H1 ;  /* 0x3000000cff0b7230 */ /* 0x000fc40000004100 */
[-C--:B------:R-:W-:Y:S01]  /*4350*/  FFMA.FTZ R72, R15, R61.reuse, -R72 ;  /* 0x0000003d0f487223 */ /* 0x080fe20000010848 */
[----:B------:R-:W-:Y:S01]  /*4360*/  FFMA.FTZ R70, R13, R62, -R70 ;  /* 0x0000003e0d467223 */ /* 0x000fe20000010846 */
[----:B------:R-:W-:Y:S02]  /*4370*/  HADD2.F32 R15, -RZ, R149.H1_H1 ;  /* 0x30000095ff0f7230 */ /* 0x000fe40000004100 */
[----:B------:R-:W-:Y:S01]  /*4380*/  FFMA.FTZ R69, R60, R61, R69 ;  /* 0x0000003d3c457223 */ /* 0x000fe20000010045 */
[----:B------:R-:W-:Y:S02]  /*4390*/  HADD2.F32 R12, -RZ, R12.H0_H0 ;  /* 0x2000000cff0c7230 */ /* 0x000fe40000004100 */
[--C-:B------:R-:W-:Y:S02]  /*43a0*/  HADD2.F32 R13, -RZ, R14.reuse.H1_H1 ;  /* 0x3000000eff0d7230 */ /* 0x100fe40000004100 */
[----:B------:R-:W-:Y:S01]  /*43b0*/  FMUL.FTZ R61, R11, R15 ;  /* 0x0000000f0b3d7220 */ /* 0x000fe20000410000 */
[----:B------:R-:W-:-:S02]  /*43c0*/  HADD2.F32 R14, -RZ, R14.H0_H0 ;  /* 0x2000000eff0e7230 */ /* 0x000fc40000004100 */
[----:B------:R-:W-:Y:S01]  /*43d0*/  FMUL.FTZ R60, R12, R15 ;  /* 0x0000000f0c3c7220 */ /* 0x000fe20000410000 */
[----:B------:R-:W-:Y:S02]  /*43e0*/  HADD2.F32 R149, -RZ, R149.H0_H0 ;  /* 0x20000095ff957230 */ /* 0x000fe40000004100 */
[-C--:B------:R-:W-:Y:S01]  /*43f0*/  FMUL.FTZ R15, R13, R150.reuse ;  /* 0x000000960d0f7220 */ /* 0x080fe20000410000 */
[----:B------:R-:W-:Y:S02]  /*4400*/  HADD2.F32 R148, -RZ, R148.H1_H1 ;  /* 0x30000094ff947230 */ /* 0x000fe40000004100 */
[C---:B------:R-:W-:Y:S01]  /*4410*/  FMUL.FTZ R150, R14.reuse, R150 ;  /* 0x000000960e967220 */ /* 0x040fe20000410000 */
[----:B------:R-:W-:Y:S01]  /*4420*/  F2FP.F16.F32.PACK_AB R69, R69, R72 ;  /* 0x000000484545723e */ /* 0x000fe200000000ff */
[-C--:B------:R-:W-:Y:S02]  /*4430*/  FFMA.FTZ R15, R14, R149.reuse, -R15 ;  /* 0x000000950e0f7223 */ /* 0x080fe4000001080f */
[----:B------:R-:W-:Y:S01]  /*4440*/  FFMA.FTZ R150, R13, R149, R150 ;  /* 0x000000950d967223 */ /* 0x000fe20000010096 */
[-C--:B------:R-:W-:Y:S01]  /*4450*/  FFMA.FTZ R61, R12, R148.reuse, -R61 ;  /* 0x000000940c3d7223 */ /* 0x080fe2000001083d */
[----:B------:R-:W-:Y:S01]  /*4460*/  FFMA.FTZ R60, R11, R148, R60 ;  /* 0x000000940b3c7223 */ /* 0x000fe2000001003c */
[----:B------:R-:W-:-:S02]  /*4470*/  F2FP.F16.F32.PACK_AB R13, R63, R70 ;  /* 0x000000463f0d723e */ /* 0x000fc400000000ff */
[----:B------:R-:W-:Y:S01]  /*4480*/  F2FP.F16.F32.PACK_AB R14, R150, R15 ;  /* 0x0000000f960e723e */ /* 0x000fe200000000ff */
[----:B------:R-:W-:Y:S01]  /*4490*/  IMAD.MOV.U32 R15, RZ, RZ, R69 ;  /* 0x000000ffff0f7224 */ /* 0x000fe200078e0045 */
[----:B------:R-:W-:-:S07]  /*44a0*/  F2FP.F16.F32.PACK_AB R12, R60, R61 ;  /* 0x0000003d3c0c723e */ /* 0x000fce00000000ff */
.L_x_480:
[----:B------:R-:W-:Y:S05]  /*44b0*/  BSYNC B3 ;  /* 0x0000000000037941 */ /* 0x000fea0003800000 */
.L_x_479:
[----:B------:R-:W-:Y:S02]  /*44c0*/  ULDC.64 UR4, c[0x0][0x208] ;  /* 0x0000820000047ab9 */ /* 0x000fe40000000a00 */
[----:B----4-:R0:W-:Y:S03]  /*44d0*/  ST.E.128 desc[UR4][R64.64], R12 ;  /* 0x0000000c40007985 */ /* 0x0101e6000c101d04 */
.L_x_478:
[----:B------:R-:W-:Y:S05]  /*44e0*/  BSYNC B2 ;  /* 0x0000000000027941 */ /* 0x000fea0003800000 */
.L_x_477:
        /* <DEDUP_REMOVED lines=17> */
[----:B------:R-:W-:Y:S02]  /*4600*/  HADD2.F32 R11, -RZ, R13.H1_H1 ;  /* 0x3000000dff0b7230 */ /* 0x000fe40000004100 */
[----:B------:R-:W-:-:S02]  /*4610*/  HADD2.F32 R59, -RZ, R59.H0_H0 ;  /* 0x2000003bff3b7230 */ /* 0x000fc40000004100 */
[----:B------:R-:W-:Y:S02]  /*4620*/  HADD2.F32 R13, -RZ, R13.H0_H0 ;  /* 0x2000000dff0d7230 */ /* 0x000fe40000004100 */
[-C--:B------:R-:W-:Y:S01]  /*4630*/  FMUL.FTZ R64, R11, R62.reuse ;  /* 0x0000003e0b407220 */ /* 0x080fe20000410000 */
[----:B------:R-:W-:Y:S02]  /*4640*/  HADD2.F32 R57, -RZ, R57.H0_H0 ;  /* 0x20000039ff397230 */ /* 0x000fe40000004100 */
[-C--:B------:R-:W-:Y:S01]  /*4650*/  FMUL.FTZ R63, R15, R59.reuse ;  /* 0x0000003b0f3f7220 */ /* 0x080fe20000410000 */
[C---:B------:R-:W-:Y:S01]  /*4660*/  FMUL.FTZ R68, R56.reuse, R59 ;  /* 0x0000003b38447220 */ /* 0x040fe20000410000 */
[C---:B------:R-:W-:Y:S01]  /*4670*/  FMUL.FTZ R62, R13.reuse, R62 ;  /* 0x0000003e0d3e7220 */ /* 0x040fe20000410000 */
[----:B------:R-:W-:Y:S01]  /*4680*/  FFMA.FTZ R64, R13, R58, -R64 ;  /* 0x0000003a0d407223 */ /* 0x000fe20000010840 */
[----:B------:R-:W-:Y:S01]  /*4690*/  FFMA.FTZ R65, R56, R57, R63 ;  /* 0x0000003938417223 */ /* 0x000fe2000001003f */
[----:B------:R-:W-:-:S02]  /*46a0*/  HADD2.F32 R56, -RZ, R147.H0_H0 ;  /* 0x20000093ff387230 */ /* 0x000fc40000004100 */
[----:B------:R-:W-:Y:S01]  /*46b0*/  FFMA.FTZ R59, R11, R58, R62 ;  /* 0x0000003a0b3b7223 */ /* 0x000fe2000001003e */
[----:B------:R-:W-:Y:S02]  /*46c0*/  HADD2.F32 R11, -RZ, R12.H1_H1 ;  /* 0x3000000cff0b7230 */ /* 0x000fe40000004100 */
[----:B------:R-:W-:Y:S01]  /*46d0*/  FFMA.FTZ R68, R15, R57, -R68 ;  /* 0x000000390f447223 */ /* 0x000fe20000010844 */
[----:B------:R-:W-:Y:S02]  /*46e0*/  HADD2.F32 R13, -RZ, R14.H1_H1 ;  /* 0x3000000eff0d7230 */ /* 0x000fe40000004100 */
[----:B------:R-:W-:Y:S02]  /*46f0*/  HADD2.F32 R147, -RZ, R147.H1_H1 ;  /* 0x30000093ff937230 */ /* 0x000fe40000004100 */
[----:B------:R-:W-:Y:S01]  /*4700*/  FMUL.FTZ R57, R11, R56 ;  /* 0x000000380b397220 */ /* 0x000fe20000410000 */
[----:B------:R-:W-:Y:S02]  /*4710*/  HADD2.F32 R12, -RZ, R12.H0_H0 ;  /* 0x2000000cff0c7230 */ /* 0x000fe40000004100 */
[----:B------:R-:W-:-:S02]  /*4720*/  HADD2.F32 R14, -RZ, R14.H0_H0 ;  /* 0x2000000eff0e7230 */ /* 0x000fc40000004100 */
[-C--:B------:R-:W-:Y:S01]  /*4730*/  FMUL.FTZ R63, R13, R147.reuse ;  /* 0x000000930d3f7220 */ /* 0x080fe20000410000 */
[--C-:B------:R-:W-:Y:S02]  /*4740*/  HADD2.F32 R15, -RZ, R146.reuse.H0_H0 ;  /* 0x20000092ff0f7230 */ /* 0x100fe40000004100 */
[----:B------:R-:W-:Y:S01]  /*4750*/  FMUL.FTZ R56, R12, R56 ;  /* 0x000000380c387220 */ /* 0x000fe20000410000 */
        /* <DEDUP_REMOVED lines=10> */
.L_x_484:
[----:B------:R-:W-:Y:S05]  /*4800*/  BSYNC B3 ;  /* 0x0000000000037941 */ /* 0x000fea0003800000 */
.L_x_483:
[----:B------:R-:W-:Y:S02]  /*4810*/  ULDC.64 UR4, c[0x0][0x208] ;  /* 0x0000820000047ab9 */ /* 0x000fe40000000a00 */
[----:B----4-:R0:W-:Y:S03]  /*4820*/  ST.E.128 desc[UR4][R60.64], R12 ;  /* 0x0000000c3c007985 */ /* 0x0101e6000c101d04 */
.L_x_482:
[----:B------:R-:W-:Y:S05]  /*4830*/  BSYNC B2 ;  /* 0x0000000000027941 */ /* 0x000fea0003800000 */
.L_x_481:
        /* <DEDUP_REMOVED lines=37> */
[--C-:B------:R-:W-:Y:S02]  /*4a90*/  HADD2.F32 R15, -RZ, R142.reuse.H1_H1 ;  /* 0x3000008eff0f7230 */ /* 0x100fe40000004100 */
[----:B------:R-:W-:Y:S01]  /*4aa0*/  FMUL.FTZ R52, R12, R52 ;  /* 0x000000340c347220 */ /* 0x000fe20000410000 */
[----:B------:R-:W-:Y:S02]  /*4ab0*/  HADD2.F32 R142, -RZ, R142.H0_H0 ;  /* 0x2000008eff8e7230 */ /* 0x000fe40000004100 */
        /* <DEDUP_REMOVED lines=9> */
.L_x_488:
[----:B------:R-:W-:Y:S05]  /*4b50*/  BSYNC B3 ;  /* 0x0000000000037941 */ /* 0x000fea0003800000 */
.L_x_487:
[----:B------:R-:W-:Y:S02]  /*4b60*/  ULDC.64 UR4, c[0x0][0x208] ;  /* 0x0000820000047ab9 */ /* 0x000fe40000000a00 */
[----:B----4-:R0:W-:Y:S03]  /*4b70*/  ST.E.128 desc[UR4][R56.64], R12 ;  /* 0x0000000c38007985 */ /* 0x0101e6000c101d04 */
.L_x_486:
[----:B------:R-:W-:Y:S05]  /*4b80*/  BSYNC B2 ;  /* 0x0000000000027941 */ /* 0x000fea0003800000 */
.L_x_485:
[----:B------:R-:W-:-:S13]  /*4b90*/  ISETP.NE.AND P3, PT, R26, RZ, PT ;  /* 0x000000ff1a00720c */ /* 0x000fda0003f65270 */
        /* <DEDUP_REMOVED lines=47> */
.L_x_490:
[----:B------:R-:W-:Y:S05]  /*4e90*/  BSYNC B2 ;  /* 0x0000000000027941 */ /* 0x000fea0003800000 */
.L_x_489:
[----:B------:R-:W-:Y:S02]  /*4ea0*/  ULDC.64 UR4, c[0x0][0x208] ;  /* 0x0000820000047ab9 */ /* 0x000fe40000000a00 */
[----:B----4-:R0:W-:Y:S03]  /*4eb0*/  ST.E.128 desc[UR4][R52.64], R12 ;  /* 0x0000000c34007985 */ /* 0x0101e6000c101d04 */
.L_x_476:
[----:B------:R-:W-:Y:S05]  /*4ec0*/  BSYNC B1 ;  /* 0x0000000000017941 */ /* 0x000fea0003800000 */
.L_x_475:
[----:B------:R-:W-:-:S03]  /*4ed0*/  UMOV UR4, 0xffffffff ;  /* 0xffffffff00047882 */ /* 0x000fc60000000000 */
[----:B------:R-:W-:Y:S05]  /*4ee0*/  BRA.DIV UR4, `(.L_x_491) ;  /* 0x0000022204c07947 */ /* 0x000fea000b800000 */
[----:B01----:R-:W0:Y:S04]  /*4ef0*/  SHFL.IDX PT, R117, R117, 0x2, 0x181f ;  /* 0x00581f0075757f89 */ /* 0x003e2800000e0000 */
[----:B------:R-:W1:Y:S02]  /*4f00*/  SHFL.IDX PT, R118, R118, 0x2, 0x181f ;  /* 0x00581f0076767f89 */ /* 0x000e6400000e0000 */
.L_x_817:
[----:B------:R-:W-:Y:S05]  /*4f10*/  @P5 BRA `(.L_x_492) ;  /* 0x00000050003c5947 */ /* 0x000fea0003800000 */
[----:B------:R-:W-:Y:S01]  /*4f20*/  ISETP.NE.AND P3, PT, R3, RZ, PT ;  /* 0x000000ff0300720c */ /* 0x000fe20003f65270 */
[----:B------:R-:W-:-:S12]  /*4f30*/  BSSY B1, `(.L_x_493) ;  /* 0x0000033000017945 */ /* 0x000fd80003800000 */
[----:B------:R-:W-:Y:S05]  /*4f40*/  @!P3 BRA `(.L_x_494) ;  /* 0x0000000000c4b947 */ /* 0x000fea0003800000 */
[----:B----4-:R4:W2:Y:S01]  /*4f50*/  LDS.128 R12, [R85+0x26400] ;  /* 0x02640000550c7984 */ /* 0x0108a20000000c00 */
[----:B------:R-:W-:Y:S01]  /*4f60*/  ISETP.GE.AND P4, PT, R214, R114, PT ;  /* 0x00000072d600720c */ /* 0x000fe20003f86270 */
[----:B------:R-:W-:Y:S01]  /*4f70*/  BSSY B2, `(.L_x_495) ;  /* 0x000002c000027945 */ /* 0x000fe20003800000 */
[----:B-1----:R-:W-:-:S04]  /*4f80*/  LEA R48, P3, R16, R118, 0x1 ;  /* 0x0000007610307211 */ /* 0x002fc800078608ff */
[----:B0-----:R-:W-:-:S07]  /*4f90*/  LEA.HI.X R49, R16, R117, R17, 0x1, P3 ;  /* 0x0000007510317211 */ /* 0x001fce00018f0c11 */
[----:B----4-:R-:W-:Y:S05]  /*4fa0*/  @P4 BRA `(.L_x_496) ;  /* 0x0000000000a04947 */ /* 0x010fea0003800000 */
[----:B------:R-:W-:Y:S01]  /*4fb0*/  SHF.R.U64 R11, R44, 0x10, R45 ;  /* 0x000000102c0b7819 */ /* 0x000fe2000000122d */
[--C-:B--2---:R-:W-:Y:S01]  /*4fc0*/  HADD2.F32 R44, -RZ, R15.reuse.H1_H1 ;  /* 0x3000000fff2c7230 */ /* 0x104fe20000004100 */
        /* <DEDUP_REMOVED lines=38> */
.L_x_496:
[----:B------:R-:W-:Y:S05]  /*5230*/  BSYNC B2 ;  /* 0x0000000000027941 */ /* 0x000fea0003800000 */
.L_x_495:
[----:B------:R-:W-:Y:S02]  /*5240*/  ULDC.64 UR4, c[0x0][0x208] ;  /* 0x0000820000047ab9 */ /* 0x000fe40000000a00 */
[----:B--2---:R0:W-:Y:S03]  /*5250*/  ST.E.128 desc[UR4][R48.64], R12 ;  /* 0x0000000c30007985 */ /* 0x0041e6000c101d04 */
.L_x_494:
[----:B------:R-:W-:Y:S05]  /*5260*/  BSYNC B1 ;  /* 0x0000000000017941 */ /* 0x000fea0003800000 */
.L_x_493:
[----:B------:R-:W-:Y:S01]  /*5270*/  ISETP.NE.AND P3, PT, R21, RZ, PT ;  /* 0x000000ff1500720c */ /* 0x000fe20003f65270 */
[----:B------:R-:W-:-:S12]  /*5280*/  BSSY B1, `(.L_x_497) ;  /* 0x0000033000017945 */ /* 0x000fd80003800000 */
[----:B------:R-:W-:Y:S05]  /*5290*/  @!P3 BRA `(.L_x_498) ;  /* 0x0000000000c4b947 */ /* 0x000fea0003800000 */
[----:B0---4-:R0:W4:Y:S01]  /*52a0*/  LDS.128 R12, [R85+0x28c00] ;  /* 0x028c0000550c7984 */ /* 0x0111220000000c00 */
[----:B------:R-:W-:Y:S01]  /*52b0*/  ISETP.GE.AND P4, PT, R221, R114, PT ;  /* 0x00000072dd00720c */ /* 0x000fe20003f86270 */
[----:B------:R-:W-:Y:S01]  /*52c0*/  BSSY B2, `(.L_x_499) ;  /* 0x000002c000027945 */ /* 0x000fe20003800000 */
[----:B-1----:R-:W-:-:S04]  /*52d0*/  LEA R44, P3, R23, R118, 0x1 ;  /* 0x00000076172c7211 */ /* 0x002fc800078608ff */
        /* <DEDUP_REMOVED lines=10> */
[----:B------:R-:W-:Y:S02]  /*5380*/  HADD2.F32 R43, -RZ, R43.H0_H0 ;  /* 0x2000002bff2b7230 */ /* 0x000fe40000004100 */
[----:B------:R-:W-:-:S02]  /*5390*/  HADD2.F32 R11, -RZ, R13.H1_H1 ;  /* 0x3000000dff0b7230 */ /* 0x000fc40000004100 */
[----:B------:R-:W-:Y:S02]  /*53a0*/  HADD2.F32 R13, -RZ, R13.H0_H0 ;  /* 0x2000000dff0d7230 */ /* 0x000fe40000004100 */
[-C--:B------:R-:W-:Y:S01]  /*53b0*/  FMUL.FTZ R47, R15, R43.reuse ;  /* 0x0000002b0f2f7220 */ /* 0x080fe20000410000 */
[----:B------:R-:W-:Y:S02]  /*53c0*/  HADD2.F32 R41, -RZ, R41.H0_H0 ;  /* 0x20000029ff297230 */ /* 0x000fe40000004100 */
[-C--:B------:R-:W-:Y:S01]  /*53d0*/  FMUL.FTZ R48, R11, R46.reuse ;  /* 0x0000002e0b307220 */ /* 0x080fe20000410000 */
[C---:B------:R-:W-:Y:S01]  /*53e0*/  FMUL.FTZ R50, R40.reuse, R43 ;  /* 0x0000002b28327220 */ /* 0x040fe20000410000 */
[C---:B------:R-:W-:Y:S01]  /*53f0*/  FMUL.FTZ R46, R13.reuse, R46 ;  /* 0x0000002e0d2e7220 */ /* 0x040fe20000410000 */
[----:B------:R-:W-:Y:S01]  /*5400*/  FFMA.FTZ R49, R40, R41, R47 ;  /* 0x0000002928317223 */ /* 0x000fe2000001002f */
[-C--:B------:R-:W-:Y:S02]  /*5410*/  FFMA.FTZ R48, R13, R42.reuse, -R48 ;  /* 0x0000002a0d307223 */ /* 0x080fe40000010830 */
[----:B------:R-:W-:Y:S01]  /*5420*/  FFMA.FTZ R43, R11, R42, R46 ;  /* 0x0000002a0b2b7223 */ /* 0x000fe2000001002e */
[----:B------:R-:W-:-:S02]  /*5430*/  HADD2.F32 R40, -RZ, R126.H1_H1 ;  /* 0x3000007eff287230 */ /* 0x000fc40000004100 */
[----:B------:R-:W-:Y:S01]  /*5440*/  FFMA.FTZ R50, R15, R41, -R50 ;  /* 0x000000290f327223 */ /* 0x000fe20000010832 */
[----:B------:R-:W-:Y:S02]  /*5450*/  HADD2.F32 R126, -RZ, R126.H0_H0 ;  /* 0x2000007eff7e7230 */ /* 0x000fe40000004100 */
[----:B------:R-:W-:Y:S02]  /*5460*/  HADD2.F32 R11, -RZ, R12.H1_H1 ;  /* 0x3000000cff0b7230 */ /* 0x000fe40000004100 */
[----:B------:R-:W-:Y:S02]  /*5470*/  HADD2.F32 R13, -RZ, R14.H1_H1 ;  /* 0x3000000eff0d7230 */ /* 0x000fe40000004100 */
[----:B------:R-:W-:Y:S02]  /*5480*/  HADD2.F32 R12, -RZ, R12.H0_H0 ;  /* 0x2000000cff0c7230 */ /* 0x000fe40000004100 */
[----:B------:R-:W-:Y:S01]  /*5490*/  FMUL.FTZ R41, R11, R40 ;  /* 0x000000280b297220 */ /* 0x000fe20000410000 */
[----:B------:R-:W-:-:S02]  /*54a0*/  HADD2.F32 R14, -RZ, R14.H0_H0 ;  /* 0x2000000eff0e7230 */ /* 0x000fc40000004100 */
[----:B------:R-:W-:Y:S01]  /*54b0*/  FMUL.FTZ R47, R13, R126 ;  /* 0x0000007e0d2f7220 */ /* 0x000fe20000410000 */
        /* <DEDUP_REMOVED lines=12> */
.L_x_500:
[----:B------:R-:W-:Y:S05]  /*5580*/  BSYNC B2 ;  /* 0x0000000000027941 */ /* 0x000fea0003800000 */
.L_x_499:
[----:B------:R-:W-:Y:S02]  /*5590*/  ULDC.64 UR4, c[0x0][0x208] ;  /* 0x0000820000047ab9 */ /* 0x000fe40000000a00 */
[----:B----4-:R0:W-:Y:S03]  /*55a0*/  ST.E.128 desc[UR4][R44.64], R12 ;  /* 0x0000000c2c007985 */ /* 0x0101e6000c101d04 */
.L_x_498:
[----:B------:R-:W-:Y:S05]  /*55b0*/  BSYNC B1 ;  /* 0x0000000000017941 */ /* 0x000fea0003800000 */
.L_x_497:
        /* <DEDUP_REMOVED lines=49> */
.L_x_504:
[----:B------:R-:W-:Y:S05]  /*58d0*/  BSYNC B2 ;  /* 0x0000000000027941 */ /* 0x000fea0003800000 */
.L_x_503:
[----:B------:R-:W-:Y:S02]  /*58e0*/  ULDC.64 UR4, c[0x0][0x208] ;  /* 0x0000820000047ab9 */ /* 0x000fe40000000a00 */
[----:B----4-:R0:W-:Y:S03]  /*58f0*/  ST.E.128 desc[UR4][R40.64], R12 ;  /* 0x0000000c28007985 */ /* 0x0101e6000c101d04 */
.L_x_502:
[----:B------:R-:W-:Y:S05]  /*5900*/  BSYNC B1 ;  /* 0x0000000000017941 */ /* 0x000fea0003800000 */
.L_x_501:
[----:B------:R-:W-:-:S13]  /*5910*/  ISETP.NE.AND P3, PT, R26, RZ, PT ;  /* 0x000000ff1a00720c */ /* 0x000fda0003f65270 */
        /* <DEDUP_REMOVED lines=47> */
.L_x_506:
[----:B------:R-:W-:Y:S05]  /*5c10*/  BSYNC B1 ;  /* 0x0000000000017941 */ /* 0x000fea0003800000 */
.L_x_505:
[----:B------:R-:W-:Y:S02]  /*5c20*/  ULDC.64 UR4, c[0x0][0x208] ;  /* 0x0000820000047ab9 */ /* 0x000fe40000000a00 */
[----:B----4-:R0:W-:Y:S01]  /*5c30*/  ST.E.128 desc[UR4][R36.64], R12 ;  /* 0x0000000c24007985 */ /* 0x0101e2000c101d04 */
[----:B------:R-:W-:Y:S05]  /*5c40*/  BRA `(.L_x_492) ;  /* 0x0000004000f07947 */ /* 0x000fea0003800000 */
.L_x_447:
[C---:B------:R-:W-:Y:S01]  /*5c50*/  ISETP.GE.AND P3, PT, R219.reuse, R88, PT ;  /* 0x00000058db00720c */ /* 0x040fe20003f66270 */
[----:B------:R-:W-:Y:S01]  /*5c60*/  BSSY B1, `(.L_x_507) ;  /* 0x0000025000017945 */ /* 0x000fe20003800000 */
[----:B------:R-:W-:Y:S02]  /*5c70*/  IADD3 R55, R219, 0x20, RZ ;  /* 0x00000020db377810 */ /* 0x000fe40007ffe0ff */
        /* <DEDUP_REMOVED lines=9> */
[----:B------:R-:W-:Y:S06]  /*5d10*/  @P3 BRA `(.L_x_508) ;  /* 0x0000000000643947 */ /* 0x000fec0003800000 */
[----:B------:R-:W-:Y:S01]  /*5d20*/  IADD3 R34, P0, R100, R14, RZ ;  /* 0x0000000e64227210 */ /* 0x000fe20007f1e0ff */
[----:B------:R-:W-:Y:S01]  /*5d30*/  ULDC.64 UR4, c[0x0][0x3e8] ;  /* 0x0000fa0000047ab9 */ /* 0x000fe20000000a00 */
[----:B------:R-:W-:Y:S01]  /*5d40*/  IADD3 R32, P5, R94, R12, RZ ;  /* 0x0000000c5e207210 */ /* 0x000fe20007fbe0ff */
[----:B------:R-:W-:Y:S01]  /*5d50*/  ULDC.64 UR6, c[0x0][0x400] ;  /* 0x0001000000067ab9 */ /* 0x000fe20000000a00 */
[----:B------:R-:W-:Y:S01]  /*5d60*/  LEA R48, P4, R34, UR4, 0x1 ;  /* 0x0000000422307c11 */ /* 0x000fe2000f8808ff */
[----:B------:R-:W-:Y:S01]  /*5d70*/  IMAD.X R35, R11, 0x1, R5, P0 ;  /* 0x000000010b237824 */ /* 0x000fe200000e0605 */
[----:B------:R-:W-:Y:S01]  /*5d80*/  LEA R52, P0, R32, UR6, 0x1 ;  /* 0x0000000620347c11 */ /* 0x000fe2000f8008ff */
[----:B------:R-:W-:Y:S01]  /*5d90*/  IMAD.X R33, R80, 0x1, R7, P5 ;  /* 0x0000000150217824 */ /* 0x000fe200028e0607 */
[----:B------:R-:W-:Y:S02]  /*5da0*/  ISETP.GE.AND P5, PT, R213, R114, PT ;  /* 0x00000072d500720c */ /* 0x000fe40003fa6270 */
[----:B------:R-:W-:-:S02]  /*5db0*/  CS2R R38, SRZ ;  /* 0x0000000000267805 */ /* 0x000fc4000001ff00 */
[----:B------:R-:W-:Y:S02]  /*5dc0*/  LEA.HI.X R49, R34, UR5, R35, 0x1, P4 ;  /* 0x0000000522317c11 */ /* 0x000fe4000a0f0c23 */
[----:B------:R-:W-:Y:S02]  /*5dd0*/  CS2R R36, SRZ ;  /* 0x0000000000247805 */ /* 0x000fe4000001ff00 */
[----:B------:R-:W-:Y:S02]  /*5de0*/  ISETP.GE.AND P4, PT, R16, R114, PT ;  /* 0x000000721000720c */ /* 0x000fe40003f86270 */
[----:B------:R-:W-:Y:S02]  /*5df0*/  CS2R R34, SRZ ;  /* 0x0000000000227805 */ /* 0x000fe4000001ff00 */
[----:B------:R-:W-:Y:S02]  /*5e00*/  LEA.HI.X R53, R32, UR7, R33, 0x1, P0 ;  /* 0x0000000720357c11 */ /* 0x000fe400080f0c21 */
[----:B------:R-:W-:-:S02]  /*5e10*/  CS2R R32, SRZ ;  /* 0x0000000000207805 */ /* 0x000fc4000001ff00 */
[----:B------:R-:W-:Y:S02]  /*5e20*/  CS2R R46, SRZ ;  /* 0x00000000002e7805 */ /* 0x000fe4000001ff00 */
[----:B------:R-:W-:Y:S02]  /*5e30*/  CS2R R44, SRZ ;  /* 0x00000000002c7805 */ /* 0x000fe4000001ff00 */
[----:B------:R-:W-:Y:S02]  /*5e40*/  CS2R R42, SRZ ;  /* 0x00000000002a7805 */ /* 0x000fe4000001ff00 */
[----:B------:R-:W-:Y:S01]  /*5e50*/  CS2R R40, SRZ ;  /* 0x0000000000287805 */ /* 0x000fe2000001ff00 */
[----:B------:R-:W-:Y:S02]  /*5e60*/  ULDC.64 UR8, c[0x0][0x208] ;  /* 0x0000820000087ab9 */ /* 0x000fe40000000a00 */
[----:B------:R0:W5:Y:S04]  /*5e70*/  @!P5 LDG.E.128 R32, desc[UR8][R48.64+0x80] ;  /* 0x000080083020d981 */ /* 0x000168000c1e1d00 */
[----:B------:R0:W5:Y:S04]  /*5e80*/  @!P4 LDG.E.128 R36, desc[UR8][R48.64] ;  /* 0x000000083024c981 */ /* 0x000168000c1e1d00 */
[----:B------:R0:W5:Y:S04]  /*5e90*/  @!P4 LDG.E.128 R44, desc[UR8][R52.64] ;  /* 0x00000008342cc981 */ /* 0x000168000c1e1d00 */
[----:B------:R0:W5:Y:S02]  /*5ea0*/  @!P5 LDG.E.128 R40, desc[UR8][R52.64+0x80] ;  /* 0x000080083428d981 */ /* 0x000164000c1e1d00 */
.L_x_508:
[----:B------:R-:W-:Y:S05]  /*5eb0*/  BSYNC B1 ;  /* 0x0000000000017941 */ /* 0x000fea0003800000 */
.L_x_507:
[----:B0----5:R-:W-:Y:S01]  /*5ec0*/  IMAD.MOV.U32 R49, RZ, RZ, R35 ;  /* 0x000000ffff317224 */ /* 0x021fe200078e0023 */
[----:B------:R-:W-:Y:S01]  /*5ed0*/  MOV R48, R34 ;  /* 0x0000002200307202 */ /* 0x000fe20000000f00 */
[----:B------:R-:W-:Y:S01]  /*5ee0*/  IMAD.MOV.U32 R52, RZ, RZ, R32 ;  /* 0x000000ffff347224 */ /* 0x000fe200078e0020 */
[----:B------:R-:W-:Y:S01]  /*5ef0*/  MOV R53, R33 ;  /* 0x0000002100357202 */ /* 0x000fe20000000f00 */
[----:B------:R-:W-:Y:S01]  /*5f00*/  BSSY B1, `(.L_x_509) ;  /* 0x000003e000017945 */ /* 0x000fe20003800000 */
[----:B------:R-:W-:Y:S01]  /*5f10*/  PRMT R165, R165, 0x5410, R48 ;  /* 0x00005410a5a57816 */ /* 0x000fe20000000030 */
[----:B------:R-:W-:Y:S01]  /*5f20*/  IMAD.MOV.U32 R48, RZ, RZ, R38 ;  /* 0x000000ffff307224 */ /* 0x000fe200078e0026 */
[----:B------:R-:W-:Y:S01]  /*5f30*/  PRMT R167, R49, 0x7610, R167 ;  /* 0x0000761031a77816 */ /* 0x000fe200000000a7 */
[----:B------:R-:W-:Y:S01]  /*5f40*/  IMAD.MOV.U32 R49, RZ, RZ, R39 ;  /* 0x000000ffff317224 */ /* 0x000fe200078e0027 */
[----:B------:R-:W-:Y:S02]  /*5f50*/  PRMT R166, R52, 0x7610, R166 ;  /* 0x0000761034a67816 */ /* 0x000fe400000000a6 */
[----:B------:R-:W-:-:S02]  /*5f60*/  CS2R R58, SRZ ;  /* 0x00000000003a7805 */ /* 0x000fc4000001ff00 */
[----:B------:R-:W-:Y:S01]  /*5f70*/  PRMT R168, R53, 0x7610, R168 ;  /* 0x0000761035a87816 */ /* 0x000fe200000000a8 */
[----:B------:R-:W-:Y:S01]  /*5f80*/  IMAD.MOV.U32 R53, RZ, RZ, R37 ;  /* 0x000000ffff357224 */ /* 0x000fe200078e0025 */
[----:B------:R-:W-:Y:S02]  /*5f90*/  MOV R52, R36 ;  /* 0x0000002400347202 */ /* 0x000fe40000000f00 */
[----:B------:R-:W-:Y:S02]  /*5fa0*/  CS2R R56, SRZ ;  /* 0x0000000000387805 */ /* 0x000fe4000001ff00 */
[----:B------:R-:W-:Y:S02]  /*5fb0*/  ISETP.GE.AND P4, PT, R55, R88, PT ;  /* 0x000000583700720c */ /* 0x000fe40003f86270 */
[----:B------:R-:W-:Y:S02]  /*5fc0*/  CS2R R54, SRZ ;  /* 0x0000000000367805 */ /* 0x000fe4000001ff00 */
[----:B------:R-:W-:Y:S01]  /*5fd0*/  PRMT R168, R168, 0x5410, R52 ;  /* 0x00005410a8a87816 */ /* 0x000fe20000000034 */
[----:B------:R-:W-:Y:S01]  /*5fe0*/  IMAD.MOV.U32 R52, RZ, RZ, R40 ;  /* 0x000000ffff347224 */ /* 0x000fe200078e0028 */
[----:B------:R-:W-:Y:S01]  /*5ff0*/  PRMT R159, R48, 0x5410, R49 ;  /* 0x00005410309f7816 */ /* 0x000fe20000000031 */
[----:B------:R-:W-:Y:S01]  /*6000*/  IMAD.MOV.U32 R48, RZ, RZ, R42 ;  /* 0x000000ffff307224 */ /* 0x000fe200078e002a */
[----:B------:R-:W-:Y:S01]  /*6010*/  PRMT R154, R53, 0x7610, R154 ;  /* 0x00007610359a7816 */ /* 0x000fe2000000009a */
[----:B------:R-:W-:Y:S01]  /*6020*/  IMAD.MOV.U32 R53, RZ, RZ, R41 ;  /* 0x000000ffff357224 */ /* 0x000fe200078e0029 */
[----:B------:R-:W-:-:S02]  /*6030*/  MOV R49, R43 ;  /* 0x0000002b00317202 */ /* 0x000fc40000000f00 */
[----:B------:R-:W-:Y:S02]  /*6040*/  CS2R R62, SRZ ;  /* 0x00000000003e7805 */ /* 0x000fe4000001ff00 */
[----:B------:R-:W-:Y:S01]  /*6050*/  PRMT R166, R166, 0x5410, R52 ;  /* 0x00005410a6a67816 */ /* 0x000fe20000000034 */
[----:B------:R-:W-:Y:S01]  /*6060*/  IMAD.MOV.U32 R52, RZ, RZ, R44 ;  /* 0x000000ffff347224 */ /* 0x000fe200078e002c */
[----:B------:R-:W-:Y:S01]  /*6070*/  PRMT R167, R167, 0x5410, R49 ;  /* 0x00005410a7a77816 */ /* 0x000fe20000000031 */
[----:B------:R-:W-:Y:S01]  /*6080*/  IMAD.MOV.U32 R49, RZ, RZ, R47 ;  /* 0x000000ffff317224 */ /* 0x000fe200078e002f */
[----:B------:R-:W-:Y:S02]  /*6090*/  PRMT R165, R48, 0x7610, R165 ;  /* 0x0000761030a57816 */ /* 0x000fe400000000a5 */
[----:B------:R-:W-:Y:S02]  /*60a0*/  CS2R R60, SRZ ;  /* 0x00000000003c7805 */ /* 0x000fe4000001ff00 */
[----:B------:R-:W-:-:S02]  /*60b0*/  PRMT R169, R53, 0x7610, R169 ;  /* 0x0000761035a97816 */ /* 0x000fc400000000a9 */
[----:B------:R-:W-:Y:S02]  /*60c0*/  MOV R48, R46 ;  /* 0x0000002e00307202 */ /* 0x000fe40000000f00 */
[----:B------:R-:W-:Y:S02]  /*60d0*/  MOV R53, R45 ;  /* 0x0000002d00357202 */ /* 0x000fe40000000f00 */
[----:B------:R-:W-:Y:S02]  /*60e0*/  PRMT R169, R169, 0x5410, R48 ;  /* 0x00005410a9a97816 */ /* 0x000fe40000000030 */
[----:B------:R-:W-:Y:S02]  /*60f0*/  PRMT R162, R49, 0x7610, R162 ;  /* 0x0000761031a27816 */ /* 0x000fe400000000a2 */
[----:B------:R-:W-:Y:S02]  /*6100*/  CS2R R48, SRZ ;  /* 0x0000000000307805 */ /* 0x000fe4000001ff00 */
[----:B------:R-:W-:-:S02]  /*6110*/  PRMT R170, R52, 0x7610, R170 ;  /* 0x0000761034aa7816 */ /* 0x000fc400000000aa */
[----:B------:R-:W-:Y:S02]  /*6120*/  PRMT R155, R53, 0x7610, R155 ;  /* 0x00007610359b7816 */ /* 0x000fe4000000009b */
        /* <DEDUP_REMOVED lines=10> */
[----:B------:R-:W-:Y:S02]  /*61d0*/  CS2R R60, SRZ ;  /* 0x00000000003c7805 */ /* 0x000fe4000001ff00 */
[----:B------:R-:W-:Y:S02]  /*61e0*/  CS2R R58, SRZ ;  /* 0x00000000003a7805 */ /* 0x000fe4000001ff00 */
[----:B------:R-:W-:Y:S02]  /*61f0*/  IADD3.X R49, R7, R80, R106, P0, P5 ;  /* 0x0000005007317210 */ /* 0x000fe400007ea46a */
[----:B------:R-:W-:Y:S02]  /*6200*/  CS2R R56, SRZ ;  /* 0x0000000000387805 */ /* 0x000fe4000001ff00 */
[----:B------:R-:W-:Y:S01]  /*6210*/  LEA R64, P5, R50, UR4, 0x1 ;  /* 0x0000000432407c11 */ /* 0x000fe2000f8a08ff */
[----:B------:R-:W-:Y:S01]  /*6220*/  ULDC.64 UR8, c[0x0][0x208] ;  /* 0x0000820000087ab9 */ /* 0x000fe20000000a00 */
[----:B------:R-:W-:-:S02]  /*6230*/  LEA R66, P0, R48, UR6, 0x1 ;  /* 0x0000000630427c11 */ /* 0x000fc4000f8008ff */
[----:B------:R-:W-:Y:S02]  /*6240*/  LEA.HI.X R65, R50, UR5, R51, 0x1, P5 ;  /* 0x0000000532417c11 */ /* 0x000fe4000a8f0c33 */
[----:B------:R-:W-:Y:S02]  /*6250*/  CS2R R50, SRZ ;  /* 0x0000000000327805 */ /* 0x000fe4000001ff00 */
[----:B------:R-:W-:Y:S02]  /*6260*/  LEA.HI.X R67, R48, UR7, R49, 0x1, P0 ;  /* 0x0000000730437c11 */ /* 0x000fe400080f0c31 */
[----:B------:R-:W-:Y:S02]  /*6270*/  CS2R R48, SRZ ;  /* 0x0000000000307805 */ /* 0x000fe4000001ff00 */
[-C--:B------:R-:W-:Y:S02]  /*6280*/  ISETP.GE.AND P5, PT, R16, R114.reuse, PT ;  /* 0x000000721000720c */ /* 0x080fe40003fa6270 */
[----:B------:R-:W-:-:S11]  /*6290*/  ISETP.GE.AND P0, PT, R213, R114, PT ;  /* 0x00000072d500720c */ /* 0x000fd60003f06270 */
[----:B------:R0:W5:Y:S04]  /*62a0*/  @!P5 LDG.E.128 R52, desc[UR8][R64.64] ;  /* 0x000000084034d981 */ /* 0x000168000c1e1d00 */
[----:B------:R0:W5:Y:S04]  /*62b0*/  @!P0 LDG.E.128 R48, desc[UR8][R64.64+0x80] ;  /* 0x0000800840308981 */ /* 0x000168000c1e1d00 */
[----:B------:R0:W5:Y:S04]  /*62c0*/  @!P5 LDG.E.128 R60, desc[UR8][R66.64] ;  /* 0x00000008423cd981 */ /* 0x000168000c1e1d00 */
[----:B------:R0:W5:Y:S02]  /*62d0*/  @!P0 LDG.E.128 R56, desc[UR8][R66.64+0x80] ;  /* 0x0000800842388981 */ /* 0x000164000c1e1d00 */
.L_x_510:
[----:B------:R-:W-:Y:S05]  /*62e0*/  BSYNC B1 ;  /* 0x0000000000017941 */ /* 0x000fea0003800000 */
.L_x_509:
        /* <DEDUP_REMOVED lines=9> */
[----:B------:R-:W-:Y:S01]  /*6380*/  CS2R R78, SRZ ;  /* 0x00000000004e7805 */ /* 0x000fe2000001ff00 */
[----:B-----5:R-:W-:Y:S01]  /*6390*/  IMAD.MOV.U32 R81, RZ, RZ, R50 ;  /* 0x000000ffff517224 */ /* 0x020fe200078e0032 */
[----:B------:R-:W-:-:S03]  /*63a0*/  CS2R R76, SRZ ;  /* 0x00000000004c7805 */ /* 0x000fc6000001ff00 */
[----:B------:R-:W-:Y:S05]  /*63b0*/  @P5 BRA `(.L_x_512) ;  /* 0x0000000000545947 */ /* 0x000fea0003800000 */
[----:B------:R-:W-:Y:S01]  /*63c0*/  IADD3 R14, P0, P6, R100, R109, R14 ;  /* 0x0000006d640e7210 */ /* 0x000fe20007e1e00e */
[----:B------:R-:W-:Y:S01]  /*63d0*/  ULDC.64 UR4, c[0x0][0x3e8] ;  /* 0x0000fa0000047ab9 */ /* 0x000fe20000000a00 */
[----:B------:R-:W-:Y:S01]  /*63e0*/  ULDC.64 UR6, c[0x0][0x400] ;  /* 0x0001000000067ab9 */ /* 0x000fe20000000a00 */
[----:B------:R-:W-:Y:S01]  /*63f0*/  ULDC.64 UR8, c[0x0][0x208] ;  /* 0x0000820000087ab9 */ /* 0x000fe20000000a00 */
[----:B------:R-:W-:Y:S02]  /*6400*/  IADD3.X R13, R5, R108, R11, P0, P6 ;  /* 0x0000006c050d7210 */ /* 0x000fe400007ec40b */
[----:B------:R-:W-:-:S04]  /*6410*/  IADD3 R11, P0, P6, R94, R111, R12 ;  /* 0x0000006f5e0b7210 */ /* 0x000fc80007e1e00c */
[----:B------:R-:W-:Y:S02]  /*6420*/  IADD3.X R80, R7, R110, R80, P0, P6 ;  /* 0x0000006e07507210 */ /* 0x000fe400007ec450 */
[----:B------:R-:W-:-:S04]  /*6430*/  LEA R12, P0, R14, UR4, 0x1 ;  /* 0x000000040e0c7c11 */ /* 0x000fc8000f8008ff */
[----:B------:R-:W-:Y:S02]  /*6440*/  LEA.HI.X R13, R14, UR5, R13, 0x1, P0 ;  /* 0x000000050e0d7c11 */ /* 0x000fe400080f0c0d */
[----:B------:R-:W-:-:S04]  /*6450*/  LEA R14, P0, R11, UR6, 0x1 ;  /* 0x000000060b0e7c11 */ /* 0x000fc8000f8008ff */
[----:B------:R-:W-:Y:S02]  /*6460*/  LEA.HI.X R15, R11, UR7, R80, 0x1, P0 ;  /* 0x000000070b0f7c11 */ /* 0x000fe400080f0c50 */
[----:B------:R-:W-:Y:S02]  /*6470*/  ISETP.GE.AND P0, PT, R16, R114, PT ;  /* 0x000000721000720c */ /* 0x000fe40003f06270 */
[----:B------:R-:W-:Y:S02]  /*6480*/  CS2R R66, SRZ ;  /* 0x0000000000427805 */ /* 0x000fe4000001ff00 */
[----:B------:R-:W-:Y:S02]  /*6490*/  CS2R R64, SRZ ;  /* 0x0000000000407805 */ /* 0x000fe4000001ff00 */
[----:B------:R-:W-:Y:S02]  /*64a0*/  CS2R R74, SRZ ;  /* 0x00000000004a7805 */ /* 0x000fe4000001ff00 */
[----:B------:R-:W-:-:S05]  /*64b0*/  CS2R R72, SRZ ;  /* 0x0000000000487805 */ /* 0x000fca000001ff00 */
[----:B------:R0:W5:Y:S04]  /*64c0*/  @!P0 LDG.E.128 R68, desc[UR8][R12.64] ;  /* 0x000000080c448981 */ /* 0x000168000c1e1d00 */
[----:B------:R0:W5:Y:S01]  /*64d0*/  @!P0 LDG.E.128 R76, desc[UR8][R14.64] ;  /* 0x000000080e4c8981 */ /* 0x000162000c1e1d00 */
[----:B------:R-:W-:-:S13]  /*64e0*/  ISETP.GE.AND P0, PT, R213, R114, PT ;  /* 0x00000072d500720c */ /* 0x000fda0003f06270 */
[----:B------:R0:W5:Y:S04]  /*64f0*/  @!P0 LDG.E.128 R64, desc[UR8][R12.64+0x80] ;  /* 0x000080080c408981 */ /* 0x000168000c1e1d00 */
[----:B------:R0:W5:Y:S02]  /*6500*/  @!P0 LDG.E.128 R72, desc[UR8][R14.64+0x80] ;  /* 0x000080080e488981 */ /* 0x000164000c1e1d00 */
.L_x_512:
[----:B------:R-:W-:Y:S05]  /*6510*/  BSYNC B1 ;  /* 0x0000000000017941 */ /* 0x000fea0003800000 */
.L_x_511:
[----:B0-----:R-:W-:Y:S01]  /*6520*/  IMAD.MOV.U32 R12, RZ, RZ, R48 ;  /* 0x000000ffff0c7224 */ /* 0x001fe200078e0030 */
[----:B------:R-:W-:Y:S01]  /*6530*/  MOV R11, R51 ;  /* 0x00000033000b7202 */ /* 0x000fe20000000f00 */
        /* <DEDUP_REMOVED lines=8> */
[----:B------:R-:W-:Y:S01]  /*65c0*/  IMAD.MOV.U32 R14, RZ, RZ, R58 ;  /* 0x000000ffff0e7224 */ /* 0x000fe200078e003a */
[----:B------:R-:W-:Y:S01]  /*65d0*/  MOV R13, R53 ;  /* 0x00000035000d7202 */ /* 0x000fe20000000f00 */
[----:B------:R-:W-:Y:S01]  /*65e0*/  UISETP.NE.AND UP0, UPT, UR4, 0x3, UPT ;  /* 0x000000030400788c */ /* 0x000fe2000bf05270 */
[----:B------:R-:W-:Y:S01]  /*65f0*/  PRMT R161, R11, 0x7610, R161 ;  /* 0x000076100ba17816 */ /* 0x000fe200000000a1 */
[----:B------:R-:W-:Y:S01]  /*6600*/  IMAD.MOV.U32 R11, RZ, RZ, R59 ;  /* 0x000000ffff0b7224 */ /* 0x000fe200078e003b */
[----:B------:R-:W-:-:S02]  /*6610*/  PRMT R152, R152, 0x5410, R12 ;  /* 0x0000541098987816 */ /* 0x000fc4000000000c */
[----:B------:R-:W-:Y:S01]  /*6620*/  PRMT R163, R13, 0x7610, R163 ;  /* 0x000076100da37816 */ /* 0x000fe200000000a3 */
[----:B------:R-:W-:Y:S01]  /*6630*/  IMAD.MOV.U32 R13, RZ, RZ, R57 ;  /* 0x000000ffff0d7224 */ /* 0x000fe200078e0039 */
[----:B------:R-:W-:Y:S01]  /*6640*/  PRMT R149, R14, 0x7610, R149 ;  /* 0x000076100e957816 */ /* 0x000fe20000000095 */
[----:B------:R-:W-:Y:S01]  /*6650*/  IMAD.MOV.U32 R14, RZ, RZ, R62 ;  /* 0x000000ffff0e7224 */ /* 0x000fe200078e003e */
[----:B------:R-:W-:Y:S02]  /*6660*/  MOV R12, R56 ;  /* 0x00000038000c7202 */ /* 0x000fe40000000f00 */
[----:B------:R-:W-:Y:S02]  /*6670*/  PRMT R151, R81, 0x7610, R151 ;  /* 0x0000761051977816 */ /* 0x000fe40000000097 */
[----:B------:R-:W-:Y:S01]  /*6680*/  PRMT R148, R12, 0x5410, R11 ;  /* 0x000054100c947816 */ /* 0x000fe2000000000b */
[----:B------:R-:W-:Y:S01]  /*6690*/  IMAD.MOV.U32 R12, RZ, RZ, R60 ;  /* 0x000000ffff0c7224 */ /* 0x000fe200078e003c */
[----:B------:R-:W-:Y:S01]  /*66a0*/  PRMT R151, R151, 0x5410, R13 ;  /* 0x0000541097977816 */ /* 0x000fe2000000000d */
[----:B------:R-:W-:Y:S01]  /*66b0*/  IMAD.MOV.U32 R13, RZ, RZ, R61 ;  /* 0x000000ffff0d7224 */ /* 0x000fe200078e003d */
[----:B------:R-:W-:-:S02]  /*66c0*/  PRMT R153, R14, 0x7610, R153 ;  /* 0x000076100e997816 */ /* 0x000fc40000000099 */
[----:B------:R-:W-:Y:S02]  /*66d0*/  MOV R11, R63 ;  /* 0x0000003f000b7202 */ /* 0x000fe40000000f00 */
[----:B-----5:R-:W-:Y:S02]  /*66e0*/  MOV R14, R66 ;  /* 0x00000042000e7202 */ /* 0x020fe40000000f00 */
[----:B------:R-:W-:Y:S01]  /*66f0*/  PRMT R153, R153, 0x5410, R12 ;  /* 0x0000541099997816 */ /* 0x000fe2000000000c */
[----:B------:R-:W-:Y:S01]  /*6700*/  IMAD.MOV.U32 R12, RZ, RZ, R64 ;  /* 0x000000ffff0c7224 */ /* 0x000fe200078e0040 */
[----:B------:R-:W-:Y:S02]  /*6710*/  PRMT R163, R163, 0x5410, R13 ;  /* 0x00005410a3a37816 */ /* 0x000fe4000000000d */
[----:B------:R-:W-:Y:S01]  /*6720*/  PRMT R161, R161, 0x5410, R11 ;  /* 0x00005410a1a17816 */ /* 0x000fe2000000000b */
[----:B------:R-:W-:Y:S01]  /*6730*/  IMAD.MOV.U32 R11, RZ, RZ, R67 ;  /* 0x000000ffff0b7224 */ /* 0x000fe200078e0043 */
[----:B------:R-:W-:-:S02]  /*6740*/  MOV R13, R65 ;  /* 0x00000041000d7202 */ /* 0x000fc40000000f00 */
[----:B------:R-:W-:Y:S01]  /*6750*/  PRMT R139, R14, 0x7610, R139 ;  /* 0x000076100e8b7816 */ /* 0x000fe2000000008b */
[----:B------:R-:W-:Y:S01]  /*6760*/  IMAD.MOV.U32 R14, RZ, RZ, R70 ;  /* 0x000000ffff0e7224 */ /* 0x000fe200078e0046 */
[----:B------:R-:W-:Y:S01]  /*6770*/  PRMT R141, R12, 0x5410, R13 ;  /* 0x000054100c8d7816 */ /* 0x000fe2000000000d */
[----:B------:R-:W-:Y:S01]  /*6780*/  IMAD.MOV.U32 R13, RZ, RZ, R69 ;  /* 0x000000ffff0d7224 */ /* 0x000fe200078e0045 */
[----:B------:R-:W-:Y:S01]  /*6790*/  PRMT R139, R139, 0x5410, R11 ;  /* 0x000054108b8b7816 */ /* 0x000fe2000000000b */
[----:B------:R-:W-:Y:S01]  /*67a0*/  IMAD.MOV.U32 R11, RZ, RZ, R71 ;  /* 0x000000ffff0b7224 */ /* 0x000fe200078e0047 */
[----:B------:R-:W-:Y:S02]  /*67b0*/  MOV R12, R68 ;  /* 0x00000044000c7202 */ /* 0x000fe40000000f00 */
[----:B------:R-:W-:Y:S01]  /*67c0*/  PRMT R144, R144, 0x5410, R14 ;  /* 0x0000541090907816 */ /* 0x000fe2000000000e */
[----:B------:R-:W-:Y:S01]  /*67d0*/  IMAD.MOV.U32 R14, RZ, RZ, R74 ;  /* 0x000000ffff0e7224 */ /* 0x000fe200078e004a */
[----:B------:R-:W-:-:S02]  /*67e0*/  PLOP3.LUT P0, PT, PT, PT, UP0, 0x80, 0x0 ;  /* 0x000000000000781c */ /* 0x000fc40003f0f008 */
[----:B------:R-:W-:Y:S01]  /*67f0*/  PRMT R145, R12, 0x5410, R13 ;  /* 0x000054100c917816 */ /* 0x000fe2000000000d */
[----:B------:R-:W-:Y:S01]  /*6800*/  IMAD.MOV.U32 R12, RZ, RZ, R72 ;  /* 0x000000ffff0c7224 */ /* 0x000fe200078e0048 */
[----:B------:R-:W-:Y:S01]  /*6810*/  PRMT R144, R11, 0x7610, R144 ;  /* 0x000076100b907816 */ /* 0x000fe20000000090 */
[----:B------:R-:W-:Y:S01]  /*6820*/  IMAD.MOV.U32 R13, RZ, RZ, R73 ;  /* 0x000000ffff0d7224 */ /* 0x000fe200078e0049 */
[----:B------:R-:W-:Y:S02]  /*6830*/  PRMT R142, R14, 0x7610, R142 ;  /* 0x000076100e8e7816 */ /* 0x000fe4000000008e */
[----:B------:R-:W-:Y:S02]  /*6840*/  MOV R11, R75 ;  /* 0x0000004b000b7202 */ /* 0x000fe40000000f00 */
[----:B------:R-:W-:Y:S01]  /*6850*/  PRMT R143, R12, 0x5410, R13 ;  /* 0x000054100c8f7816 */ /* 0x000fe2000000000d */
[----:B------:R-:W-:Y:S01]  /*6860*/  IMAD.MOV.U32 R12, RZ, RZ, R79 ;  /* 0x000000ffff0c7224 */ /* 0x000fe200078e004f */
[----:B------:R-:W-:Y:S01]  /*6870*/  PRMT R142, R142, 0x5410, R11 ;  /* 0x000054108e8e7816 */ /* 0x000fe2000000000b */
[----:B------:R-:W-:Y:S01]  /*6880*/  IMAD.MOV.U32 R13, RZ, RZ, R76 ;  /* 0x000000ffff0d7224 */ /* 0x000fe200078e004c */
[----:B------:R-:W-:-:S02]  /*6890*/  MOV R11, R78 ;  /* 0x0000004e000b7202 */ /* 0x000fc40000000f00 */
[----:B------:R-:W-:Y:S02]  /*68a0*/  MOV R14, R77 ;  /* 0x0000004d000e7202 */ /* 0x000fe40000000f00 */
[----:B------:R-:W-:Y:S02]  /*68b0*/  PRMT R146, R11, 0x5410, R12 ;  /* 0x000054100b927816 */ /* 0x000fe4000000000c */
[----:B------:R-:W-:Y:S01]  /*68c0*/  PRMT R147, R13, 0x5410, R14 ;  /* 0x000054100d937816 */ /* 0x000fe2000000000e */
[----:B------:R-:W-:Y:S06]  /*68d0*/  @!P0 BRA `(.L_x_513) ;  /* 0x0000000000048947 */ /* 0x000fec0003800000 */
[----:B------:R-:W-:Y:S01]  /*68e0*/  BPT.TRAP 0x1 ;  /* 0x000000040000795c */ /* 0x000fe20000300000 */
.L_x_513:
[----:B------:R-:W-:Y:S01]  /*68f0*/  IMAD R89, R212, 0x8, R22 ;  /* 0x00000008d4597824 */ /* 0x000fe200078e0216 */
[----:B------:R-:W-:Y:S01]  /*6900*/  SHF.L.U32 R90, R224, 0x1f, RZ ;  /* 0x0000001fe05a7819 */ /* 0x000fe200000006ff */
[----:B------:R-:W0:Y:S01]  /*6910*/  LDC R135, c[0x0][0x2f4] ;  /* 0x0000bd00ff877b82 */ /* 0x000e220000000800 */
[----:B------:R-:W-:Y:S02]  /*6920*/  BSSY B1, `(.L_x_514) ;  /* 0x0000003000017945 */ /* 0x000fe40003800000 */
[----:B------:R-:W1:Y:S02]  /*6930*/  SYNCS.PHASECHK.TRANS64.TRYWAIT P6, [R89+URZ+0x38890], R90 ;  /* 0x0388905a590075a7 */ /* 0x000e6400080c017f */
[----:B-1----:R-:W-:Y:S05]  /*6940*/  @!P6 BRA `(.L_x_515) ;  /* 0x000002080074e947 */ /* 0x002fea0003800000 */
.L_x_818:
[----:B------:R-:W-:Y:S05]  /*6950*/  BSYNC B1 ;  /* 0x0000000000017941 */ /* 0x000fea0003800000 */
.L_x_514:
[----:B------:R-:W-:Y:S01]  /*6960*/  UMOV UR4, 0xffffffff ;  /* 0xffffffff00047882 */ /* 0x000fe20000000000 */
[----:B0-----:R-:W-:Y:S02]  /*6970*/  IMAD.IADD R137, R135, 0x1, -R115 ;  /* 0x0000000187897824 */ /* 0x001fe400078e0a73 */
[----:B------:R-:W-:Y:S05]  /*6980*/  BRA.DIV UR4, `(.L_x_516) ;  /* 0x0000020a04787947 */ /* 0x000fea000b800000 */
[----:B------:R0:W2:Y:S04]  /*6990*/  SHFL.IDX PT, R123, R117, RZ, 0x181f ;  /* 0x00181fff757b7589 */ /* 0x0000a800000e0000 */
[----:B------:R0:W3:Y:S02]  /*69a0*/  SHFL.IDX PT, R122, R118, RZ, 0x181f ;  /* 0x00181fff767a7589 */ /* 0x0000e400000e0000 */
.L_x_822:
[----:B------:R-:W-:Y:S04]  /*69b0*/  BSSY B1, `(.L_x_517) ;  /* 0x00000e5000017945 */ /* 0x000fe80003800000 */
[----:B------:R-:W-:Y:S05]  /*69c0*/  @P3 BRA `(.L_x_518) ;  /* 0x0000000c008c3947 */ /* 0x000fea0003800000 */
[----:B------:R-:W-:Y:S01]  /*69d0*/  ISETP.NE.AND P3, PT, R3, RZ, PT ;  /* 0x000000ff0300720c */ /* 0x000fe20003f65270 */
[----:B------:R-:W-:-:S12]  /*69e0*/  BSSY B2, `(.L_x_519) ;  /* 0x0000070000027945 */ /* 0x000fd80003800000 */
[----:B------:R-:W-:Y:S05]  /*69f0*/  @!P3 BRA `(.L_x_520) ;  /* 0x0000000400b8b947 */ /* 0x000fea0003800000 */
[----:B------:R-:W-:Y:S01]  /*6a00*/  SEL R11, R115, R137, !P2 ;  /* 0x00000089730b7207 */ /* 0x000fe20005000000 */
[----:B------:R-:W-:Y:S01]  /*6a10*/  BSSY B3, `(.L_x_521) ;  /* 0x0000069000037945 */ /* 0x000fe20003800000 */
[----:B------:R-:W-:Y:S02]  /*6a20*/  SHF.R.U32.HI R13, RZ, 0x3, R225 ;  /* 0x00000003ff0d7819 */ /* 0x000fe400000116e1 */
[----:B------:R-:W-:Y:S02]  /*6a30*/  SHF.R.S32.HI R12, RZ, 0x1f, R11 ;  /* 0x0000001fff0c7819 */ /* 0x000fe4000001140b */
[----:B---3--:R-:W-:Y:S02]  /*6a40*/  LEA R124, P3, R9, R122, 0x1 ;  /* 0x0000007a097c7211 */ /* 0x008fe400078608ff */
[----:B------:R-:W-:Y:S02]  /*6a50*/  LEA.HI R11, R12, R11, RZ, 0x4 ;  /* 0x0000000b0c0b7211 */ /* 0x000fe400078f20ff */
[----:B------:R-:W-:-:S02]  /*6a60*/  ISETP.GE.AND P6, PT, R16, R114, PT ;  /* 0x000000721000720c */ /* 0x000fc40003fc6270 */
[----:B------:R-:W-:Y:S02]  /*6a70*/  LEA.HI.SX32 R126, R11, R8, 0x1c ;  /* 0x000000080b7e7211 */ /* 0x000fe400078fe2ff */
[----:B--2---:R-:W-:Y:S02]  /*6a80*/  LEA.HI.X R125, R9, R123, R27, 0x1, P3 ;  /* 0x0000007b097d7211 */ /* 0x004fe400018f0c1b */
[----:B------:R-:W-:-:S04]  /*6a90*/  SHF.R.S32.HI R11, RZ, 0x1f, R126 ;  /* 0x0000001fff0b7819 */ /* 0x000fc8000001147e */
[----:B------:R-:W-:Y:S02]  /*6aa0*/  LEA.HI R12, R11, R126, RZ, 0x3 ;  /* 0x0000007e0b0c7211 */ /* 0x000fe400078f18ff */
[----:B------:R-:W-:Y:S02]  /*6ab0*/  SHF.L.U32 R126, R126, 0x3, RZ ;  /* 0x000000037e7e7819 */ /* 0x000fe400000006ff */
[----:B------:R-:W-:Y:S02]  /*6ac0*/  SHF.R.S32.HI R12, RZ, 0x3, R12 ;  /* 0x00000003ff0c7819 */ /* 0x000fe4000001140c */
[----:B------:R-:W-:Y:S02]  /*6ad0*/  LOP3.LUT R11, R225, 0x38, R126, 0xf8, !PT ;  /* 0x00000038e10b7812 */ /* 0x000fe400078ef87e */
[----:B------:R-:W-:Y:S01]  /*6ae0*/  ISETP.GE.AND P3, PT, R126, R135, PT ;  /* 0x000000877e00720c */ /* 0x000fe20003f66270 */
[----:B------:R-:W-:Y:S01]  /*6af0*/  IMAD R12, R12, 0x1400, R229 ;  /* 0x000014000c0c7824 */ /* 0x000fe200078e02e5 */
[----:B------:R-:W-:Y:S01]  /*6b00*/  LOP3.LUT R11, R11, R13, RZ, 0x3c, !PT ;  /* 0x0000000d0b0b7212 */ /* 0x000fe200078e3cff */
[----:B------:R-:W-:-:S04]  /*6b10*/  IMAD R13, R212, 0x5000, R134 ;  /* 0x00005000d40d7824 */ /* 0x000fc800078e0286 */
[----:B------:R-:W-:Y:S02]  /*6b20*/  IMAD.IADD R11, R12, 0x1, R11 ;  /* 0x000000010c0b7824 */ /* 0x000fe400078e020b */
[----:B------:R-:W-:Y:S02]  /*6b30*/  IMAD R12, R13, 0x2, R22 ;  /* 0x000000020d0c7824 */ /* 0x000fe400078e0216 */
[----:B------:R-:W-:Y:S02]  /*6b40*/  IMAD R11, R212, 0x5000, R11 ;  /* 0x00005000d40b7824 */ /* 0x000fe400078e020b */
[----:B------:R-:W-:Y:S02]  /*6b50*/  @!P3 IMAD.WIDE R126, R126, 0x2, R122 ;  /* 0x000000027e7eb825 */ /* 0x000fe400078e027a */
[----:B------:R-:W2:Y:S01]  /*6b60*/  LDS.128 R12, [R12+0x24400] ;  /* 0x024400000c0c7984 */ /* 0x000ea20000000c00 */
[----:B------:R-:W-:-:S06]  /*6b70*/  LEA R80, R11, R22, 0x1 ;  /* 0x000000160b507211 */ /* 0x000fcc00078e08ff */
[----:B------:R-:W3:Y:S01]  /*6b80*/  LDS.128 R80, [R80+0x24400] ;  /* 0x0244000050507984 */ /* 0x000ee20000000c00 */
[----:B------:R-:W-:Y:S05]  /*6b90*/  @P6 BRA `(.L_x_522) ;  /* 0x0000000400406947 */ /* 0x000fea0003800000 */
[----:B------:R-:W-:Y:S01]  /*6ba0*/  SHF.R.U64 R11, R36, 0x10, R37 ;  /* 0x00000010240b7819 */ /* 0x000fe20000001225 */
[----:B---3--:R-:W-:Y:S01]  /*6bb0*/  HADD2.F32 R156, -RZ, R81.H1_H1 ;  /* 0x30000051ff9c7230 */ /* 0x008fe20000004100 */
[--C-:B------:R-:W-:Y:S01]  /*6bc0*/  SHF.R.U64 R36, R44, 0x10, R45.reuse ;  /* 0x000000102c247819 */ /* 0x100fe2000000122d */
[----:B------:R-:W-:Y:S01]  /*6bd0*/  HADD2.F32 R154, -RZ, R154.H0_H0 ;  /* 0x2000009aff9a7230 */ /* 0x000fe20000004100 */
[----:B------:R-:W-:Y:S02]  /*6be0*/  SHF.R.U32.HI R44, RZ, 0x10, R45 ;  /* 0x00000010ff2c7819 */ /* 0x000fe4000001162d */
[--C-:B------:R-:W-:Y:S01]  /*6bf0*/  SHF.R.U64 R45, R46, 0x10, R47.reuse ;  /* 0x000000102e2d7819 */ /* 0x100fe2000000122f */
[----:B------:R-:W-:Y:S01]  /*6c00*/  HADD2.F32 R36, -RZ, R36.H0_H0 ;  /* 0x20000024ff247230 */ /* 0x000fe20000004100 */
[----:B------:R-:W-:Y:S01]  /*6c10*/  SHF.R.U32.HI R46, RZ, 0x10, R47 ;  /* 0x00000010ff2e7819 */ /* 0x000fe2000001162f */
[----:B------:R-:W-:Y:S01]  /*6c20*/  HADD2.F32 R47, -RZ, R155.H0_H0 ;  /* 0x2000009bff2f7230 */ /* 0x000fe20000004100 */
[----:B------:R-:W-:Y:S01]  /*6c30*/  SHF.R.U32.HI R37, RZ, 0x10, R37 ;  /* 0x00000010ff257819 */ /* 0x000fe20000011625 */
[----:B------:R-:W-:Y:S01]  /*6c40*/  HADD2.F32 R155, -RZ, R81.H0_H0 ;  /* 0x20000051ff9b7230 */ /* 0x000fe20000004100 */
[--C-:B------:R-:W-:Y:S01]  /*6c50*/  SHF.R.U64 R38, R38, 0x10, R39.reuse ;  /* 0x0000001026267819 */ /* 0x100fe20000001227 */
[----:B------:R-:W-:Y:S01]  /*6c60*/  HADD2.F32 R157, -RZ, R44.H0_H0 ;  /* 0x2000002cff9d7230 */ /* 0x000fe20000004100 */
[----:B------:R-:W-:Y:S01]  /*6c70*/  SHF.R.U32.HI R39, RZ, 0x10, R39 ;  /* 0x00000010ff277819 */ /* 0x000fe20000011627 */
[----:B--2---:R-:W-:-:S02]  /*6c80*/  HADD2.F32 R44, -RZ, R13.H1_H1 ;  /* 0x3000000dff2c7230 */ /* 0x004fc40000004100 */
[----:B------:R-:W-:Y:S01]  /*6c90*/  FMUL.FTZ R158, R155, R47 ;  /* 0x0000002f9b9e7220 */ /* 0x000fe20000410000 */
[----:B------:R-:W-:Y:S02]  /*6ca0*/  HADD2.F32 R81, -RZ, R13.H0_H0 ;  /* 0x2000000dff517230 */ /* 0x000fe40000004100 */
[-C--:B------:R-:W-:Y:S01]  /*6cb0*/  FMUL.FTZ R13, R156, R157.reuse ;  /* 0x0000009d9c0d7220 */ /* 0x080fe20000410000 */
[----:B------:R-:W-:Y:S02]  /*6cc0*/  HADD2.F32 R37, -RZ, R37.H0_H0 ;  /* 0x20000025ff257230 */ /* 0x000fe40000004100 */
[----:B------:R-:W-:Y:S01]  /*6cd0*/  FMUL.FTZ R157, R44, R157 ;  /* 0x0000009d2c9d7220 */ /* 0x000fe20000410000 */
[----:B------:R-:W-:Y:S02]  /*6ce0*/  HADD2.F32 R46, -RZ, R46.H0_H0 ;  /* 0x2000002eff2e7230 */ /* 0x000fe40000004100 */
[C---:B------:R-:W-:Y:S01]  /*6cf0*/  FMUL.FTZ R160, R81.reuse, R47 ;  /* 0x0000002f51a07220 */ /* 0x040fe20000410000 */
[----:B------:R-:W-:Y:S01]  /*6d00*/  FFMA.FTZ R158, R81, R154, -R158 ;  /* 0x0000009a519e7223 */ /* 0x000fe2000001089e */
[----:B------:R-:W-:-:S02]  /*6d10*/  HADD2.F32 R47, -RZ, R83.H0_H0 ;  /* 0x20000053ff2f7230 */ /* 0x000fc40000004100 */
[-C--:B------:R-:W-:Y:S01]  /*6d20*/  FFMA.FTZ R13, R44, R37.reuse, -R13 ;  /* 0x000000252c0d7223 */ /* 0x080fe2000001080d */
[----:B------:R-:W-:Y:S02]  /*6d30*/  HADD2.F32 R83, -RZ, R83.H1_H1 ;  /* 0x30000053ff537230 */ /* 0x000fe40000004100 */
[----:B------:R-:W-:Y:S01]  /*6d40*/  FFMA.FTZ R157, R156, R37, R157 ;  /* 0x000000259c9d7223 */ /* 0x000fe2000001009d */
[--C-:B------:R-:W-:Y:S02]  /*6d50*/  HADD2.F32 R81, -RZ, R15.reuse.H0_H0 ;  /* 0x2000000fff517230 */ /* 0x100fe40000004100 */
[----:B------:R-:W-:Y:S01]  /*6d60*/  FFMA.FTZ R160, R155, R154, R160 ;  /* 0x0000009a9ba07223 */ /* 0x000fe200000100a0 */
[----:B------:R-:W-:Y:S01]  /*6d70*/  HADD2.F32 R15, -RZ, R15.H1_H1 ;  /* 0x3000000fff0f7230 */ /* 0x000fe20000004100 */
[----:B------:R-:W-:Y:S01]  /*6d80*/  F2FP.F16.F32.PACK_AB R13, R13, R158 ;  /* 0x0000009e0d0d723e */ /* 0x000fe200000000ff */
[----:B------:R-:W-:Y:S02]  /*6d90*/  HADD2.F32 R37, -RZ, R162.H0_H0 ;  /* 0x200000a2ff257230 */ /* 0x000fe40000004100 */
[----:B------:R-:W-:Y:S01]  /*6da0*/  FMUL.FTZ R162, R83, R46 ;  /* 0x0000002e53a27220 */ /* 0x000fe20000410000 */
[----:B------:R-:W-:-:S02]  /*6db0*/  HADD2.F32 R156, -RZ, R39.H0_H0 ;  /* 0x20000027ff9c7230 */ /* 0x000fc40000004100 */
[----:B------:R-:W-:Y:S01]  /*6dc0*/  FMUL.FTZ R46, R15, R46 ;  /* 0x0000002e0f2e7220 */ /* 0x000fe20000410000 */
[----:B------:R-:W-:Y:S02]  /*6dd0*/  HADD2.F32 R44, -RZ, R159.H1_H1 ;  /* 0x3000009fff2c7230 */ /* 0x000fe40000004100 */
[-C--:B------:R-:W-:Y:S01]  /*6de0*/  FMUL.FTZ R154, R47, R37.reuse ;  /* 0x000000252f9a7220 */ /* 0x080fe20000410000 */
[----:B------:R-:W-:Y:S01]  /*6df0*/  FMUL.FTZ R164, R81, R37 ;  /* 0x0000002551a47220 */ /* 0x000fe20000410000 */
[----:B------:R-:W-:Y:S01]  /*6e00*/  FFMA.FTZ R83, R83, R156, R46 ;  /* 0x0000009c53537223 */ /* 0x000fe2000001002e */
[----:B------:R-:W-:Y:S02]  /*6e10*/  HADD2.F32 R37, -RZ, R170.H0_H0 ;  /* 0x200000aaff257230 */ /* 0x000fe40000004100 */
[-C--:B------:R-:W-:Y:S01]  /*6e20*/  FFMA.FTZ R154, R81, R44.reuse, -R154 ;  /* 0x0000002c519a7223 */ /* 0x080fe2000001089a */
[----:B------:R-:W-:Y:S01]  /*6e30*/  FFMA.FTZ R164, R47, R44, R164 ;  /* 0x0000002c2fa47223 */ /* 0x000fe200000100a4 */
[----:B------:R-:W-:-:S02]  /*6e40*/  HADD2.F32 R46, -RZ, R80.H0_H0 ;  /* 0x20000050ff2e7230 */ /* 0x000fc40000004100 */
[----:B------:R-:W-:Y:S01]  /*6e50*/  FFMA.FTZ R15, R15, R156, -R162 ;  /* 0x0000009c0f0f7223 */ /* 0x000fe200000108a2 */
[----:B------:R-:W-:Y:S02]  /*6e60*/  HADD2.F32 R44, -RZ, R12.H0_H0 ;  /* 0x2000000cff2c7230 */ /* 0x000fe40000004100 */
[----:B------:R-:W-:Y:S01]  /*6e70*/  HADD2.F32 R47, -RZ, R80.H1_H1 ;  /* 0x30000050ff2f7230 */ /* 0x000fe20000004100 */
[----:B------:R-:W-:Y:S01]  /*6e80*/  F2FP.F16.F32.PACK_AB R83, R83, R164 ;  /* 0x000000a45353723e */ /* 0x000fe200000000ff */
[----:B------:R-:W-:Y:S01]  /*6e90*/  HADD2.F32 R81, -RZ, R12.H1_H1 ;  /* 0x3000000cff517230 */ /* 0x000fe20000004100 */
[----:B------:R-:W-:Y:S01]  /*6ea0*/  F2FP.F16.F32.PACK_AB R15, R15, R154 ;  /* 0x0000009a0f0f723e */ /* 0x000fe200000000ff */
[----:B------:R-:W-:Y:S02]  /*6eb0*/  HADD2.F32 R12, -RZ, R11.H0_H0 ;  /* 0x2000000bff0c7230 */ /* 0x000fe40000004100 */
[----:B------:R-:W-:Y:S01]  /*6ec0*/  FMUL.FTZ R11, R46, R37 ;  /* 0x000000252e0b7220 */ /* 0x000fe20000410000 */
[----:B------:R-:W-:-:S02]  /*6ed0*/  HADD2.F32 R39, -RZ, R168.H1_H1 ;  /* 0x300000a8ff277230 */ /* 0x000fc40000004100 */
[----:B------:R-:W-:Y:S01]  /*6ee0*/  FMUL.FTZ R37, R44, R37 ;  /* 0x000000252c257220 */ /* 0x000fe20000410000 */
[-C--:B------:R-:W-:Y:S01]  /*6ef0*/  FMUL.FTZ R80, R47, R36.reuse ;  /* 0x000000242f507220 */ /* 0x080fe20000410000 */
[C---:B------:R-:W-:Y:S01]  /*6f00*/  FMUL.FTZ R36, R81.reuse, R36 ;  /* 0x0000002451247220 */ /* 0x040fe20000410000 */
[----:B------:R-:W-:Y:S02]  /*6f10*/  HADD2.F32 R45, -RZ, R45.H0_H0 ;  /* 0x2000002dff2d7230 */ /* 0x000fe40000004100 */
[-C--:B------:R-:W-:Y:S01]  /*6f20*/  FFMA.FTZ R37, R46, R39.reuse, R37 ;  /* 0x000000272e257223 */ /* 0x080fe20000010025 */
[----:B------:R-:W-:Y:S01]  /*6f30*/  FFMA.FTZ R11, R44, R39, -R11 ;  /* 0x000000272c0b7223 */ /* 0x000fe2000001080b */
[----:B------:R-:W-:Y:S02]  /*6f40*/  HADD2.F32 R46, -RZ, R82.H0_H0 ;  /* 0x20000052ff2e7230 */ /* 0x000fe40000004100 */
[-C--:B------:R-:W-:Y:S01]  /*6f50*/  FFMA.FTZ R80, R81, R12.reuse, -R80 ;  /* 0x0000000c51507223 */ /* 0x080fe20000010850 */
[----:B------:R-:W-:Y:S01]  /*6f60*/  FFMA.FTZ R36, R47, R12, R36 ;  /* 0x0000000c2f247223 */ /* 0x000fe20000010024 */
[----:B------:R-:W-:-:S02]  /*6f70*/  HADD2.F32 R44, -RZ, R14.H0_H0 ;  /* 0x2000000eff2c7230 */ /* 0x000fc40000004100 */
[----:B------:R-:W-:Y:S02]  /*6f80*/  HADD2.F32 R82, -RZ, R82.H1_H1 ;  /* 0x30000052ff527230 */ /* 0x000fe40000004100 */
[----:B------:R-:W-:Y:S02]  /*6f90*/  HADD2.F32 R12, -RZ, R169.H1_H1 ;  /* 0x300000a9ff0c7230 */ /* 0x000fe40000004100 */
[----:B------:R-:W-:Y:S02]  /*6fa0*/  HADD2.F32 R14, -RZ, R14.H1_H1 ;  /* 0x3000000eff0e7230 */ /* 0x000fe40000004100 */
[----:B------:R-:W-:Y:S01]  /*6fb0*/  FMUL.FTZ R155, R82, R45 ;  /* 0x0000002d529b7220 */ /* 0x000fe20000410000 */
[----:B------:R-:W-:Y:S02]  /*6fc0*/  HADD2.F32 R39, -RZ, R159.H0_H0 ;  /* 0x2000009fff277230 */ /* 0x000fe40000004100 */
[----:B------:R-:W-:Y:S01]  /*6fd0*/  FMUL.FTZ R47, R46, R12 ;  /* 0x0000000c2e2f7220 */ /* 0x000fe20000410000 */
[----:B------:R-:W-:-:S02]  /*6fe0*/  HADD2.F32 R81, -RZ, R38.H0_H0 ;  /* 0x20000026ff517230 */ /* 0x000fc40000004100 */
[----:B------:R-:W-:Y:S01]  /*6ff0*/  FMUL.FTZ R159, R44, R12 ;  /* 0x0000000c2c9f7220 */ /* 0x000fe20000410000 */
[----:B------:R-:W-:Y:S01]  /*7000*/  FMUL.FTZ R45, R14, R45 ;  /* 0x0000002d0e2d7220 */ /* 0x000fe20000410000 */
[----:B------:R-:W-:Y:S01]  /*7010*/  FFMA.FTZ R47, R44, R39, -R47 ;  /* 0x000000272c2f7223 */ /* 0x000fe2000001082f */
[----:B------:R-:W-:Y:S01]  /*7020*/  F2FP.F16.F32.PACK_AB R12, R80, R11 ;  /* 0x0000000b500c723e */ /* 0x000fe200000000ff */
[----:B------:R-:W-:Y:S01]  /*7030*/  FFMA.FTZ R159, R46, R39, R159 ;  /* 0x000000272e9f7223 */ /* 0x000fe2000001009f */
[-C--:B------:R-:W-:Y:S01]  /*7040*/  FFMA.FTZ R14, R14, R81.reuse, -R155 ;  /* 0x000000510e0e7223 */ /* 0x080fe2000001089b */
[----:B------:R-:W-:Y:S01]  /*7050*/  FFMA.FTZ R82, R82, R81, R45 ;  /* 0x0000005152527223 */ /* 0x000fe2000001002d */
[----:B------:R-:W-:Y:S02]  /*7060*/  F2FP.F16.F32.PACK_AB R81, R157, R160 ;  /* 0x000000a09d51723e */ /* 0x000fe400000000ff */
[----:B------:R-:W-:Y:S02]  /*7070*/  F2FP.F16.F32.PACK_AB R80, R36, R37 ;  /* 0x000000252450723e */ /* 0x000fe400000000ff */
[----:B------:R-:W-:-:S02]  /*7080*/  F2FP.F16.F32.PACK_AB R14, R14, R47 ;  /* 0x0000002f0e0e723e */ /* 0x000fc400000000ff */
[----:B------:R-:W-:-:S07]  /*7090*/  F2FP.F16.F32.PACK_AB R82, R82, R159 ;  /* 0x0000009f5252723e */ /* 0x000fce00000000ff */
.L_x_522:
[----:B------:R-:W-:Y:S05]  /*70a0*/  BSYNC B3 ;  /* 0x0000000000037941 */ /* 0x000fea0003800000 */
.L_x_521:
[----:B------:R-:W-:Y:S02]  /*70b0*/  ULDC.64 UR4, c[0x0][0x208] ;  /* 0x0000820000047ab9 */ /* 0x000fe40000000a00 */
[----:B--2---:R4:W-:Y:S04]  /*70c0*/  ST.E.128 desc[UR4][R124.64], R12 ;  /* 0x0000000c7c007985 */ /* 0x0049e8000c101d04 */
[----:B---3--:R4:W-:Y:S02]  /*70d0*/  @!P3 ST.E.128 desc[UR4][R126.64], R80 ;  /* 0x000000507e00b985 */ /* 0x0089e4000c101d04 */
.L_x_520:
[----:B------:R-:W-:Y:S05]  /*70e0*/  BSYNC B2 ;  /* 0x0000000000027941 */ /* 0x000fea0003800000 */
.L_x_519:
[----:B------:R-:W-:-:S13]  /*70f0*/  ISETP.NE.AND P3, PT, R21, RZ, PT ;  /* 0x000000ff1500720c */ /* 0x000fda0003f65270 */
[----:B------:R-:W-:Y:S05]  /*7100*/  @!P3 BRA `(.L_x_518) ;  /* 0x0000000400bcb947 */ /* 0x000fea0003800000 */
[----:B------:R-:W-:Y:S01]  /*7110*/  SEL R11, R115, R137, !P1 ;  /* 0x00000089730b7207 */ /* 0x000fe20004800000 */
[----:B------:R-:W-:Y:S01]  /*7120*/  BSSY B2, `(.L_x_523) ;  /* 0x000006a000027945 */ /* 0x000fe20003800000 */
[----:B----4-:R-:W-:Y:S02]  /*7130*/  SHF.R.U32.HI R15, RZ, 0x3, R225 ;  /* 0x00000003ff0f7819 */ /* 0x010fe400000116e1 */
[----:B------:R-:W-:Y:S02]  /*7140*/  SHF.R.S32.HI R12, RZ, 0x1f, R11 ;  /* 0x0000001fff0c7819 */ /* 0x000fe4000001140b */
[----:B---3--:R-:W-:Y:S02]  /*7150*/  LEA R44, P3, R20, R122, 0x1 ;  /* 0x0000007a142c7211 */ /* 0x008fe400078608ff */
[----:B------:R-:W-:Y:S02]  /*7160*/  LEA.HI R11, R12, R11, RZ, 0x4 ;  /* 0x0000000b0c0b7211 */ /* 0x000fe400078f20ff */
[----:B--2---:R-:W-:-:S02]  /*7170*/  LEA.HI.X R45, R20, R123, R28, 0x1, P3 ;  /* 0x0000007b142d7211 */ /* 0x004fc400018f0c1c */
[----:B------:R-:W-:Y:S02]  /*7180*/  LEA.HI.SX32 R11, R11, R10, 0x1c ;  /* 0x0000000a0b0b7211 */ /* 0x000fe400078fe2ff */
[----:B------:R-:W-:Y:S02]  /*7190*/  ISETP.GE.AND P6, PT, R213, R114, PT ;  /* 0x00000072d500720c */ /* 0x000fe40003fc6270 */
[----:B------:R-:W-:-:S04]  /*71a0*/  SHF.R.S32.HI R12, RZ, 0x1f, R11 ;  /* 0x0000001fff0c7819 */ /* 0x000fc8000001140b */
[----:B------:R-:W-:Y:S01]  /*71b0*/  LEA.HI R13, R12, R11, RZ, 0x3 ;  /* 0x0000000b0c0d7211 */ /* 0x000fe200078f18ff */
[----:B------:R-:W-:-:S03]  /*71c0*/  IMAD.SHL.U32 R12, R11, 0x8, RZ ;  /* 0x000000080b0c7824 */ /* 0x000fc600078e00ff */
[----:B------:R-:W-:Y:S02]  /*71d0*/  SHF.R.S32.HI R14, RZ, 0x3, R13 ;  /* 0x00000003ff0e7819 */ /* 0x000fe4000001140d */
[----:B------:R-:W-:Y:S02]  /*71e0*/  LOP3.LUT R11, R225, 0x38, R12, 0xf8, !PT ;  /* 0x00000038e10b7812 */ /* 0x000fe400078ef80c */
[----:B------:R-:W-:Y:S01]  /*71f0*/  ISETP.GE.AND P3, PT, R12, R135, PT ;  /* 0x000000870c00720c */ /* 0x000fe20003f66270 */
[----:B------:R-:W-:Y:S01]  /*7200*/  IMAD R14, R14, 0x1400, R229 ;  /* 0x000014000e0e7824 */ /* 0x000fe200078e02e5 */
[----:B------:R-:W-:-:S05]  /*7210*/  LOP3.LUT R11, R11, R15, RZ, 0x3c, !PT ;  /* 0x0000000f0b0b7212 */ /* 0x000fca00078e3cff */
[----:B------:R-:W-:Y:S02]  /*7220*/  IMAD.IADD R13, R14, 0x1, R11 ;  /* 0x000000010e0d7824 */ /* 0x000fe400078e020b */
[C---:B------:R-:W-:Y:S02]  /*7230*/  IMAD R11, R212.reuse, 0x5000, R133 ;  /* 0x00005000d40b7824 */ /* 0x040fe400078e0285 */
[----:B------:R-:W-:Y:S02]  /*7240*/  IMAD R13, R212, 0x5000, R13 ;  /* 0x00005000d40d7824 */ /* 0x000fe400078e020d */
[----:B------:R-:W-:Y:S01]  /*7250*/  @!P3 IMAD.WIDE R122, R12, 0x2, R122 ;  /* 0x000000020c7ab825 */ /* 0x000fe200078e027a */
[----:B------:R-:W-:-:S03]  /*7260*/  LEA R11, R11, R22, 0x1 ;  /* 0x000000160b0b7211 */ /* 0x000fc600078e08ff */
[----:B------:R-:W-:Y:S02]  /*7270*/  IMAD R36, R13, 0x2, R22 ;  /* 0x000000020d247824 */ /* 0x000fe400078e0216 */
[----:B------:R2:W3:Y:S04]  /*7280*/  LDS.128 R12, [R11+0x24400] ;  /* 0x024400000b0c7984 */ /* 0x0004e80000000c00 */
[----:B------:R-:W4:Y:S01]  /*7290*/  LDS.128 R36, [R36+0x24400] ;  /* 0x0244000024247984 */ /* 0x000f220000000c00 */
[----:B------:R-:W-:Y:S05]  /*72a0*/  @P6 BRA `(.L_x_524) ;  /* 0x0000000400446947 */ /* 0x000fea0003800000 */
[----:B--2---:R-:W-:Y:S01]  /*72b0*/  SHF.R.U64 R11, R32, 0x10, R33 ;  /* 0x00000010200b7819 */ /* 0x004fe20000001221 */
[----:B----4-:R-:W-:Y:S01]  /*72c0*/  HADD2.F32 R46, -RZ, R37.H1_H1 ;  /* 0x30000025ff2e7230 */ /* 0x010fe20000004100 */
        /* <DEDUP_REMOVED lines=9> */
[----:B---3--:R-:W-:Y:S01]  /*7360*/  HADD2.F32 R40, -RZ, R13.H1_H1 ;  /* 0x3000000dff287230 */ /* 0x008fe20000004100 */
[--C-:B------:R-:W-:Y:S01]  /*7370*/  SHF.R.U64 R34, R34, 0x10, R35.reuse ;  /* 0x0000001022227819 */ /* 0x100fe20000001223 */
[----:B------:R-:W-:Y:S01]  /*7380*/  HADD2.F32 R43, -RZ, R37.H0_H0 ;  /* 0x20000025ff2b7230 */ /* 0x000fe20000004100 */
[----:B------:R-:W-:Y:S01]  /*7390*/  SHF.R.U32.HI R35, RZ, 0x10, R35 ;  /* 0x00000010ff237819 */ /* 0x000fe20000011623 */
[----:B------:R-:W-:-:S02]  /*73a0*/  HADD2.F32 R37, -RZ, R13.H0_H0 ;  /* 0x2000000dff257230 */ /* 0x000fc40000004100 */
[-C--:B------:R-:W-:Y:S01]  /*73b0*/  FMUL.FTZ R13, R46, R47.reuse ;  /* 0x0000002f2e0d7220 */ /* 0x080fe20000410000 */
[----:B------:R-:W-:Y:S02]  /*73c0*/  HADD2.F32 R33, -RZ, R33.H0_H0 ;  /* 0x20000021ff217230 */ /* 0x000fe40000004100 */
[C---:B------:R-:W-:Y:S01]  /*73d0*/  FMUL.FTZ R47, R40.reuse, R47 ;  /* 0x0000002f282f7220 */ /* 0x040fe20000410000 */
[-C--:B------:R-:W-:Y:S01]  /*73e0*/  FMUL.FTZ R80, R43, R169.reuse ;  /* 0x000000a92b507220 */ /* 0x080fe20000410000 */
[----:B------:R-:W-:Y:S02]  /*73f0*/  HADD2.F32 R124, -RZ, R42.H0_H0 ;  /* 0x2000002aff7c7230 */ /* 0x000fe40000004100 */
[----:B------:R-:W-:Y:S01]  /*7400*/  FMUL.FTZ R82, R37, R169 ;  /* 0x000000a925527220 */ /* 0x000fe20000410000 */
[-C--:B------:R-:W-:Y:S01]  /*7410*/  FFMA.FTZ R13, R40, R33.reuse, -R13 ;  /* 0x00000021280d7223 */ /* 0x080fe2000001080d */
[----:B------:R-:W-:Y:S01]  /*7420*/  FFMA.FTZ R47, R46, R33, R47 ;  /* 0x000000212e2f7223 */ /* 0x000fe2000001002f */
[----:B------:R-:W-:-:S02]  /*7430*/  HADD2.F32 R33, -RZ, R167.H0_H0 ;  /* 0x200000a7ff217230 */ /* 0x000fc40000004100 */
[-C--:B------:R-:W-:Y:S01]  /*7440*/  FFMA.FTZ R80, R37, R168.reuse, -R80 ;  /* 0x000000a825507223 */ /* 0x080fe20000010850 */
[----:B------:R-:W-:Y:S02]  /*7450*/  HADD2.F32 R167, -RZ, R167.H1_H1 ;  /* 0x300000a7ffa77230 */ /* 0x000fe40000004100 */
[----:B------:R-:W-:Y:S01]  /*7460*/  FFMA.FTZ R82, R43, R168, R82 ;  /* 0x000000a82b527223 */ /* 0x000fe20000010052 */
[----:B------:R-:W-:Y:S02]  /*7470*/  HADD2.F32 R40, -RZ, R39.H0_H0 ;  /* 0x20000027ff287230 */ /* 0x000fe40000004100 */
[----:B------:R-:W-:Y:S01]  /*7480*/  HADD2.F32 R46, -RZ, R15.H0_H0 ;  /* 0x2000000fff2e7230 */ /* 0x000fe20000004100 */
[----:B------:R-:W-:Y:S01]  /*7490*/  F2FP.F16.F32.PACK_AB R13, R13, R80 ;  /* 0x000000500d0d723e */ /* 0x000fe200000000ff */
[----:B------:R-:W-:Y:S02]  /*74a0*/  HADD2.F32 R39, -RZ, R39.H1_H1 ;  /* 0x30000027ff277230 */ /* 0x000fe40000004100 */
[----:B------:R-:W-:-:S02]  /*74b0*/  HADD2.F32 R37, -RZ, R15.H1_H1 ;  /* 0x3000000fff257230 */ /* 0x000fc40000004100 */
[-C--:B------:R-:W-:Y:S01]  /*74c0*/  FMUL.FTZ R15, R40, R167.reuse ;  /* 0x000000a7280f7220 */ /* 0x080fe20000410000 */
[----:B------:R-:W-:Y:S02]  /*74d0*/  HADD2.F32 R42, -RZ, R35.H0_H0 ;  /* 0x20000023ff2a7230 */ /* 0x000fe40000004100 */
[C---:B------:R-:W-:Y:S01]  /*74e0*/  FMUL.FTZ R167, R46.reuse, R167 ;  /* 0x000000a72ea77220 */ /* 0x040fe20000410000 */
[-C--:B------:R-:W-:Y:S01]  /*74f0*/  FMUL.FTZ R126, R39, R124.reuse ;  /* 0x0000007c277e7220 */ /* 0x080fe20000410000 */
[C---:B------:R-:W-:Y:S01]  /*7500*/  FMUL.FTZ R124, R37.reuse, R124 ;  /* 0x0000007c257c7220 */ /* 0x040fe20000410000 */
[-C--:B------:R-:W-:Y:S01]  /*7510*/  FFMA.FTZ R15, R46, R33.reuse, -R15 ;  /* 0x000000212e0f7223 */ /* 0x080fe2000001080f */
[----:B------:R-:W-:Y:S01]  /*7520*/  FFMA.FTZ R33, R40, R33, R167 ;  /* 0x0000002128217223 */ /* 0x000fe200000100a7 */
[----:B------:R-:W-:Y:S02]  /*7530*/  HADD2.F32 R43, -RZ, R166.H1_H1 ;  /* 0x300000a6ff2b7230 */ /* 0x000fe40000004100 */
[----:B------:R-:W-:Y:S01]  /*7540*/  FFMA.FTZ R40, R37, R42, -R126 ;  /* 0x0000002a25287223 */ /* 0x000fe2000001087e */
[----:B------:R-:W-:-:S02]  /*7550*/  HADD2.F32 R32, -RZ, R36.H0_H0 ;  /* 0x20000024ff207230 */ /* 0x000fc40000004100 */
[----:B------:R-:W-:Y:S01]  /*7560*/  FFMA.FTZ R42, R39, R42, R124 ;  /* 0x0000002a272a7223 */ /* 0x000fe2000001007c */
[----:B------:R-:W-:Y:S02]  /*7570*/  HADD2.F32 R46, -RZ, R12.H0_H0 ;  /* 0x2000000cff2e7230 */ /* 0x000fe40000004100 */
[----:B------:R-:W-:Y:S01]  /*7580*/  HADD2.F32 R36, -RZ, R36.H1_H1 ;  /* 0x30000024ff247230 */ /* 0x000fe20000004100 */
[----:B------:R-:W-:Y:S01]  /*7590*/  F2FP.F16.F32.PACK_AB R15, R40, R15 ;  /* 0x0000000f280f723e */ /* 0x000fe200000000ff */
[----:B------:R-:W-:Y:S02]  /*75a0*/  HADD2.F32 R37, -RZ, R12.H1_H1 ;  /* 0x3000000cff257230 */ /* 0x000fe40000004100 */
[----:B------:R-:W-:Y:S02]  /*75b0*/  HADD2.F32 R39, -RZ, R11.H0_H0 ;  /* 0x2000000bff277230 */ /* 0x000fe40000004100 */
[----:B------:R-:W-:Y:S01]  /*75c0*/  FMUL.FTZ R11, R32, R43 ;  /* 0x0000002b200b7220 */ /* 0x000fe20000410000 */
[----:B------:R-:W-:-:S02]  /*75d0*/  HADD2.F32 R35, -RZ, R166.H0_H0 ;  /* 0x200000a6ff237230 */ /* 0x000fc40000004100 */
[----:B------:R-:W-:Y:S01]  /*75e0*/  FMUL.FTZ R43, R46, R43 ;  /* 0x0000002b2e2b7220 */ /* 0x000fe20000410000 */
[-C--:B------:R-:W-:Y:S01]  /*75f0*/  FMUL.FTZ R124, R36, R81.reuse ;  /* 0x00000051247c7220 */ /* 0x080fe20000410000 */
[C---:B------:R-:W-:Y:S01]  /*7600*/  FMUL.FTZ R81, R37.reuse, R81 ;  /* 0x0000005125517220 */ /* 0x040fe20000410000 */
[----:B------:R-:W-:Y:S02]  /*7610*/  HADD2.F32 R34, -RZ, R34.H0_H0 ;  /* 0x20000022ff227230 */ /* 0x000fe40000004100 */
[-C--:B------:R-:W-:Y:S01]  /*7620*/  FFMA.FTZ R11, R46, R35.reuse, -R11 ;  /* 0x000000232e0b7223 */ /* 0x080fe2000001080b */
[----:B------:R-:W-:Y:S01]  /*7630*/  FFMA.FTZ R12, R32, R35, R43 ;  /* 0x00000023200c7223 */ /* 0x000fe2000001002b */
[-C--:B------:R-:W-:Y:S01]  /*7640*/  FFMA.FTZ R32, R37, R39.reuse, -R124 ;  /* 0x0000002725207223 */ /* 0x080fe2000001087c */
[----:B------:R-:W-:Y:S01]  /*7650*/  FFMA.FTZ R35, R36, R39, R81 ;  /* 0x0000002724237223 */ /* 0x000fe20000010051 */
[----:B------:R-:W-:Y:S02]  /*7660*/  HADD2.F32 R43, -RZ, R41.H0_H0 ;  /* 0x20000029ff2b7230 */ /* 0x000fe40000004100 */
[----:B------:R-:W-:Y:S01]  /*7670*/  HADD2.F32 R46, -RZ, R165.H0_H0 ;  /* 0x200000a5ff2e7230 */ /* 0x000fe20000004100 */
[----:B------:R-:W-:Y:S01]  /*7680*/  F2FP.F16.F32.PACK_AB R32, R32, R11 ;  /* 0x0000000b2020723e */ /* 0x000fe200000000ff */
[----:B------:R-:W-:-:S02]  /*7690*/  HADD2.F32 R39, -RZ, R38.H0_H0 ;  /* 0x20000026ff277230 */ /* 0x000fc40000004100 */
[----:B------:R-:W-:Y:S02]  /*76a0*/  HADD2.F32 R41, -RZ, R38.H1_H1 ;  /* 0x30000026ff297230 */ /* 0x000fe40000004100 */
[--C-:B------:R-:W-:Y:S02]  /*76b0*/  HADD2.F32 R37, -RZ, R14.reuse.H0_H0 ;  /* 0x2000000eff257230 */ /* 0x100fe40000004100 */
[----:B------:R-:W-:Y:S02]  /*76c0*/  HADD2.F32 R38, -RZ, R14.H1_H1 ;  /* 0x3000000eff267230 */ /* 0x000fe40000004100 */
[-C--:B------:R-:W-:Y:S01]  /*76d0*/  FMUL.FTZ R14, R39, R46.reuse ;  /* 0x0000002e270e7220 */ /* 0x080fe20000410000 */
[----:B------:R-:W-:Y:S02]  /*76e0*/  HADD2.F32 R36, -RZ, R165.H1_H1 ;  /* 0x300000a5ff247230 */ /* 0x000fe40000004100 */
[----:B------:R-:W-:Y:S01]  /*76f0*/  FMUL.FTZ R46, R37, R46 ;  /* 0x0000002e252e7220 */ /* 0x000fe20000410000 */
[-C--:B------:R-:W-:Y:S01]  /*7700*/  FMUL.FTZ R81, R41, R43.reuse ;  /* 0x0000002b29517220 */ /* 0x080fe20000410000 */
[C---:B------:R-:W-:Y:S01]  /*7710*/  FMUL.FTZ R124, R38.reuse, R43 ;  /* 0x0000002b267c7220 */ /* 0x040fe20000410000 */
        /* <DEDUP_REMOVED lines=8> */
[----:B------:R-:W-:Y:S02]  /*77a0*/  F2FP.F16.F32.PACK_AB R14, R81, R14 ;  /* 0x0000000e510e723e */ /* 0x000fe400000000ff */
[----:B------:R-:W-:-:S07]  /*77b0*/  F2FP.F16.F32.PACK_AB R38, R41, R46 ;  /* 0x0000002e2926723e */ /* 0x000fce00000000ff */
.L_x_524:
[----:B------:R-:W-:Y:S05]  /*77c0*/  BSYNC B2 ;  /* 0x0000000000027941 */ /* 0x000fea0003800000 */
.L_x_523:
[----:B------:R-:W-:Y:S02]  /*77d0*/  ULDC.64 UR4, c[0x0][0x208] ;  /* 0x0000820000047ab9 */ /* 0x000fe40000000a00 */
[----:B---3--:R3:W-:Y:S04]  /*77e0*/  ST.E.128 desc[UR4][R44.64], R12 ;  /* 0x0000000c2c007985 */ /* 0x0087e8000c101d04 */
[----:B----4-:R3:W-:Y:S02]  /*77f0*/  @!P3 ST.E.128 desc[UR4][R122.64], R36 ;  /* 0x000000247a00b985 */ /* 0x0107e4000c101d04 */
.L_x_518:
[----:B------:R-:W-:Y:S05]  /*7800*/  BSYNC B1 ;  /* 0x0000000000017941 */ /* 0x000fea0003800000 */
.L_x_517:
[----:B------:R-:W-:-:S03]  /*7810*/  UMOV UR4, 0xffffffff ;  /* 0xffffffff00047882 */ /* 0x000fc60000000000 */
[----:B------:R-:W-:Y:S05]  /*7820*/  BRA.DIV UR4, `(.L_x_525) ;  /* 0x000001fe041c7947 */ /* 0x000fea000b800000 */
[----:B---3--:R3:W0:Y:S04]  /*7830*/  SHFL.IDX PT, R37, R117, 0x1, 0x181f ;  /* 0x00381f0075257f89 */ /* 0x00862800000e0000 */
[----:B------:R3:W0:Y:S02]  /*7840*/  SHFL.IDX PT, R36, R118, 0x1, 0x181f ;  /* 0x00381f0076247f89 */ /* 0x00062400000e0000 */
.L_x_826:
[----:B------:R-:W-:Y:S04]  /*7850*/  BSSY B1, `(.L_x_526) ;  /* 0x00000fd000017945 */ /* 0x000fe80003800000 */
[----:B------:R-:W-:Y:S05]  /*7860*/  @P4 BRA `(.L_x_527) ;  /* 0x0000000c00ec4947 */ /* 0x000fea0003800000 */
[----:B------:R-:W-:Y:S01]  /*7870*/  ISETP.NE.AND P3, PT, R3, RZ, PT ;  /* 0x000000ff0300720c */ /* 0x000fe20003f65270 */
[----:B------:R-:W-:-:S12]  /*7880*/  BSSY B2, `(.L_x_528) ;  /* 0x000007b000027945 */ /* 0x000fd80003800000 */
[----:B------:R-:W-:Y:S05]  /*7890*/  @!P3 BRA `(.L_x_529) ;  /* 0x0000000400e4b947 */ /* 0x000fea0003800000 */
[----:B----4-:R-:W4:Y:S01]  /*78a0*/  LDL R14, [R1+0x58] ;  /* 0x00005800010e7983 */ /* 0x010f220000100800 */
[----:B--2---:R-:W-:Y:S01]  /*78b0*/  SEL R11, R115, R137, !P2 ;  /* 0x00000089730b7207 */ /* 0x004fe20005000000 */
[C---:B------:R-:W-:Y:S01]  /*78c0*/  VIADD R13, R219.reuse, 0x20 ;  /* 0x00000020db0d7836 */ /* 0x040fe20000000000 */
[----:B------:R-:W-:Y:S01]  /*78d0*/  IADD3 R15, R219, 0x20, RZ ;  /* 0x00000020db0f7810 */ /* 0x000fe20007ffe0ff */
[----:B------:R-:W-:Y:S01]  /*78e0*/  BSSY B3, `(.L_x_530) ;  /* 0x0000071000037945 */ /* 0x000fe20003800000 */
[----:B------:R-:W-:Y:S01]  /*78f0*/  SHF.R.S32.HI R12, RZ, 0x1f, R11 ;  /* 0x0000001fff0c7819 */ /* 0x000fe2000001140b */
[----:B------:R-:W-:Y:S01]  /*7900*/  IMAD.SHL.U32 R13, R13, 0x40, RZ ;  /* 0x000000400d0d7824 */ /* 0x000fe200078e00ff */
[----:B0-----:R-:W-:Y:S01]  /*7910*/  LEA R38, P4, R9, R36, 0x1 ;  /* 0x0000002409267211 */ /* 0x001fe200078808ff */
[----:B------:R-:W-:Y:S01]  /*7920*/  IMAD.SHL.U32 R15, R15, 0x40, RZ ;  /* 0x000000400f0f7824 */ /* 0x000fe200078e00ff */
[----:B------:R-:W-:Y:S02]  /*7930*/  LEA.HI R11, R12, R11, RZ, 0x4 ;  /* 0x0000000b0c0b7211 */ /* 0x000fe400078f20ff */
[----:B------:R-:W-:-:S02]  /*7940*/  LOP3.LUT R13, R13, 0x1c0, RZ, 0xc0, !PT ;  /* 0x000001c00d0d7812 */ /* 0x000fc400078ec0ff */
[----:B------:R-:W-:Y:S02]  /*7950*/  LEA.HI.SX32 R11, R11, R8, 0x1c ;  /* 0x000000080b0b7211 */ /* 0x000fe400078fe2ff */
[----:B------:R-:W-:Y:S02]  /*7960*/  LOP3.LUT R15, R15, 0x1c0, RZ, 0xc0, !PT ;  /* 0x000001c00f0f7812 */ /* 0x000fe400078ec0ff */
[----:B------:R-:W-:Y:S02]  /*7970*/  SHF.R.S32.HI R12, RZ, 0x1f, R11 ;  /* 0x0000001fff0c7819 */ /* 0x000fe4000001140b */
[----:B------:R-:W-:Y:S02]  /*7980*/  SHF.L.U32 R40, R11, 0x3, RZ ;  /* 0x000000030b287819 */ /* 0x000fe400000006ff */
[----:B------:R-:W-:Y:S02]  /*7990*/  LEA.HI R12, R12, R11, RZ, 0x3 ;  /* 0x0000000b0c0c7211 */ /* 0x000fe400078f18ff */
[----:B------:R-:W-:-:S02]  /*79a0*/  SHF.R.U32.HI R13, RZ, 0x3, R13 ;  /* 0x00000003ff0d7819 */ /* 0x000fc4000001160d */
[----:B------:R-:W-:Y:S02]  /*79b0*/  SHF.R.S32.HI R12, RZ, 0x3, R12 ;  /* 0x00000003ff0c7819 */ /* 0x000fe4000001140c */
[----:B------:R-:W-:Y:S02]  /*79c0*/  LOP3.LUT R11, R15, 0x38, R40, 0xf8, !PT ;  /* 0x000000380f0b7812 */ /* 0x000fe400078ef828 */
[----:B------:R-:W-:Y:S02]  /*79d0*/  LEA.HI.X R39, R9, R37, R27, 0x1, P4 ;  /* 0x0000002509277211 */ /* 0x000fe400020f0c1b */
[----:B------:R-:W-:Y:S02]  /*79e0*/  LOP3.LUT R11, R11, R13, RZ, 0x3c, !PT ;  /* 0x0000000d0b0b7212 */ /* 0x000fe400078e3cff */
[----:B------:R-:W-:Y:S02]  /*79f0*/  ISETP.GE.AND P4, PT, R16, R114, PT ;  /* 0x000000721000720c */ /* 0x000fe40003f86270 */
[----:B------:R-:W-:-:S13]  /*7a00*/  ISETP.GE.AND P3, PT, R40, R135, PT ;  /* 0x000000872800720c */ /* 0x000fda0003f66270 */
[----:B------:R-:W-:-:S04]  /*7a10*/  @!P3 IMAD.WIDE R40, R40, 0x2, R36 ;  /* 0x000000022828b825 */ /* 0x000fc800078e0224 */
[----:B----4-:R-:W-:-:S04]  /*7a20*/  IMAD R12, R12, 0x1400, R14 ;  /* 0x000014000c0c7824 */ /* 0x010fc800078e020e */
[----:B------:R-:W-:Y:S02]  /*7a30*/  IMAD.IADD R13, R12, 0x1, R11 ;  /* 0x000000010c0d7824 */ /* 0x000fe400078e020b */
[C---:B------:R-:W-:Y:S02]  /*7a40*/  IMAD R11, R212.reuse, 0x5000, R132 ;  /* 0x00005000d40b7824 */ /* 0x040fe400078e0284 */
[----:B------:R-:W-:-:S03]  /*7a50*/  IMAD R13, R212, 0x5000, R13 ;  /* 0x00005000d40d7824 */ /* 0x000fc600078e020d */
[----:B------:R-:W-:Y:S01]  /*7a60*/  LEA R11, R11, R22, 0x1 ;  /* 0x000000160b0b7211 */ /* 0x000fe200078e08ff */
[----:B------:R-:W-:-:S04]  /*7a70*/  IMAD R32, R13, 0x2, R22 ;  /* 0x000000020d207824 */ /* 0x000fc800078e0216 */
[----:B------:R0:W2:Y:S04]  /*7a80*/  LDS.128 R12, [R11+0x24400] ;  /* 0x024400000b0c7984 */ /* 0x0000a80000000c00 */
[----:B------:R-:W4:Y:S01]  /*7a90*/  LDS.128 R32, [R32+0x24400] ;  /* 0x0244000020207984 */ /* 0x000f220000000c00 */
[----:B------:R-:W-:Y:S05]  /*7aa0*/  @P4 BRA `(.L_x_531) ;  /* 0x0000000400504947 */ /* 0x000fea0003800000 */
[----:B----4-:R-:W-:Y:S01]  /*7ab0*/  IMAD.MOV.U32 R45, RZ, RZ, R33 ;  /* 0x000000ffff2d7224 */ /* 0x010fe200078e0021 */
[--C-:B0-----:R-:W-:Y:S01]  /*7ac0*/  SHF.R.U64 R11, R52, 0x10, R53.reuse ;  /* 0x00000010340b7819 */ /* 0x101fe20000001235 */
[----:B------:R-:W-:Y:S01]  /*7ad0*/  HADD2.F32 R80, -RZ, R163.H1_H1 ;  /* 0x300000a3ff507230 */ /* 0x000fe20000004100 */
[----:B------:R-:W-:Y:S01]  /*7ae0*/  SHF.R.U32.HI R52, RZ, 0x10, R53 ;  /* 0x00000010ff347819 */ /* 0x000fe20000011635 */
[----:B--2---:R-:W-:Y:S01]  /*7af0*/  HADD2.F32 R46, -RZ, R13.H1_H1 ;  /* 0x3000000dff2e7230 */ /* 0x004fe20000004100 */
[--C-:B------:R-:W-:Y:S01]  /*7b00*/  SHF.R.U32.HI R53, RZ, 0x10, R61.reuse ;  /* 0x00000010ff357819 */ /* 0x100fe2000001163d */
[----:B------:R-:W-:Y:S01]  /*7b10*/  HADD2.F32 R47, -RZ, R45.H0_H0 ;  /* 0x2000002dff2f7230 */ /* 0x000fe20000004100 */
[----:B------:R-:W-:Y:S01]  /*7b20*/  MOV R33, R15 ;  /* 0x0000000f00217202 */ /* 0x000fe20000000f00 */
[----:B------:R-:W-:Y:S01]  /*7b30*/  HADD2.F32 R15, -RZ, R13.H0_H0 ;  /* 0x2000000dff0f7230 */ /* 0x000fe20000004100 */
[----:B------:R-:W-:Y:S01]  /*7b40*/  SHF.R.U64 R42, R60, 0x10, R61 ;  /* 0x000000103c2a7819 */ /* 0x000fe2000000123d */
[----:B------:R-:W-:-:S02]  /*7b50*/  HADD2.F32 R60, -RZ, R163.H0_H0 ;  /* 0x200000a3ff3c7230 */ /* 0x000fc40000004100 */
[-C--:B------:R-:W-:Y:S01]  /*7b60*/  FMUL.FTZ R82, R47, R80.reuse ;  /* 0x000000502f527220 */ /* 0x080fe20000410000 */
[----:B------:R-:W-:Y:S01]  /*7b70*/  HADD2.F32 R45, -RZ, R45.H1_H1 ;  /* 0x3000002dff2d7230 */ /* 0x000fe20000004100 */
[----:B------:R-:W-:Y:S01]  /*7b80*/  SHF.R.U64 R44, R62, 0x10, R63 ;  /* 0x000000103e2c7819 */ /* 0x000fe2000000123f */
[----:B------:R-:W-:Y:S02]  /*7b90*/  HADD2.F32 R53, -RZ, R53.H0_H0 ;  /* 0x20000035ff357230 */ /* 0x000fe40000004100 */
[C---:B------:R-:W-:Y:S01]  /*7ba0*/  FMUL.FTZ R80, R15.reuse, R80 ;  /* 0x000000500f507220 */ /* 0x040fe20000410000 */
[----:B------:R-:W-:Y:S01]  /*7bb0*/  SHF.R.U64 R43, R54, 0x10, R55 ;  /* 0x00000010362b7819 */ /* 0x000fe20000001237 */
[----:B------:R-:W-:Y:S01]  /*7bc0*/  HADD2.F32 R52, -RZ, R52.H0_H0 ;  /* 0x20000034ff347230 */ /* 0x000fe20000004100 */
[----:B------:R-:W-:Y:S01]  /*7bd0*/  SHF.R.U32.HI R62, RZ, 0x10, R63 ;  /* 0x00000010ff3e7819 */ /* 0x000fe2000001163f */
[-C--:B------:R-:W-:Y:S01]  /*7be0*/  FFMA.FTZ R13, R15, R60.reuse, -R82 ;  /* 0x0000003c0f0d7223 */ /* 0x080fe20000010852 */
[----:B------:R-:W-:Y:S01]  /*7bf0*/  SHF.R.U32.HI R54, RZ, 0x10, R55 ;  /* 0x00000010ff367819 */ /* 0x000fe20000011637 */
[-C--:B------:R-:W-:Y:S01]  /*7c00*/  FMUL.FTZ R55, R45, R53.reuse ;  /* 0x000000352d377220 */ /* 0x080fe20000410000 */
[----:B------:R-:W-:Y:S01]  /*7c10*/  FMUL.FTZ R122, R46, R53 ;  /* 0x000000352e7a7220 */ /* 0x000fe20000410000 */
[----:B------:R-:W-:Y:S01]  /*7c20*/  FFMA.FTZ R15, R47, R60, R80 ;  /* 0x0000003c2f0f7223 */ /* 0x000fe20000010050 */
[----:B------:R-:W-:-:S02]  /*7c30*/  HADD2.F32 R82, -RZ, R161.H1_H1 ;  /* 0x300000a1ff527230 */ /* 0x000fc40000004100 */
[-C--:B------:R-:W-:Y:S01]  /*7c40*/  FFMA.FTZ R46, R46, R52.reuse, -R55 ;  /* 0x000000342e2e7223 */ /* 0x080fe20000010837 */
[--C-:B------:R-:W-:Y:S02]  /*7c50*/  HADD2.F32 R47, -RZ, R35.reuse.H0_H0 ;  /* 0x20000023ff2f7230 */ /* 0x100fe40000004100 */
[----:B------:R-:W-:Y:S01]  /*7c60*/  FFMA.FTZ R52, R45, R52, R122 ;  /* 0x000000342d347223 */ /* 0x000fe2000001007a */
[----:B------:R-:W-:Y:S02]  /*7c70*/  HADD2.F32 R60, -RZ, R35.H1_H1 ;  /* 0x30000023ff3c7230 */ /* 0x000fe40000004100 */
[----:B------:R-:W-:Y:S01]  /*7c80*/  HADD2.F32 R62, -RZ, R62.H0_H0 ;  /* 0x2000003eff3e7230 */ /* 0x000fe20000004100 */
[----:B------:R-:W-:Y:S01]  /*7c90*/  F2FP.F16.F32.PACK_AB R13, R46, R13 ;  /* 0x0000000d2e0d723e */ /* 0x000fe200000000ff */
[----:B------:R-:W-:Y:S02]  /*7ca0*/  HADD2.F32 R35, -RZ, R33.H0_H0 ;  /* 0x20000021ff237230 */ /* 0x000fe40000004100 */
[----:B------:R-:W-:-:S02]  /*7cb0*/  HADD2.F32 R80, -RZ, R161.H0_H0 ;  /* 0x200000a1ff507230 */ /* 0x000fc40000004100 */
[----:B------:R-:W-:Y:S01]  /*7cc0*/  FMUL.FTZ R122, R60, R62 ;  /* 0x0000003e3c7a7220 */ /* 0x000fe20000410000 */
[----:B------:R-:W-:Y:S02]  /*7cd0*/  HADD2.F32 R45, -RZ, R33.H1_H1 ;  /* 0x30000021ff2d7230 */ /* 0x000fe40000004100 */
[----:B------:R-:W-:Y:S02]  /*7ce0*/  HADD2.F32 R53, -RZ, R54.H0_H0 ;  /* 0x20000036ff357230 */ /* 0x000fe40000004100 */
[-C--:B------:R-:W-:Y:S01]  /*7cf0*/  FMUL.FTZ R54, R47, R82.reuse ;  /* 0x000000522f367220 */ /* 0x080fe20000410000 */
[----:B------:R-:W-:Y:S01]  /*7d00*/  FMUL.FTZ R82, R35, R82 ;  /* 0x0000005223527220 */ /* 0x000fe20000410000 */
[----:B------:R-:W-:Y:S01]  /*7d10*/  FMUL.FTZ R55, R45, R62 ;  /* 0x0000003e2d377220 */ /* 0x000fe20000410000 */
[----:B------:R-:W-:Y:S02]  /*7d20*/  HADD2.F32 R62, -RZ, R42.H0_H0 ;  /* 0x2000002aff3e7230 */ /* 0x000fe40000004100 */
[-C--:B------:R-:W-:Y:S01]  /*7d30*/  FFMA.FTZ R33, R35, R80.reuse, -R54 ;  /* 0x0000005023217223 */ /* 0x080fe20000010836 */
[----:B------:R-:W-:Y:S01]  /*7d40*/  FFMA.FTZ R54, R45, R53, -R122 ;  /* 0x000000352d367223 */ /* 0x000fe2000001087a */
[----:B------:R-:W-:Y:S01]  /*7d50*/  FFMA.FTZ R35, R47, R80, R82 ;  /* 0x000000502f237223 */ /* 0x000fe20000010052 */
[----:B------:R-:W-:-:S02]  /*7d60*/  HADD2.F32 R61, -RZ, R153.H1_H1 ;  /* 0x30000099ff3d7230 */ /* 0x000fc40000004100 */
[----:B------:R-:W-:Y:S01]  /*7d70*/  FFMA.FTZ R60, R60, R53, R55 ;  /* 0x000000353c3c7223 */ /* 0x000fe20000010037 */
[----:B------:R-:W-:Y:S01]  /*7d80*/  HADD2.F32 R45, -RZ, R32.H0_H0 ;  /* 0x20000020ff2d7230 */ /* 0x000fe20000004100 */
[----:B------:R-:W-:Y:S01]  /*7d90*/  F2FP.F16.F32.PACK_AB R54, R54, R33 ;  /* 0x000000213636723e */ /* 0x000fe200000000ff */
[----:B------:R-:W-:Y:S01]  /*7da0*/  HADD2.F32 R42, -RZ, R12.H0_H0 ;  /* 0x2000000cff2a7230 */ /* 0x000fe20000004100 */
[----:B------:R-:W-:Y:S01]  /*7db0*/  F2FP.F16.F32.PACK_AB R33, R52, R15 ;  /* 0x0000000f3421723e */ /* 0x000fe200000000ff */
[----:B------:R-:W-:Y:S01]  /*7dc0*/  HADD2.F32 R47, -RZ, R32.H1_H1 ;  /* 0x30000020ff2f7230 */ /* 0x000fe20000004100 */
[----:B------:R-:W-:Y:S01]  /*7dd0*/  F2FP.F16.F32.PACK_AB R35, R60, R35 ;  /* 0x000000233c23723e */ /* 0x000fe200000000ff */
[----:B------:R-:W-:Y:S02]  /*7de0*/  HADD2.F32 R32, -RZ, R12.H1_H1 ;  /* 0x3000000cff207230 */ /* 0x000fe40000004100 */
[----:B------:R-:W-:Y:S01]  /*7df0*/  FMUL.FTZ R12, R42, R61 ;  /* 0x0000003d2a0c7220 */ /* 0x000fe20000410000 */
[----:B------:R-:W-:-:S02]  /*7e00*/  HADD2.F32 R55, -RZ, R11.H0_H0 ;  /* 0x2000000bff377230 */ /* 0x000fc40000004100 */
[----:B------:R-:W-:Y:S01]  /*7e10*/  FMUL.FTZ R11, R45, R61 ;  /* 0x0000003d2d0b7220 */ /* 0x000fe20000410000 */
[----:B------:R-:W-:Y:S02]  /*7e20*/  HADD2.F32 R53, -RZ, R152.H1_H1 ;  /* 0x30000098ff357230 */ /* 0x000fe40000004100 */
[CC--:B------:R-:W-:Y:S01]  /*7e30*/  FMUL.FTZ R61, R47.reuse, R62.reuse ;  /* 0x0000003e2f3d7220 */ /* 0x0c0fe20000410000 */
[----:B------:R-:W-:Y:S01]  /*7e40*/  FMUL.FTZ R80, R32, R62 ;  /* 0x0000003e20507220 */ /* 0x000fe20000410000 */
[----:B------:R-:W-:Y:S02]  /*7e50*/  HADD2.F32 R153, -RZ, R153.H0_H0 ;  /* 0x20000099ff997230 */ /* 0x000fe40000004100 */
[----:B------:R-:W-:Y:S01]  /*7e60*/  FFMA.FTZ R11, R42, R53, -R11 ;  /* 0x000000352a0b7223 */ /* 0x000fe2000001080b */
[-C--:B------:R-:W-:Y:S01]  /*7e70*/  FFMA.FTZ R62, R32, R55.reuse, -R61 ;  /* 0x00000037203e7223 */ /* 0x080fe2000001083d */
[----:B------:R-:W-:Y:S01]  /*7e80*/  FFMA.FTZ R55, R47, R55, R80 ;  /* 0x000000372f377223 */ /* 0x000fe20000010050 */
[----:B------:R-:W-:-:S02]  /*7e90*/  HADD2.F32 R42, -RZ, R34.H0_H0 ;  /* 0x20000022ff2a7230 */ /* 0x000fc40000004100 */
[----:B------:R-:W-:Y:S01]  /*7ea0*/  FFMA.FTZ R12, R45, R53, R12 ;  /* 0x000000352d0c7223 */ /* 0x000fe2000001000c */
[----:B------:R-:W-:Y:S01]  /*7eb0*/  HADD2.F32 R47, -RZ, R44.H0_H0 ;  /* 0x2000002cff2f7230 */ /* 0x000fe20000004100 */
[----:B------:R-:W-:Y:S01]  /*7ec0*/  F2FP.F16.F32.PACK_AB R62, R62, R11 ;  /* 0x0000000b3e3e723e */ /* 0x000fe200000000ff */
[----:B------:R-:W-:Y:S02]  /*7ed0*/  HADD2.F32 R32, -RZ, R14.H0_H0 ;  /* 0x2000000eff207230 */ /* 0x000fe40000004100 */
[-C--:B------:R-:W-:Y:S01]  /*7ee0*/  FMUL.FTZ R53, R42, R153.reuse ;  /* 0x000000992a357220 */ /* 0x080fe20000410000 */
[----:B------:R-:W-:Y:S02]  /*7ef0*/  HADD2.F32 R34, -RZ, R34.H1_H1 ;  /* 0x30000022ff227230 */ /* 0x000fe40000004100 */
[----:B------:R-:W-:Y:S02]  /*7f00*/  HADD2.F32 R14, -RZ, R14.H1_H1 ;  /* 0x3000000eff0e7230 */ /* 0x000fe40000004100 */
[----:B------:R-:W-:Y:S01]  /*7f10*/  FMUL.FTZ R153, R32, R153 ;  /* 0x0000009920997220 */ /* 0x000fe20000410000 */
[----:B------:R-:W-:-:S02]  /*7f20*/  HADD2.F32 R45, -RZ, R152.H0_H0 ;  /* 0x20000098ff2d7230 */ /* 0x000fc40000004100 */
[-C--:B------:R-:W-:Y:S01]  /*7f30*/  FMUL.FTZ R61, R34, R47.reuse ;  /* 0x0000002f223d7220 */ /* 0x080fe20000410000 */
[----:B------:R-:W-:Y:S02]  /*7f40*/  HADD2.F32 R43, -RZ, R43.H0_H0 ;  /* 0x2000002bff2b7230 */ /* 0x000fe40000004100 */
[----:B------:R-:W-:Y:S01]  /*7f50*/  FMUL.FTZ R47, R14, R47 ;  /* 0x0000002f0e2f7220 */ /* 0x000fe20000410000 */
[----:B------:R-:W-:Y:S02]  /*7f60*/  IMAD.MOV.U32 R15, RZ, RZ, R54 ;  /* 0x000000ffff0f7224 */ /* 0x000fe400078e0036 */
[-C--:B------:R-:W-:Y:S01]  /*7f70*/  FFMA.FTZ R53, R32, R45.reuse, -R53 ;  /* 0x0000002d20357223 */ /* 0x080fe20000010835 */
[----:B------:R-:W-:Y:S01]  /*7f80*/  FFMA.FTZ R153, R42, R45, R153 ;  /* 0x0000002d2a997223 */ /* 0x000fe20000010099 */
[-C--:B------:R-:W-:Y:S01]  /*7f90*/  FFMA.FTZ R14, R14, R43.reuse, -R61 ;  /* 0x0000002b0e0e7223 */ /* 0x080fe2000001083d */
[----:B------:R-:W-:Y:S01]  /*7fa0*/  FFMA.FTZ R34, R34, R43, R47 ;  /* 0x0000002b22227223 */ /* 0x000fe2000001002f */
[----:B------:R-:W-:Y:S01]  /*7fb0*/  F2FP.F16.F32.PACK_AB R32, R55, R12 ;  /* 0x0000000c3720723e */ /* 0x000fe200000000ff */
[----:B------:R-:W-:-:S02]  /*7fc0*/  IMAD.MOV.U32 R12, RZ, RZ, R62 ;  /* 0x000000ffff0c7224 */ /* 0x000fc400078e003e */
[----:B------:R-:W-:Y:S02]  /*7fd0*/  F2FP.F16.F32.PACK_AB R14, R14, R53 ;  /* 0x000000350e0e723e */ /* 0x000fe400000000ff */
[----:B------:R-:W-:-:S07]  /*7fe0*/  F2FP.F16.F32.PACK_AB R34, R34, R153 ;  /* 0x000000992222723e */ /* 0x000fce00000000ff */
.L_x_531:
[----:B------:R-:W-:Y:S05]  /*7ff0*/  BSYNC B3 ;  /* 0x0000000000037941 */ /* 0x000fea0003800000 */
.L_x_530:
[----:B------:R-:W-:Y:S02]  /*8000*/  ULDC.64 UR4, c[0x0][0x208] ;  /* 0x0000820000047ab9 */ /* 0x000fe40000000a00 */
[----:B--2---:R2:W-:Y:S04]  /*8010*/  ST.E.128 desc[UR4][R38.64], R12 ;  /* 0x0000000c26007985 */ /* 0x0045e8000c101d04 */
[----:B----4-:R2:W-:Y:S02]  /*8020*/  @!P3 ST.E.128 desc[UR4][R40.64], R32 ;  /* 0x000000202800b985 */ /* 0x0105e4000c101d04 */
.L_x_529:
[----:B------:R-:W-:Y:S05]  /*8030*/  BSYNC B2 ;  /* 0x0000000000027941 */ /* 0x000fea0003800000 */
.L_x_528:
[----:B------:R-:W-:-:S13]  /*8040*/  ISETP.NE.AND P3, PT, R21, RZ, PT ;  /* 0x000000ff1500720c */ /* 0x000fda0003f65270 */
[----:B------:R-:W-:Y:S05]  /*8050*/  @!P3 BRA `(.L_x_527) ;  /* 0x0000000400f0b947 */ /* 0x000fea0003800000 */
[----:B--2-4-:R-:W2:Y:S01]  /*8060*/  LDL R14, [R1+0x58] ;  /* 0x00005800010e7983 */ /* 0x014ea20000100800 */
[----:B0-----:R-:W-:Y:S01]  /*8070*/  SEL R11, R115, R137, !P1 ;  /* 0x00000089730b7207 */ /* 0x001fe20004800000 */
[C---:B------:R-:W-:Y:S01]  /*8080*/  VIADD R13, R219.reuse, 0x20 ;  /* 0x00000020db0d7836 */ /* 0x040fe20000000000 */
[----:B------:R-:W-:Y:S01]  /*8090*/  IADD3 R15, R219, 0x20, RZ ;  /* 0x00000020db0f7810 */ /* 0x000fe20007ffe0ff */
[----:B------:R-:W-:Y:S01]  /*80a0*/  BSSY B2, `(.L_x_532) ;  /* 0x0000074000027945 */ /* 0x000fe20003800000 */
[----:B------:R-:W-:Y:S01]  /*80b0*/  SHF.R.S32.HI R12, RZ, 0x1f, R11 ;  /* 0x0000001fff0c7819 */ /* 0x000fe2000001140b */
[----:B------:R-:W-:Y:S01]  /*80c0*/  IMAD.SHL.U32 R13, R13, 0x40, RZ ;  /* 0x000000400d0d7824 */ /* 0x000fe200078e00ff */
[----:B------:R-:W-:Y:S01]  /*80d0*/  LEA R38, P4, R20, R36, 0x1 ;  /* 0x0000002414267211 */ /* 0x000fe200078808ff */
        /* <DEDUP_REMOVED lines=16> */
[----:B--2---:R-:W-:-:S04]  /*81e0*/  IMAD R12, R12, 0x1400, R14 ;  /* 0x000014000c0c7824 */ /* 0x004fc800078e020e */
        /* <DEDUP_REMOVED lines=8> */
[----:B--2---:R-:W-:Y:S01]  /*8270*/  IMAD.MOV.U32 R43, RZ, RZ, R12 ;  /* 0x000000ffff2b7224 */ /* 0x004fe200078e000c */
[----:B------:R-:W-:Y:S01]  /*8280*/  SHF.R.U64 R40, R48, 0x10, R49 ;  /* 0x0000001030287819 */ /* 0x000fe20000001231 */
[----:B----4-:R-:W-:Y:S01]  /*8290*/  IMAD.MOV.U32 R44, RZ, RZ, R32 ;  /* 0x000000ffff2c7224 */ /* 0x010fe200078e0020 */
[----:B------:R-:W-:Y:S01]  /*82a0*/  MOV R12, R33 ;  /* 0x00000021000c7202 */ /* 0x000fe20000000f00 */
[----:B------:R-:W-:Y:S01]  /*82b0*/  IMAD.MOV.U32 R33, RZ, RZ, R15 ;  /* 0x000000ffff217224 */ /* 0x000fe200078e000f */
[----:B------:R-:W-:Y:S01]  /*82c0*/  SHF.R.U32.HI R48, RZ, 0x10, R57 ;  /* 0x00000010ff307819 */ /* 0x000fe20000011639 */
[----:B------:R-:W-:Y:S01]  /*82d0*/  HADD2.F32 R15, -RZ, R13.H1_H1 ;  /* 0x3000000dff0f7230 */ /* 0x000fe20000004100 */
[----:B------:R-:W-:Y:S01]  /*82e0*/  SHF.R.U32.HI R46, RZ, 0x10, R49 ;  /* 0x00000010ff2e7819 */ /* 0x000fe20000011631 */
[----:B------:R-:W-:Y:S01]  /*82f0*/  HADD2.F32 R49, -RZ, R151.H1_H1 ;  /* 0x30000097ff317230 */ /* 0x000fe20000004100 */
[----:B------:R-:W-:Y:S01]  /*8300*/  MOV R45, R35 ;  /* 0x00000023002d7202 */ /* 0x000fe20000000f00 */
[--C-:B------:R-:W-:Y:S01]  /*8310*/  HADD2.F32 R32, -RZ, R12.reuse.H0_H0 ;  /* 0x2000000cff207230 */ /* 0x100fe20000004100 */
[----:B0-----:R-:W-:Y:S01]  /*8320*/  SHF.R.U64 R11, R50, 0x10, R51 ;  /* 0x00000010320b7819 */ /* 0x001fe20000001233 */
[----:B------:R-:W-:Y:S01]  /*8330*/  HADD2.F32 R35, -RZ, R12.H1_H1 ;  /* 0x3000000cff237230 */ /* 0x000fe20000004100 */
[----:B------:R-:W-:Y:S01]  /*8340*/  SHF.R.U64 R41, R58, 0x10, R59 ;  /* 0x000000103a297819 */ /* 0x000fe2000000123b */
[----:B------:R-:W-:-:S02]  /*8350*/  HADD2.F32 R12, -RZ, R13.H0_H0 ;  /* 0x2000000dff0c7230 */ /* 0x000fc40000004100 */
[-C--:B------:R-:W-:Y:S01]  /*8360*/  FMUL.FTZ R13, R32, R49.reuse ;  /* 0x00000031200d7220 */ /* 0x080fe20000410000 */
[----:B------:R-:W-:Y:S01]  /*8370*/  HADD2.F32 R48, -RZ, R48.H0_H0 ;  /* 0x20000030ff307230 */ /* 0x000fe20000004100 */
[----:B------:R-:W-:Y:S01]  /*8380*/  SHF.R.U32.HI R58, RZ, 0x10, R59 ;  /* 0x00000010ff3a7819 */ /* 0x000fe2000001163b */
[----:B------:R-:W-:Y:S02]  /*8390*/  HADD2.F32 R47, -RZ, R149.H1_H1 ;  /* 0x30000095ff2f7230 */ /* 0x000fe40000004100 */
[C---:B------:R-:W-:Y:S01]  /*83a0*/  FMUL.FTZ R49, R12.reuse, R49 ;  /* 0x000000310c317220 */ /* 0x040fe20000410000 */
[----:B------:R-:W-:Y:S02]  /*83b0*/  HADD2.F32 R46, -RZ, R46.H0_H0 ;  /* 0x2000002eff2e7230 */ /* 0x000fe40000004100 */
[-C--:B------:R-:W-:Y:S01]  /*83c0*/  FMUL.FTZ R50, R35, R48.reuse ;  /* 0x0000003023327220 */ /* 0x080fe20000410000 */
[C---:B------:R-:W-:Y:S01]  /*83d0*/  FMUL.FTZ R48, R15.reuse, R48 ;  /* 0x000000300f307220 */ /* 0x040fe20000410000 */
[-C--:B------:R-:W-:Y:S01]  /*83e0*/  FFMA.FTZ R12, R12, R47.reuse, -R13 ;  /* 0x0000002f0c0c7223 */ /* 0x080fe2000001080d */
[----:B------:R-:W-:Y:S01]  /*83f0*/  FFMA.FTZ R13, R32, R47, R49 ;  /* 0x0000002f200d7223 */ /* 0x000fe20000010031 */
[-C--:B------:R-:W-:Y:S01]  /*8400*/  FFMA.FTZ R15, R15, R46.reuse, -R50 ;  /* 0x0000002e0f0f7223 */ /* 0x080fe20000010832 */
[----:B------:R-:W-:Y:S01]  /*8410*/  FFMA.FTZ R32, R35, R46, R48 ;  /* 0x0000002e23207223 */ /* 0x000fe20000010030 */
[----:B------:R-:W-:Y:S01]  /*8420*/  SHF.R.U32.HI R51, RZ, 0x10, R51 ;  /* 0x00000010ff337819 */ /* 0x000fe20000011633 */
[----:B------:R-:W-:Y:S01]  /*8430*/  HADD2.F32 R49, -RZ, R148.H1_H1 ;  /* 0x30000094ff317230 */ /* 0x000fe20000004100 */
[----:B------:R-:W-:Y:S01]  /*8440*/  SHF.R.U64 R42, R56, 0x10, R57 ;  /* 0x00000010382a7819 */ /* 0x000fe20000001239 */
[--C-:B------:R-:W-:Y:S01]  /*8450*/  HADD2.F32 R46, -RZ, R45.reuse.H0_H0 ;  /* 0x2000002dff2e7230 */ /* 0x100fe20000004100 */
[----:B------:R-:W-:Y:S01]  /*8460*/  F2FP.F16.F32.PACK_AB R15, R15, R12 ;  /* 0x0000000c0f0f723e */ /* 0x000fe200000000ff */
[----:B------:R-:W-:-:S02]  /*8470*/  HADD2.F32 R45, -RZ, R45.H1_H1 ;  /* 0x3000002dff2d7230 */ /* 0x000fc40000004100 */
[----:B------:R-:W-:Y:S02]  /*8480*/  HADD2.F32 R50, -RZ, R58.H0_H0 ;  /* 0x2000003aff327230 */ /* 0x000fe40000004100 */
[----:B------:R-:W-:Y:S01]  /*8490*/  FMUL.FTZ R52, R46, R49 ;  /* 0x000000312e347220 */ /* 0x000fe20000410000 */
[----:B------:R-:W-:Y:S02]  /*84a0*/  HADD2.F32 R47, -RZ, R150.H1_H1 ;  /* 0x30000096ff2f7230 */ /* 0x000fe40000004100 */
[--C-:B------:R-:W-:Y:S02]  /*84b0*/  HADD2.F32 R35, -RZ, R33.reuse.H0_H0 ;  /* 0x20000021ff237230 */ /* 0x100fe40000004100 */
[----:B------:R-:W-:Y:S01]  /*84c0*/  FMUL.FTZ R54, R45, R50 ;  /* 0x000000322d367220 */ /* 0x000fe20000410000 */
[----:B------:R-:W-:Y:S02]  /*84d0*/  HADD2.F32 R33, -RZ, R33.H1_H1 ;  /* 0x30000021ff217230 */ /* 0x000fe40000004100 */
[----:B------:R-:W-:-:S02]  /*84e0*/  HADD2.F32 R48, -RZ, R51.H0_H0 ;  /* 0x20000033ff307230 */ /* 0x000fc40000004100 */
[C---:B------:R-:W-:Y:S01]  /*84f0*/  FMUL.FTZ R49, R35.reuse, R49 ;  /* 0x0000003123317220 */ /* 0x040fe20000410000 */
[-C--:B------:R-:W-:Y:S01]  /*8500*/  FFMA.FTZ R52, R35, R47.reuse, -R52 ;  /* 0x0000002f23347223 */ /* 0x080fe20000010834 */
[C---:B------:R-:W-:Y:S01]  /*8510*/  FMUL.FTZ R50, R33.reuse, R50 ;  /* 0x0000003221327220 */ /* 0x040fe20000410000 */
[----:B------:R-:W-:Y:S02]  /*8520*/  HADD2.F32 R148, -RZ, R148.H0_H0 ;  /* 0x20000094ff947230 */ /* 0x000fe40000004100 */
[-C--:B------:R-:W-:Y:S01]  /*8530*/  FFMA.FTZ R51, R33, R48.reuse, -R54 ;  /* 0x0000003021337223 */ /* 0x080fe20000010836 */
[----:B------:R-:W-:Y:S02]  /*8540*/  HADD2.F32 R35, -RZ, R44.H0_H0 ;  /* 0x2000002cff237230 */ /* 0x000fe40000004100 */
[----:B------:R-:W-:Y:S01]  /*8550*/  FFMA.FTZ R49, R46, R47, R49 ;  /* 0x0000002f2e317223 */ /* 0x000fe20000010031 */
[----:B------:R-:W-:Y:S02]  /*8560*/  HADD2.F32 R33, -RZ, R43.H0_H0 ;  /* 0x2000002bff217230 */ /* 0x000fe40000004100 */
[----:B------:R-:W-:Y:S01]  /*8570*/  FFMA.FTZ R50, R45, R48, R50 ;  /* 0x000000302d327223 */ /* 0x000fe20000010032 */
[----:B------:R-:W-:-:S02]  /*8580*/  HADD2.F32 R150, -RZ, R150.H0_H0 ;  /* 0x20000096ff967230 */ /* 0x000fc40000004100 */
[-C--:B------:R-:W-:Y:S01]  /*8590*/  FMUL.FTZ R46, R35, R148.reuse ;  /* 0x00000094232e7220 */ /* 0x080fe20000410000 */
[----:B------:R-:W-:Y:S02]  /*85a0*/  HADD2.F32 R42, -RZ, R42.H0_H0 ;  /* 0x2000002aff2a7230 */ /* 0x000fe40000004100 */
[C---:B------:R-:W-:Y:S01]  /*85b0*/  FMUL.FTZ R148, R33.reuse, R148 ;  /* 0x0000009421947220 */ /* 0x040fe20000410000 */
[----:B------:R-:W-:Y:S02]  /*85c0*/  HADD2.F32 R44, -RZ, R44.H1_H1 ;  /* 0x3000002cff2c7230 */ /* 0x000fe40000004100 */
[-C--:B------:R-:W-:Y:S01]  /*85d0*/  FFMA.FTZ R46, R33, R150.reuse, -R46 ;  /* 0x00000096212e7223 */ /* 0x080fe2000001082e */
[----:B------:R-:W-:Y:S02]  /*85e0*/  HADD2.F32 R43, -RZ, R43.H1_H1 ;  /* 0x3000002bff2b7230 */ /* 0x000fe40000004100 */
[----:B------:R-:W-:Y:S01]  /*85f0*/  FFMA.FTZ R148, R35, R150, R148 ;  /* 0x0000009623947223 */ /* 0x000fe20000010094 */
[----:B------:R-:W-:-:S02]  /*8600*/  HADD2.F32 R40, -RZ, R40.H0_H0 ;  /* 0x20000028ff287230 */ /* 0x000fc40000004100 */
[CC--:B------:R-:W-:Y:S01]  /*8610*/  FMUL.FTZ R48, R44.reuse, R42.reuse ;  /* 0x0000002a2c307220 */ /* 0x0c0fe20000410000 */
[----:B------:R-:W-:Y:S02]  /*8620*/  HADD2.F32 R35, -RZ, R34.H0_H0 ;  /* 0x20000022ff237230 */ /* 0x000fe40000004100 */
[C---:B------:R-:W-:Y:S01]  /*8630*/  FMUL.FTZ R45, R43.reuse, R42 ;  /* 0x0000002a2b2d7220 */ /* 0x040fe20000410000 */
[----:B------:R-:W-:Y:S02]  /*8640*/  HADD2.F32 R42, -RZ, R149.H0_H0 ;  /* 0x20000095ff2a7230 */ /* 0x000fe40000004100 */
[-C--:B------:R-:W-:Y:S01]  /*8650*/  FFMA.FTZ R43, R43, R40.reuse, -R48 ;  /* 0x000000282b2b7223 */ /* 0x080fe20000010830 */
[----:B------:R-:W-:Y:S02]  /*8660*/  HADD2.F32 R41, -RZ, R41.H0_H0 ;  /* 0x20000029ff297230 */ /* 0x000fe40000004100 */
[----:B------:R-:W-:Y:S01]  /*8670*/  FFMA.FTZ R45, R44, R40, R45 ;  /* 0x000000282c2d7223 */ /* 0x000fe2000001002d */
[----:B------:R-:W-:-:S02]  /*8680*/  HADD2.F32 R33, -RZ, R14.H0_H0 ;  /* 0x2000000eff217230 */ /* 0x000fc40000004100 */
[----:B------:R-:W-:Y:S01]  /*8690*/  FMUL.FTZ R44, R35, R42 ;  /* 0x0000002a232c7220 */ /* 0x000fe20000410000 */
[----:B------:R-:W-:Y:S01]  /*86a0*/  HADD2.F32 R34, -RZ, R34.H1_H1 ;  /* 0x30000022ff227230 */ /* 0x000fe20000004100 */
[----:B------:R-:W-:Y:S01]  /*86b0*/  F2FP.F16.F32.PACK_AB R51, R51, R52 ;  /* 0x000000343333723e */ /* 0x000fe200000000ff */
[----:B------:R-:W-:Y:S02]  /*86c0*/  HADD2.F32 R14, -RZ, R14.H1_H1 ;  /* 0x3000000eff0e7230 */ /* 0x000fe40000004100 */
[----:B------:R-:W-:Y:S01]  /*86d0*/  FMUL.FTZ R42, R33, R42 ;  /* 0x0000002a212a7220 */ /* 0x000fe20000410000 */
[----:B------:R-:W-:Y:S02]  /*86e0*/  HADD2.F32 R40, -RZ, R151.H0_H0 ;  /* 0x20000097ff287230 */ /* 0x000fe40000004100 */
[-C--:B------:R-:W-:Y:S01]  /*86f0*/  FMUL.FTZ R47, R34, R41.reuse ;  /* 0x00000029222f7220 */ /* 0x080fe20000410000 */
[----:B------:R-:W-:Y:S02]  /*8700*/  HADD2.F32 R11, -RZ, R11.H0_H0 ;  /* 0x2000000bff0b7230 */ /* 0x000fe40000004100 */
[C---:B------:R-:W-:Y:S01]  /*8710*/  FMUL.FTZ R41, R14.reuse, R41 ;  /* 0x000000290e297220 */ /* 0x040fe20000410000 */
[----:B------:R-:W-:Y:S01]  /*8720*/  F2FP.F16.F32.PACK_AB R12, R43, R46 ;  /* 0x0000002e2b0c723e */ /* 0x000fe200000000ff */
[-C--:B------:R-:W-:Y:S01]  /*8730*/  FFMA.FTZ R44, R33, R40.reuse, -R44 ;  /* 0x00000028212c7223 */ /* 0x080fe2000001082c */
[----:B------:R-:W-:Y:S01]  /*8740*/  FFMA.FTZ R42, R35, R40, R42 ;  /* 0x00000028232a7223 */ /* 0x000fe2000001002a */
[-C--:B------:R-:W-:Y:S01]  /*8750*/  FFMA.FTZ R47, R14, R11.reuse, -R47 ;  /* 0x0000000b0e2f7223 */ /* 0x080fe2000001082f */
[----:B------:R-:W-:Y:S01]  /*8760*/  FFMA.FTZ R41, R34, R11, R41 ;  /* 0x0000000b22297223 */ /* 0x000fe20000010029 */
[----:B------:R-:W-:Y:S01]  /*8770*/  F2FP.F16.F32.PACK_AB R33, R32, R13 ;  /* 0x0000000d2021723e */ /* 0x000fe200000000ff */
[----:B------:R-:W-:Y:S01]  /*8780*/  IMAD.MOV.U32 R13, RZ, RZ, R15 ;  /* 0x000000ffff0d7224 */ /* 0x000fe200078e000f */
[----:B------:R-:W-:Y:S01]  /*8790*/  F2FP.F16.F32.PACK_AB R35, R50, R49 ;  /* 0x000000313223723e */ /* 0x000fe200000000ff */
[----:B------:R-:W-:Y:S01]  /*87a0*/  IMAD.MOV.U32 R15, RZ, RZ, R51 ;  /* 0x000000ffff0f7224 */ /* 0x000fe200078e0033 */
[----:B------:R-:W-:-:S02]  /*87b0*/  F2FP.F16.F32.PACK_AB R32, R45, R148 ;  /* 0x000000942d20723e */ /* 0x000fc400000000ff */
[----:B------:R-:W-:Y:S02]  /*87c0*/  F2FP.F16.F32.PACK_AB R14, R47, R44 ;  /* 0x0000002c2f0e723e */ /* 0x000fe400000000ff */
[----:B------:R-:W-:-:S07]  /*87d0*/  F2FP.F16.F32.PACK_AB R34, R41, R42 ;  /* 0x0000002a2922723e */ /* 0x000fce00000000ff */
.L_x_533:
[----:B------:R-:W-:Y:S05]  /*87e0*/  BSYNC B2 ;  /* 0x0000000000027941 */ /* 0x000fea0003800000 */
.L_x_532:
[----:B------:R-:W-:Y:S02]  /*87f0*/  ULDC.64 UR4, c[0x0][0x208] ;  /* 0x0000820000047ab9 */ /* 0x000fe40000000a00 */
[----:B--2---:R2:W-:Y:S04]  /*8800*/  ST.E.128 desc[UR4][R38.64], R12 ;  /* 0x0000000c26007985 */ /* 0x0045e8000c101d04 */
[----:B----4-:R2:W-:Y:S02]  /*8810*/  @!P3 ST.E.128 desc[UR4][R36.64], R32 ;  /* 0x000000202400b985 */ /* 0x0105e4000c101d04 */
.L_x_527:
[----:B------:R-:W-:Y:S05]  /*8820*/  BSYNC B1 ;  /* 0x0000000000017941 */ /* 0x000fea0003800000 */
.L_x_526:
[----:B------:R-:W-:-:S03]  /*8830*/  UMOV UR4, 0xffffffff ;  /* 0xffffffff00047882 */ /* 0x000fc60000000000 */
[----:B------:R-:W-:Y:S05]  /*8840*/  BRA.DIV UR4, `(.L_x_534) ;  /* 0x000001ee04607947 */ /* 0x000fea000b800000 */
[----:B0-2---:R0:W2:Y:S04]  /*8850*/  SHFL.IDX PT, R37, R117, 0x2, 0x181f ;  /* 0x00581f0075257f89 */ /* 0x0050a800000e0000 */
[----:B------:R0:W0:Y:S02]  /*8860*/  SHFL.IDX PT, R36, R118, 0x2, 0x181f ;  /* 0x00581f0076247f89 */ /* 0x00002400000e0000 */
.L_x_830:
[----:B------:R-:W-:Y:S05]  /*8870*/  @P5 BRA `(.L_x_492) ;  /* 0x0000001400e45947 */ /* 0x000fea0003800000 */
[----:B------:R-:W-:Y:S01]  /*8880*/  ISETP.NE.AND P3, PT, R3, RZ, PT ;  /* 0x000000ff0300720c */ /* 0x000fe20003f65270 */
[----:B------:R-:W-:-:S12]  /*8890*/  BSSY B1, `(.L_x_535) ;  /* 0x000007d000017945 */ /* 0x000fd80003800000 */
[----:B------:R-:W-:Y:S05]  /*88a0*/  @!P3 BRA `(.L_x_536) ;  /* 0x0000000400ecb947 */ /* 0x000fea0003800000 */
[----:B----4-:R-:W4:Y:S01]  /*88b0*/  LDL R14, [R1+0x54] ;  /* 0x00005400010e7983 */ /* 0x010f220000100800 */
[----:B------:R-:W-:Y:S01]  /*88c0*/  SEL R11, R115, R137, !P2 ;  /* 0x00000089730b7207 */ /* 0x000fe20005000000 */
[C---:B------:R-:W-:Y:S01]  /*88d0*/  VIADD R13, R219.reuse, 0x40 ;  /* 0x00000040db0d7836 */ /* 0x040fe20000000000 */
[----:B------:R-:W-:Y:S01]  /*88e0*/  IADD3 R15, R219, 0x40, RZ ;  /* 0x00000040db0f7810 */ /* 0x000fe20007ffe0ff */
[----:B------:R-:W-:Y:S01]  /*88f0*/  BSSY B2, `(.L_x_537) ;  /* 0x0000073000027945 */ /* 0x000fe20003800000 */
[----:B------:R-:W-:Y:S01]  /*8900*/  SHF.R.S32.HI R12, RZ, 0x1f, R11 ;  /* 0x0000001fff0c7819 */ /* 0x000fe2000001140b */
[----:B------:R-:W-:Y:S01]  /*8910*/  IMAD.SHL.U32 R13, R13, 0x40, RZ ;  /* 0x000000400d0d7824 */ /* 0x000fe200078e00ff */
[----:B------:R-:W-:Y:S01]  /*8920*/  ISETP.GE.AND P4, PT, R16, R114, PT ;  /* 0x000000721000720c */ /* 0x000fe20003f86270 */
        /* <DEDUP_REMOVED lines=11> */
[----:B------:R-:W-:Y:S02]  /*89e0*/  ISETP.GE.AND P5, PT, R40, R135, PT ;  /* 0x000000872800720c */ /* 0x000fe40003fa6270 */
[----:B------:R-:W-:Y:S02]  /*89f0*/  LOP3.LUT R11, R11, R13, RZ, 0x3c, !PT ;  /* 0x0000000d0b0b7212 */ /* 0x000fe400078e3cff */
[----:B0-----:R-:W-:-:S04]  /*8a00*/  LEA R38, P3, R9, R36, 0x1 ;  /* 0x0000002409267211 */ /* 0x001fc800078608ff */
[----:B--2---:R-:W-:-:S05]  /*8a10*/  LEA.HI.X R39, R9, R37, R27, 0x1, P3 ;  /* 0x0000002509277211 */ /* 0x004fca00018f0c1b */
        /* <DEDUP_REMOVED lines=10> */
[----:B------:R-:W-:Y:S01]  /*8ac0*/  SHF.R.U32.HI R50, RZ, 0x10, R77 ;  /* 0x00000010ff327819 */ /* 0x000fe2000001164d */
[----:B----4-:R-:W-:Y:S01]  /*8ad0*/  IMAD.MOV.U32 R46, RZ, RZ, R35 ;  /* 0x000000ffff2e7224 */ /* 0x010fe200078e0023 */
[----:B------:R-:W-:Y:S01]  /*8ae0*/  MOV R45, R32 ;  /* 0x00000020002d7202 */ /* 0x000fe20000000f00 */
[----:B--2---:R-:W-:Y:S01]  /*8af0*/  IMAD.MOV.U32 R44, RZ, RZ, R12 ;  /* 0x000000ffff2c7224 */ /* 0x004fe200078e000c */
[----:B------:R-:W-:Y:S01]  /*8b00*/  SHF.R.U32.HI R48, RZ, 0x10, R69 ;  /* 0x00000010ff307819 */ /* 0x000fe20000011645 */
[----:B------:R-:W-:Y:S01]  /*8b10*/  HADD2.F32 R49, -RZ, R147.H1_H1 ;  /* 0x30000093ff317230 */ /* 0x000fe20000004100 */
[--C-:B------:R-:W-:Y:S01]  /*8b20*/  SHF.R.U64 R42, R78, 0x10, R79.reuse ;  /* 0x000000104e2a7819 */ /* 0x100fe2000000124f */
[--C-:B------:R-:W-:Y:S01]  /*8b30*/  HADD2.F32 R35, -RZ, R33.reuse.H0_H0 ;  /* 0x20000021ff237230 */ /* 0x100fe20000004100 */
[----:B------:R-:W-:Y:S01]  /*8b40*/  SHF.R.U32.HI R78, RZ, 0x10, R79 ;  /* 0x00000010ff4e7819 */ /* 0x000fe2000001164f */
[----:B------:R-:W-:Y:S01]  /*8b50*/  IMAD.MOV.U32 R32, RZ, RZ, R15 ;  /* 0x000000ffff207224 */ /* 0x000fe200078e000f */
[--C-:B0-----:R-:W-:Y:S01]  /*8b60*/  SHF.R.U64 R11, R70, 0x10, R71.reuse ;  /* 0x00000010460b7819 */ /* 0x101fe20000001247 */
[----:B------:R-:W-:Y:S01]  /*8b70*/  HADD2.F32 R33, -RZ, R33.H1_H1 ;  /* 0x30000021ff217230 */ /* 0x000fe20000004100 */
[----:B------:R-:W-:Y:S01]  /*8b80*/  SHF.R.U32.HI R70, RZ, 0x10, R71 ;  /* 0x00000010ff467819 */ /* 0x000fe20000011647 */
[--C-:B------:R-:W-:Y:S01]  /*8b90*/  HADD2.F32 R12, -RZ, R13.reuse.H0_H0 ;  /* 0x2000000dff0c7230 */ /* 0x100fe20000004100 */
[----:B------:R-:W-:Y:S01]  /*8ba0*/  SHF.R.U64 R53, R76, 0x10, R77 ;  /* 0x000000104c357819 */ /* 0x000fe2000000124d */
[----:B------:R-:W-:Y:S01]  /*8bb0*/  HADD2.F32 R50, -RZ, R50.H0_H0 ;  /* 0x20000032ff327230 */ /* 0x000fe20000004100 */
[----:B------:R-:W-:Y:S01]  /*8bc0*/  SHF.R.U64 R43, R68, 0x10, R69 ;  /* 0x00000010442b7819 */ /* 0x000fe20000001245 */
[----:B------:R-:W-:-:S02]  /*8bd0*/  HADD2.F32 R15, -RZ, R13.H1_H1 ;  /* 0x3000000dff0f7230 */ /* 0x000fc40000004100 */
[-C--:B------:R-:W-:Y:S01]  /*8be0*/  FMUL.FTZ R13, R35, R49.reuse ;  /* 0x00000031230d7220 */ /* 0x080fe20000410000 */
[----:B------:R-:W-:Y:S02]  /*8bf0*/  HADD2.F32 R47, -RZ, R145.H1_H1 ;  /* 0x30000091ff2f7230 */ /* 0x000fe40000004100 */
[C---:B------:R-:W-:Y:S01]  /*8c00*/  FMUL.FTZ R52, R12.reuse, R49 ;  /* 0x000000310c347220 */ /* 0x040fe20000410000 */
[----:B------:R-:W-:Y:S02]  /*8c10*/  HADD2.F32 R48, -RZ, R48.H0_H0 ;  /* 0x20000030ff307230 */ /* 0x000fe40000004100 */
[-C--:B------:R-:W-:Y:S01]  /*8c20*/  FMUL.FTZ R54, R33, R50.reuse ;  /* 0x0000003221367220 */ /* 0x080fe20000410000 */
[----:B------:R-:W-:Y:S01]  /*8c30*/  FMUL.FTZ R50, R15, R50 ;  /* 0x000000320f327220 */ /* 0x000fe20000410000 */
[-C--:B------:R-:W-:Y:S01]  /*8c40*/  FFMA.FTZ R12, R12, R47.reuse, -R13 ;  /* 0x0000002f0c0c7223 */ /* 0x080fe2000001080d */
[----:B------:R-:W-:Y:S01]  /*8c50*/  FFMA.FTZ R13, R35, R47, R52 ;  /* 0x0000002f230d7223 */ /* 0x000fe20000010034 */
[----:B------:R-:W-:-:S02]  /*8c60*/  HADD2.F32 R47, -RZ, R78.H0_H0 ;  /* 0x2000004eff2f7230 */ /* 0x000fc40000004100 */
[-C--:B------:R-:W-:Y:S01]  /*8c70*/  FFMA.FTZ R52, R33, R48.reuse, R50 ;  /* 0x0000003021347223 */ /* 0x080fe20000010032 */
[--C-:B------:R-:W-:Y:S02]  /*8c80*/  HADD2.F32 R33, -RZ, R46.reuse.H0_H0 ;  /* 0x2000002eff217230 */ /* 0x100fe40000004100 */
[----:B------:R-:W-:Y:S01]  /*8c90*/  FFMA.FTZ R49, R15, R48, -R54 ;  /* 0x000000300f317223 */ /* 0x000fe20000010836 */
[----:B------:R-:W-:Y:S02]  /*8ca0*/  HADD2.F32 R46, -RZ, R46.H1_H1 ;  /* 0x3000002eff2e7230 */ /* 0x000fe40000004100 */
[----:B------:R-:W-:Y:S02]  /*8cb0*/  HADD2.F32 R50, -RZ, R146.H1_H1 ;  /* 0x30000092ff327230 */ /* 0x000fe40000004100 */
[--C-:B------:R-:W-:Y:S02]  /*8cc0*/  HADD2.F32 R15, -RZ, R32.reuse.H0_H0 ;  /* 0x20000020ff0f7230 */ /* 0x100fe40000004100 */
[----:B------:R-:W-:Y:S01]  /*8cd0*/  FMUL.FTZ R51, R46, R47 ;  /* 0x0000002f2e337220 */ /* 0x000fe20000410000 */
[----:B------:R-:W-:-:S02]  /*8ce0*/  HADD2.F32 R32, -RZ, R32.H1_H1 ;  /* 0x30000020ff207230 */ /* 0x000fc40000004100 */
[-C--:B------:R-:W-:Y:S01]  /*8cf0*/  FMUL.FTZ R54, R33, R50.reuse ;  /* 0x0000003221367220 */ /* 0x080fe20000410000 */
[----:B------:R-:W-:Y:S02]  /*8d00*/  HADD2.F32 R35, -RZ, R70.H0_H0 ;  /* 0x20000046ff237230 */ /* 0x000fe40000004100 */
[----:B------:R-:W-:Y:S01]  /*8d10*/  FMUL.FTZ R50, R15, R50 ;  /* 0x000000320f327220 */ /* 0x000fe20000410000 */
[----:B------:R-:W-:Y:S02]  /*8d20*/  HADD2.F32 R48, -RZ, R144.H0_H0 ;  /* 0x20000090ff307230 */ /* 0x000fe40000004100 */
[C---:B------:R-:W-:Y:S01]  /*8d30*/  FMUL.FTZ R47, R32.reuse, R47 ;  /* 0x0000002f202f7220 */ /* 0x040fe20000410000 */
[----:B------:R-:W-:Y:S02]  /*8d40*/  HADD2.F32 R147, -RZ, R147.H0_H0 ;  /* 0x20000093ff937230 */ /* 0x000fe40000004100 */
[----:B------:R-:W-:Y:S01]  /*8d50*/  FFMA.FTZ R51, R32, R35, -R51 ;  /* 0x0000002320337223 */ /* 0x000fe20000010833 */
[----:B------:R-:W-:-:S02]  /*8d60*/  HADD2.F32 R32, -RZ, R45.H0_H0 ;  /* 0x2000002dff207230 */ /* 0x000fc40000004100 */
[-C--:B------:R-:W-:Y:S01]  /*8d70*/  FFMA.FTZ R54, R15, R48.reuse, -R54 ;  /* 0x000000300f367223 */ /* 0x080fe20000010836 */
[----:B------:R-:W-:Y:S02]  /*8d80*/  HADD2.F32 R15, -RZ, R44.H0_H0 ;  /* 0x2000002cff0f7230 */ /* 0x000fe40000004100 */
[----:B------:R-:W-:Y:S01]  /*8d90*/  FFMA.FTZ R47, R46, R35, R47 ;  /* 0x000000232e2f7223 */ /* 0x000fe2000001002f */
[----:B------:R-:W-:Y:S01]  /*8da0*/  FFMA.FTZ R50, R33, R48, R50 ;  /* 0x0000003021327223 */ /* 0x000fe20000010032 */
[----:B------:R-:W-:Y:S02]  /*8db0*/  HADD2.F32 R145, -RZ, R145.H0_H0 ;  /* 0x20000091ff917230 */ /* 0x000fe40000004100 */
[-C--:B------:R-:W-:Y:S01]  /*8dc0*/  FMUL.FTZ R46, R32, R147.reuse ;  /* 0x00000093202e7220 */ /* 0x080fe20000410000 */
[----:B------:R-:W-:Y:S02]  /*8dd0*/  HADD2.F32 R33, -RZ, R53.H0_H0 ;  /* 0x20000035ff217230 */ /* 0x000fe40000004100 */
[----:B------:R-:W-:Y:S01]  /*8de0*/  FMUL.FTZ R147, R15, R147 ;  /* 0x000000930f937220 */ /* 0x000fe20000410000 */
[----:B------:R-:W-:-:S02]  /*8df0*/  HADD2.F32 R45, -RZ, R45.H1_H1 ;  /* 0x3000002dff2d7230 */ /* 0x000fc40000004100 */
[-C--:B------:R-:W-:Y:S01]  /*8e00*/  FFMA.FTZ R46, R15, R145.reuse, -R46 ;  /* 0x000000910f2e7223 */ /* 0x080fe2000001082e */
[----:B------:R-:W-:Y:S02]  /*8e10*/  HADD2.F32 R44, -RZ, R44.H1_H1 ;  /* 0x3000002cff2c7230 */ /* 0x000fe40000004100 */
[----:B------:R-:W-:Y:S01]  /*8e20*/  FFMA.FTZ R147, R32, R145, R147 ;  /* 0x0000009120937223 */ /* 0x000fe20000010093 */
[----:B------:R-:W-:Y:S02]  /*8e30*/  HADD2.F32 R43, -RZ, R43.H0_H0 ;  /* 0x2000002bff2b7230 */ /* 0x000fe40000004100 */
[-C--:B------:R-:W-:Y:S01]  /*8e40*/  FMUL.FTZ R35, R45, R33.reuse ;  /* 0x000000212d237220 */ /* 0x080fe20000410000 */
[----:B------:R-:W-:Y:S02]  /*8e50*/  HADD2.F32 R32, -RZ, R34.H0_H0 ;  /* 0x20000022ff207230 */ /* 0x000fe40000004100 */
[----:B------:R-:W-:Y:S01]  /*8e60*/  FMUL.FTZ R48, R44, R33 ;  /* 0x000000212c307220 */ /* 0x000fe20000410000 */
[----:B------:R-:W-:-:S02]  /*8e70*/  HADD2.F32 R33, -RZ, R42.H0_H0 ;  /* 0x2000002aff217230 */ /* 0x000fc40000004100 */
[-C--:B------:R-:W-:Y:S01]  /*8e80*/  FFMA.FTZ R35, R44, R43.reuse, -R35 ;  /* 0x0000002b2c237223 */ /* 0x080fe20000010823 */
[----:B------:R-:W-:Y:S02]  /*8e90*/  HADD2.F32 R15, -RZ, R14.H0_H0 ;  /* 0x2000000eff0f7230 */ /* 0x000fe40000004100 */
[----:B------:R-:W-:Y:S01]  /*8ea0*/  FFMA.FTZ R48, R45, R43, R48 ;  /* 0x0000002b2d307223 */ /* 0x000fe20000010030 */
[----:B------:R-:W-:Y:S01]  /*8eb0*/  HADD2.F32 R34, -RZ, R34.H1_H1 ;  /* 0x30000022ff227230 */ /* 0x000fe20000004100 */
[----:B------:R-:W-:Y:S01]  /*8ec0*/  F2FP.F16.F32.PACK_AB R47, R47, R50 ;  /* 0x000000322f2f723e */ /* 0x000fe200000000ff */
[----:B------:R-:W-:Y:S01]  /*8ed0*/  HADD2.F32 R146, -RZ, R146.H0_H0 ;  /* 0x20000092ff927230 */ /* 0x000fe20000004100 */
[----:B------:R-:W-:Y:S01]  /*8ee0*/  F2FP.F16.F32.PACK_AB R49, R49, R12 ;  /* 0x0000000c3131723e */ /* 0x000fe200000000ff */
[----:B------:R-:W-:Y:S02]  /*8ef0*/  HADD2.F32 R14, -RZ, R14.H1_H1 ;  /* 0x3000000eff0e7230 */ /* 0x000fe40000004100 */
[----:B------:R-:W-:Y:S01]  /*8f00*/  FMUL.FTZ R45, R34, R33 ;  /* 0x00000021222d7220 */ /* 0x000fe20000410000 */
[----:B------:R-:W-:-:S02]  /*8f10*/  HADD2.F32 R144, -RZ, R144.H1_H1 ;  /* 0x30000090ff907230 */ /* 0x000fc40000004100 */
[-C--:B------:R-:W-:Y:S01]  /*8f20*/  FMUL.FTZ R42, R32, R146.reuse ;  /* 0x00000092202a7220 */ /* 0x080fe20000410000 */
[----:B------:R-:W-:Y:S02]  /*8f30*/  HADD2.F32 R11, -RZ, R11.H0_H0 ;  /* 0x2000000bff0b7230 */ /* 0x000fe40000004100 */
[C---:B------:R-:W-:Y:S01]  /*8f40*/  FMUL.FTZ R43, R15.reuse, R146 ;  /* 0x000000920f2b7220 */ /* 0x040fe20000410000 */
[----:B------:R-:W-:Y:S01]  /*8f50*/  FMUL.FTZ R33, R14, R33 ;  /* 0x000000210e217220 */ /* 0x000fe20000410000 */
[----:B------:R-:W-:Y:S01]  /*8f60*/  FFMA.FTZ R42, R15, R144, -R42 ;  /* 0x000000900f2a7223 */ /* 0x000fe2000001082a */
[----:B------:R-:W-:Y:S01]  /*8f70*/  F2FP.F16.F32.PACK_AB R12, R35, R46 ;  /* 0x0000002e230c723e */ /* 0x000fe200000000ff */
        /* <DEDUP_REMOVED lines=8> */
[----:B------:R-:W-:Y:S02]  /*9000*/  F2FP.F16.F32.PACK_AB R34, R34, R43 ;  /* 0x0000002b2222723e */ /* 0x000fe400000000ff */
[----:B------:R-:W-:-:S07]  /*9010*/  MOV R13, R49 ;  /* 0x00000031000d7202 */ /* 0x000fce0000000f00 */
.L_x_538:
[----:B------:R-:W-:Y:S05]  /*9020*/  BSYNC B2 ;  /* 0x0000000000027941 */ /* 0x000fea0003800000 */
.L_x_537:
[----:B------:R-:W-:Y:S02]  /*9030*/  ULDC.64 UR4, c[0x0][0x208] ;  /* 0x0000820000047ab9 */ /* 0x000fe40000000a00 */
[----:B--2---:R2:W-:Y:S04]  /*9040*/  ST.E.128 desc[UR4][R38.64], R12 ;  /* 0x0000000c26007985 */ /* 0x0045e8000c101d04 */
[----:B----4-:R2:W-:Y:S02]  /*9050*/  @!P5 ST.E.128 desc[UR4][R40.64], R32 ;  /* 0x000000202800d985 */ /* 0x0105e4000c101d04 */
.L_x_536:
[----:B------:R-:W-:Y:S05]  /*9060*/  BSYNC B1 ;  /* 0x0000000000017941 */ /* 0x000fea0003800000 */
.L_x_535:
[----:B------:R-:W-:-:S13]  /*9070*/  ISETP.NE.AND P3, PT, R21, RZ, PT ;  /* 0x000000ff1500720c */ /* 0x000fda0003f65270 */
[----:B------:R-:W-:Y:S05]  /*9080*/  @!P3 BRA `(.L_x_492) ;  /* 0x0000000c00e0b947 */ /* 0x000fea0003800000 */
[----:B--2-4-:R-:W2:Y:S01]  /*9090*/  LDL R15, [R1+0x54] ;  /* 0x00005400010f7983 */ /* 0x014ea20000100800 */
[----:B------:R-:W-:Y:S01]  /*90a0*/  SEL R137, R115, R137, !P1 ;  /* 0x0000008973897207 */ /* 0x000fe20004800000 */
[C---:B------:R-:W-:Y:S01]  /*90b0*/  VIADD R32, R219.reuse, 0x40 ;  /* 0x00000040db207836 */ /* 0x040fe20000000000 */
[----:B------:R-:W-:Y:S01]  /*90c0*/  IADD3 R14, R219, 0x40, RZ ;  /* 0x00000040db0e7810 */ /* 0x000fe20007ffe0ff */
[----:B------:R-:W-:Y:S01]  /*90d0*/  BSSY B1, `(.L_x_539) ;  /* 0x0000071000017945 */ /* 0x000fe20003800000 */
[----:B------:R-:W-:Y:S02]  /*90e0*/  SHF.R.S32.HI R12, RZ, 0x1f, R137 ;  /* 0x0000001fff0c7819 */ /* 0x000fe40000011489 */
[----:B------:R-:W-:Y:S01]  /*90f0*/  SHF.L.U32 R32, R32, 0x6, RZ ;  /* 0x0000000620207819 */ /* 0x000fe200000006ff */
[----:B------:R-:W-:Y:S01]  /*9100*/  IMAD.SHL.U32 R14, R14, 0x40, RZ ;  /* 0x000000400e0e7824 */ /* 0x000fe200078e00ff */
[----:B------:R-:W-:Y:S02]  /*9110*/  LEA.HI R137, R12, R137, RZ, 0x4 ;  /* 0x000000890c897211 */ /* 0x000fe400078f20ff */
[----:B------:R-:W-:-:S02]  /*9120*/  LOP3.LUT R32, R32, 0x1c0, RZ, 0xc0, !PT ;  /* 0x000001c020207812 */ /* 0x000fc400078ec0ff */
[----:B------:R-:W-:Y:S02]  /*9130*/  LEA.HI.SX32 R137, R137, R10, 0x1c ;  /* 0x0000000a89897211 */ /* 0x000fe400078fe2ff */
[----:B------:R-:W-:Y:S02]  /*9140*/  LOP3.LUT R14, R14, 0x1c0, RZ, 0xc0, !PT ;  /* 0x000001c00e0e7812 */ /* 0x000fe400078ec0ff */
[----:B------:R-:W-:Y:S01]  /*9150*/  SHF.R.S32.HI R12, RZ, 0x1f, R137 ;  /* 0x0000001fff0c7819 */ /* 0x000fe20000011489 */
[----:B0-----:R-:W-:Y:S01]  /*9160*/  IMAD.SHL.U32 R11, R137, 0x8, RZ ;  /* 0x00000008890b7824 */ /* 0x001fe200078e00ff */
[----:B------:R-:W-:Y:S02]  /*9170*/  SHF.R.U32.HI R14, RZ, 0x3, R14 ;  /* 0x00000003ff0e7819 */ /* 0x000fe4000001160e */
[----:B------:R-:W-:Y:S02]  /*9180*/  LEA.HI R12, R12, R137, RZ, 0x3 ;  /* 0x000000890c0c7211 */ /* 0x000fe400078f18ff */
[----:B------:R-:W-:-:S02]  /*9190*/  ISETP.GE.AND P4, PT, R213, R114, PT ;  /* 0x00000072d500720c */ /* 0x000fc40003f86270 */
[----:B------:R-:W-:Y:S02]  /*91a0*/  SHF.R.S32.HI R13, RZ, 0x3, R12 ;  /* 0x00000003ff0d7819 */ /* 0x000fe4000001140c */
[----:B------:R-:W-:Y:S02]  /*91b0*/  LOP3.LUT R12, R32, 0x38, R11, 0xf8, !PT ;  /* 0x00000038200c7812 */ /* 0x000fe400078ef80b */
[----:B------:R-:W-:Y:S02]  /*91c0*/  LEA R38, P3, R20, R36, 0x1 ;  /* 0x0000002414267211 */ /* 0x000fe400078608ff */
[----:B------:R-:W-:Y:S02]  /*91d0*/  LOP3.LUT R12, R12, R14, RZ, 0x3c, !PT ;  /* 0x0000000e0c0c7212 */ /* 0x000fe400078e3cff */
[----:B------:R-:W-:Y:S01]  /*91e0*/  LEA.HI.X R39, R20, R37, R28, 0x1, P3 ;  /* 0x0000002514277211 */ /* 0x000fe200018f0c1c */
[----:B--2---:R-:W-:-:S04]  /*91f0*/  IMAD R13, R13, 0x1400, R15 ;  /* 0x000014000d0d7824 */ /* 0x004fc800078e020f */
[----:B------:R-:W-:Y:S02]  /*9200*/  IMAD.IADD R15, R13, 0x1, R12 ;  /* 0x000000010d0f7824 */ /* 0x000fe400078e020c */
[C---:B------:R-:W-:Y:S02]  /*9210*/  IMAD R13, R212.reuse, 0x5000, R129 ;  /* 0x00005000d40d7824 */ /* 0x040fe400078e0281 */
[----:B------:R-:W-:Y:S02]  /*9220*/  IMAD R15, R212, 0x5000, R15 ;  /* 0x00005000d40f7824 */ /* 0x000fe400078e020f */
[----:B------:R-:W-:-:S03]  /*9230*/  IMAD R13, R13, 0x2, R22 ;  /* 0x000000020d0d7824 */ /* 0x000fc600078e0216 */
[----:B------:R-:W-:-:S03]  /*9240*/  LEA R32, R15, R22, 0x1 ;  /* 0x000000160f207211 */ /* 0x000fc600078e08ff */
[----:B------:R-:W0:Y:S04]  /*9250*/  LDS.128 R12, [R13+0x24400] ;  /* 0x024400000d0c7984 */ /* 0x000e280000000c00 */
[----:B------:R-:W2:Y:S01]  /*9260*/  LDS.128 R32, [R32+0x24400] ;  /* 0x0244000020207984 */ /* 0x000ea20000000c00 */
[----:B------:R-:W-:Y:S05]  /*9270*/  @P4 BRA `(.L_x_540) ;  /* 0x0000000400584947 */ /* 0x000fea0003800000 */
[----:B------:R-:W-:Y:S01]  /*9280*/  SHF.R.U32.HI R44, RZ, 0x10, R73 ;  /* 0x00000010ff2c7819 */ /* 0x000fe20000011649 */
[----:B--2---:R-:W-:Y:S01]  /*9290*/  IMAD.MOV.U32 R40, RZ, RZ, R32 ;  /* 0x000000ffff287224 */ /* 0x004fe200078e0020 */
[----:B------:R-:W-:Y:S01]  /*92a0*/  MOV R41, R34 ;  /* 0x0000002200297202 */ /* 0x000fe20000000f00 */
[----:B0-----:R-:W-:Y:S01]  /*92b0*/  IMAD.MOV.U32 R32, RZ, RZ, R14 ;  /* 0x000000ffff207224 */ /* 0x001fe200078e000e */
[----:B------:R-:W-:Y:S01]  /*92c0*/  SHF.R.U32.HI R42, RZ, 0x10, R65 ;  /* 0x00000010ff2a7819 */ /* 0x000fe20000011641 */
[--C-:B------:R-:W-:Y:S01]  /*92d0*/  HADD2.F32 R34, -RZ, R33.reuse.H0_H0 ;  /* 0x20000021ff227230 */ /* 0x100fe20000004100 */
[--C-:B------:R-:W-:Y:S01]  /*92e0*/  SHF.R.U64 R53, R74, 0x10, R75.reuse ;  /* 0x000000104a357819 */ /* 0x100fe2000000124b */
[----:B------:R-:W-:Y:S01]  /*92f0*/  HADD2.F32 R33, -RZ, R33.H1_H1 ;  /* 0x30000021ff217230 */ /* 0x000fe20000004100 */
[----:B------:R-:W-:Y:S01]  /*9300*/  SHF.R.U32.HI R74, RZ, 0x10, R75 ;  /* 0x00000010ff4a7819 */ /* 0x000fe2000001164b */
[--C-:B------:R-:W-:Y:S01]  /*9310*/  HADD2.F32 R14, -RZ, R13.reuse.H0_H0 ;  /* 0x2000000dff0e7230 */ /* 0x100fe20000004100 */
[--C-:B------:R-:W-:Y:S01]  /*9320*/  SHF.R.U64 R55, R66, 0x10, R67.reuse ;  /* 0x0000001042377819 */ /* 0x100fe20000001243 */
[----:B------:R-:W-:Y:S01]  /*9330*/  HADD2.F32 R44, -RZ, R44.H0_H0 ;  /* 0x2000002cff2c7230 */ /* 0x000fe20000004100 */
[----:B------:R-:W-:Y:S01]  /*9340*/  SHF.R.U32.HI R66, RZ, 0x10, R67 ;  /* 0x00000010ff427819 */ /* 0x000fe20000011643 */
[----:B------:R-:W-:Y:S01]  /*9350*/  HADD2.F32 R13, -RZ, R13.H1_H1 ;  /* 0x3000000dff0d7230 */ /* 0x000fe20000004100 */
[----:B------:R-:W-:Y:S01]  /*9360*/  SHF.R.U64 R54, R72, 0x10, R73 ;  /* 0x0000001048367819 */ /* 0x000fe20000001249 */
[----:B------:R-:W-:-:S02]  /*9370*/  HADD2.F32 R45, -RZ, R143.H1_H1 ;  /* 0x3000008fff2d7230 */ /* 0x000fc40000004100 */
[-C--:B------:R-:W-:Y:S01]  /*9380*/  FMUL.FTZ R46, R33, R44.reuse ;  /* 0x0000002c212e7220 */ /* 0x080fe20000410000 */
[----:B------:R-:W-:Y:S02]  /*9390*/  HADD2.F32 R42, -RZ, R42.H0_H0 ;  /* 0x2000002aff2a7230 */ /* 0x000fe40000004100 */
[C---:B------:R-:W-:Y:S01]  /*93a0*/  FMUL.FTZ R44, R13.reuse, R44 ;  /* 0x0000002c0d2c7220 */ /* 0x040fe20000410000 */
[----:B------:R-:W-:Y:S02]  /*93b0*/  HADD2.F32 R43, -RZ, R141.H1_H1 ;  /* 0x3000008dff2b7230 */ /* 0x000fe40000004100 */
[-C--:B------:R-:W-:Y:S01]  /*93c0*/  FMUL.FTZ R47, R34, R45.reuse ;  /* 0x0000002d222f7220 */ /* 0x080fe20000410000 */
[C---:B------:R-:W-:Y:S01]  /*93d0*/  FMUL.FTZ R45, R14.reuse, R45 ;  /* 0x0000002d0e2d7220 */ /* 0x040fe20000410000 */
[-C--:B------:R-:W-:Y:S01]  /*93e0*/  FFMA.FTZ R46, R13, R42.reuse, -R46 ;  /* 0x0000002a0d2e7223 */ /* 0x080fe2000001082e */
[----:B------:R-:W-:Y:S01]  /*93f0*/  FFMA.FTZ R48, R33, R42, R44 ;  /* 0x0000002a21307223 */ /* 0x000fe2000001002c */
[----:B------:R-:W-:Y:S01]  /*9400*/  FFMA.FTZ R47, R14, R43, -R47 ;  /* 0x0000002b0e2f7223 */ /* 0x000fe2000001082f */
[----:B------:R-:W-:-:S02]  /*9410*/  HADD2.F32 R42, -RZ, R142.H1_H1 ;  /* 0x3000008eff2a7230 */ /* 0x000fc40000004100 */
[----:B------:R-:W-:Y:S01]  /*9420*/  FFMA.FTZ R45, R34, R43, R45 ;  /* 0x0000002b222d7223 */ /* 0x000fe2000001002d */
[----:B------:R-:W-:Y:S01]  /*9430*/  HADD2.F32 R13, -RZ, R15.H0_H0 ;  /* 0x2000000fff0d7230 */ /* 0x000fe20000004100 */
[----:B------:R-:W-:Y:S01]  /*9440*/  SHF.R.U64 R56, R64, 0x10, R65 ;  /* 0x0000001040387819 */ /* 0x000fe20000001241 */
[--C-:B------:R-:W-:Y:S02]  /*9450*/  HADD2.F32 R14, -RZ, R35.reuse.H0_H0 ;  /* 0x20000023ff0e7230 */ /* 0x100fe40000004100 */
[----:B------:R-:W-:Y:S02]  /*9460*/  HADD2.F32 R35, -RZ, R35.H1_H1 ;  /* 0x30000023ff237230 */ /* 0x000fe40000004100 */
[-C--:B------:R-:W-:Y:S01]  /*9470*/  FMUL.FTZ R43, R13, R42.reuse ;  /* 0x0000002a0d2b7220 */ /* 0x080fe20000410000 */
[----:B------:R-:W-:Y:S02]  /*9480*/  HADD2.F32 R44, -RZ, R74.H0_H0 ;  /* 0x2000004aff2c7230 */ /* 0x000fe40000004100 */
[----:B------:R-:W-:Y:S01]  /*9490*/  FMUL.FTZ R50, R14, R42 ;  /* 0x0000002a0e327220 */ /* 0x000fe20000410000 */
[----:B------:R-:W-:Y:S01]  /*94a0*/  HADD2.F32 R15, -RZ, R15.H1_H1 ;  /* 0x3000000fff0f7230 */ /* 0x000fe20000004100 */
[----:B------:R-:W-:Y:S01]  /*94b0*/  F2FP.F16.F32.PACK_AB R45, R48, R45 ;  /* 0x0000002d302d723e */ /* 0x000fe200000000ff */
[----:B------:R-:W-:-:S02]  /*94c0*/  HADD2.F32 R33, -RZ, R139.H1_H1 ;  /* 0x3000008bff217230 */ /* 0x000fc40000004100 */
[-C--:B------:R-:W-:Y:S01]  /*94d0*/  FMUL.FTZ R42, R35, R44.reuse ;  /* 0x0000002c232a7220 */ /* 0x080fe20000410000 */
[----:B------:R-:W-:Y:S02]  /*94e0*/  HADD2.F32 R34, -RZ, R66.H0_H0 ;  /* 0x20000042ff227230 */ /* 0x000fe40000004100 */
[----:B------:R-:W-:Y:S01]  /*94f0*/  FMUL.FTZ R52, R15, R44 ;  /* 0x0000002c0f347220 */ /* 0x000fe20000410000 */
[----:B------:R-:W-:Y:S02]  /*9500*/  HADD2.F32 R143, -RZ, R143.H0_H0 ;  /* 0x2000008fff8f7230 */ /* 0x000fe40000004100 */
[-C--:B------:R-:W-:Y:S01]  /*9510*/  FFMA.FTZ R44, R14, R33.reuse, R43 ;  /* 0x000000210e2c7223 */ /* 0x080fe2000001002b */
[----:B------:R-:W-:Y:S01]  /*9520*/  FFMA.FTZ R50, R13, R33, -R50 ;  /* 0x000000210d327223 */ /* 0x000fe20000010832 */
[----:B------:R-:W-:Y:S02]  /*9530*/  HADD2.F32 R14, -RZ, R40.H0_H0 ;  /* 0x20000028ff0e7230 */ /* 0x000fe40000004100 */
[----:B------:R-:W-:Y:S01]  /*9540*/  FFMA.FTZ R49, R15, R34, -R42 ;  /* 0x000000220f317223 */ /* 0x000fe2000001082a */
[----:B------:R-:W-:-:S02]  /*9550*/  HADD2.F32 R33, -RZ, R54.H0_H0 ;  /* 0x20000036ff217230 */ /* 0x000fc40000004100 */
[----:B------:R-:W-:Y:S01]  /*9560*/  FFMA.FTZ R51, R35, R34, R52 ;  /* 0x0000002223337223 */ /* 0x000fe20000010034 */
[----:B------:R-:W-:Y:S02]  /*9570*/  HADD2.F32 R13, -RZ, R12.H0_H0 ;  /* 0x2000000cff0d7230 */ /* 0x000fe40000004100 */
[-C--:B------:R-:W-:Y:S01]  /*9580*/  FMUL.FTZ R34, R14, R143.reuse ;  /* 0x0000008f0e227220 */ /* 0x080fe20000410000 */
[----:B------:R-:W-:Y:S02]  /*9590*/  HADD2.F32 R40, -RZ, R40.H1_H1 ;  /* 0x30000028ff287230 */ /* 0x000fe40000004100 */
[----:B------:R-:W-:Y:S02]  /*95a0*/  HADD2.F32 R12, -RZ, R12.H1_H1 ;  /* 0x3000000cff0c7230 */ /* 0x000fe40000004100 */
[----:B------:R-:W-:Y:S01]  /*95b0*/  FMUL.FTZ R143, R13, R143 ;  /* 0x0000008f0d8f7220 */ /* 0x000fe20000410000 */
[----:B------:R-:W-:Y:S02]  /*95c0*/  HADD2.F32 R141, -RZ, R141.H0_H0 ;  /* 0x2000008dff8d7230 */ /* 0x000fe40000004100 */
[----:B------:R-:W-:Y:S01]  /*95d0*/  FMUL.FTZ R35, R40, R33 ;  /* 0x0000002128237220 */ /* 0x000fe20000410000 */
[----:B------:R-:W-:-:S02]  /*95e0*/  HADD2.F32 R15, -RZ, R56.H0_H0 ;  /* 0x20000038ff0f7230 */ /* 0x000fc40000004100 */
[C---:B------:R-:W-:Y:S01]  /*95f0*/  FMUL.FTZ R33, R12.reuse, R33 ;  /* 0x000000210c217220 */ /* 0x040fe20000410000 */
[----:B------:R-:W-:Y:S02]  /*9600*/  HADD2.F32 R142, -RZ, R142.H0_H0 ;  /* 0x2000008eff8e7230 */ /* 0x000fe40000004100 */
[----:B------:R-:W-:Y:S01]  /*9610*/  FFMA.FTZ R34, R13, R141, -R34 ;  /* 0x0000008d0d227223 */ /* 0x000fe20000010822 */
[----:B------:R-:W-:Y:S02]  /*9620*/  HADD2.F32 R13, -RZ, R41.H0_H0 ;  /* 0x20000029ff0d7230 */ /* 0x000fe40000004100 */
[-C--:B------:R-:W-:Y:S01]  /*9630*/  FFMA.FTZ R35, R12, R15.reuse, -R35 ;  /* 0x0000000f0c237223 */ /* 0x080fe20000010823 */
[----:B------:R-:W-:Y:S01]  /*9640*/  FFMA.FTZ R40, R40, R15, R33 ;  /* 0x0000000f28287223 */ /* 0x000fe20000010021 */
        /* <DEDUP_REMOVED lines=11> */
[----:B------:R-:W-:Y:S01]  /*9700*/  FMUL.FTZ R42, R32, R15 ;  /* 0x0000000f202a7220 */ /* 0x000fe20000410000 */
[----:B------:R-:W-:Y:S01]  /*9710*/  F2FP.F16.F32.PACK_AB R44, R40, R143 ;  /* 0x0000008f282c723e */ /* 0x000fe200000000ff */
[-C--:B------:R-:W-:Y:S01]  /*9720*/  FFMA.FTZ R33, R12, R139.reuse, -R33 ;  /* 0x0000008b0c217223 */ /* 0x080fe20000010821 */
[----:B------:R-:W-:Y:S01]  /*9730*/  FFMA.FTZ R142, R13, R139, R142 ;  /* 0x0000008b0d8e7223 */ /* 0x000fe2000001008e */
[-C--:B------:R-:W-:Y:S01]  /*9740*/  FFMA.FTZ R32, R32, R14.reuse, -R43 ;  /* 0x0000000e20207223 */ /* 0x080fe2000001082b */
[----:B------:R-:W-:Y:S01]  /*9750*/  FFMA.FTZ R41, R41, R14, R42 ;  /* 0x0000000e29297223 */ /* 0x000fe2000001002a */
[----:B------:R-:W-:-:S02]  /*9760*/  F2FP.F16.F32.PACK_AB R12, R35, R34 ;  /* 0x00000022230c723e */ /* 0x000fc400000000ff */
[----:B------:R-:W-:Y:S02]  /*9770*/  F2FP.F16.F32.PACK_AB R13, R46, R47 ;  /* 0x0000002f2e0d723e */ /* 0x000fe400000000ff */
[----:B------:R-:W-:Y:S01]  /*9780*/  F2FP.F16.F32.PACK_AB R14, R32, R33 ;  /* 0x00000021200e723e */ /* 0x000fe200000000ff */
[----:B------:R-:W-:Y:S01]  /*9790*/  IMAD.MOV.U32 R32, RZ, RZ, R44 ;  /* 0x000000ffff207224 */ /* 0x000fe200078e002c */
[----:B------:R-:W-:Y:S01]  /*97a0*/  F2FP.F16.F32.PACK_AB R15, R49, R50 ;  /* 0x00000032310f723e */ /* 0x000fe200000000ff */
[----:B------:R-:W-:Y:S01]  /*97b0*/  IMAD.MOV.U32 R33, RZ, RZ, R45 ;  /* 0x000000ffff217224 */ /* 0x000fe200078e002d */
[----:B------:R-:W-:Y:S02]  /*97c0*/  F2FP.F16.F32.PACK_AB R34, R41, R142 ;  /* 0x0000008e2922723e */ /* 0x000fe400000000ff */
[----:B------:R-:W-:-:S07]  /*97d0*/  MOV R35, R51 ;  /* 0x0000003300237202 */ /* 0x000fce0000000f00 */
.L_x_540:
[----:B------:R-:W-:Y:S05]  /*97e0*/  BSYNC B1 ;  /* 0x0000000000017941 */ /* 0x000fea0003800000 */
.L_x_539:
[----:B------:R-:W-:Y:S01]  /*97f0*/  ISETP.GE.AND P3, PT, R11, R135, PT ;  /* 0x000000870b00720c */ /* 0x000fe20003f66270 */
[----:B------:R-:W-:Y:S02]  /*9800*/  ULDC.64 UR4, c[0x0][0x208] ;  /* 0x0000820000047ab9 */ /* 0x000fe40000000a00 */
[----:B0-----:R0:W-:Y:S10]  /*9810*/  ST.E.128 desc[UR4][R38.64], R12 ;  /* 0x0000000c26007985 */ /* 0x0011f4000c101d04 */
[----:B------:R-:W-:Y:S05]  /*9820*/  @P3 BRA `(.L_x_492) ;  /* 0x0000000400f83947 */ /* 0x000fea0003800000 */
[----:B------:R-:W-:Y:S01]  /*9830*/  IMAD.WIDE R36, R11, 0x2, R36 ;  /* 0x000000020b247825 */ /* 0x000fe200078e0224 */
[----:B------:R-:W-:-:S04]  /*9840*/  ULDC.64 UR4, c[0x0][0x208] ;  /* 0x0000820000047ab9 */ /* 0x000fc80000000a00 */
[----:B--2---:R2:W-:Y:S01]  /*9850*/  ST.E.128 desc[UR4][R36.64], R32 ;  /* 0x0000002024007985 */ /* 0x0045e2000c101d04 */
[----:B------:R-:W-:Y:S05]  /*9860*/  BRA `(.L_x_492) ;  /* 0x0000000400e87947 */ /* 0x000fea0003800000 */
.L_x_446:
[----:B------:R-:W-:-:S04]  /*9870*/  ULOP3.LUT UR4, UR60, 0x1, URZ, 0xfc, !UPT ;  /* 0x000000013c047892 */ /* 0x000fc8000f8efc3f */
[----:B------:R-:W-:-:S06]  /*9880*/  UISETP.NE.AND UP0, UPT, UR4, 0x3, UPT ;  /* 0x000000030400788c */ /* 0x000fcc000bf05270 */
[----:B------:R-:W-:-:S13]  /*9890*/  PLOP3.LUT P0, PT, PT, PT, UP0, 0x80, 0x0 ;  /* 0x000000000000781c */ /* 0x000fda0003f0f008 */
[----:B------:R-:W-:Y:S05]  /*98a0*/  @!P0 BRA `(.L_x_541) ;  /* 0x0000000000048947 */ /* 0x000fea0003800000 */
[----:B------:R-:W-:Y:S01]  /*98b0*/  BPT.TRAP 0x1 ;  /* 0x000000040000795c */ /* 0x000fe20000300000 */
.L_x_541:
[----:B------:R-:W-:Y:S01]  /*98c0*/  IMAD R89, R212, 0x8, R22 ;  /* 0x00000008d4597824 */ /* 0x000fe200078e0216 */
[----:B------:R-:W-:Y:S01]  /*98d0*/  SHF.L.U32 R90, R224, 0x1f, RZ ;  /* 0x0000001fe05a7819 */ /* 0x000fe200000006ff */
[----:B------:R-:W-:Y:S01]  /*98e0*/  BSSY B1, `(.L_x_542) ;  /* 0x0000004000017945 */ /* 0x000fe20003800000 */
[----:B------:R-:W-:Y:S02]  /*98f0*/  SHF.R.S32.HI R86, RZ, 0x1f, R84 ;  /* 0x0000001fff567819 */ /* 0x000fe40000011454 */
[----:B------:R-:W0:Y:S02]  /*9900*/  SYNCS.PHASECHK.TRANS64.TRYWAIT P3, [R89+URZ+0x38890], R90 ;  /* 0x0388905a590075a7 */ /* 0x000e24000806017f */
[----:B0-----:R-:W-:Y:S05]  /*9910*/  @!P3 BRA `(.L_x_543) ;  /* 0x000001dc0078b947 */ /* 0x001fea0003800000 */
.L_x_831:
[----:B------:R-:W-:Y:S05]  /*9920*/  BSYNC B1 ;  /* 0x0000000000017941 */ /* 0x000fea0003800000 */
.L_x_542:
[----:B------:R-:W-:Y:S01]  /*9930*/  ULDC.64 UR4, c[0x0][0x300] ;  /* 0x0000c00000047ab9 */ /* 0x000fe20000000a00 */
[----:B-----5:R-:W-:Y:S01]  /*9940*/  SHF.R.S32.HI R87, RZ, 0x1f, R31 ;  /* 0x0000001fff577819 */ /* 0x020fe2000001141f */
[----:B------:R-:W-:Y:S02]  /*9950*/  IMAD R11, R86, UR4, RZ ;  /* 0x00000004560b7c24 */ /* 0x000fe4000f8e02ff */
[----:B------:R-:W-:-:S04]  /*9960*/  IMAD.WIDE.U32 R12, R84, UR4, RZ ;  /* 0x00000004540c7c25 */ /* 0x000fc8000f8e00ff */
[----:B------:R-:W-:Y:S01]  /*9970*/  IMAD R11, R84, UR5, R11 ;  /* 0x00000005540b7c24 */ /* 0x000fe2000f8e020b */
[----:B------:R-:W-:Y:S01]  /*9980*/  ULDC.64 UR4, c[0x0][0x310] ;  /* 0x0000c40000047ab9 */ /* 0x000fe20000000a00 */
[----:B------:R-:W-:Y:S02]  /*9990*/  IMAD R88, R2, -0x50, R24 ;  /* 0xffffffb002587824 */ /* 0x000fe400078e0218 */
[----:B------:R-:W-:Y:S02]  /*99a0*/  IMAD R14, R87, UR4, RZ ;  /* 0x00000004570e7c24 */ /* 0x000fe4000f8e02ff */
[----:B------:R-:W-:Y:S01]  /*99b0*/  IMAD.IADD R13, R13, 0x1, R11 ;  /* 0x000000010d0d7824 */ /* 0x000fe200078e020b */
[----:B------:R-:W-:Y:S01]  /*99c0*/  VIMNMX R88, R88, 0x50, PT ;  /* 0x0000005058587848 */ /* 0x000fe20003fe0100 */
[C---:B------:R-:W-:Y:S02]  /*99d0*/  IMAD R11, R31.reuse, UR5, R14 ;  /* 0x000000051f0b7c24 */ /* 0x040fe4000f8e020e */
[----:B------:R-:W-:Y:S01]  /*99e0*/  IMAD.WIDE.U32 R12, R31, UR4, R12 ;  /* 0x000000041f0c7c25 */ /* 0x000fe2000f8e000c */
[----:B------:R-:W-:-:S03]  /*99f0*/  ULDC.64 UR4, c[0x0][0x308] ;  /* 0x0000c20000047ab9 */ /* 0x000fc60000000a00 */
[----:B------:R-:W-:Y:S01]  /*9a00*/  IMAD R15, R0, UR4, RZ ;  /* 0x00000004000f7c24 */ /* 0x000fe2000f8e02ff */
[----:B------:R-:W-:Y:S01]  /*9a10*/  IADD3 R13, R13, R11, RZ ;  /* 0x0000000b0d0d7210 */ /* 0x000fe20007ffe0ff */
[----:B------:R-:W-:Y:S02]  /*9a20*/  IMAD.IADD R42, R88, 0x1, -R219 ;  /* 0x00000001582a7824 */ /* 0x000fe400078e0adb */
[C---:B------:R-:W-:Y:S02]  /*9a30*/  IMAD R15, R30.reuse, UR5, R15 ;  /* 0x000000051e0f7c24 */ /* 0x040fe4000f8e020f */
[----:B------:R-:W-:Y:S01]  /*9a40*/  IMAD.WIDE.U32 R12, R30, UR4, R12 ;  /* 0x000000041e0c7c25 */ /* 0x000fe2000f8e000c */
[----:B------:R-:W-:-:S03]  /*9a50*/  ULDC.64 UR4, c[0x0][0x2e8] ;  /* 0x0000ba0000047ab9 */ /* 0x000fc60000000a00 */
[----:B------:R-:W-:Y:S01]  /*9a60*/  IMAD.IADD R15, R13, 0x1, R15 ;  /* 0x000000010d0f7824 */ /* 0x000fe200078e020f */
[----:B------:R-:W-:Y:S01]  /*9a70*/  LEA R40, P3, R12, UR4, 0x1 ;  /* 0x000000040c287c11 */ /* 0x000fe2000f8608ff */
[----:B------:R-:W-:-:S03]  /*9a80*/  UMOV UR4, 0xffffffff ;  /* 0xffffffff00047882 */ /* 0x000fc60000000000 */
[----:B------:R-:W-:Y:S02]  /*9a90*/  LEA.HI.X R41, R12, UR5, R15, 0x1, P3 ;  /* 0x000000050c297c11 */ /* 0x000fe400098f0c0f */
[----:B------:R-:W-:Y:S01]  /*9aa0*/  ISETP.GE.AND P3, PT, R42, 0x1, PT ;  /* 0x000000012a00780c */ /* 0x000fe20003f66270 */
[----:B------:R-:W-:-:S12]  /*9ab0*/  BRA.DIV UR4, `(.L_x_544) ;  /* 0x000001de04247947 */ /* 0x000fd8000b800000 */
[----:B------:R1:W2:Y:S04]  /*9ac0*/  SHFL.IDX PT, R33, R41, RZ, 0x181f ;  /* 0x00181fff29217589 */ /* 0x0002a800000e0000 */
[----:B------:R1:W3:Y:S02]  /*9ad0*/  SHFL.IDX PT, R32, R40, RZ, 0x181f ;  /* 0x00181fff28207589 */ /* 0x0002e400000e0000 */
.L_x_835:
[----:B------:R-:W-:Y:S04]  /*9ae0*/  BSSY B1, `(.L_x_545) ;  /* 0x0000018000017945 */ /* 0x000fe80003800000 */
[----:B------:R-:W-:Y:S05]  /*9af0*/  @!P3 BRA `(.L_x_546) ;  /* 0x000000000058b947 */ /* 0x000fea0003800000 */
[----:B------:R-:W-:Y:S01]  /*9b00*/  ULDC UR4, c[0x0][0x2f4] ;  /* 0x0000bd0000047ab9 */ /* 0x000fe20000000800 */
[----:B------:R-:W-:Y:S01]  /*9b10*/  ULDC.64 UR6, c[0x0][0x208] ;  /* 0x0000820000067ab9 */ /* 0x000fe20000000a00 */
[----:B------:R-:W-:Y:S02]  /*9b20*/  ISETP.GE.AND P4, PT, R16, UR4, PT ;  /* 0x0000000410007c0c */ /* 0x000fe4000bf86270 */
[----:B------:R-:W-:-:S11]  /*9b30*/  ISETP.GE.AND P3, PT, R213, UR4, PT ;  /* 0x00000004d5007c0c */ /* 0x000fd6000bf66270 */
[----:B------:R-:W4:Y:S01]  /*9b40*/  @!P4 LDS.128 R12, [R85+0x24400] ;  /* 0x02440000550cc984 */ /* 0x000f220000000c00 */
[----:B---3--:R-:W-:-:S04]  /*9b50*/  @!P4 LEA R34, P5, R16, R32, 0x1 ;  /* 0x000000201022c211 */ /* 0x008fc800078a08ff */
[----:B--2---:R-:W-:Y:S02]  /*9b60*/  @!P4 LEA.HI.X R35, R16, R33, R17, 0x1, P5 ;  /* 0x000000211023c211 */ /* 0x004fe400028f0c11 */
[----:B------:R-:W-:-:S04]  /*9b70*/  @!P3 LEA R36, P5, R23, R32, 0x1 ;  /* 0x000000201724b211 */ /* 0x000fc800078a08ff */
[----:B------:R-:W-:Y:S01]  /*9b80*/  @!P3 LEA.HI.X R37, R23, R33, R216, 0x1, P5 ;  /* 0x000000211725b211 */ /* 0x000fe200028f0cd8 */
[----:B----4-:R-:W-:Y:S01]  /*9b90*/  @!P4 ST.E.128 desc[UR6][R34.64], R12 ;  /* 0x0000000c2200c985 */ /* 0x010fe2000c101d06 */
[----:B------:R-:W-:-:S03]  /*9ba0*/  ISETP.GE.AND P4, PT, R18, UR4, PT ;  /* 0x0000000412007c0c */ /* 0x000fc6000bf86270 */
[----:B------:R-:W2:Y:S10]  /*9bb0*/  @!P3 LDS.128 R12, [R85+0x26c00] ;  /* 0x026c0000550cb984 */ /* 0x000eb40000000c00 */
[----:B------:R-:W-:-:S04]  /*9bc0*/  @!P4 LEA R38, P5, R18, R32, 0x1 ;  /* 0x000000201226c211 */ /* 0x000fc800078a08ff */
[----:B------:R-:W-:Y:S01]  /*9bd0*/  @!P4 LEA.HI.X R39, R18, R33, R218, 0x1, P5 ;  /* 0x000000211227c211 */ /* 0x000fe200028f0cda */
[----:B--2---:R-:W-:Y:S01]  /*9be0*/  @!P3 ST.E.128 desc[UR6][R36.64], R12 ;  /* 0x0000000c2400b985 */ /* 0x004fe2000c101d06 */
[----:B------:R-:W-:-:S03]  /*9bf0*/  ISETP.GE.AND P3, PT, R19, UR4, PT ;  /* 0x0000000413007c0c */ /* 0x000fc6000bf66270 */
[----:B------:R-:W2:Y:S04]  /*9c00*/  @!P4 LDS.128 R12, [R85+0x29400] ;  /* 0x02940000550cc984 */ /* 0x000ea80000000c00 */
[----:B--2---:R-:W-:Y:S06]  /*9c10*/  @!P4 ST.E.128 desc[UR6][R38.64], R12 ;  /* 0x0000000c2600c985 */ /* 0x004fec000c101d06 */
[C---:B------:R-:W-:Y:S01]  /*9c20*/  @!P3 LEA R32, P4, R19.reuse, R32, 0x1 ;  /* 0x000000201320b211 */ /* 0x040fe200078808ff */
[----:B------:R-:W2:Y:S03]  /*9c30*/  @!P3 LDS.128 R12, [R85+0x2bc00] ;  /* 0x02bc0000550cb984 */ /* 0x000ea60000000c00 */
[----:B------:R-:W-:-:S05]  /*9c40*/  @!P3 LEA.HI.X R33, R19, R33, R217, 0x1, P4 ;  /* 0x000000211321b211 */ /* 0x000fca00020f0cd9 */
[----:B--2---:R4:W-:Y:S04]  /*9c50*/  @!P3 ST.E.128 desc[UR6][R32.64], R12 ;  /* 0x0000000c2000b985 */ /* 0x0049e8000c101d06 */
.L_x_546:
[----:B------:R-:W-:Y:S05]  /*9c60*/  BSYNC B1 ;  /* 0x0000000000017941 */ /* 0x000fea0003800000 */
.L_x_545:
[----:B------:R-:W-:-:S03]  /*9c70*/  UMOV UR4, 0xffffffff ;  /* 0xffffffff00047882 */ /* 0x000fc60000000000 */
[----:B------:R-:W-:Y:S05]  /*9c80*/  BRA.DIV UR4, `(.L_x_547) ;  /* 0x000001da04fc7947 */ /* 0x000fea000b800000 */
[----:B--2-4-:R2:W4:Y:S04]  /*9c90*/  SHFL.IDX PT, R33, R41, 0x1, 0x181f ;  /* 0x00381f0029217f89 */ /* 0x01452800000e0000 */
[----:B---3--:R2:W3:Y:S02]  /*9ca0*/  SHFL.IDX PT, R32, R40, 0x1, 0x181f ;  /* 0x00381f0028207f89 */ /* 0x0084e400000e0000 */
.L_x_839:
[----:B------:R-:W-:Y:S01]  /*9cb0*/  ISETP.GE.AND P3, PT, R42, 0x21, PT ;  /* 0x000000212a00780c */ /* 0x000fe20003f66270 */
[----:B------:R-:W-:-:S12]  /*9cc0*/  BSSY B1, `(.L_x_548) ;  /* 0x0000018000017945 */ /* 0x000fd80003800000 */
[----:B------:R-:W-:Y:S05]  /*9cd0*/  @!P3 BRA `(.L_x_549) ;  /* 0x000000000058b947 */ /* 0x000fea0003800000 */
[----:B------:R-:W-:Y:S01]  /*9ce0*/  ULDC UR4, c[0x0][0x2f4] ;  /* 0x0000bd0000047ab9 */ /* 0x000fe20000000800 */
[----:B------:R-:W-:Y:S01]  /*9cf0*/  ULDC.64 UR6, c[0x0][0x208] ;  /* 0x0000820000067ab9 */ /* 0x000fe20000000a00 */
[----:B------:R-:W-:Y:S02]  /*9d00*/  ISETP.GE.AND P5, PT, R16, UR4, PT ;  /* 0x0000000410007c0c */ /* 0x000fe4000bfa6270 */
[----:B------:R-:W-:-:S11]  /*9d10*/  ISETP.GE.AND P4, PT, R213, UR4, PT ;  /* 0x00000004d5007c0c */ /* 0x000fd6000bf86270 */
[----:B------:R-:W5:Y:S01]  /*9d20*/  @!P5 LDS.128 R12, [R85+0x25400] ;  /* 0x02540000550cd984 */ /* 0x000f620000000c00 */
[----:B---3--:R-:W-:-:S04]  /*9d30*/  @!P5 LEA R34, P3, R16, R32, 0x1 ;  /* 0x000000201022d211 */ /* 0x008fc800078608ff */
[----:B----4-:R-:W-:Y:S02]  /*9d40*/  @!P5 LEA.HI.X R35, R16, R33, R17, 0x1, P3 ;  /* 0x000000211023d211 */ /* 0x010fe400018f0c11 */
[----:B------:R-:W-:-:S03]  /*9d50*/  ISETP.GE.AND P3, PT, R18, UR4, PT ;  /* 0x0000000412007c0c */ /* 0x000fc6000bf66270 */
[----:B-----5:R-:W-:Y:S01]  /*9d60*/  @!P5 ST.E.128 desc[UR6][R34.64], R12 ;  /* 0x0000000c2200d985 */ /* 0x020fe2000c101d06 */
[----:B------:R-:W-:-:S03]  /*9d70*/  @!P4 LEA R36, P5, R23, R32, 0x1 ;  /* 0x000000201724c211 */ /* 0x000fc600078a08ff */
[----:B------:R-:W3:Y:S01]  /*9d80*/  @!P4 LDS.128 R12, [R85+0x27c00] ;  /* 0x027c0000550cc984 */ /* 0x000ee20000000c00 */
[----:B------:R-:W-:-:S05]  /*9d90*/  @!P4 LEA.HI.X R37, R23, R33, R216, 0x1, P5 ;  /* 0x000000211725c211 */ /* 0x000fca00028f0cd8 */
[----:B------:R-:W-:-:S04]  /*9da0*/  @!P3 LEA R38, P5, R18, R32, 0x1 ;  /* 0x000000201226b211 */ /* 0x000fc800078a08ff */
[----:B------:R-:W-:Y:S01]  /*9db0*/  @!P3 LEA.HI.X R39, R18, R33, R218, 0x1, P5 ;  /* 0x000000211227b211 */ /* 0x000fe200028f0cda */
[----:B---3--:R-:W-:Y:S01]  /*9dc0*/  @!P4 ST.E.128 desc[UR6][R36.64], R12 ;  /* 0x0000000c2400c985 */ /* 0x008fe2000c101d06 */
[----:B------:R-:W-:-:S03]  /*9dd0*/  ISETP.GE.AND P4, PT, R19, UR4, PT ;  /* 0x0000000413007c0c */ /* 0x000fc6000bf86270 */
[----:B------:R-:W3:Y:S04]  /*9de0*/  @!P3 LDS.128 R12, [R85+0x2a400] ;  /* 0x02a40000550cb984 */ /* 0x000ee80000000c00 */
[----:B---3--:R-:W-:Y:S06]  /*9df0*/  @!P3 ST.E.128 desc[UR6][R38.64], R12 ;  /* 0x0000000c2600b985 */ /* 0x008fec000c101d06 */
[C---:B------:R-:W-:Y:S01]  /*9e00*/  @!P4 LEA R32, P3, R19.reuse, R32, 0x1 ;  /* 0x000000201320c211 */ /* 0x040fe200078608ff */
[----:B------:R-:W3:Y:S03]  /*9e10*/  @!P4 LDS.128 R12, [R85+0x2cc00] ;  /* 0x02cc0000550cc984 */ /* 0x000ee60000000c00 */
[----:B------:R-:W-:-:S05]  /*9e20*/  @!P4 LEA.HI.X R33, R19, R33, R217, 0x1, P3 ;  /* 0x000000211321c211 */ /* 0x000fca00018f0cd9 */
[----:B---3--:R3:W-:Y:S04]  /*9e30*/  @!P4 ST.E.128 desc[UR6][R32.64], R12 ;  /* 0x0000000c2000c985 */ /* 0x0087e8000c101d06 */
.L_x_549:
[----:B------:R-:W-:Y:S05]  /*9e40*/  BSYNC B1 ;  /* 0x0000000000017941 */ /* 0x000fea0003800000 */
.L_x_548:
[----:B------:R-:W-:-:S03]  /*9e50*/  UMOV UR4, 0xffffffff ;  /* 0xffffffff00047882 */ /* 0x000fc60000000000 */
[----:B------:R-:W-:Y:S05]  /*9e60*/  BRA.DIV UR4, `(.L_x_550) ;  /* 0x000001da04d07947 */ /* 0x000fea000b800000 */
[----:B---34-:R3:W4:Y:S04]  /*9e70*/  SHFL.IDX PT, R33, R41, 0x2, 0x181f ;  /* 0x00581f0029217f89 */ /* 0x01872800000e0000 */
[----:B------:R3:W0:Y:S02]  /*9e80*/  SHFL.IDX PT, R32, R40, 0x2, 0x181f ;  /* 0x00581f0028207f89 */ /* 0x00062400000e0000 */
.L_x_843:
[----:B------:R-:W-:-:S13]  /*9e90*/  ISETP.GE.AND P3, PT, R42, 0x41, PT ;  /* 0x000000412a00780c */ /* 0x000fda0003f66270 */
[----:B------:R-:W-:Y:S05]  /*9ea0*/  @!P3 BRA `(.L_x_492) ;  /* 0x000000000058b947 */ /* 0x000fea0003800000 */
[----:B------:R-:W-:Y:S01]  /*9eb0*/  ULDC UR4, c[0x0][0x2f4] ;  /* 0x0000bd0000047ab9 */ /* 0x000fe20000000800 */
[----:B------:R-:W-:Y:S01]  /*9ec0*/  ULDC.64 UR6, c[0x0][0x208] ;  /* 0x0000820000067ab9 */ /* 0x000fe20000000a00 */
[----:B------:R-:W-:Y:S02]  /*9ed0*/  ISETP.GE.AND P5, PT, R16, UR4, PT ;  /* 0x0000000410007c0c */ /* 0x000fe4000bfa6270 */
[----:B------:R-:W-:-:S11]  /*9ee0*/  ISETP.GE.AND P4, PT, R213, UR4, PT ;  /* 0x00000004d5007c0c */ /* 0x000fd6000bf86270 */
[----:B------:R-:W5:Y:S01]  /*9ef0*/  @!P5 LDS.128 R12, [R85+0x26400] ;  /* 0x02640000550cd984 */ /* 0x000f620000000c00 */
[----:B0-----:R-:W-:-:S04]  /*9f00*/  @!P5 LEA R34, P3, R16, R32, 0x1 ;  /* 0x000000201022d211 */ /* 0x001fc800078608ff */
[----:B----4-:R-:W-:Y:S02]  /*9f10*/  @!P5 LEA.HI.X R35, R16, R33, R17, 0x1, P3 ;  /* 0x000000211023d211 */ /* 0x010fe400018f0c11 */
[----:B------:R-:W-:-:S03]  /*9f20*/  ISETP.GE.AND P3, PT, R18, UR4, PT ;  /* 0x0000000412007c0c */ /* 0x000fc6000bf66270 */
[----:B-----5:R-:W-:Y:S01]  /*9f30*/  @!P5 ST.E.128 desc[UR6][R34.64], R12 ;  /* 0x0000000c2200d985 */ /* 0x020fe2000c101d06 */
[----:B------:R-:W-:-:S03]  /*9f40*/  @!P4 LEA R36, P5, R23, R32, 0x1 ;  /* 0x000000201724c211 */ /* 0x000fc600078a08ff */
[----:B------:R-:W0:Y:S01]  /*9f50*/  @!P4 LDS.128 R12, [R85+0x28c00] ;  /* 0x028c0000550cc984 */ /* 0x000e220000000c00 */
[----:B------:R-:W-:-:S05]  /*9f60*/  @!P4 LEA.HI.X R37, R23, R33, R216, 0x1, P5 ;  /* 0x000000211725c211 */ /* 0x000fca00028f0cd8 */
[----:B------:R-:W-:-:S04]  /*9f70*/  @!P3 LEA R38, P5, R18, R32, 0x1 ;  /* 0x000000201226b211 */ /* 0x000fc800078a08ff */
[----:B------:R-:W-:Y:S01]  /*9f80*/  @!P3 LEA.HI.X R39, R18, R33, R218, 0x1, P5 ;  /* 0x000000211227b211 */ /* 0x000fe200028f0cda */
[----:B0-----:R-:W-:Y:S01]  /*9f90*/  @!P4 ST.E.128 desc[UR6][R36.64], R12 ;  /* 0x0000000c2400c985 */ /* 0x001fe2000c101d06 */
[----:B------:R-:W-:-:S03]  /*9fa0*/  ISETP.GE.AND P4, PT, R19, UR4, PT ;  /* 0x0000000413007c0c */ /* 0x000fc6000bf86270 */
[----:B------:R-:W0:Y:S04]  /*9fb0*/  @!P3 LDS.128 R12, [R85+0x2b400] ;  /* 0x02b40000550cb984 */ /* 0x000e280000000c00 */
[----:B0-----:R-:W-:Y:S06]  /*9fc0*/  @!P3 ST.E.128 desc[UR6][R38.64], R12 ;  /* 0x0000000c2600b985 */ /* 0x001fec000c101d06 */
[C---:B------:R-:W-:Y:S01]  /*9fd0*/  @!P4 LEA R32, P3, R19.reuse, R32, 0x1 ;  /* 0x000000201320c211 */ /* 0x040fe200078608ff */
[----:B------:R-:W0:Y:S03]  /*9fe0*/  @!P4 LDS.128 R12, [R85+0x2dc00] ;  /* 0x02dc0000550cc984 */ /* 0x000e260000000c00 */
[----:B------:R-:W-:-:S05]  /*9ff0*/  @!P4 LEA.HI.X R33, R19, R33, R217, 0x1, P3 ;  /* 0x000000211321c211 */ /* 0x000fca00018f0cd9 */
[----:B0-----:R0:W-:Y:S04]  /*a000*/  @!P4 ST.E.128 desc[UR6][R32.64], R12 ;  /* 0x0000000c2000c985 */ /* 0x0011e8000c101d06 */
.L_x_492:
[----:B------:R-:W-:Y:S05]  /*a010*/  BSYNC B0 ;  /* 0x0000000000007941 */ /* 0x000fea0003800000 */
.L_x_445:
[----:B0-----:R-:W0:Y:S01]  /*a020*/  S2R R11, SR_TID.X ;  /* 0x00000000000b7919 */ /* 0x001e220000002100 */
[----:B------:R-:W-:Y:S01]  /*a030*/  @!PT LDS RZ, [RZ] ;  /* 0x00000000fffff984 */ /* 0x000fe20000000800 */
[----:B------:R-:W-:Y:S01]  /*a040*/  @!PT LDS RZ, [RZ] ;  /* 0x00000000fffff984 */ /* 0x000fe20000000800 */
[----:B------:R-:W-:Y:S01]  /*a050*/  @!PT LDS RZ, [RZ] ;  /* 0x00000000fffff984 */ /* 0x000fe20000000800 */
[----:B------:R-:W-:Y:S01]  /*a060*/  @!PT LDS RZ, [RZ] ;  /* 0x00000000fffff984 */ /* 0x000fe20000000800 */
[----:B------:R5:W-:Y:S06]  /*a070*/  MEMBAR.ALL.CTA ;  /* 0x0000000000007992 */ /* 0x000bec0000008000 */
[----:B-----5:R-:W5:Y:S01]  /*a080*/  FENCE.VIEW.ASYNC.S ;  /* 0x00000000000073c6 */ /* 0x020f620000000000 */
[----:B------:R-:W-:Y:S05]  /*a090*/  WARPSYNC.ALL ;  /* 0x0000000000007948 */ /* 0x000fea0003800000 */
[----:B------:R-:W-:Y:S01]  /*a0a0*/  BSSY B0, `(.L_x_551) ;  /* 0x0000009000007945 */ /* 0x000fe20003800000 */
[----:B0-----:R-:W-:Y:S01]  /*a0b0*/  LOP3.LUT R11, R11, 0x7f, RZ, 0xc0, !PT ;  /* 0x0000007f0b0b7812 */ /* 0x001fe200078ec0ff */
[----:B-----5:R0:W-:Y:S03]  /*a0c0*/  BAR.SYNC.DEFER_BLOCKING R138, 0x80 ;  /* 0x0002008a0000751d */ /* 0x0201e60000010000 */
[----:B------:R-:W-:-:S13]  /*a0d0*/  ISETP.NE.AND P3, PT, R11, RZ, PT ;  /* 0x000000ff0b00720c */ /* 0x000fda0003f65270 */
[----:B------:R-:W-:-:S04]  /*a0e0*/  @!P3 IADD3 R11, R89, 0x388a0, RZ ;  /* 0x000388a0590bb810 */ /* 0x000fc80007ffe0ff */
[----:B------:R-:W-:-:S04]  /*a0f0*/  @!P3 PRMT R11, RZ, 0x654, R11 ;  /* 0x00000654ff0bb816 */ /* 0x000fc8000000000b */
[----:B------:R0:W-:Y:S01]  /*a100*/  @!P3 SYNCS.ARRIVE.TRANS64.RED.A1T0 RZ, [R11+URZ], RZ ;  /* 0x000000ff0bffb9a7 */ /* 0x0001e2000810043f */
[----:B------:R-:W-:Y:S05]  /*a110*/  @!P0 BRA `(.L_x_552) ;  /* 0x0000000000048947 */ /* 0x000fea0003800000 */
[----:B------:R-:W-:Y:S01]  /*a120*/  BPT.TRAP 0x1 ;  /* 0x000000040000795c */ /* 0x000fe20000300000 */
.L_x_552:
[----:B------:R-:W-:Y:S05]  /*a130*/  BSYNC B0 ;  /* 0x0000000000007941 */ /* 0x000fea0003800000 */
.L_x_551:
[----:B------:R-:W5:Y:S01]  /*a140*/  SYNCS.PHASECHK.TRANS64.TRYWAIT P0, [R89+URZ+0x388b0], R90 ;  /* 0x0388b05a590075a7 */ /* 0x000f62000800017f */
[----:B------:R-:W-:Y:S01]  /*a150*/  ULDC UR61, c[0x0][0x2f4] ;  /* 0x0000bd00003d7ab9 */ /* 0x000fe20000000800 */
[----:B------:R-:W-:Y:S04]  /*a160*/  BSSY B0, `(.L_x_553) ;  /* 0x0000002000007945 */ /* 0x000fe80003800000 */
[----:B-----5:R-:W-:Y:S05]  /*a170*/  @!P0 BRA `(.L_x_554) ;  /* 0x000001d800588947 */ /* 0x020fea0003800000 */
.L_x_844:
[----:B------:R-:W-:Y:S05]  /*a180*/  BSYNC B0 ;  /* 0x0000000000007941 */ /* 0x000fea0003800000 */
.L_x_553:
[----:B------:R-:W-:Y:S01]  /*a190*/  ULDC.64 UR4, c[0x0][0x328] ;  /* 0x0000ca0000047ab9 */ /* 0x000fe20000000a00 */
[----:B------:R-:W-:Y:S01]  /*a1a0*/  IADD3 R88, -R219, R88, RZ ;  /* 0x00000058db587210 */ /* 0x000fe20007ffe1ff */
[----:B0-----:R-:W-:Y:S01]  /*a1b0*/  IMAD R11, R86, UR4, RZ ;  /* 0x00000004560b7c24 */ /* 0x001fe2000f8e02ff */
[----:B------:R-:W-:Y:S01]  /*a1c0*/  BSSY B0, `(.L_x_555) ;  /* 0x000002b000007945 */ /* 0x000fe20003800000 */
[----:B--2-4-:R-:W-:Y:S01]  /*a1d0*/  IMAD.WIDE.U32 R12, R84, UR4, RZ ;  /* 0x00000004540c7c25 */ /* 0x014fe2000f8e00ff */
[C---:B------:R-:W-:Y:S02]  /*a1e0*/  ISETP.GE.AND P4, PT, R88.reuse, 0x1, PT ;  /* 0x000000015800780c */ /* 0x040fe40003f86270 */
[----:B------:R-:W-:Y:S01]  /*a1f0*/  ISETP.GE.AND P0, PT, R88, 0x21, PT ;  /* 0x000000215800780c */ /* 0x000fe20003f06270 */
[----:B------:R-:W-:Y:S01]  /*a200*/  IMAD R11, R84, UR5, R11 ;  /* 0x00000005540b7c24 */ /* 0x000fe2000f8e020b */
[----:B------:R-:W-:Y:S02]  /*a210*/  ULDC.64 UR4, c[0x0][0x338] ;  /* 0x0000ce0000047ab9 */ /* 0x000fe40000000a00 */
[----:B------:R-:W-:-:S02]  /*a220*/  IMAD R14, R87, UR4, RZ ;  /* 0x00000004570e7c24 */ /* 0x000fc4000f8e02ff */
[----:B------:R-:W-:Y:S02]  /*a230*/  IMAD.IADD R13, R13, 0x1, R11 ;  /* 0x000000010d0d7824 */ /* 0x000fe400078e020b */
[C---:B------:R-:W-:Y:S02]  /*a240*/  IMAD R11, R31.reuse, UR5, R14 ;  /* 0x000000051f0b7c24 */ /* 0x040fe4000f8e020e */
[----:B------:R-:W-:Y:S01]  /*a250*/  IMAD.WIDE.U32 R12, R31, UR4, R12 ;  /* 0x000000041f0c7c25 */ /* 0x000fe2000f8e000c */
[----:B------:R-:W-:-:S03]  /*a260*/  ULDC.64 UR4, c[0x0][0x330] ;  /* 0x0000cc0000047ab9 */ /* 0x000fc60000000a00 */
[----:B------:R-:W-:Y:S02]  /*a270*/  IMAD R15, R0, UR4, RZ ;  /* 0x00000004000f7c24 */ /* 0x000fe4000f8e02ff */
[----:B------:R-:W-:Y:S02]  /*a280*/  IMAD.IADD R13, R13, 0x1, R11 ;  /* 0x000000010d0d7824 */ /* 0x000fe400078e020b */
[C---:B------:R-:W-:Y:S02]  /*a290*/  IMAD R11, R30.reuse, UR5, R15 ;  /* 0x000000051e0b7c24 */ /* 0x040fe4000f8e020f */
[----:B------:R-:W-:Y:S01]  /*a2a0*/  IMAD.WIDE.U32 R12, R30, UR4, R12 ;  /* 0x000000041e0c7c25 */ /* 0x000fe2000f8e000c */
[----:B------:R-:W-:-:S03]  /*a2b0*/  ULDC.64 UR4, c[0x0][0x318] ;  /* 0x0000c60000047ab9 */ /* 0x000fc60000000a00 */
[----:B------:R-:W-:Y:S01]  /*a2c0*/  IMAD.IADD R11, R13, 0x1, R11 ;  /* 0x000000010d0b7824 */ /* 0x000fe200078e020b */
[----:B------:R-:W-:-:S04]  /*a2d0*/  LEA R31, P5, R12, UR4, 0x1 ;  /* 0x000000040c1f7c11 */ /* 0x000fc8000f8a08ff */
[----:B------:R-:W-:Y:S01]  /*a2e0*/  LEA.HI.X R11, R12, UR5, R11, 0x1, P5 ;  /* 0x000000050c0b7c11 */ /* 0x000fe2000a8f0c0b */
[----:B------:R0:W2:Y:S04]  /*a2f0*/  SHFL.IDX PT, R38, R31, RZ, 0x181f ;  /* 0x00181fff1f267589 */ /* 0x0000a800000e0000 */
[----:B------:R0:W4:Y:S01]  /*a300*/  SHFL.IDX PT, R39, R11, RZ, 0x181f ;  /* 0x00181fff0b277589 */ /* 0x00012200000e0000 */
[----:B------:R-:W-:Y:S05]  /*a310*/  @!P4 BRA `(.L_x_556) ;  /* 0x000000000054c947 */ /* 0x000fea0003800000 */
[----:B------:R-:W-:Y:S01]  /*a320*/  ISETP.GE.AND P5, PT, R16, UR61, PT ;  /* 0x0000003d10007c0c */ /* 0x000fe2000bfa6270 */
[----:B------:R-:W-:-:S12]  /*a330*/  ULDC.64 UR4, c[0x0][0x208] ;  /* 0x0000820000047ab9 */ /* 0x000fd80000000a00 */
[----:B------:R-:W5:Y:S01]  /*a340*/  @!P5 LDS.128 R12, [R85+0x400] ;  /* 0x00040000550cd984 */ /* 0x000f620000000c00 */
[----:B--2---:R-:W-:-:S04]  /*a350*/  @!P5 LEA R32, P4, R16, R38, 0x1 ;  /* 0x000000261020d211 */ /* 0x004fc800078808ff */
[----:B----4-:R-:W-:Y:S02]  /*a360*/  @!P5 LEA.HI.X R33, R16, R39, R17, 0x1, P4 ;  /* 0x000000271021d211 */ /* 0x010fe400020f0c11 */
[----:B------:R-:W-:-:S03]  /*a370*/  ISETP.GE.AND P4, PT, R213, UR61, PT ;  /* 0x0000003dd5007c0c */ /* 0x000fc6000bf86270 */
[----:B-----5:R-:W-:Y:S10]  /*a380*/  @!P5 ST.E.128 desc[UR4][R32.64], R12 ;  /* 0x0000000c2000d985 */ /* 0x020ff4000c101d04 */
[C---:B------:R-:W-:Y:S01]  /*a390*/  @!P4 LEA R34, P5, R23.reuse, R38, 0x1 ;  /* 0x000000261722c211 */ /* 0x040fe200078a08ff */
[----:B------:R-:W2:Y:S03]  /*a3a0*/  @!P4 LDS.128 R12, [R85+0x2c00] ;  /* 0x002c0000550cc984 */ /* 0x000ea60000000c00 */
[----:B------:R-:W-:-:S02]  /*a3b0*/  @!P4 LEA.HI.X R35, R23, R39, R216, 0x1, P5 ;  /* 0x000000271723c211 */ /* 0x000fc400028f0cd8 */
[----:B------:R-:W-:-:S03]  /*a3c0*/  ISETP.GE.AND P5, PT, R18, UR61, PT ;  /* 0x0000003d12007c0c */ /* 0x000fc6000bfa6270 */
[----:B--2---:R-:W-:Y:S10]  /*a3d0*/  @!P4 ST.E.128 desc[UR4][R34.64], R12 ;  /* 0x0000000c2200c985 */ /* 0x004ff4000c101d04 */
[C---:B------:R-:W-:Y:S01]  /*a3e0*/  @!P5 LEA R36, P4, R18.reuse, R38, 0x1 ;  /* 0x000000261224d211 */ /* 0x040fe200078808ff */
[----:B------:R-:W2:Y:S03]  /*a3f0*/  @!P5 LDS.128 R12, [R85+0x5400] ;  /* 0x00540000550cd984 */ /* 0x000ea60000000c00 */
[----:B------:R-:W-:-:S02]  /*a400*/  @!P5 LEA.HI.X R37, R18, R39, R218, 0x1, P4 ;  /* 0x000000271225d211 */ /* 0x000fc400020f0cda */
[----:B------:R-:W-:-:S03]  /*a410*/  ISETP.GE.AND P4, PT, R19, UR61, PT ;  /* 0x0000003d13007c0c */ /* 0x000fc6000bf86270 */
[----:B--2---:R-:W-:Y:S10]  /*a420*/  @!P5 ST.E.128 desc[UR4][R36.64], R12 ;  /* 0x0000000c2400d985 */ /* 0x004ff4000c101d04 */
[C---:B------:R-:W-:Y:S01]  /*a430*/  @!P4 LEA R32, P5, R19.reuse, R38, 0x1 ;  /* 0x000000261320c211 */ /* 0x040fe200078a08ff */
[----:B------:R-:W2:Y:S03]  /*a440*/  @!P4 LDS.128 R12, [R85+0x7c00] ;  /* 0x007c0000550cc984 */ /* 0x000ea60000000c00 */
[----:B------:R-:W-:-:S05]  /*a450*/  @!P4 LEA.HI.X R33, R19, R39, R217, 0x1, P5 ;  /* 0x000000271321c211 */ /* 0x000fca00028f0cd9 */
[----:B--2---:R2:W-:Y:S04]  /*a460*/  @!P4 ST.E.128 desc[UR4][R32.64], R12 ;  /* 0x0000000c2000c985 */ /* 0x0045e8000c101d04 */
.L_x_556:
[----:B------:R-:W-:Y:S05]  /*a470*/  BSYNC B0 ;  /* 0x0000000000007941 */ /* 0x000fea0003800000 */
.L_x_555:
[----:B----4-:R4:W0:Y:S01]  /*a480*/  SHFL.IDX PT, R39, R11, 0x1, 0x181f ;  /* 0x00381f000b277f89 */ /* 0x01082200000e0000 */
[----:B------:R-:W-:Y:S03]  /*a490*/  BSSY B0, `(.L_x_557) ;  /* 0x0000018000007945 */ /* 0x000fe60003800000 */
[----:B--2---:R4:W2:Y:S01]  /*a4a0*/  SHFL.IDX PT, R38, R31, 0x1, 0x181f ;  /* 0x00381f001f267f89 */ /* 0x0048a200000e0000 */
[----:B------:R-:W-:Y:S05]  /*a4b0*/  @!P0 BRA `(.L_x_558) ;  /* 0x0000000000548947 */ /* 0x000fea0003800000 */
[----:B------:R-:W-:Y:S01]  /*a4c0*/  ISETP.GE.AND P5, PT, R16, UR61, PT ;  /* 0x0000003d10007c0c */ /* 0x000fe2000bfa6270 */
[----:B------:R-:W-:Y:S01]  /*a4d0*/  ULDC.64 UR4, c[0x0][0x208] ;  /* 0x0000820000047ab9 */ /* 0x000fe20000000a00 */
[----:B------:R-:W-:-:S11]  /*a4e0*/  ISETP.GE.AND P4, PT, R213, UR61, PT ;  /* 0x0000003dd5007c0c */ /* 0x000fd6000bf86270 */
[----:B------:R-:W5:Y:S01]  /*a4f0*/  @!P5 LDS.128 R12, [R85+0x1400] ;  /* 0x00140000550cd984 */ /* 0x000f620000000c00 */
[----:B--2---:R-:W-:-:S04]  /*a500*/  @!P5 LEA R32, P0, R16, R38, 0x1 ;  /* 0x000000261020d211 */ /* 0x004fc800078008ff */
[----:B0-----:R-:W-:Y:S02]  /*a510*/  @!P5 LEA.HI.X R33, R16, R39, R17, 0x1, P0 ;  /* 0x000000271021d211 */ /* 0x001fe400000f0c11 */
        /* <DEDUP_REMOVED lines=15> */
.L_x_558:
[----:B------:R-:W-:Y:S05]  /*a610*/  BSYNC B0 ;  /* 0x0000000000007941 */ /* 0x000fea0003800000 */
.L_x_557:
[----:B------:R-:W-:Y:S01]  /*a620*/  ISETP.GE.AND P0, PT, R88, 0x41, PT ;  /* 0x000000415800780c */ /* 0x000fe20003f06270 */
[----:B0---4-:R-:W0:Y:S01]  /*a630*/  SHFL.IDX PT, R11, R11, 0x2, 0x181f ;  /* 0x00581f000b0b7f89 */ /* 0x011e2200000e0000 */
[----:B------:R-:W-:Y:S03]  /*a640*/  BSSY B0, `(.L_x_559) ;  /* 0x0000018000007945 */ /* 0x000fe60003800000 */
[----:B------:R-:W4:Y:S08]  /*a650*/  SHFL.IDX PT, R31, R31, 0x2, 0x181f ;  /* 0x00581f001f1f7f89 */ /* 0x000f3000000e0000 */
[----:B------:R-:W-:Y:S05]  /*a660*/  @!P0 BRA `(.L_x_560) ;  /* 0x0000000000548947 */ /* 0x000fea0003800000 */
[----:B------:R-:W-:Y:S01]  /*a670*/  ISETP.GE.AND P5, PT, R16, UR61, PT ;  /* 0x0000003d10007c0c */ /* 0x000fe2000bfa6270 */
[----:B------:R-:W-:Y:S01]  /*a680*/  ULDC.64 UR4, c[0x0][0x208] ;  /* 0x0000820000047ab9 */ /* 0x000fe20000000a00 */
[----:B------:R-:W-:-:S11]  /*a690*/  ISETP.GE.AND P4, PT, R213, UR61, PT ;  /* 0x0000003dd5007c0c */ /* 0x000fd6000bf86270 */
[----:B------:R-:W5:Y:S01]  /*a6a0*/  @!P5 LDS.128 R12, [R85+0x2400] ;  /* 0x00240000550cd984 */ /* 0x000f620000000c00 */
[----:B----4-:R-:W-:-:S04]  /*a6b0*/  @!P5 LEA R32, P0, R16, R31, 0x1 ;  /* 0x0000001f1020d211 */ /* 0x010fc800078008ff */
        /* <DEDUP_REMOVED lines=16> */
.L_x_560:
[----:B------:R-:W-:Y:S05]  /*a7c0*/  BSYNC B0 ;  /* 0x0000000000007941 */ /* 0x000fea0003800000 */
.L_x_559:
[----:B------:R-:W-:Y:S01]  /*a7d0*/  @!PT LDS RZ, [RZ] ;  /* 0x00000000fffff984 */ /* 0x000fe20000000800 */
[----:B------:R-:W-:Y:S01]  /*a7e0*/  @!PT LDS RZ, [RZ] ;  /* 0x00000000fffff984 */ /* 0x000fe20000000800 */
[----:B------:R-:W-:Y:S01]  /*a7f0*/  @!PT LDS RZ, [RZ] ;  /* 0x00000000fffff984 */ /* 0x000fe20000000800 */
[----:B------:R-:W-:Y:S01]  /*a800*/  @!PT LDS RZ, [RZ] ;  /* 0x00000000fffff984 */ /* 0x000fe20000000800 */
[----:B------:R5:W-:Y:S06]  /*a810*/  MEMBAR.ALL.CTA ;  /* 0x0000000000007992 */ /* 0x000bec0000008000 */
[----:B-----5:R-:W5:Y:S01]  /*a820*/  FENCE.VIEW.ASYNC.S ;  /* 0x00000000000073c6 */ /* 0x020f620000000000 */
[----:B-1----:R-:W-:Y:S01]  /*a830*/  @!P3 VIADD R89, R89, 0x388c0 ;  /* 0x000388c05959b836 */ /* 0x002fe20000000000 */
[----:B-----5:R1:W-:Y:S01]  /*a840*/  BAR.SYNC.DEFER_BLOCKING R138, 0x80 ;  /* 0x0002008a0000751d */ /* 0x0203e20000010000 */
[----:B------:R-:W-:-:S03]  /*a850*/  ISETP.NE.AND P4, PT, R113, RZ, PT ;  /* 0x000000ff7100720c */ /* 0x000fc60003f85270 */
[----:B------:R-:W-:Y:S02]  /*a860*/  @!P3 PRMT R89, RZ, 0x654, R89 ;  /* 0x00000654ff59b816 */ /* 0x000fe40000000059 */
[----:B------:R-:W-:Y:S02]  /*a870*/  IADD3 R212, R212, 0x1, RZ ;  /* 0x00000001d4d47810 */ /* 0x000fe40007ffe0ff */
[----:B------:R-:W-:Y:S01]  /*a880*/  PLOP3.LUT P0, PT, PT, PT, PT, 0x8, 0x0 ;  /* 0x000000000000781c */ /* 0x000fe20003f0e170 */
[----:B------:R1:W-:Y:S01]  /*a890*/  @!P3 SYNCS.ARRIVE.TRANS64.RED.A1T0 RZ, [R89+URZ], RZ ;  /* 0x000000ff59ffb9a7 */ /* 0x0003e2000810043f */
[----:B------:R-:W-:-:S04]  /*a8a0*/  ISETP.NE.AND P3, PT, R212, 0x2, PT ;  /* 0x00000002d400780c */ /* 0x000fc80003f65270 */
[----:B0-----:R-:W-:Y:S02]  /*a8b0*/  SEL R11, RZ, 0x1, P3 ;  /* 0x00000001ff0b7807 */ /* 0x001fe40001800000 */
[----:B------:R-:W-:Y:S02]  /*a8c0*/  SEL R212, R212, RZ, P3 ;  /* 0x000000ffd4d47207 */ /* 0x000fe40001800000 */
[----:B------:R-:W-:Y:S01]  /*a8d0*/  LOP3.LUT R224, R224, R11, RZ, 0x3c, !PT ;  /* 0x0000000be0e07212 */ /* 0x000fe200078e3cff */
[----:B-1----:R-:W-:Y:S06]  /*a8e0*/  @P4 BRA `(.L_x_561) ;  /* 0xffffff7400e84947 */ /* 0x002fec000383ffff */
.L_x_440:
[----:B------:R-:W-:Y:S01]  /*a8f0*/  BSSY B0, `(.L_x_562) ;  /* 0x000004a000007945 */ /* 0x000fe20003800000 */
[----:B------:R-:W-:Y:S02]  /*a900*/  ISETP.GE.AND P2, PT, R180, 0x1, PT ;  /* 0x00000001b400780c */ /* 0x000fe40003f46270 */
[----:B------:R-:W-:Y:S02]  /*a910*/  CS2R R2, SRZ ;  /* 0x0000000000027805 */ /* 0x000fe4000001ff00 */
[----:B------:R-:W-:Y:S01]  /*a920*/  PLOP3.LUT P1, PT, PT, PT, PT, 0x80, 0x0 ;  /* 0x000000000000781c */ /* 0x000fe20003f2f070 */
[----:B------:R-:W-:Y:S01]  /*a930*/  IMAD.MOV.U32 R0, RZ, RZ, RZ ;  /* 0x000000ffff007224 */ /* 0x000fe200078e00ff */
[----:B------:R-:W-:Y:S02]  /*a940*/  CS2R R150, SRZ ;  /* 0x0000000000967805 */ /* 0x000fe4000001ff00 */
[----:B------:R-:W-:Y:S02]  /*a950*/  CS2R R148, SRZ ;  /* 0x0000000000947805 */ /* 0x000fe4000001ff00 */
[----:B------:R-:W-:-:S02]  /*a960*/  CS2R R146, SRZ ;  /* 0x0000000000927805 */ /* 0x000fc4000001ff00 */
[----:B------:R-:W-:Y:S02]  /*a970*/  CS2R R144, SRZ ;  /* 0x0000000000907805 */ /* 0x000fe4000001ff00 */
[----:B------:R-:W-:Y:S01]  /*a980*/  CS2R R142, SRZ ;  /* 0x00000000008e7805 */ /* 0x000fe2000001ff00 */
[----:B------:R-:W-:Y:S01]  /*a990*/  IMAD.MOV.U32 R141, RZ, RZ, RZ ;  /* 0x000000ffff8d7224 */ /* 0x000fe200078e00ff */
[----:B------:R-:W-:Y:S02]  /*a9a0*/  CS2R R178, SRZ ;  /* 0x0000000000b27805 */ /* 0x000fe4000001ff00 */
[----:B------:R-:W-:Y:S02]  /*a9b0*/  CS2R R138, SRZ ;  /* 0x00000000008a7805 */ /* 0x000fe4000001ff00 */
[----:B------:R-:W-:Y:S02]  /*a9c0*/  MOV R137, RZ ;  /* 0x000000ff00897202 */ /* 0x000fe40000000f00 */
        /* <DEDUP_REMOVED lines=8> */
[----:B---3--:R-:W-:Y:S02]  /*aa50*/  CS2R R118, SRZ ;  /* 0x0000000000767805 */ /* 0x008fe4000001ff00 */
        /* <DEDUP_REMOVED lines=42> */
[----:B--2---:R-:W-:Y:S02]  /*ad00*/  CS2R R38, SRZ ;  /* 0x0000000000267805 */ /* 0x004fe4000001ff00 */
[----:B------:R-:W-:Y:S01]  /*ad10*/  CS2R R34, SRZ ;  /* 0x0000000000227805 */ /* 0x000fe2000001ff00 */
[----:B------:R-:W-:Y:S01]  /*ad20*/  IMAD.MOV.U32 R24, RZ, RZ, RZ ;  /* 0x000000ffff187224 */ /* 0x000fe200078e00ff */
[----:B------:R-:W-:Y:S01]  /*ad30*/  MOV R7, RZ ;  /* 0x000000ff00077202 */ /* 0x000fe20000000f00 */
[----:B------:R-:W-:Y:S02]  /*ad40*/  IMAD.MOV.U32 R27, RZ, RZ, RZ ;  /* 0x000000ffff1b7224 */ /* 0x000fe400078e00ff */
[----:B------:R-:W-:Y:S01]  /*ad50*/  IMAD.MOV.U32 R5, RZ, RZ, RZ ;  /* 0x000000ffff057224 */ /* 0x000fe200078e00ff */
[----:B------:R-:W-:Y:S06]  /*ad60*/  @P0 BRA `(.L_x_563) ;  /* 0x0000000000080947 */ /* 0x000fec0003800000 */
[----:B------:R-:W0:Y:S02]  /*ad70*/  FENCE.VIEW.ASYNC.G ;  /* 0x00000000000073c6 */ /* 0x000e240000000100 */
[----:B0-----:R-:W-:Y:S06]  /*ad80*/  BAR.ARV 0xc, 0x180 ;  /* 0x0306000000007b1d */ /* 0x001fec0000002000 */
.L_x_563:
[----:B------:R-:W-:Y:S05]  /*ad90*/  BSYNC B0 ;  /* 0x0000000000007941 */ /* 0x000fea0003800000 */
.L_x_562:
[----:B------:R-:W-:Y:S01]  /*ada0*/  MOV R25, RZ ;  /* 0x000000ff00197202 */ /* 0x000fe20000000f00 */
[----:B------:R-:W-:Y:S01]  /*adb0*/  IMAD.MOV.U32 R4, RZ, RZ, RZ ;  /* 0x000000ffff047224 */ /* 0x000fe200078e00ff */
[----:B------:R-:W-:Y:S06]  /*adc0*/  @!P2 BRA `(.L_x_564) ;  /* 0x00000120000ca947 */ /* 0x000fec0003800000 */
[----:B------:R-:W2:Y:S01]  /*add0*/  LDL R6, [R1+0x70] ;  /* 0x0000700001067983 */ /* 0x000ea20000100800 */
[----:B------:R-:W0:Y:S02]  /*ade0*/  S2R R64, SR_TID.X ;  /* 0x0000000000407919 */ /* 0x000e240000002100 */
[----:B0-----:R-:W-:-:S05]  /*adf0*/  VIADD R64, R64, 0xffffff80 ;  /* 0xffffff8040407836 */ /* 0x001fca0000000000 */
[----:B------:R-:W-:-:S04]  /*ae00*/  SHF.R.S32.HI R65, RZ, 0x1f, R64 ;  /* 0x0000001fff417819 */ /* 0x000fc80000011440 */
[----:B------:R-:W-:-:S04]  /*ae10*/  LEA.HI R65, R65, R64, RZ, 0x7 ;  /* 0x0000004041417211 */ /* 0x000fc800078f38ff */
[----:B------:R-:W-:-:S06]  /*ae20*/  SHF.R.S32.HI R0, RZ, 0x7, R65 ;  /* 0x00000007ff007819 */ /* 0x000fcc0000011441 */
[----:B------:R-:W0:Y:S02]  /*ae30*/  SHFL.IDX PT, R0, R0, RZ, 0x1f ;  /* 0x00001fff00007589 */ /* 0x000e2400000e0000 */
[----:B0-----:R-:W-:-:S04]  /*ae40*/  LEA.HI R2, R0, R0, RZ, 0x1 ;  /* 0x0000000000027211 */ /* 0x001fc800078f08ff */
[----:B------:R-:W-:-:S04]  /*ae50*/  LOP3.LUT R3, R2, 0x1e, RZ, 0xc0, !PT ;  /* 0x0000001e02037812 */ /* 0x000fc800078ec0ff */
[----:B------:R-:W-:Y:S02]  /*ae60*/  IADD3 R3, R0, -R3, RZ ;  /* 0x8000000300037210 */ /* 0x000fe40007ffe0ff */
[----:B--2---:R-:W-:-:S13]  /*ae70*/  R2UR UR4, R6 ;  /* 0x00000000060472ca */ /* 0x004fda00000e0000 */
[----:B------:R-:W-:Y:S02]  /*ae80*/  ULOP3.LUT UP0, URZ, UR4, 0x9f, URZ, 0xc0, !UPT ;  /* 0x0000009f043f7892 */ /* 0x000fe4000f80c03f */
[----:B------:R-:W-:-:S04]  /*ae90*/  LEA R3, R3, UR4, 0xd ;  /* 0x0000000403037c11 */ /* 0x000fc8000f8e68ff */
[----:B------:R-:W-:Y:S02]  /*aea0*/  SHF.R.U32.HI R3, RZ, 0x4, R3 ;  /* 0x00000004ff037819 */ /* 0x000fe40000011603 */
[----:B------:R-:W-:Y:S02]  /*aeb0*/  PLOP3.LUT P0, PT, PT, PT, UP0, 0x80, 0x0 ;  /* 0x000000000000781c */ /* 0x000fe40003f0f008 */
[----:B------:R-:W-:-:S11]  /*aec0*/  LOP3.LUT R28, R3, 0x3fff, RZ, 0xc0, !PT ;  /* 0x00003fff031c7812 */ /* 0x000fd600078ec0ff */
        /* <DEDUP_REMOVED lines=9> */
[----:B------:R-:W-:Y:S01]  /*af60*/  IMAD.U32 R7, RZ, RZ, UR7 ;  /* 0x00000007ff077e24 */ /* 0x000fe2000f8e00ff */
[----:B------:R-:W-:Y:S01]  /*af70*/  MOV R11, UR5 ;  /* 0x00000005000b7c02 */ /* 0x000fe20008000f00 */
[----:B------:R-:W-:Y:S01]  /*af80*/  IMAD.U32 R10, RZ, RZ, UR4 ;  /* 0x00000004ff0a7e24 */ /* 0x000fe2000f8e00ff */
[----:B------:R-:W-:Y:S01]  /*af90*/  MOV R13, RZ ;  /* 0x000000ff000d7202 */ /* 0x000fe20000000f00 */
[----:B------:R-:W-:-:S02]  /*afa0*/  IMAD.MOV.U32 R8, RZ, RZ, 0x70 ;  /* 0x00000070ff087424 */ /* 0x000fc400078e00ff */
[----:B0-----:R-:W-:-:S07]  /*afb0*/  IMAD.MOV.U32 R12, RZ, RZ, 0x1 ;  /* 0x00000001ff0c7424 */ /* 0x001fce00078e00ff */
[----:B------:R-:W-:-:S07]  /*afc0*/  LEPC R20, `(.L_x_565) ;  /* 0x000000001014794e */ /* 0x000fce0000000000 */
[----:B-1--45:R-:W-:Y:S05]  /*afd0*/  CALL.ABS.NOINC R2 ;  /* 0x0000000002007343 */ /* 0x032fea0003c00000 */
.L_x_565:
[----:B------:R-:W-:Y:S02]  /*afe0*/  ULDC UR4, c[0x0][0x3f4] ;  /* 0x0000fd0000047ab9 */ /* 0x000fe40000000800 */
[----:B------:R-:W-:-:S13]  /*aff0*/  ISETP.LT.AND P0, PT, RZ, UR4, PT ;  /* 0x00000004ff007c0c */ /* 0x000fda000bf01270 */
[----:B------:R-:W-:Y:S05]  /*b000*/  @P0 BRA `(.L_x_566) ;  /* 0x0000000000400947 */ /* 0x000fea0003800000 */
[----:B------:R-:W2:Y:S02]  /*b010*/  LDL R2, [R1+0x74] ;  /* 0x0000740001027983 */ /* 0x000ea40000100800 */
[----:B--2---:R-:W-:-:S04]  /*b020*/  LEA.HI R0, R2, R2, RZ, 0x1 ;  /* 0x0000000202007211 */ /* 0x004fc800078f08ff */
[----:B------:R-:W-:-:S05]  /*b030*/  LOP3.LUT R0, R0, 0xfffffffe, RZ, 0xc0, !PT ;  /* 0xfffffffe00007812 */ /* 0x000fca00078ec0ff */
[----:B------:R-:W-:-:S05]  /*b040*/  IMAD.IADD R0, R2, 0x1, -R0 ;  /* 0x0000000102007824 */ /* 0x000fca00078e0a00 */
[----:B------:R-:W-:-:S04]  /*b050*/  SHF.L.U32 R3, R0, 0x1f, RZ ;  /* 0x0000001f00037819 */ /* 0x000fc800000006ff */
[----:B------:R0:W1:Y:S03]  /*b060*/  SYNCS.PHASECHK.TRANS64.TRYWAIT P0, [R22+URZ+0x38800], R3 ;  /* 0x03880003160075a7 */ /* 0x000066000800017f */
[----:B-1----:R-:W-:Y:S05]  /*b070*/  @!P0 NANOSLEEP.SYNCS 0x989680 ;  /* 0x009896800000895d */ /* 0x002fea0003900000 */
[----:B------:R-:W1:Y:S01]  /*b080*/  @!P0 SYNCS.PHASECHK.TRANS64 P0, [R22+URZ+0x38800], R3 ;  /* 0x03880003160085a7 */ /* 0x000e62000800007f */
[----:B------:R-:W-:Y:S04]  /*b090*/  BSSY B0, `(.L_x_567) ;  /* 0x0000006000007945 */ /* 0x000fe80003800000 */
[----:B-1----:R-:W-:Y:S05]  /*b0a0*/  @P0 BRA `(.L_x_568) ;  /* 0x0000000000100947 */ /* 0x002fea0003800000 */
.L_x_569:
[----:B-1----:R1:W2:Y:S02]  /*b0b0*/  SYNCS.PHASECHK.TRANS64.TRYWAIT P0, [R22+URZ+0x38800], R3 ;  /* 0x03880003160075a7 */ /* 0x0022a4000800017f */
[----:B--2---:R-:W-:Y:S05]  /*b0c0*/  @!P0 NANOSLEEP.SYNCS 0x989680 ;  /* 0x009896800000895d */ /* 0x004fea0003900000 */
[----:B------:R-:W2:Y:S02]  /*b0d0*/  @!P0 SYNCS.PHASECHK.TRANS64 P0, [R22+URZ+0x38800], R3 ;  /* 0x03880003160085a7 */ /* 0x000ea4000800007f */
[----:B--2---:R-:W-:Y:S05]  /*b0e0*/  @!P0 BRA `(.L_x_569) ;  /* 0xfffffffc00f08947 */ /* 0x004fea000383ffff */
.L_x_568:
[----:B------:R-:W-:Y:S05]  /*b0f0*/  BSYNC B0 ;  /* 0x0000000000007941 */ /* 0x000fea0003800000 */
.L_x_567:
[----:B------:R-:W-:Y:S05]  /*b100*/  BRA `(.L_x_570) ;  /* 0x0000006c00e87947 */ /* 0x000fea0003800000 */
.L_x_566:
[----:B------:R-:W2:Y:S01]  /*b110*/  LDL R30, [R1+0x70] ;  /* 0x00007000011e7983 */ /* 0x000ea20000100800 */
[----:B-----5:R-:W-:Y:S01]  /*b120*/  SHF.R.S32.HI R0, RZ, 0x1f, R136 ;  /* 0x0000001fff007819 */ /* 0x020fe20000011488 */
[----:B------:R-:W-:Y:S01]  /*b130*/  ULDC.64 UR4, c[0x0][0x3f8] ;  /* 0x0000fe0000047ab9 */ /* 0x000fe20000000a00 */
[----:B------:R-:W-:Y:S01]  /*b140*/  ULDC.64 UR6, c[0x0][0x408] ;  /* 0x0001020000067ab9 */ /* 0x000fe20000000a00 */
[----:B------:R-:W-:-:S04]  /*b150*/  IMAD.WIDE.U32 R4, R136, UR4, RZ ;  /* 0x0000000488047c25 */ /* 0x000fc8000f8e00ff */
[C---:B------:R-:W-:Y:S02]  /*b160*/  IMAD R3, R0.reuse, UR4, RZ ;  /* 0x0000000400037c24 */ /* 0x040fe4000f8e02ff */
[----:B------:R-:W-:Y:S02]  /*b170*/  IMAD R7, R0, UR6, RZ ;  /* 0x0000000600077c24 */ /* 0x000fe4000f8e02ff */
[C---:B------:R-:W-:Y:S01]  /*b180*/  IMAD R3, R136.reuse, UR5, R3 ;  /* 0x0000000588037c24 */ /* 0x040fe2000f8e0203 */
[----:B------:R-:W-:Y:S01]  /*b190*/  ULDC.64 UR4, c[0x0][0x3e8] ;  /* 0x0000fa0000047ab9 */ /* 0x000fe20000000a00 */
[----:B------:R-:W-:Y:S01]  /*b1a0*/  IMAD R7, R136, UR7, R7 ;  /* 0x0000000788077c24 */ /* 0x000fe2000f8e0207 */
[----:B------:R-:W-:Y:S01]  /*b1b0*/  LEA R2, P0, R4, UR4, 0x1 ;  /* 0x0000000404027c11 */ /* 0x000fe2000f8008ff */
[----:B------:R-:W-:Y:S01]  /*b1c0*/  IMAD.WIDE.U32 R26, R136, UR6, RZ ;  /* 0x00000006881a7c25 */ /* 0x000fe2000f8e00ff */
[----:B------:R-:W-:-:S03]  /*b1d0*/  ULDC.64 UR6, c[0x0][0x400] ;  /* 0x0001000000067ab9 */ /* 0x000fc60000000a00 */
[----:B------:R-:W-:Y:S01]  /*b1e0*/  IMAD.IADD R5, R3, 0x1, R5 ;  /* 0x0000000103057824 */ /* 0x000fe200078e0205 */
[----:B------:R-:W-:Y:S02]  /*b1f0*/  LEA R25, P1, R26, UR6, 0x1 ;  /* 0x000000061a197c11 */ /* 0x000fe4000f8208ff */
[----:B------:R-:W-:Y:S02]  /*b200*/  IADD3 R3, R7, R27, RZ ;  /* 0x0000001b07037210 */ /* 0x000fe40007ffe0ff */
[----:B------:R-:W-:Y:S02]  /*b210*/  LEA.HI.X R24, R4, UR5, R5, 0x1, P0 ;  /* 0x0000000504187c11 */ /* 0x000fe400080f0c05 */
[----:B------:R-:W-:Y:S02]  /*b220*/  LEA.HI.X R26, R26, UR7, R3, 0x1, P1 ;  /* 0x000000071a1a7c11 */ /* 0x000fe400088f0c03 */
[----:B--2---:R-:W-:-:S13]  /*b230*/  R2UR UR8, R30 ;  /* 0x000000001e0872ca */ /* 0x004fda00000e0000 */
[----:B------:R-:W-:-:S06]  /*b240*/  ULOP3.LUT UP0, URZ, UR8, 0x3ff, URZ, 0xc0, !UPT ;  /* 0x000003ff083f7892 */ /* 0x000fcc000f80c03f */
[----:B------:R-:W-:-:S13]  /*b250*/  PLOP3.LUT P2, PT, PT, PT, UP0, 0x80, 0x0 ;  /* 0x000000000000781c */ /* 0x000fda0003f4f008 */
        /* <DEDUP_REMOVED lines=16> */
[----:B-1--4-:R-:W-:Y:S05]  /*b360*/  CALL.ABS.NOINC R14 ;  /* 0x000000000e007343 */ /* 0x012fea0003c00000 */
.L_x_571:
[----:B------:R-:W-:Y:S01]  /*b370*/  ULDC.U8 UR4, c[0x0][0x410] ;  /* 0x0001040000047ab9 */ /* 0x000fe20000000000 */
[----:B------:R-:W-:Y:S01]  /*b380*/  R2UR UR5, R30 ;  /* 0x000000001e0572ca */ /* 0x000fe200000e0000 */
[----:B------:R-:W-:Y:S01]  /*b390*/  BSSY B0, `(.L_x_572) ;  /* 0x00006c9000007945 */ /* 0x000fe20003800000 */
[----:B------:R-:W-:Y:S01]  /*b3a0*/  ISETP.NE.AND P0, PT, RZ, UR4, PT ;  /* 0x00000004ff007c0c */ /* 0x000fe2000bf05270 */
[C---:B----4-:R-:W-:Y:S01]  /*b3b0*/  VIADD R31, R219.reuse, 0x20 ;  /* 0x00000020db1f7836 */ /* 0x050fe20000000000 */
[----:B------:R-:W-:Y:S01]  /*b3c0*/  SHF.R.U32.HI R20, RZ, 0x3, R225 ;  /* 0x00000003ff147819 */ /* 0x000fe200000116e1 */
[----:B------:R-:W-:Y:S01]  /*b3d0*/  VIADD R21, R219, 0x60 ;  /* 0x00000060db157836 */ /* 0x000fe20000000000 */
[----:B------:R-:W-:Y:S02]  /*b3e0*/  LOP3.LUT R0, R225, 0x38, R16, 0xf8, !PT ;  /* 0x00000038e1007812 */ /* 0x000fe400078ef810 */
[----:B------:R-:W-:Y:S02]  /*b3f0*/  LEA R8, R29, R219, 0x7 ;  /* 0x000000db1d087211 */ /* 0x000fe400078e38ff */
[----:B------:R-:W-:-:S04]  /*b400*/  LOP3.LUT R0, R229, R0, R20, 0xf6, !PT ;  /* 0x00000000e5007212 */ /* 0x000fc800078ef614 */
[----:B------:R-:W-:Y:S01]  /*b410*/  LEA R30, R0, UR5, 0x1 ;  /* 0x00000005001e7c11 */ /* 0x000fe2000f8e08ff */
[----:B------:R-:W-:Y:S06]  /*b420*/  @!P0 BRA `(.L_x_573) ;  /* 0x0000003000a48947 */ /* 0x000fec0003800000 */
[----:B------:R-:W-:-:S03]  /*b430*/  UMOV UR4, 0xffffffff ;  /* 0xffffffff00047882 */ /* 0x000fc60000000000 */
[----:B------:R-:W-:Y:S05]  /*b440*/  BRA.DIV UR4, `(.L_x_574) ;  /* 0x000001c604b87947 */ /* 0x000fea000b800000 */
[----:B------:R0:W1:Y:S04]  /*b450*/  SHFL.IDX PT, R3, R24, RZ, 0x181f ;  /* 0x00181fff18037589 */ /* 0x00006800000e0000 */
[----:B------:R-:W2:Y:S04]  /*b460*/  SHFL.IDX PT, R2, R2, RZ, 0x181f ;  /* 0x00181fff02027589 */ /* 0x000ea800000e0000 */
[----:B------:R0:W3:Y:S04]  /*b470*/  SHFL.IDX PT, R5, R26, RZ, 0x181f ;  /* 0x00181fff1a057589 */ /* 0x0000e800000e0000 */
[----:B------:R0:W4:Y:S02]  /*b480*/  SHFL.IDX PT, R14, R25, RZ, 0x181f ;  /* 0x00181fff190e7589 */ /* 0x00012400000e0000 */
.L_x_850:
[----:B------:R-:W-:Y:S01]  /*b490*/  ULDC UR4, c[0x0][0x448] ;  /* 0x0001120000047ab9 */ /* 0x000fe20000000800 */
[----:B------:R-:W-:Y:S01]  /*b4a0*/  BSSY B1, `(.L_x_575) ;  /* 0x000003b000017945 */ /* 0x000fe20003800000 */
[----:B------:R-:W-:Y:S01]  /*b4b0*/  IMAD R0, R140, UR4, RZ ;  /* 0x000000048c007c24 */ /* 0x000fe2000f8e02ff */
[----:B------:R-:W-:Y:S02]  /*b4c0*/  CS2R R6, SRZ ;  /* 0x0000000000067805 */ /* 0x000fe4000001ff00 */
[----:B------:R-:W-:Y:S02]  /*b4d0*/  CS2R R10, SRZ ;  /* 0x00000000000a7805 */ /* 0x000fe4000001ff00 */
[----:B------:R-:W-:Y:S02]  /*b4e0*/  CS2R R12, SRZ ;  /* 0x00000000000c7805 */ /* 0x000fe4000001ff00 */
[----:B0-----:R-:W-:Y:S02]  /*b4f0*/  CS2R R24, SRZ ;  /* 0x0000000000187805 */ /* 0x001fe4000001ff00 */
[----:B------:R-:W-:Y:S01]  /*b500*/  ISETP.GE.AND P0, PT, R8, R0, PT ;  /* 0x000000000800720c */ /* 0x000fe20003f06270 */
[----:B------:R-:W-:Y:S01]  /*b510*/  IMAD R0, R29, -0x80, R0 ;  /* 0xffffff801d007824 */ /* 0x000fe200078e0200 */
[----:B------:R-:W-:-:S02]  /*b520*/  CS2R R8, SRZ ;  /* 0x0000000000087805 */ /* 0x000fc4000001ff00 */
[----:B------:R-:W-:Y:S02]  /*b530*/  CS2R R26, SRZ ;  /* 0x00000000001a7805 */ /* 0x000fe4000001ff00 */
[----:B------:R-:W-:Y:S02]  /*b540*/  CS2R R32, SRZ ;  /* 0x0000000000207805 */ /* 0x000fe4000001ff00 */
[----:B------:R-:W-:-:S05]  /*b550*/  CS2R R34, SRZ ;  /* 0x0000000000227805 */ /* 0x000fca000001ff00 */
[----:B------:R-:W-:Y:S05]  /*b560*/  @P0 BRA `(.L_x_576) ;  /* 0x0000000000b80947 */ /* 0x000fea0003800000 */
[----:B------:R-:W-:Y:S01]  /*b570*/  ULDC UR4, c[0x0][0x3f4] ;  /* 0x0000fd0000047ab9 */ /* 0x000fe20000000800 */
[C---:B------:R-:W-:Y:S01]  /*b580*/  IMAD.SHL.U32 R41, R221.reuse, 0x2, RZ ;  /* 0x00000002dd297824 */ /* 0x040fe200078e00ff */
[----:B------:R-:W-:Y:S01]  /*b590*/  ISETP.GE.AND P2, PT, R221, UR4, PT ;  /* 0x00000004dd007c0c */ /* 0x000fe2000bf46270 */
[C---:B------:R-:W-:Y:S01]  /*b5a0*/  IMAD.SHL.U32 R45, R220.reuse, 0x2, RZ ;  /* 0x00000002dc2d7824 */ /* 0x040fe200078e00ff */
[----:B------:R-:W-:Y:S02]  /*b5b0*/  ISETP.GE.AND P1, PT, R220, UR4, PT ;  /* 0x00000004dc007c0c */ /* 0x000fe4000bf26270 */
[----:B------:R-:W-:Y:S02]  /*b5c0*/  CS2R R12, SRZ ;  /* 0x00000000000c7805 */ /* 0x000fe4000001ff00 */
[----:B------:R-:W-:Y:S02]  /*b5d0*/  ISETP.GE.AND P0, PT, R222, UR4, PT ;  /* 0x00000004de007c0c */ /* 0x000fe4000bf06270 */
[----:B------:R-:W-:-:S02]  /*b5e0*/  CS2R R34, SRZ ;  /* 0x0000000000227805 */ /* 0x000fc4000001ff00 */
[----:B------:R-:W-:Y:S02]  /*b5f0*/  SHF.R.S32.HI R4, RZ, 0x1f, R221 ;  /* 0x0000001fff047819 */ /* 0x000fe400000114dd */
[----:B------:R-:W-:Y:S02]  /*b600*/  CS2R R10, SRZ ;  /* 0x00000000000a7805 */ /* 0x000fe4000001ff00 */
[----:B------:R-:W-:Y:S01]  /*b610*/  ISETP.GE.AND P3, PT, R214, UR4, PT ;  /* 0x00000004d6007c0c */ /* 0x000fe2000bf66270 */
[----:B------:R-:W-:Y:S01]  /*b620*/  ULDC.64 UR6, c[0x0][0x208] ;  /* 0x0000820000067ab9 */ /* 0x000fe20000000a00 */
[----:B------:R-:W-:Y:S02]  /*b630*/  SHF.R.S32.HI R7, RZ, 0x1f, R220 ;  /* 0x0000001fff077819 */ /* 0x000fe400000114dc */
[----:B------:R-:W-:Y:S02]  /*b640*/  SHF.L.U64.HI R4, R221, 0x1, R4 ;  /* 0x00000001dd047819 */ /* 0x000fe40000010204 */
[----:B--2---:R-:W-:-:S02]  /*b650*/  @!P2 IADD3 R38, P4, R2, R41, RZ ;  /* 0x000000290226a210 */ /* 0x004fc40007f9e0ff */
[----:B------:R-:W-:Y:S02]  /*b660*/  SHF.L.U64.HI R6, R220, 0x1, R7 ;  /* 0x00000001dc067819 */ /* 0x000fe40000010207 */
[----:B----4-:R-:W-:Y:S01]  /*b670*/  @!P2 IADD3 R40, P6, R14, R41, RZ ;  /* 0x000000290e28a210 */ /* 0x010fe20007fde0ff */
[----:B-1----:R-:W-:Y:S01]  /*b680*/  @!P2 IMAD.X R39, R3, 0x1, R4, P4 ;  /* 0x000000010327a824 */ /* 0x002fe200020e0604 */
[----:B------:R-:W-:Y:S02]  /*b690*/  @!P1 IADD3 R42, P5, R2, R45, RZ ;  /* 0x0000002d022a9210 */ /* 0x000fe40007fbe0ff */
[----:B------:R-:W-:Y:S01]  /*b6a0*/  SHF.R.S32.HI R9, RZ, 0x1f, R222 ;  /* 0x0000001fff097819 */ /* 0x000fe200000114de */
[----:B---3--:R-:W-:Y:S01]  /*b6b0*/  @!P2 IMAD.X R41, R5, 0x1, R4, P6 ;  /* 0x000000010529a824 */ /* 0x008fe200030e0604 */
[----:B------:R-:W-:Y:S01]  /*b6c0*/  SHF.L.U32 R49, R222, 0x1, RZ ;  /* 0x00000001de317819 */ /* 0x000fe200000006ff */
[----:B------:R-:W-:Y:S01]  /*b6d0*/  @!P3 IMAD.MOV.U32 R4, RZ, RZ, R14 ;  /* 0x000000ffff04b224 */ /* 0x000fe200078e000e */
[----:B------:R-:W-:-:S02]  /*b6e0*/  @!P1 IADD3.X R43, R3, R6, RZ, P5, !PT ;  /* 0x00000006032b9210 */ /* 0x000fc40002ffe4ff */
[----:B------:R-:W-:Y:S02]  /*b6f0*/  CS2R R32, SRZ ;  /* 0x0000000000207805 */ /* 0x000fe4000001ff00 */
[----:B------:R-:W-:Y:S02]  /*b700*/  SHF.L.U64.HI R8, R222, 0x1, R9 ;  /* 0x00000001de087819 */ /* 0x000fe40000010209 */
[----:B------:R-:W-:Y:S02]  /*b710*/  CS2R R26, SRZ ;  /* 0x00000000001a7805 */ /* 0x000fe4000001ff00 */
[C---:B------:R-:W-:Y:S02]  /*b720*/  @!P1 IADD3 R44, P4, R14.reuse, R45, RZ ;  /* 0x0000002d0e2c9210 */ /* 0x040fe40007f9e0ff */
[----:B------:R-:W-:Y:S02]  /*b730*/  CS2R R24, SRZ ;  /* 0x0000000000187805 */ /* 0x000fe4000001ff00 */
[-C--:B------:R-:W-:Y:S01]  /*b740*/  @!P0 IADD3 R48, P5, R14, R49.reuse, RZ ;  /* 0x000000310e308210 */ /* 0x080fe20007fbe0ff */
[----:B------:R-:W-:Y:S01]  /*b750*/  @!P3 IMAD.WIDE R14, R214, 0x2, R2 ;  /* 0x00000002d60eb825 */ /* 0x000fe200078e0202 */
[----:B------:R-:W-:Y:S01]  /*b760*/  @!P0 IADD3 R46, P6, R2, R49, RZ ;  /* 0x00000031022e8210 */ /* 0x000fe20007fde0ff */
[----:B------:R0:W5:Y:S02]  /*b770*/  @!P2 LD.E.64 R10, desc[UR6][R38.64] ;  /* 0x00000006260aa980 */ /* 0x000164000c101b00 */
[----:B------:R-:W-:Y:S01]  /*b780*/  @!P1 IMAD.X R45, R5, 0x1, R6, P4 ;  /* 0x00000001052d9824 */ /* 0x000fe200020e0606 */
[----:B------:R-:W-:Y:S01]  /*b790*/  @!P0 IADD3.X R47, R3, R8, RZ, P6, !PT ;  /* 0x00000008032f8210 */ /* 0x000fe200037fe4ff */
[----:B------:R-:W-:Y:S01]  /*b7a0*/  @!P0 IMAD.X R49, R5, 0x1, R8, P5 ;  /* 0x0000000105318824 */ /* 0x000fe200028e0608 */
[----:B------:R-:W-:-:S02]  /*b7b0*/  CS2R R8, SRZ ;  /* 0x0000000000087805 */ /* 0x000fc4000001ff00 */
[----:B------:R-:W-:Y:S01]  /*b7c0*/  CS2R R6, SRZ ;  /* 0x0000000000067805 */ /* 0x000fe2000001ff00 */
[----:B------:R-:W-:Y:S01]  /*b7d0*/  @!P3 IMAD.WIDE R36, R214, 0x2, R4 ;  /* 0x00000002d624b825 */ /* 0x000fe200078e0204 */
[----:B------:R0:W5:Y:S04]  /*b7e0*/  @!P3 LD.E.64 R12, desc[UR6][R14.64] ;  /* 0x000000060e0cb980 */ /* 0x000168000c101b00 */
[----:B------:R0:W5:Y:S04]  /*b7f0*/  @!P3 LD.E.64 R34, desc[UR6][R36.64] ;  /* 0x000000062422b980 */ /* 0x000168000c101b00 */
[----:B------:R0:W5:Y:S04]  /*b800*/  @!P2 LD.E.64 R32, desc[UR6][R40.64] ;  /* 0x000000062820a980 */ /* 0x000168000c101b00 */
[----:B------:R0:W5:Y:S04]  /*b810*/  @!P1 LD.E.64 R8, desc[UR6][R42.64] ;  /* 0x000000062a089980 */ /* 0x000168000c101b00 */
[----:B------:R0:W5:Y:S04]  /*b820*/  @!P1 LD.E.64 R26, desc[UR6][R44.64] ;  /* 0x000000062c1a9980 */ /* 0x000168000c101b00 */
[----:B------:R0:W5:Y:S04]  /*b830*/  @!P0 LD.E.64 R6, desc[UR6][R46.64] ;  /* 0x000000062e068980 */ /* 0x000168000c101b00 */
[----:B------:R0:W5:Y:S02]  /*b840*/  @!P0 LD.E.64 R24, desc[UR6][R48.64] ;  /* 0x0000000630188980 */ /* 0x000164000c101b00 */
.L_x_576:
[----:B------:R-:W-:Y:S05]  /*b850*/  BSYNC B1 ;  /* 0x0000000000017941 */ /* 0x000fea0003800000 */
.L_x_575:
[----:B---3--:R-:W2:Y:S01]  /*b860*/  LDL R5, [R1+0x74] ;  /* 0x0000740001057983 */ /* 0x008ea20000100800 */
[----:B0----5:R-:W-:Y:S01]  /*b870*/  IMAD.MOV.U32 R15, RZ, RZ, R12 ;  /* 0x000000ffff0f7224 */ /* 0x021fe200078e000c */
[----:B------:R-:W-:Y:S01]  /*b880*/  SHF.R.U64 R37, R12, 0x10, R13 ;  /* 0x000000100c257819 */ /* 0x000fe2000000120d */
[----:B----4-:R-:W-:Y:S01]  /*b890*/  IMAD.MOV.U32 R14, RZ, RZ, R10 ;  /* 0x000000ffff0e7224 */ /* 0x010fe200078e000a */
[----:B------:R-:W-:Y:S01]  /*b8a0*/  MOV R20, R13 ;  /* 0x0000000d00147202 */ /* 0x000fe20000000f00 */
[----:B------:R-:W-:Y:S01]  /*b8b0*/  IMAD.MOV.U32 R12, RZ, RZ, R11 ;  /* 0x000000ffff0c7224 */ /* 0x000fe200078e000b */
[----:B------:R-:W-:Y:S01]  /*b8c0*/  SHF.R.U32.HI R38, RZ, 0x10, R13 ;  /* 0x00000010ff267819 */ /* 0x000fe2000001160d */
[----:B------:R-:W-:Y:S01]  /*b8d0*/  IMAD.MOV.U32 R29, RZ, RZ, R34 ;  /* 0x000000ffff1d7224 */ /* 0x000fe200078e0022 */
[--C-:B------:R-:W-:Y:S01]  /*b8e0*/  SHF.R.U64 R39, R10, 0x10, R11.reuse ;  /* 0x000000100a277819 */ /* 0x100fe2000000120b */
[----:B-1----:R-:W-:Y:S01]  /*b8f0*/  IMAD.MOV.U32 R3, RZ, RZ, R6 ;  /* 0x000000ffff037224 */ /* 0x002fe200078e0006 */
[----:B------:R-:W-:Y:S01]  /*b900*/  SHF.R.U32.HI R40, RZ, 0x10, R11 ;  /* 0x00000010ff287819 */ /* 0x000fe2000001160b */
[----:B------:R-:W-:Y:S01]  /*b910*/  IMAD.MOV.U32 R11, RZ, RZ, R9 ;  /* 0x000000ffff0b7224 */ /* 0x000fe200078e0009 */
[--C-:B------:R-:W-:Y:S01]  /*b920*/  SHF.R.U64 R45, R34, 0x10, R35.reuse ;  /* 0x00000010222d7819 */ /* 0x100fe20000001223 */
[----:B------:R-:W-:Y:S01]  /*b930*/  IMAD.MOV.U32 R36, RZ, RZ, R35 ;  /* 0x000000ffff247224 */ /* 0x000fe200078e0023 */
[----:B------:R-:W-:Y:S01]  /*b940*/  MOV R10, R8 ;  /* 0x00000008000a7202 */ /* 0x000fe20000000f00 */
[----:B------:R-:W-:Y:S01]  /*b950*/  IMAD.MOV.U32 R13, RZ, RZ, R32 ;  /* 0x000000ffff0d7224 */ /* 0x000fe200078e0020 */
[----:B------:R-:W-:Y:S01]  /*b960*/  SHF.R.U64 R41, R8, 0x10, R9 ;  /* 0x0000001008297819 */ /* 0x000fe20000001209 */
[----:B------:R-:W-:Y:S01]  /*b970*/  IMAD.MOV.U32 R34, RZ, RZ, R33 ;  /* 0x000000ffff227224 */ /* 0x000fe200078e0021 */
[----:B------:R-:W-:Y:S01]  /*b980*/  SHF.R.U32.HI R42, RZ, 0x10, R9 ;  /* 0x00000010ff2a7819 */ /* 0x000fe20000011609 */
[----:B------:R-:W-:Y:S01]  /*b990*/  IMAD.MOV.U32 R9, RZ, RZ, R27 ;  /* 0x000000ffff097224 */ /* 0x000fe200078e001b */
[----:B------:R-:W-:Y:S01]  /*b9a0*/  MOV R4, R7 ;  /* 0x0000000700047202 */ /* 0x000fe20000000f00 */
[----:B------:R-:W-:Y:S01]  /*b9b0*/  IMAD.MOV.U32 R8, RZ, RZ, R24 ;  /* 0x000000ffff087224 */ /* 0x000fe200078e0018 */
[--C-:B------:R-:W-:Y:S01]  /*b9c0*/  SHF.R.U64 R43, R6, 0x10, R7.reuse ;  /* 0x00000010062b7819 */ /* 0x100fe20000001207 */
[----:B------:R-:W-:Y:S01]  /*b9d0*/  BSSY B1, `(.L_x_577) ;  /* 0x0000022000017945 */ /* 0x000fe20003800000 */
[----:B------:R-:W-:-:S02]  /*b9e0*/  SHF.R.U32.HI R44, RZ, 0x10, R7 ;  /* 0x00000010ff2c7819 */ /* 0x000fc40000011607 */
[----:B------:R-:W-:Y:S02]  /*b9f0*/  SHF.R.U64 R32, R32, 0x10, R33 ;  /* 0x0000001020207819 */ /* 0x000fe40000001221 */
[----:B------:R-:W-:Y:S02]  /*ba00*/  SHF.R.U32.HI R35, RZ, 0x10, R35 ;  /* 0x00000010ff237819 */ /* 0x000fe40000011623 */
[----:B------:R-:W-:Y:S02]  /*ba10*/  SHF.R.U32.HI R33, RZ, 0x10, R33 ;  /* 0x00000010ff217819 */ /* 0x000fe40000011621 */
[----:B------:R-:W-:Y:S02]  /*ba20*/  MOV R7, R26 ;  /* 0x0000001a00077202 */ /* 0x000fe40000000f00 */
[--C-:B------:R-:W-:Y:S02]  /*ba30*/  SHF.R.U64 R46, R26, 0x10, R27.reuse ;  /* 0x000000101a2e7819 */ /* 0x100fe4000000121b */
[----:B------:R-:W-:-:S02]  /*ba40*/  SHF.R.U32.HI R47, RZ, 0x10, R27 ;  /* 0x00000010ff2f7819 */ /* 0x000fc4000001161b */
[----:B------:R-:W-:Y:S02]  /*ba50*/  MOV R6, R25 ;  /* 0x0000001900067202 */ /* 0x000fe40000000f00 */
[----:B------:R-:W-:Y:S02]  /*ba60*/  VIMNMX R0, R0, 0x80, PT ;  /* 0x0000008000007848 */ /* 0x000fe40003fe0100 */
[--C-:B------:R-:W-:Y:S02]  /*ba70*/  SHF.R.U64 R48, R24, 0x10, R25.reuse ;  /* 0x0000001018307819 */ /* 0x100fe40000001219 */
[----:B------:R-:W-:Y:S02]  /*ba80*/  SHF.R.U32.HI R49, RZ, 0x10, R25 ;  /* 0x00000010ff317819 */ /* 0x000fe40000011619 */
[----:B------:R-:W-:Y:S02]  /*ba90*/  PRMT R25, R15, 0x5410, R20 ;  /* 0x000054100f197816 */ /* 0x000fe40000000014 */
[----:B------:R-:W-:-:S02]  /*baa0*/  PRMT R14, R14, 0x5410, R12 ;  /* 0x000054100e0e7816 */ /* 0x000fc4000000000c */
[----:B------:R-:W-:Y:S02]  /*bab0*/  PRMT R10, R10, 0x5410, R11 ;  /* 0x000054100a0a7816 */ /* 0x000fe4000000000b */
[----:B------:R-:W-:Y:S02]  /*bac0*/  PRMT R27, R29, 0x5410, R36 ;  /* 0x000054101d1b7816 */ /* 0x000fe40000000024 */
[----:B------:R-:W-:Y:S02]  /*bad0*/  PRMT R20, R13, 0x5410, R34 ;  /* 0x000054100d147816 */ /* 0x000fe40000000022 */
[----:B------:R-:W-:Y:S02]  /*bae0*/  PRMT R26, R37, 0x5410, R38 ;  /* 0x00005410251a7816 */ /* 0x000fe40000000026 */
[----:B------:R-:W-:Y:S02]  /*baf0*/  PRMT R15, R39, 0x5410, R40 ;  /* 0x00005410270f7816 */ /* 0x000fe40000000028 */
[----:B------:R-:W-:-:S02]  /*bb00*/  PRMT R11, R41, 0x5410, R42 ;  /* 0x00005410290b7816 */ /* 0x000fc4000000002a */
[----:B------:R-:W-:Y:S02]  /*bb10*/  PRMT R29, R45, 0x5410, R35 ;  /* 0x000054102d1d7816 */ /* 0x000fe40000000023 */
[----:B------:R-:W-:Y:S02]  /*bb20*/  PRMT R24, R32, 0x5410, R33 ;  /* 0x0000541020187816 */ /* 0x000fe40000000021 */
[----:B------:R-:W-:Y:S02]  /*bb30*/  ISETP.GE.AND P1, PT, R219, R0, PT ;  /* 0x00000000db00720c */ /* 0x000fe40003f26270 */
[----:B------:R-:W-:Y:S02]  /*bb40*/  PRMT R12, R7, 0x5410, R9 ;  /* 0x00005410070c7816 */ /* 0x000fe40000000009 */
[----:B------:R-:W-:Y:S02]  /*bb50*/  PRMT R13, R46, 0x5410, R47 ;  /* 0x000054102e0d7816 */ /* 0x000fe4000000002f */
[----:B------:R-:W-:-:S02]  /*bb60*/  PRMT R8, R8, 0x5410, R6 ;  /* 0x0000541008087816 */ /* 0x000fc40000000006 */
[----:B--2---:R-:W-:-:S04]  /*bb70*/  LEA.HI R2, R5, R5, RZ, 0x1 ;  /* 0x0000000505027211 */ /* 0x004fc800078f08ff */
[----:B------:R-:W-:-:S04]  /*bb80*/  LOP3.LUT R2, R2, 0xfffffffe, RZ, 0xc0, !PT ;  /* 0xfffffffe02027812 */ /* 0x000fc800078ec0ff */
[----:B------:R-:W-:-:S04]  /*bb90*/  IADD3 R2, R5, -R2, RZ ;  /* 0x8000000205027210 */ /* 0x000fc80007ffe0ff */
[----:B------:R-:W-:Y:S02]  /*bba0*/  SHF.L.U32 R5, R2, 0x1f, RZ ;  /* 0x0000001f02057819 */ /* 0x000fe400000006ff */
[----:B------:R-:W-:Y:S02]  /*bbb0*/  PRMT R2, R3, 0x5410, R4 ;  /* 0x0000541003027816 */ /* 0x000fe40000000004 */
[----:B------:R-:W0:Y:S01]  /*bbc0*/  SYNCS.PHASECHK.TRANS64.TRYWAIT P0, [R22+URZ+0x38800], R5 ;  /* 0x03880005160075a7 */ /* 0x000e22000800017f */
[----:B------:R-:W-:Y:S01]  /*bbd0*/  PRMT R3, R43, 0x5410, R44 ;  /* 0x000054102b037816 */ /* 0x000fe2000000002c */
[----:B0-----:R-:W-:Y:S06]  /*bbe0*/  @!P0 BRA `(.L_x_578) ;  /* 0x000001c000408947 */ /* 0x001fec0003800000 */
.L_x_851:
[----:B------:R-:W-:Y:S05]  /*bbf0*/  BSYNC B1 ;  /* 0x0000000000017941 */ /* 0x000fea0003800000 */
.L_x_577:
[----:B------:R-:W-:Y:S01]  /*bc00*/  BSSY B1, `(.L_x_579) ;  /* 0x00000aa000017945 */ /* 0x000fe20003800000 */
[----:B------:R-:W-:-:S03]  /*bc10*/  PRMT R9, R48, 0x5410, R49 ;  /* 0x0000541030097816 */ /* 0x000fc60000000031 */
[----:B------:R-:W-:Y:S05]  /*bc20*/  @P1 BRA `(.L_x_580) ;  /* 0x00000008009c1947 */ /* 0x000fea0003800000 */
[----:B0-----:R-:W0:Y:S01]  /*bc30*/  LDC R5, c[0x0][0x3f4] ;  /* 0x0000fd00ff057b82 */ /* 0x001e220000000800 */
[----:B------:R-:W-:Y:S01]  /*bc40*/  BSSY B2, `(.L_x_581) ;  /* 0x000002c000027945 */ /* 0x000fe20003800000 */
[-C--:B0-----:R-:W-:Y:S02]  /*bc50*/  ISETP.GE.AND P0, PT, R214, R5.reuse, PT ;  /* 0x00000005d600720c */ /* 0x081fe40003f06270 */
[-C--:B------:R-:W-:Y:S02]  /*bc60*/  ISETP.GE.AND P1, PT, R221, R5.reuse, PT ;  /* 0x00000005dd00720c */ /* 0x080fe40003f26270 */
[-C--:B------:R-:W-:Y:S02]  /*bc70*/  ISETP.GE.AND P2, PT, R220, R5.reuse, PT ;  /* 0x00000005dc00720c */ /* 0x080fe40003f46270 */
[----:B------:R-:W-:-:S07]  /*bc80*/  ISETP.GE.AND P3, PT, R222, R5, PT ;  /* 0x00000005de00720c */ /* 0x000fce0003f66270 */
[----:B------:R-:W-:Y:S06]  /*bc90*/  @P0 BRA `(.L_x_582) ;  /* 0x0000000000980947 */ /* 0x000fec0003800000 */
[----:B------:R-:W0:Y:S01]  /*bca0*/  LDS.128 R4, [R30] ;  /* 0x000000001e047984 */ /* 0x000e220000000c00 */
[----:B------:R-:W-:Y:S02]  /*bcb0*/  HADD2.F32 R39, -RZ, R27.H0_H0 ;  /* 0x2000001bff277230 */ /* 0x000fe40000004100 */
[----:B------:R-:W-:Y:S02]  /*bcc0*/  HADD2.F32 R37, -RZ, R25.H0_H0 ;  /* 0x20000019ff257230 */ /* 0x000fe40000004100 */
[----:B------:R-:W-:Y:S02]  /*bcd0*/  HADD2.F32 R36, -RZ, R26.H0_H0 ;  /* 0x2000001aff247230 */ /* 0x000fe40000004100 */
[----:B------:R-:W-:Y:S02]  /*bce0*/  HADD2.F32 R38, -RZ, R29.H0_H0 ;  /* 0x2000001dff267230 */ /* 0x000fe40000004100 */
[--C-:B0-----:R-:W-:Y:S02]  /*bcf0*/  HADD2.F32 R32, -RZ, R4.reuse.H0_H0 ;  /* 0x20000004ff207230 */ /* 0x101fe40000004100 */
[----:B------:R-:W-:-:S02]  /*bd00*/  HADD2.F32 R4, -RZ, R4.H1_H1 ;  /* 0x30000004ff047230 */ /* 0x000fc40000004100 */
[--C-:B------:R-:W-:Y:S02]  /*bd10*/  HADD2.F32 R33, -RZ, R5.reuse.H0_H0 ;  /* 0x20000005ff217230 */ /* 0x100fe40000004100 */
[----:B------:R-:W-:Y:S02]  /*bd20*/  HADD2.F32 R5, -RZ, R5.H1_H1 ;  /* 0x30000005ff057230 */ /* 0x000fe40000004100 */
[C---:B------:R-:W-:Y:S01]  /*bd30*/  FMUL.FTZ R41, R4.reuse, R39 ;  /* 0x0000002704297220 */ /* 0x040fe20000410000 */
[-C--:B------:R-:W-:Y:S01]  /*bd40*/  FMUL.FTZ R4, R4, R37.reuse ;  /* 0x0000002504047220 */ /* 0x080fe20000410000 */
[--C-:B------:R-:W-:Y:S02]  /*bd50*/  HADD2.F32 R34, -RZ, R6.reuse.H0_H0 ;  /* 0x20000006ff227230 */ /* 0x100fe40000004100 */
[----:B------:R-:W-:Y:S02]  /*bd60*/  HADD2.F32 R35, -RZ, R7.H0_H0 ;  /* 0x20000007ff237230 */ /* 0x000fe40000004100 */
[C---:B------:R-:W-:Y:S01]  /*bd70*/  FMUL.FTZ R42, R5.reuse, R38 ;  /* 0x00000026052a7220 */ /* 0x040fe20000410000 */
[C---:B------:R-:W-:Y:S01]  /*bd80*/  FFMA.FTZ R41, R32.reuse, R37, -R41 ;  /* 0x0000002520297223 */ /* 0x040fe20000010829 */
[----:B------:R-:W-:Y:S01]  /*bd90*/  FFMA.FTZ R40, R32, R39, R4 ;  /* 0x0000002720287223 */ /* 0x000fe20000010004 */
[----:B------:R-:W-:Y:S01]  /*bda0*/  FMUL.FTZ R44, R5, R36 ;  /* 0x00000024052c7220 */ /* 0x000fe20000410000 */
[----:B------:R-:W-:-:S02]  /*bdb0*/  HADD2.F32 R6, -RZ, R6.H1_H1 ;  /* 0x30000006ff067230 */ /* 0x000fc40000004100 */
[C---:B------:R-:W-:Y:S01]  /*bdc0*/  FFMA.FTZ R42, R33.reuse, R36, -R42 ;  /* 0x00000024212a7223 */ /* 0x040fe2000001082a */
[----:B------:R-:W-:Y:S02]  /*bdd0*/  HADD2.F32 R7, -RZ, R7.H1_H1 ;  /* 0x30000007ff077230 */ /* 0x000fe40000004100 */
[----:B------:R-:W-:Y:S01]  /*bde0*/  FFMA.FTZ R33, R33, R38, R44 ;  /* 0x0000002621217223 */ /* 0x000fe2000001002c */
[----:B------:R-:W-:Y:S02]  /*bdf0*/  HADD2.F32 R37, -RZ, R27.H1_H1 ;  /* 0x3000001bff257230 */ /* 0x000fe40000004100 */
[----:B------:R-:W-:Y:S02]  /*be00*/  HADD2.F32 R5, -RZ, R25.H1_H1 ;  /* 0x30000019ff057230 */ /* 0x000fe40000004100 */
[----:B------:R-:W-:Y:S02]  /*be10*/  HADD2.F32 R32, -RZ, R29.H1_H1 ;  /* 0x3000001dff207230 */ /* 0x000fe40000004100 */
[----:B------:R-:W-:Y:S01]  /*be20*/  FMUL.FTZ R39, R6, R37 ;  /* 0x0000002506277220 */ /* 0x000fe20000410000 */
[----:B------:R-:W-:-:S02]  /*be30*/  HADD2.F32 R4, -RZ, R26.H1_H1 ;  /* 0x3000001aff047230 */ /* 0x000fc40000004100 */
[-C--:B------:R-:W-:Y:S01]  /*be40*/  FMUL.FTZ R36, R6, R5.reuse ;  /* 0x0000000506247220 */ /* 0x080fe20000410000 */
[C---:B------:R-:W-:Y:S01]  /*be50*/  FMUL.FTZ R38, R7.reuse, R32 ;  /* 0x0000002007267220 */ /* 0x040fe20000410000 */
[C---:B------:R-:W-:Y:S01]  /*be60*/  FFMA.FTZ R6, R34.reuse, R5, -R39 ;  /* 0x0000000522067223 */ /* 0x040fe20000010827 */
[-C--:B------:R-:W-:Y:S01]  /*be70*/  FMUL.FTZ R43, R7, R4.reuse ;  /* 0x00000004072b7220 */ /* 0x080fe20000410000 */
[----:B------:R-:W-:Y:S01]  /*be80*/  FFMA.FTZ R37, R34, R37, R36 ;  /* 0x0000002522257223 */ /* 0x000fe20000010024 */
[C---:B------:R-:W-:Y:S01]  /*be90*/  FFMA.FTZ R7, R35.reuse, R4, -R38 ;  /* 0x0000000423077223 */ /* 0x040fe20000010826 */
[----:B------:R-:W-:Y:S01]  /*bea0*/  F2FP.F16.F32.PACK_AB R4, R40, R41 ;  /* 0x000000292804723e */ /* 0x000fe200000000ff */
[----:B------:R-:W-:Y:S01]  /*beb0*/  FFMA.FTZ R32, R35, R32, R43 ;  /* 0x0000002023207223 */ /* 0x000fe2000001002b */
[----:B------:R-:W-:Y:S02]  /*bec0*/  F2FP.F16.F32.PACK_AB R5, R33, R42 ;  /* 0x0000002a2105723e */ /* 0x000fe400000000ff */
[----:B------:R-:W-:-:S02]  /*bed0*/  F2FP.F16.F32.PACK_AB R6, R37, R6 ;  /* 0x000000062506723e */ /* 0x000fc400000000ff */
[----:B------:R-:W-:-:S05]  /*bee0*/  F2FP.F16.F32.PACK_AB R7, R32, R7 ;  /* 0x000000072007723e */ /* 0x000fca00000000ff */
[----:B------:R0:W-:Y:S02]  /*bef0*/  STS.128 [R30], R4 ;  /* 0x000000041e007388 */ /* 0x0001e40000000c00 */
.L_x_582:
[----:B------:R-:W-:Y:S05]  /*bf00*/  BSYNC B2 ;  /* 0x0000000000027941 */ /* 0x000fea0003800000 */
.L_x_581:
[----:B------:R-:W-:Y:S04]  /*bf10*/  BSSY B2, `(.L_x_583) ;  /* 0x0000028000027945 */ /* 0x000fe80003800000 */
[----:B------:R-:W-:Y:S05]  /*bf20*/  @P1 BRA `(.L_x_584) ;  /* 0x0000000000981947 */ /* 0x000fea0003800000 */
[----:B0-----:R-:W0:Y:S01]  /*bf30*/  LDS.128 R4, [R30+0x4000] ;  /* 0x004000001e047984 */ /* 0x001e220000000c00 */
        /* <DEDUP_REMOVED lines=36> */
[----:B------:R1:W-:Y:S02]  /*c180*/  STS.128 [R30+0x4000], R4 ;  /* 0x004000041e007388 */ /* 0x0003e40000000c00 */
.L_x_584:
[----:B------:R-:W-:Y:S05]  /*c190*/  BSYNC B2 ;  /* 0x0000000000027941 */ /* 0x000fea0003800000 */
.L_x_583:
[----:B------:R-:W-:Y:S04]  /*c1a0*/  BSSY B2, `(.L_x_585) ;  /* 0x0000028000027945 */ /* 0x000fe80003800000 */
[----:B------:R-:W-:Y:S05]  /*c1b0*/  @P2 BRA `(.L_x_586) ;  /* 0x0000000000982947 */ /* 0x000fea0003800000 */
[----:B01----:R-:W0:Y:S01]  /*c1c0*/  LDS.128 R4, [R30+0x8000] ;  /* 0x008000001e047984 */ /* 0x003e220000000c00 */
        /* <DEDUP_REMOVED lines=37> */
.L_x_586:
[----:B------:R-:W-:Y:S05]  /*c420*/  BSYNC B2 ;  /* 0x0000000000027941 */ /* 0x000fea0003800000 */
.L_x_585:
[----:B------:R-:W-:Y:S05]  /*c430*/  @P3 BRA `(.L_x_580) ;  /* 0x0000000000983947 */ /* 0x000fea0003800000 */
[----:B012---:R-:W0:Y:S01]  /*c440*/  LDS.128 R4, [R30+0xc000] ;  /* 0x00c000001e047984 */ /* 0x007e220000000c00 */
        /* <DEDUP_REMOVED lines=37> */
.L_x_580:
[----:B------:R-:W-:Y:S05]  /*c6a0*/  BSYNC B1 ;  /* 0x0000000000017941 */ /* 0x000fea0003800000 */
.L_x_579:
[----:B------:R-:W-:Y:S01]  /*c6b0*/  ISETP.GE.AND P0, PT, R31, R0, PT ;  /* 0x000000001f00720c */ /* 0x000fe20003f06270 */
[----:B------:R-:W-:-:S12]  /*c6c0*/  BSSY B1, `(.L_x_587) ;  /* 0x00000a9000017945 */ /* 0x000fd80003800000 */
[----:B------:R-:W-:Y:S05]  /*c6d0*/  @P0 BRA `(.L_x_588) ;  /* 0x00000008009c0947 */ /* 0x000fea0003800000 */
[----:B0123--:R-:W0:Y:S01]  /*c6e0*/  LDC R5, c[0x0][0x3f4] ;  /* 0x0000fd00ff057b82 */ /* 0x00fe220000000800 */
[----:B------:R-:W-:Y:S01]  /*c6f0*/  BSSY B2, `(.L_x_589) ;  /* 0x000002c000027945 */ /* 0x000fe20003800000 */
[-C--:B0-----:R-:W-:Y:S02]  /*c700*/  ISETP.GE.AND P0, PT, R214, R5.reuse, PT ;  /* 0x00000005d600720c */ /* 0x081fe40003f06270 */
[-C--:B------:R-:W-:Y:S02]  /*c710*/  ISETP.GE.AND P1, PT, R221, R5.reuse, PT ;  /* 0x00000005dd00720c */ /* 0x080fe40003f26270 */
[-C--:B------:R-:W-:Y:S02]  /*c720*/  ISETP.GE.AND P2, PT, R220, R5.reuse, PT ;  /* 0x00000005dc00720c */ /* 0x080fe40003f46270 */
[----:B------:R-:W-:-:S07]  /*c730*/  ISETP.GE.AND P3, PT, R222, R5, PT ;  /* 0x00000005de00720c */ /* 0x000fce0003f66270 */
[----:B------:R-:W-:Y:S06]  /*c740*/  @P0 BRA `(.L_x_590) ;  /* 0x0000000000980947 */ /* 0x000fec0003800000 */
[----:B------:R-:W0:Y:S01]  /*c750*/  LDS.128 R4, [R30+0x1000] ;  /* 0x001000001e047984 */ /* 0x000e220000000c00 */
[----:B------:R-:W-:Y:S02]  /*c760*/  HADD2.F32 R39, -RZ, R27.H0_H0 ;  /* 0x2000001bff277230 */ /* 0x000fe40000004100 */
[----:B------:R-:W-:Y:S02]  /*c770*/  HADD2.F32 R37, -RZ, R25.H0_H0 ;  /* 0x20000019ff257230 */ /* 0x000fe40000004100 */
[----:B------:R-:W-:Y:S02]  /*c780*/  HADD2.F32 R42, -RZ, R29.H0_H0 ;  /* 0x2000001dff2a7230 */ /* 0x000fe40000004100 */
[----:B------:R-:W-:Y:S02]  /*c790*/  HADD2.F32 R40, -RZ, R26.H0_H0 ;  /* 0x2000001aff287230 */ /* 0x000fe40000004100 */
[----:B------:R-:W-:Y:S02]  /*c7a0*/  HADD2.F32 R41, -RZ, R27.H1_H1 ;  /* 0x3000001bff297230 */ /* 0x000fe40000004100 */
[----:B------:R-:W-:-:S02]  /*c7b0*/  HADD2.F32 R44, -RZ, R29.H1_H1 ;  /* 0x3000001dff2c7230 */ /* 0x000fc40000004100 */
[--C-:B0-----:R-:W-:Y:S02]  /*c7c0*/  HADD2.F32 R31, -RZ, R4.reuse.H0_H0 ;  /* 0x20000004ff1f7230 */ /* 0x101fe40000004100 */
[----:B------:R-:W-:Y:S02]  /*c7d0*/  HADD2.F32 R4, -RZ, R4.H1_H1 ;  /* 0x30000004ff047230 */ /* 0x000fe40000004100 */
[--C-:B------:R-:W-:Y:S02]  /*c7e0*/  HADD2.F32 R32, -RZ, R5.reuse.H0_H0 ;  /* 0x20000005ff207230 */ /* 0x100fe40000004100 */
[----:B------:R-:W-:Y:S02]  /*c7f0*/  HADD2.F32 R5, -RZ, R5.H1_H1 ;  /* 0x30000005ff057230 */ /* 0x000fe40000004100 */
[-C--:B------:R-:W-:Y:S01]  /*c800*/  FMUL.FTZ R36, R39, R4.reuse ;  /* 0x0000000427247220 */ /* 0x080fe20000410000 */
[----:B------:R-:W-:Y:S01]  /*c810*/  FMUL.FTZ R38, R37, R4 ;  /* 0x0000000425267220 */ /* 0x000fe20000410000 */
[----:B------:R-:W-:-:S02]  /*c820*/  HADD2.F32 R33, -RZ, R6.H0_H0 ;  /* 0x20000006ff217230 */ /* 0x000fc40000004100 */
[----:B------:R-:W-:Y:S01]  /*c830*/  FMUL.FTZ R35, R42, R5 ;  /* 0x000000052a237220 */ /* 0x000fe20000410000 */
[----:B------:R-:W-:Y:S01]  /*c840*/  FFMA.FTZ R4, R37, R31, -R36 ;  /* 0x0000001f25047223 */ /* 0x000fe20000010824 */
[--C-:B------:R-:W-:Y:S02]  /*c850*/  HADD2.F32 R34, -RZ, R7.reuse.H0_H0 ;  /* 0x20000007ff227230 */ /* 0x100fe40000004100 */
[C---:B------:R-:W-:Y:S01]  /*c860*/  FMUL.FTZ R37, R40.reuse, R5 ;  /* 0x0000000528257220 */ /* 0x040fe20000410000 */
[----:B------:R-:W-:Y:S02]  /*c870*/  HADD2.F32 R6, -RZ, R6.H1_H1 ;  /* 0x30000006ff067230 */ /* 0x000fe40000004100 */
[----:B------:R-:W-:Y:S01]  /*c880*/  FFMA.FTZ R31, R39, R31, R38 ;  /* 0x0000001f271f7223 */ /* 0x000fe20000010026 */
[----:B------:R-:W-:Y:S02]  /*c890*/  HADD2.F32 R7, -RZ, R7.H1_H1 ;  /* 0x30000007ff077230 */ /* 0x000fe40000004100 */
[----:B------:R-:W-:Y:S01]  /*c8a0*/  FFMA.FTZ R5, R40, R32, -R35 ;  /* 0x0000002028057223 */ /* 0x000fe20000010823 */
[----:B------:R-:W-:-:S02]  /*c8b0*/  HADD2.F32 R39, -RZ, R25.H1_H1 ;  /* 0x30000019ff277230 */ /* 0x000fc40000004100 */
[----:B------:R-:W-:Y:S01]  /*c8c0*/  FFMA.FTZ R32, R42, R32, R37 ;  /* 0x000000202a207223 */ /* 0x000fe20000010025 */
[----:B------:R-:W-:Y:S02]  /*c8d0*/  HADD2.F32 R40, -RZ, R26.H1_H1 ;  /* 0x3000001aff287230 */ /* 0x000fe40000004100 */
[-C--:B------:R-:W-:Y:S01]  /*c8e0*/  FMUL.FTZ R36, R41, R6.reuse ;  /* 0x0000000629247220 */ /* 0x080fe20000410000 */
[-C--:B------:R-:W-:Y:S01]  /*c8f0*/  FMUL.FTZ R35, R44, R7.reuse ;  /* 0x000000072c237220 */ /* 0x080fe20000410000 */
[----:B------:R-:W-:Y:S01]  /*c900*/  FMUL.FTZ R38, R39, R6 ;  /* 0x0000000627267220 */ /* 0x000fe20000410000 */
[----:B------:R-:W-:Y:S01]  /*c910*/  F2FP.F16.F32.PACK_AB R4, R31, R4 ;  /* 0x000000041f04723e */ /* 0x000fe200000000ff */
[C---:B------:R-:W-:Y:S01]  /*c920*/  FMUL.FTZ R37, R40.reuse, R7 ;  /* 0x0000000728257220 */ /* 0x040fe20000410000 */
[-C--:B------:R-:W-:Y:S01]  /*c930*/  FFMA.FTZ R6, R39, R33.reuse, -R36 ;  /* 0x0000002127067223 */ /* 0x080fe20000010824 */
[-C--:B------:R-:W-:Y:S01]  /*c940*/  FFMA.FTZ R7, R40, R34.reuse, -R35 ;  /* 0x0000002228077223 */ /* 0x080fe20000010823 */
[----:B------:R-:W-:Y:S01]  /*c950*/  FFMA.FTZ R33, R41, R33, R38 ;  /* 0x0000002129217223 */ /* 0x000fe20000010026 */
[----:B------:R-:W-:Y:S01]  /*c960*/  FFMA.FTZ R34, R44, R34, R37 ;  /* 0x000000222c227223 */ /* 0x000fe20000010025 */
[----:B------:R-:W-:-:S03]  /*c970*/  F2FP.F16.F32.PACK_AB R5, R32, R5 ;  /* 0x000000052005723e */ /* 0x000fc600000000ff */
[----:B------:R-:W-:Y:S02]  /*c980*/  F2FP.F16.F32.PACK_AB R6, R33, R6 ;  /* 0x000000062106723e */ /* 0x000fe400000000ff */
[----:B------:R-:W-:-:S05]  /*c990*/  F2FP.F16.F32.PACK_AB R7, R34, R7 ;  /* 0x000000072207723e */ /* 0x000fca00000000ff */
[----:B------:R0:W-:Y:S02]  /*c9a0*/  STS.128 [R30+0x1000], R4 ;  /* 0x001000041e007388 */ /* 0x0001e40000000c00 */
.L_x_590:
[----:B------:R-:W-:Y:S05]  /*c9b0*/  BSYNC B2 ;  /* 0x0000000000027941 */ /* 0x000fea0003800000 */
.L_x_589:
[----:B------:R-:W-:Y:S04]  /*c9c0*/  BSSY B2, `(.L_x_591) ;  /* 0x0000028000027945 */ /* 0x000fe80003800000 */
[----:B------:R-:W-:Y:S05]  /*c9d0*/  @P1 BRA `(.L_x_592) ;  /* 0x0000000000981947 */ /* 0x000fea0003800000 */
[----:B0-----:R-:W0:Y:S01]  /*c9e0*/  LDS.128 R4, [R30+0x5000] ;  /* 0x005000001e047984 */ /* 0x001e220000000c00 */
        /* <DEDUP_REMOVED lines=37> */
.L_x_592:
[----:B------:R-:W-:Y:S05]  /*cc40*/  BSYNC B2 ;  /* 0x0000000000027941 */ /* 0x000fea0003800000 */
.L_x_591:
[----:B------:R-:W-:Y:S04]  /*cc50*/  BSSY B2, `(.L_x_593) ;  /* 0x0000028000027945 */ /* 0x000fe80003800000 */
[----:B------:R-:W-:Y:S05]  /*cc60*/  @P2 BRA `(.L_x_594) ;  /* 0x0000000000982947 */ /* 0x000fea0003800000 */
[----:B01----:R-:W0:Y:S01]  /*cc70*/  LDS.128 R4, [R30+0x9000] ;  /* 0x009000001e047984 */ /* 0x003e220000000c00 */
        /* <DEDUP_REMOVED lines=37> */
.L_x_594:
[----:B------:R-:W-:Y:S05]  /*ced0*/  BSYNC B2 ;  /* 0x0000000000027941 */ /* 0x000fea0003800000 */
.L_x_593:
[----:B------:R-:W-:Y:S05]  /*cee0*/  @P3 BRA `(.L_x_588) ;  /* 0x0000000000983947 */ /* 0x000fea0003800000 */
[----:B012---:R-:W0:Y:S01]  /*cef0*/  LDS.128 R4, [R30+0xd000] ;  /* 0x00d000001e047984 */ /* 0x007e220000000c00 */
        /* <DEDUP_REMOVED lines=37> */
.L_x_588:
[----:B------:R-:W-:Y:S05]  /*d150*/  BSYNC B1 ;  /* 0x0000000000017941 */ /* 0x000fea0003800000 */
.L_x_587:
[----:B01234-:R-:W-:Y:S01]  /*d160*/  VIADD R4, R219, 0x40 ;  /* 0x00000040db047836 */ /* 0x01ffe20000000000 */
[----:B------:R-:W-:Y:S04]  /*d170*/  BSSY B1, `(.L_x_595) ;  /* 0x00000aa000017945 */ /* 0x000fe80003800000 */
[----:B------:R-:W-:-:S13]  /*d180*/  ISETP.GE.AND P0, PT, R4, R0, PT ;  /* 0x000000000400720c */ /* 0x000fda0003f06270 */
[----:B------:R-:W-:Y:S05]  /*d190*/  @P0 BRA `(.L_x_596) ;  /* 0x00000008009c0947 */ /* 0x000fea0003800000 */
[----:B------:R-:W0:Y:S01]  /*d1a0*/  LDC R5, c[0x0][0x3f4] ;  /* 0x0000fd00ff057b82 */ /* 0x000e220000000800 */
        /* <DEDUP_REMOVED lines=44> */
.L_x_598:
[----:B------:R-:W-:Y:S05]  /*d470*/  BSYNC B2 ;  /* 0x0000000000027941 */ /* 0x000fea0003800000 */
.L_x_597:
        /* <DEDUP_REMOVED lines=40> */
.L_x_600:
[----:B------:R-:W-:Y:S05]  /*d700*/  BSYNC B2 ;  /* 0x0000000000027941 */ /* 0x000fea0003800000 */
.L_x_599:
        /* <DEDUP_REMOVED lines=40> */
.L_x_602:
[----:B------:R-:W-:Y:S05]  /*d990*/  BSYNC B2 ;  /* 0x0000000000027941 */ /* 0x000fea0003800000 */
.L_x_601:
        /* <DEDUP_REMOVED lines=39> */
.L_x_596:
[----:B------:R-:W-:Y:S05]  /*dc10*/  BSYNC B1 ;  /* 0x0000000000017941 */ /* 0x000fea0003800000 */
.L_x_595:
[----:B------:R-:W-:-:S13]  /*dc20*/  ISETP.GE.AND P0, PT, R21, R0, PT ;  /* 0x000000001500720c */ /* 0x000fda0003f06270 */
        /* <DEDUP_REMOVED lines=17> */
[-C--:B------:R-:W-:Y:S01]  /*dd40*/  FMUL.FTZ R33, R38, R4.reuse ;  /* 0x0000000426217220 */ /* 0x080fe20000410000 */
[C---:B------:R-:W-:Y:S01]  /*dd50*/  FMUL.FTZ R35, R36.reuse, R4 ;  /* 0x0000000424237220 */ /* 0x040fe20000410000 */
[--C-:B------:R-:W-:Y:S02]  /*dd60*/  HADD2.F32 R31, -RZ, R6.reuse.H0_H0 ;  /* 0x20000006ff1f7230 */ /* 0x100fe40000004100 */
[----:B------:R-:W-:Y:S02]  /*dd70*/  HADD2.F32 R32, -RZ, R7.H0_H0 ;  /* 0x20000007ff207230 */ /* 0x000fe40000004100 */
[-C--:B------:R-:W-:Y:S01]  /*dd80*/  FFMA.FTZ R4, R36, R0.reuse, -R33 ;  /* 0x0000000024047223 */ /* 0x080fe20000010821 */
[----:B------:R-:W-:Y:S01]  /*dd90*/  FFMA.FTZ R35, R38, R0, R35 ;  /* 0x0000000026237223 */ /* 0x000fe20000010023 */
[----:B------:R-:W-:-:S02]  /*dda0*/  HADD2.F32 R6, -RZ, R6.H1_H1 ;  /* 0x30000006ff067230 */ /* 0x000fc40000004100 */
[-C--:B------:R-:W-:Y:S01]  /*ddb0*/  FMUL.FTZ R34, R39, R5.reuse ;  /* 0x0000000527227220 */ /* 0x080fe20000410000 */
[----:B------:R-:W-:Y:S02]  /*ddc0*/  HADD2.F32 R7, -RZ, R7.H1_H1 ;  /* 0x30000007ff077230 */ /* 0x000fe40000004100 */
[C---:B------:R-:W-:Y:S01]  /*ddd0*/  FMUL.FTZ R0, R37.reuse, R5 ;  /* 0x0000000525007220 */ /* 0x040fe20000410000 */
[----:B------:R-:W-:Y:S02]  /*dde0*/  HADD2.F32 R33, -RZ, R27.H1_H1 ;  /* 0x3000001bff217230 */ /* 0x000fe40000004100 */
[-C--:B------:R-:W-:Y:S01]  /*ddf0*/  FFMA.FTZ R5, R37, R21.reuse, -R34 ;  /* 0x0000001525057223 */ /* 0x080fe20000010822 */
[----:B------:R-:W-:Y:S02]  /*de00*/  HADD2.F32 R38, -RZ, R29.H1_H1 ;  /* 0x3000001dff267230 */ /* 0x000fe40000004100 */
[----:B------:R-:W-:Y:S01]  /*de10*/  FFMA.FTZ R0, R39, R21, R0 ;  /* 0x0000001527007223 */ /* 0x000fe20000010000 */
[----:B------:R-:W-:Y:S01]  /*de20*/  HADD2.F32 R27, -RZ, R25.H1_H1 ;  /* 0x30000019ff1b7230 */ /* 0x000fe20000004100 */
[----:B------:R-:W-:Y:S01]  /*de30*/  F2FP.F16.F32.PACK_AB R4, R35, R4 ;  /* 0x000000042304723e */ /* 0x000fe200000000ff */
[----:B------:R-:W-:-:S02]  /*de40*/  HADD2.F32 R36, -RZ, R26.H1_H1 ;  /* 0x3000001aff247230 */ /* 0x000fc40000004100 */
[-C--:B------:R-:W-:Y:S01]  /*de50*/  FMUL.FTZ R26, R33, R6.reuse ;  /* 0x00000006211a7220 */ /* 0x080fe20000410000 */
[----:B------:R-:W-:Y:S01]  /*de60*/  FMUL.FTZ R21, R38, R7 ;  /* 0x0000000726157220 */ /* 0x000fe20000410000 */
[C---:B------:R-:W-:Y:S01]  /*de70*/  FMUL.FTZ R34, R27.reuse, R6 ;  /* 0x000000061b227220 */ /* 0x040fe20000410000 */
[----:B------:R-:W-:Y:S01]  /*de80*/  F2FP.F16.F32.PACK_AB R5, R0, R5 ;  /* 0x000000050005723e */ /* 0x000fe200000000ff */
[C---:B------:R-:W-:Y:S01]  /*de90*/  FMUL.FTZ R25, R36.reuse, R7 ;  /* 0x0000000724197220 */ /* 0x040fe20000410000 */
[-C--:B------:R-:W-:Y:S01]  /*dea0*/  FFMA.FTZ R6, R27, R31.reuse, -R26 ;  /* 0x0000001f1b067223 */ /* 0x080fe2000001081a */
[-C--:B------:R-:W-:Y:S01]  /*deb0*/  FFMA.FTZ R7, R36, R32.reuse, -R21 ;  /* 0x0000002024077223 */ /* 0x080fe20000010815 */
[----:B------:R-:W-:Y:S01]  /*dec0*/  FFMA.FTZ R31, R33, R31, R34 ;  /* 0x0000001f211f7223 */ /* 0x000fe20000010022 */
[----:B------:R-:W-:-:S04]  /*ded0*/  FFMA.FTZ R32, R38, R32, R25 ;  /* 0x0000002026207223 */ /* 0x000fc80000010019 */
[----:B------:R-:W-:Y:S02]  /*dee0*/  F2FP.F16.F32.PACK_AB R6, R31, R6 ;  /* 0x000000061f06723e */ /* 0x000fe400000000ff */
[----:B------:R-:W-:-:S05]  /*def0*/  F2FP.F16.F32.PACK_AB R7, R32, R7 ;  /* 0x000000072007723e */ /* 0x000fca00000000ff */
[----:B------:R0:W-:Y:S02]  /*df00*/  STS.128 [R30+0x3000], R4 ;  /* 0x003000041e007388 */ /* 0x0001e40000000c00 */
.L_x_605:
[----:B------:R-:W-:Y:S05]  /*df10*/  BSYNC B1 ;  /* 0x0000000000017941 */ /* 0x000fea0003800000 */
.L_x_604:
        /* <DEDUP_REMOVED lines=13> */
[----:B------:R-:W-:Y:S02]  /*dff0*/  HADD2.F32 R25, -RZ, R6.H0_H0 ;  /* 0x20000006ff197230 */ /* 0x000fe40000004100 */
[-C--:B------:R-:W-:Y:S01]  /*e000*/  FMUL.FTZ R32, R33, R5.reuse ;  /* 0x0000000521207220 */ /* 0x080fe20000410000 */
[-C--:B------:R-:W-:Y:S01]  /*e010*/  FFMA.FTZ R4, R34, R0.reuse, -R27 ;  /* 0x0000000022047223 */ /* 0x080fe2000001081b */
[----:B------:R-:W-:Y:S01]  /*e020*/  FFMA.FTZ R29, R36, R0, R29 ;  /* 0x00000000241d7223 */ /* 0x000fe2000001001d */
[----:B------:R-:W-:Y:S01]  /*e030*/  FMUL.FTZ R0, R31, R5 ;  /* 0x000000051f007220 */ /* 0x000fe20000410000 */
[----:B------:R-:W-:-:S02]  /*e040*/  HADD2.F32 R26, -RZ, R7.H0_H0 ;  /* 0x20000007ff1a7230 */ /* 0x000fc40000004100 */
[-C--:B------:R-:W-:Y:S01]  /*e050*/  FFMA.FTZ R5, R31, R21.reuse, -R32 ;  /* 0x000000151f057223 */ /* 0x080fe20000010820 */
[----:B------:R-:W-:Y:S02]  /*e060*/  HADD2.F32 R6, -RZ, R6.H1_H1 ;  /* 0x30000006ff067230 */ /* 0x000fe40000004100 */
[----:B------:R-:W-:Y:S01]  /*e070*/  FFMA.FTZ R0, R33, R21, R0 ;  /* 0x0000001521007223 */ /* 0x000fe20000010000 */
[----:B------:R-:W-:Y:S01]  /*e080*/  HADD2.F32 R7, -RZ, R7.H1_H1 ;  /* 0x30000007ff077230 */ /* 0x000fe20000004100 */
[----:B------:R-:W-:Y:S01]  /*e090*/  F2FP.F16.F32.PACK_AB R4, R29, R4 ;  /* 0x000000041d04723e */ /* 0x000fe200000000ff */
[----:B------:R-:W-:Y:S02]  /*e0a0*/  HADD2.F32 R31, -RZ, R20.H1_H1 ;  /* 0x30000014ff1f7230 */ /* 0x000fe40000004100 */
[----:B------:R-:W-:Y:S01]  /*e0b0*/  HADD2.F32 R32, -RZ, R24.H1_H1 ;  /* 0x30000018ff207230 */ /* 0x000fe20000004100 */
[----:B------:R-:W-:Y:S01]  /*e0c0*/  F2FP.F16.F32.PACK_AB R5, R0, R5 ;  /* 0x000000050005723e */ /* 0x000fe200000000ff */
[----:B------:R-:W-:-:S02]  /*e0d0*/  HADD2.F32 R27, -RZ, R14.H1_H1 ;  /* 0x3000000eff1b7230 */ /* 0x000fc40000004100 */
[-C--:B------:R-:W-:Y:S01]  /*e0e0*/  FMUL.FTZ R14, R31, R6.reuse ;  /* 0x000000061f0e7220 */ /* 0x080fe20000410000 */
[----:B------:R-:W-:Y:S02]  /*e0f0*/  HADD2.F32 R24, -RZ, R15.H1_H1 ;  /* 0x3000000fff187230 */ /* 0x000fe40000004100 */
[----:B------:R-:W-:Y:S01]  /*e100*/  FMUL.FTZ R15, R32, R7 ;  /* 0x00000007200f7220 */ /* 0x000fe20000410000 */
[C---:B------:R-:W-:Y:S01]  /*e110*/  FMUL.FTZ R20, R27.reuse, R6 ;  /* 0x000000061b147220 */ /* 0x040fe20000410000 */
[----:B------:R-:W-:Y:S01]  /*e120*/  FFMA.FTZ R6, R27, R25, -R14 ;  /* 0x000000191b067223 */ /* 0x000fe2000001080e */
[C---:B------:R-:W-:Y:S01]  /*e130*/  FMUL.FTZ R21, R24.reuse, R7 ;  /* 0x0000000718157220 */ /* 0x040fe20000410000 */
[-C--:B------:R-:W-:Y:S01]  /*e140*/  FFMA.FTZ R7, R24, R26.reuse, -R15 ;  /* 0x0000001a18077223 */ /* 0x080fe2000001080f */
[----:B------:R-:W-:Y:S02]  /*e150*/  FFMA.FTZ R25, R31, R25, R20 ;  /* 0x000000191f197223 */ /* 0x000fe40000010014 */
[----:B------:R-:W-:-:S03]  /*e160*/  FFMA.FTZ R26, R32, R26, R21 ;  /* 0x0000001a201a7223 */ /* 0x000fc60000010015 */
[----:B------:R-:W-:Y:S02]  /*e170*/  F2FP.F16.F32.PACK_AB R6, R25, R6 ;  /* 0x000000061906723e */ /* 0x000fe400000000ff */
[----:B------:R-:W-:-:S05]  /*e180*/  F2FP.F16.F32.PACK_AB R7, R26, R7 ;  /* 0x000000071a07723e */ /* 0x000fca00000000ff */
[----:B------:R1:W-:Y:S02]  /*e190*/  STS.128 [R30+0x7000], R4 ;  /* 0x007000041e007388 */ /* 0x0003e40000000c00 */
.L_x_607:
[----:B------:R-:W-:Y:S05]  /*e1a0*/  BSYNC B1 ;  /* 0x0000000000017941 */ /* 0x000fea0003800000 */
.L_x_606:
        /* <DEDUP_REMOVED lines=16> */
[-C--:B------:R-:W-:Y:S01]  /*e2b0*/  FMUL.FTZ R27, R34, R5.reuse ;  /* 0x00000005221b7220 */ /* 0x080fe20000410000 */
[----:B------:R-:W-:Y:S01]  /*e2c0*/  FFMA.FTZ R4, R24, R0, -R21 ;  /* 0x0000000018047223 */ /* 0x000fe20000010815 */
[C---:B------:R-:W-:Y:S01]  /*e2d0*/  FMUL.FTZ R21, R26.reuse, R5 ;  /* 0x000000051a157220 */ /* 0x040fe20000410000 */
[--C-:B------:R-:W-:Y:S02]  /*e2e0*/  HADD2.F32 R20, -RZ, R7.reuse.H0_H0 ;  /* 0x20000007ff147230 */ /* 0x100fe40000004100 */
[----:B------:R-:W-:Y:S01]  /*e2f0*/  FFMA.FTZ R5, R26, R14, -R27 ;  /* 0x0000000e1a057223 */ /* 0x000fe2000001081b */
[----:B------:R-:W-:Y:S02]  /*e300*/  HADD2.F32 R6, -RZ, R6.H1_H1 ;  /* 0x30000006ff067230 */ /* 0x000fe40000004100 */
[----:B------:R-:W-:Y:S01]  /*e310*/  FFMA.FTZ R25, R32, R0, R25 ;  /* 0x0000000020197223 */ /* 0x000fe20000010019 */
[----:B------:R-:W-:Y:S02]  /*e320*/  HADD2.F32 R7, -RZ, R7.H1_H1 ;  /* 0x30000007ff077230 */ /* 0x000fe40000004100 */
[----:B------:R-:W-:Y:S01]  /*e330*/  FFMA.FTZ R14, R34, R14, R21 ;  /* 0x0000000e220e7223 */ /* 0x000fe20000010015 */
[----:B------:R-:W-:-:S02]  /*e340*/  HADD2.F32 R27, -RZ, R10.H1_H1 ;  /* 0x3000000aff1b7230 */ /* 0x000fc40000004100 */
[----:B------:R-:W-:Y:S01]  /*e350*/  FMUL.FTZ R0, R29, R6 ;  /* 0x000000061d007220 */ /* 0x000fe20000410000 */
[----:B------:R-:W-:Y:S02]  /*e360*/  HADD2.F32 R10, -RZ, R11.H1_H1 ;  /* 0x3000000bff0a7230 */ /* 0x000fe40000004100 */
[----:B------:R-:W-:Y:S01]  /*e370*/  FMUL.FTZ R11, R12, R7 ;  /* 0x000000070c0b7220 */ /* 0x000fe20000410000 */
[----:B------:R-:W-:Y:S01]  /*e380*/  F2FP.F16.F32.PACK_AB R4, R25, R4 ;  /* 0x000000041904723e */ /* 0x000fe200000000ff */
[C---:B------:R-:W-:Y:S01]  /*e390*/  FMUL.FTZ R6, R27.reuse, R6 ;  /* 0x000000061b067220 */ /* 0x040fe20000410000 */
[----:B------:R-:W-:Y:S01]  /*e3a0*/  FFMA.FTZ R0, R27, R15, -R0 ;  /* 0x0000000f1b007223 */ /* 0x000fe20000010800 */
[C---:B------:R-:W-:Y:S01]  /*e3b0*/  FMUL.FTZ R13, R10.reuse, R7 ;  /* 0x000000070a0d7220 */ /* 0x040fe20000410000 */
[-C--:B------:R-:W-:Y:S01]  /*e3c0*/  FFMA.FTZ R7, R10, R20.reuse, -R11 ;  /* 0x000000140a077223 */ /* 0x080fe2000001080b */
[----:B------:R-:W-:Y:S01]  /*e3d0*/  FFMA.FTZ R15, R29, R15, R6 ;  /* 0x0000000f1d0f7223 */ /* 0x000fe20000010006 */
[----:B------:R-:W-:Y:S01]  /*e3e0*/  F2FP.F16.F32.PACK_AB R5, R14, R5 ;  /* 0x000000050e05723e */ /* 0x000fe200000000ff */
[----:B------:R-:W-:-:S03]  /*e3f0*/  FFMA.FTZ R20, R12, R20, R13 ;  /* 0x000000140c147223 */ /* 0x000fc6000001000d */
[----:B------:R-:W-:Y:S02]  /*e400*/  F2FP.F16.F32.PACK_AB R6, R15, R0 ;  /* 0x000000000f06723e */ /* 0x000fe400000000ff */
[----:B------:R-:W-:-:S05]  /*e410*/  F2FP.F16.F32.PACK_AB R7, R20, R7 ;  /* 0x000000071407723e */ /* 0x000fca00000000ff */
[----:B------:R2:W-:Y:S02]  /*e420*/  STS.128 [R30+0xb000], R4 ;  /* 0x00b000041e007388 */ /* 0x0005e40000000c00 */
.L_x_609:
[----:B------:R-:W-:Y:S05]  /*e430*/  BSYNC B1 ;  /* 0x0000000000017941 */ /* 0x000fea0003800000 */
.L_x_608:
        /* <DEDUP_REMOVED lines=38> */
[----:B------:R4:W-:Y:S01]  /*e6a0*/  STS.128 [R30+0xf000], R4 ;  /* 0x00f000041e007388 */ /* 0x0009e20000000c00 */
[----:B------:R-:W-:Y:S05]  /*e6b0*/  BRA `(.L_x_603) ;  /* 0x0000003800587947 */ /* 0x000fea0003800000 */
.L_x_573:
[----:B------:R-:W-:-:S03]  /*e6c0*/  UMOV UR4, 0xffffffff ;  /* 0xffffffff00047882 */ /* 0x000fc60000000000 */
[----:B------:R-:W-:Y:S05]  /*e6d0*/  BRA.DIV UR4, `(.L_x_610) ;  /* 0x0000019604987947 */ /* 0x000fea000b800000 */
[----:B------:R0:W1:Y:S04]  /*e6e0*/  SHFL.IDX PT, R0, R24, RZ, 0x181f ;  /* 0x00181fff18007589 */ /* 0x00006800000e0000 */
[----:B------:R-:W2:Y:S04]  /*e6f0*/  SHFL.IDX PT, R2, R2, RZ, 0x181f ;  /* 0x00181fff02027589 */ /* 0x000ea800000e0000 */
[----:B------:R0:W3:Y:S04]  /*e700*/  SHFL.IDX PT, R3, R26, RZ, 0x181f ;  /* 0x00181fff1a037589 */ /* 0x0000e800000e0000 */
[----:B------:R0:W4:Y:S02]  /*e710*/  SHFL.IDX PT, R20, R25, RZ, 0x181f ;  /* 0x00181fff19147589 */ /* 0x00012400000e0000 */
.L_x_857:
[----:B------:R-:W-:Y:S01]  /*e720*/  ULDC UR4, c[0x0][0x448] ;  /* 0x0001120000047ab9 */ /* 0x000fe20000000800 */
[----:B------:R-:W-:Y:S01]  /*e730*/  BSSY B1, `(.L_x_611) ;  /* 0x0000029000017945 */ /* 0x000fe20003800000 */
[----:B------:R-:W-:Y:S01]  /*e740*/  IMAD R39, R140, UR4, RZ ;  /* 0x000000048c277c24 */ /* 0x000fe2000f8e02ff */
[----:B------:R-:W-:Y:S02]  /*e750*/  CS2R R4, SRZ ;  /* 0x0000000000047805 */ /* 0x000fe4000001ff00 */
[----:B------:R-:W-:Y:S02]  /*e760*/  CS2R R6, SRZ ;  /* 0x0000000000067805 */ /* 0x000fe4000001ff00 */
[----:B------:R-:W-:Y:S02]  /*e770*/  CS2R R10, SRZ ;  /* 0x00000000000a7805 */ /* 0x000fe4000001ff00 */
[----:B------:R-:W-:Y:S02]  /*e780*/  CS2R R12, SRZ ;  /* 0x00000000000c7805 */ /* 0x000fe4000001ff00 */
[----:B------:R-:W-:Y:S01]  /*e790*/  ISETP.GE.AND P0, PT, R8, R39, PT ;  /* 0x000000270800720c */ /* 0x000fe20003f06270 */
[----:B------:R-:W-:Y:S01]  /*e7a0*/  IMAD R39, R29, -0x80, R39 ;  /* 0xffffff801d277824 */ /* 0x000fe200078e0227 */
[----:B------:R-:W-:-:S02]  /*e7b0*/  CS2R R8, SRZ ;  /* 0x0000000000087805 */ /* 0x000fc4000001ff00 */
[----:B------:R-:W-:Y:S02]  /*e7c0*/  CS2R R14, SRZ ;  /* 0x00000000000e7805 */ /* 0x000fe4000001ff00 */
[----:B0-----:R-:W-:Y:S02]  /*e7d0*/  CS2R R24, SRZ ;  /* 0x0000000000187805 */ /* 0x001fe4000001ff00 */
[----:B------:R-:W-:-:S05]  /*e7e0*/  CS2R R26, SRZ ;  /* 0x00000000001a7805 */ /* 0x000fca000001ff00 */
[----:B------:R-:W-:Y:S05]  /*e7f0*/  @P0 BRA `(.L_x_612) ;  /* 0x0000000000700947 */ /* 0x000fea0003800000 */
[----:B------:R-:W-:Y:S01]  /*e800*/  ULDC UR4, c[0x0][0x3f4] ;  /* 0x0000fd0000047ab9 */ /* 0x000fe20000000800 */
[----:B------:R-:W-:Y:S02]  /*e810*/  CS2R R12, SRZ ;  /* 0x00000000000c7805 */ /* 0x000fe4000001ff00 */
[----:B------:R-:W-:Y:S02]  /*e820*/  ISETP.GE.AND P4, PT, R16, UR4, PT ;  /* 0x0000000410007c0c */ /* 0x000fe4000bf86270 */
[----:B------:R-:W-:Y:S02]  /*e830*/  CS2R R14, SRZ ;  /* 0x00000000000e7805 */ /* 0x000fe4000001ff00 */
[----:B------:R-:W-:Y:S01]  /*e840*/  ISETP.GE.AND P5, PT, R213, UR4, PT ;  /* 0x00000004d5007c0c */ /* 0x000fe2000bfa6270 */
[----:B------:R-:W-:-:S08]  /*e850*/  ULDC.64 UR6, c[0x0][0x208] ;  /* 0x0000820000067ab9 */ /* 0x000fd00000000a00 */
[C---:B------:R-:W-:Y:S01]  /*e860*/  @!P4 IMAD.SHL.U32 R35, R16.reuse, 0x2, RZ ;  /* 0x000000021023c824 */ /* 0x040fe200078e00ff */
[----:B------:R-:W-:-:S03]  /*e870*/  @!P4 SHF.L.U64.HI R6, R16, 0x1, R17 ;  /* 0x000000011006c819 */ /* 0x000fc60000010211 */
[----:B------:R-:W-:Y:S02]  /*e880*/  @!P5 SHF.L.U32 R5, R23, 0x1, RZ ;  /* 0x000000011705d819 */ /* 0x000fe400000006ff */
[-C--:B--2---:R-:W-:Y:S02]  /*e890*/  @!P4 IADD3 R32, P0, R2, R35.reuse, RZ ;  /* 0x000000230220c210 */ /* 0x084fe40007f1e0ff */
[----:B----4-:R-:W-:Y:S02]  /*e8a0*/  @!P4 IADD3 R34, P1, R20, R35, RZ ;  /* 0x000000231422c210 */ /* 0x010fe40007f3e0ff */
[-C--:B------:R-:W-:Y:S01]  /*e8b0*/  @!P5 IADD3 R36, P2, R2, R5.reuse, RZ ;  /* 0x000000050224d210 */ /* 0x080fe20007f5e0ff */
[--C-:B-1----:R-:W-:Y:S01]  /*e8c0*/  @!P4 IMAD.X R33, R0, 0x1, R6.reuse, P0 ;  /* 0x000000010021c824 */ /* 0x102fe200000e0606 */
[----:B------:R-:W-:Y:S01]  /*e8d0*/  @!P5 IADD3 R2, P3, R20, R5, RZ ;  /* 0x000000051402d210 */ /* 0x000fe20007f7e0ff */
[----:B---3--:R-:W-:Y:S01]  /*e8e0*/  @!P4 IMAD.X R35, R3, 0x1, R6, P1 ;  /* 0x000000010323c824 */ /* 0x008fe200008e0606 */
[----:B------:R-:W-:-:S02]  /*e8f0*/  @!P5 SHF.L.U64.HI R4, R23, 0x1, R216 ;  /* 0x000000011704d819 */ /* 0x000fc400000102d8 */
[----:B------:R-:W-:Y:S02]  /*e900*/  CS2R R6, SRZ ;  /* 0x0000000000067805 */ /* 0x000fe4000001ff00 */
[----:B------:R-:W-:Y:S02]  /*e910*/  CS2R R24, SRZ ;  /* 0x0000000000187805 */ /* 0x000fe4000001ff00 */
[----:B------:R-:W-:Y:S02]  /*e920*/  CS2R R26, SRZ ;  /* 0x00000000001a7805 */ /* 0x000fe4000001ff00 */
[----:B------:R-:W-:Y:S01]  /*e930*/  @!P5 IADD3.X R37, R0, R4, RZ, P2, !PT ;  /* 0x000000040025d210 */ /* 0x000fe200017fe4ff */
[----:B------:R-:W-:Y:S01]  /*e940*/  @!P5 IMAD.X R3, R3, 0x1, R4, P3 ;  /* 0x000000010303d824 */ /* 0x000fe200018e0604 */
[----:B------:R-:W-:Y:S02]  /*e950*/  CS2R R4, SRZ ;  /* 0x0000000000047805 */ /* 0x000fe4000001ff00 */
[----:B------:R-:W-:-:S02]  /*e960*/  CS2R R8, SRZ ;  /* 0x0000000000087805 */ /* 0x000fc4000001ff00 */
[----:B------:R-:W-:Y:S01]  /*e970*/  CS2R R10, SRZ ;  /* 0x00000000000a7805 */ /* 0x000fe2000001ff00 */
[----:B------:R0:W5:Y:S04]  /*e980*/  @!P4 LD.E.128 R12, desc[UR6][R32.64] ;  /* 0x00000006200cc980 */ /* 0x000168000c101d00 */
[----:B------:R0:W5:Y:S04]  /*e990*/  @!P4 LD.E.128 R4, desc[UR6][R34.64] ;  /* 0x000000062204c980 */ /* 0x000168000c101d00 */
[----:B------:R0:W5:Y:S04]  /*e9a0*/  @!P5 LD.E.128 R24, desc[UR6][R36.64] ;  /* 0x000000062418d980 */ /* 0x000168000c101d00 */
[----:B------:R0:W5:Y:S02]  /*e9b0*/  @!P5 LD.E.128 R8, desc[UR6][R2.64] ;  /* 0x000000060208d980 */ /* 0x000164000c101d00 */
.L_x_612:
[----:B------:R-:W-:Y:S05]  /*e9c0*/  BSYNC B1 ;  /* 0x0000000000017941 */ /* 0x000fea0003800000 */
.L_x_611:
[----:B0--3--:R-:W1:Y:S01]  /*e9d0*/  LDL R3, [R1+0x74] ;  /* 0x0000740001037983 */ /* 0x009e620000100800 */
[----:B-----5:R-:W-:Y:S01]  /*e9e0*/  IMAD.MOV.U32 R29, RZ, RZ, R12 ;  /* 0x000000ffff1d7224 */ /* 0x020fe200078e000c */
[----:B------:R-:W-:Y:S01]  /*e9f0*/  SHF.R.U64 R32, R12, 0x10, R13 ;  /* 0x000000100c207819 */ /* 0x000fe2000000120d */
[----:B------:R-:W-:Y:S01]  /*ea00*/  IMAD.MOV.U32 R33, RZ, RZ, R14 ;  /* 0x000000ffff217224 */ /* 0x000fe200078e000e */
[----:B----4-:R-:W-:Y:S01]  /*ea10*/  MOV R20, R13 ;  /* 0x0000000d00147202 */ /* 0x010fe20000000f00 */
[----:B------:R-:W-:Y:S01]  /*ea20*/  IMAD.MOV.U32 R12, RZ, RZ, R15 ;  /* 0x000000ffff0c7224 */ /* 0x000fe200078e000f */
[----:B------:R-:W-:Y:S01]  /*ea30*/  SHF.R.U32.HI R34, RZ, 0x10, R13 ;  /* 0x00000010ff227819 */ /* 0x000fe2000001160d */
[----:B------:R-:W-:Y:S01]  /*ea40*/  IMAD.MOV.U32 R35, RZ, RZ, R4 ;  /* 0x000000ffff237224 */ /* 0x000fe200078e0004 */
[----:B------:R-:W-:Y:S01]  /*ea50*/  SHF.R.U64 R36, R14, 0x10, R15 ;  /* 0x000000100e247819 */ /* 0x000fe2000000120f */
[----:B------:R-:W-:Y:S01]  /*ea60*/  IMAD.MOV.U32 R14, RZ, RZ, R25 ;  /* 0x000000ffff0e7224 */ /* 0x000fe200078e0019 */
[----:B------:R-:W-:Y:S01]  /*ea70*/  SHF.R.U32.HI R38, RZ, 0x10, R15 ;  /* 0x00000010ff267819 */ /* 0x000fe2000001160f */
[----:B------:R-:W-:Y:S01]  /*ea80*/  IMAD.MOV.U32 R15, RZ, RZ, R26 ;  /* 0x000000ffff0f7224 */ /* 0x000fe200078e001a */
[----:B------:R-:W-:Y:S01]  /*ea90*/  MOV R13, R24 ;  /* 0x00000018000d7202 */ /* 0x000fe20000000f00 */
[----:B--2---:R-:W-:Y:S01]  /*eaa0*/  IMAD.MOV.U32 R2, RZ, RZ, R5 ;  /* 0x000000ffff027224 */ /* 0x004fe200078e0005 */
[--C-:B------:R-:W-:Y:S01]  /*eab0*/  SHF.R.U64 R40, R24, 0x10, R25.reuse ;  /* 0x0000001018287819 */ /* 0x100fe20000001219 */
[----:B------:R-:W-:Y:S01]  /*eac0*/  BSSY B1, `(.L_x_613) ;  /* 0x000002d000017945 */ /* 0x000fe20003800000 */
[----:B------:R-:W-:-:S02]  /*ead0*/  SHF.R.U32.HI R41, RZ, 0x10, R25 ;  /* 0x00000010ff297819 */ /* 0x000fc40000011619 */
[----:B------:R-:W-:Y:S02]  /*eae0*/  MOV R25, R27 ;  /* 0x0000001b00197202 */ /* 0x000fe40000000f00 */
[----:B------:R-:W-:Y:S01]  /*eaf0*/  SHF.R.U64 R42, R26, 0x10, R27 ;  /* 0x000000101a2a7819 */ /* 0x000fe2000000121b */
[----:B------:R-:W-:Y:S01]  /*eb00*/  IMAD.MOV.U32 R26, RZ, RZ, R10 ;  /* 0x000000ffff1a7224 */ /* 0x000fe200078e000a */
[----:B------:R-:W-:Y:S01]  /*eb10*/  SHF.R.U64 R43, R4, 0x10, R5 ;  /* 0x00000010042b7819 */ /* 0x000fe20000001205 */
[----:B------:R-:W-:Y:S01]  /*eb20*/  IMAD.MOV.U32 R4, RZ, RZ, R7 ;  /* 0x000000ffff047224 */ /* 0x000fe200078e0007 */
[----:B------:R-:W-:Y:S01]  /*eb30*/  SHF.R.U32.HI R44, RZ, 0x10, R5 ;  /* 0x00000010ff2c7819 */ /* 0x000fe20000011605 */
[----:B------:R-:W-:Y:S01]  /*eb40*/  IMAD.MOV.U32 R5, RZ, RZ, R9 ;  /* 0x000000ffff057224 */ /* 0x000fe200078e0009 */
[----:B------:R-:W-:Y:S02]  /*eb50*/  MOV R24, R8 ;  /* 0x0000000800187202 */ /* 0x000fe40000000f00 */
[----:B------:R-:W-:-:S02]  /*eb60*/  SHF.R.U32.HI R27, RZ, 0x10, R27 ;  /* 0x00000010ff1b7819 */ /* 0x000fc4000001161b */
[----:B------:R-:W-:Y:S02]  /*eb70*/  MOV R37, R6 ;  /* 0x0000000600257202 */ /* 0x000fe40000000f00 */
[----:B------:R-:W-:Y:S02]  /*eb80*/  SHF.R.U64 R45, R6, 0x10, R7 ;  /* 0x00000010062d7819 */ /* 0x000fe40000001207 */
[----:B------:R-:W-:Y:S02]  /*eb90*/  SHF.R.U64 R8, R8, 0x10, R9 ;  /* 0x0000001008087819 */ /* 0x000fe40000001209 */
[----:B------:R-:W-:Y:S02]  /*eba0*/  PRMT R33, R33, 0x5410, R12 ;  /* 0x0000541021217816 */ /* 0x000fe4000000000c */
[----:B------:R-:W-:Y:S02]  /*ebb0*/  SHF.R.U32.HI R7, RZ, 0x10, R7 ;  /* 0x00000010ff077819 */ /* 0x000fe40000011607 */
[----:B------:R-:W-:-:S02]  /*ebc0*/  SHF.R.U32.HI R9, RZ, 0x10, R9 ;  /* 0x00000010ff097819 */ /* 0x000fc40000011609 */
[----:B------:R-:W-:Y:S02]  /*ebd0*/  MOV R6, R11 ;  /* 0x0000000b00067202 */ /* 0x000fe40000000f00 */
[----:B------:R-:W-:Y:S02]  /*ebe0*/  SHF.R.U64 R10, R10, 0x10, R11 ;  /* 0x000000100a0a7819 */ /* 0x000fe4000000120b */
[----:B------:R-:W-:Y:S02]  /*ebf0*/  VIMNMX R12, R39, 0x80, PT ;  /* 0x00000080270c7848 */ /* 0x000fe40003fe0100 */
[----:B------:R-:W-:Y:S02]  /*ec00*/  PRMT R29, R29, 0x5410, R20 ;  /* 0x000054101d1d7816 */ /* 0x000fe40000000014 */
[----:B------:R-:W-:Y:S02]  /*ec10*/  PRMT R32, R32, 0x5410, R34 ;  /* 0x0000541020207816 */ /* 0x000fe40000000022 */
[----:B------:R-:W-:-:S02]  /*ec20*/  PRMT R34, R36, 0x5410, R38 ;  /* 0x0000541024227816 */ /* 0x000fc40000000026 */
[----:B------:R-:W-:Y:S02]  /*ec30*/  PRMT R13, R13, 0x5410, R14 ;  /* 0x000054100d0d7816 */ /* 0x000fe4000000000e */
[----:B------:R-:W-:Y:S02]  /*ec40*/  PRMT R15, R15, 0x5410, R25 ;  /* 0x000054100f0f7816 */ /* 0x000fe40000000019 */
[----:B------:R-:W-:Y:S02]  /*ec50*/  PRMT R20, R42, 0x5410, R27 ;  /* 0x000054102a147816 */ /* 0x000fe4000000001b */
[----:B------:R-:W-:Y:S02]  /*ec60*/  PRMT R35, R35, 0x5410, R2 ;  /* 0x0000541023237816 */ /* 0x000fe40000000002 */
[----:B------:R-:W-:Y:S02]  /*ec70*/  SHF.R.U32.HI R11, RZ, 0x10, R11 ;  /* 0x00000010ff0b7819 */ /* 0x000fe4000001160b */
[----:B------:R-:W-:-:S02]  /*ec80*/  PRMT R14, R40, 0x5410, R41 ;  /* 0x00005410280e7816 */ /* 0x000fc40000000029 */
[----:B------:R-:W-:Y:S02]  /*ec90*/  PRMT R36, R43, 0x5410, R44 ;  /* 0x000054102b247816 */ /* 0x000fe4000000002c */
[----:B------:R-:W-:Y:S02]  /*eca0*/  PRMT R37, R37, 0x5410, R4 ;  /* 0x0000541025257816 */ /* 0x000fe40000000004 */
[----:B------:R-:W-:Y:S02]  /*ecb0*/  PRMT R38, R45, 0x5410, R7 ;  /* 0x000054102d267816 */ /* 0x000fe40000000007 */
[----:B------:R-:W-:Y:S02]  /*ecc0*/  PRMT R24, R24, 0x5410, R5 ;  /* 0x0000541018187816 */ /* 0x000fe40000000005 */
[----:B------:R-:W-:Y:S02]  /*ecd0*/  PRMT R25, R8, 0x5410, R9 ;  /* 0x0000541008197816 */ /* 0x000fe40000000009 */
[----:B------:R-:W-:-:S02]  /*ece0*/  ISETP.GE.AND P1, PT, R219, R12, PT ;  /* 0x0000000cdb00720c */ /* 0x000fc40003f26270 */
[----:B------:R-:W-:Y:S02]  /*ecf0*/  PRMT R26, R26, 0x5410, R6 ;  /* 0x000054101a1a7816 */ /* 0x000fe40000000006 */
[----:B------:R-:W-:Y:S02]  /*ed00*/  PRMT R27, R10, 0x7610, R27 ;  /* 0x000076100a1b7816 */ /* 0x000fe4000000001b */
[----:B-1----:R-:W-:-:S04]  /*ed10*/  LEA.HI R0, R3, R3, RZ, 0x1 ;  /* 0x0000000303007211 */ /* 0x002fc800078f08ff */
[----:B------:R-:W-:-:S05]  /*ed20*/  LOP3.LUT R0, R0, 0xfffffffe, RZ, 0xc0, !PT ;  /* 0xfffffffe00007812 */ /* 0x000fca00078ec0ff */
[----:B------:R-:W-:-:S05]  /*ed30*/  IMAD.IADD R0, R3, 0x1, -R0 ;  /* 0x0000000103007824 */ /* 0x000fca00078e0a00 */
[----:B------:R-:W-:Y:S02]  /*ed40*/  SHF.L.U32 R3, R0, 0x1f, RZ ;  /* 0x0000001f00037819 */ /* 0x000fe400000006ff */
[----:B------:R-:W-:Y:S02]  /*ed50*/  SHF.R.S32.HI R0, RZ, 0x1f, R213 ;  /* 0x0000001fff007819 */ /* 0x000fe400000114d5 */
[----:B------:R-:W0:Y:S02]  /*ed60*/  SYNCS.PHASECHK.TRANS64.TRYWAIT P0, [R22+URZ+0x38800], R3 ;  /* 0x03880003160075a7 */ /* 0x000e24000800017f */
[----:B------:R-:W-:Y:S01]  /*ed70*/  LEA.HI R2, R0, R213, RZ, 0x3 ;  /* 0x000000d500027211 */ /* 0x000fe200078f18ff */
[----:B0-----:R-:W-:Y:S06]  /*ed80*/  @!P0 BRA `(.L_x_614) ;  /* 0x0000019000608947 */ /* 0x001fec0003800000 */
.L_x_858:
[----:B------:R-:W-:Y:S05]  /*ed90*/  BSYNC B1 ;  /* 0x0000000000017941 */ /* 0x000fea0003800000 */
.L_x_613:
[----:B------:R-:W-:Y:S01]  /*eda0*/  BSSY B1, `(.L_x_615) ;  /* 0x00000c2000017945 */ /* 0x000fe20003800000 */
[----:B------:R-:W-:Y:S02]  /*edb0*/  PRMT R27, R27, 0x5410, R11 ;  /* 0x000054101b1b7816 */ /* 0x000fe4000000000b */
[----:B0-----:R-:W-:Y:S01]  /*edc0*/  SHF.R.S32.HI R3, RZ, 0x3, R2 ;  /* 0x00000003ff037819 */ /* 0x001fe20000011402 */
[----:B------:R-:W-:Y:S06]  /*edd0*/  @P1 BRA `(.L_x_616) ;  /* 0x0000000800f81947 */ /* 0x000fec0003800000 */
[----:B------:R-:W0:Y:S01]  /*ede0*/  LDC R56, c[0x0][0x3f4] ;  /* 0x0000fd00ff387b82 */ /* 0x000e220000000800 */
[----:B------:R-:W-:Y:S01]  /*edf0*/  BSSY B2, `(.L_x_617) ;  /* 0x000005c000027945 */ /* 0x000fe20003800000 */
[----:B------:R-:W-:Y:S02]  /*ee00*/  SHF.R.U32.HI R58, RZ, 0x3, R225 ;  /* 0x00000003ff3a7819 */ /* 0x000fe400000116e1 */
[-C--:B0-----:R-:W-:Y:S02]  /*ee10*/  ISETP.GE.AND P0, PT, R16, R56.reuse, PT ;  /* 0x000000381000720c */ /* 0x081fe40003f06270 */
[----:B------:R-:W-:-:S11]  /*ee20*/  ISETP.GE.AND P1, PT, R213, R56, PT ;  /* 0x00000038d500720c */ /* 0x000fd60003f26270 */
[----:B------:R-:W-:Y:S05]  /*ee30*/  @P0 BRA `(.L_x_618) ;  /* 0x00000004005c0947 */ /* 0x000fea0003800000 */
[----:B------:R-:W2:Y:S01]  /*ee40*/  LDL R4, [R1+0x68] ;  /* 0x0000680001047983 */ /* 0x000ea20000100800 */
[----:B------:R-:W-:Y:S02]  /*ee50*/  HADD2.F32 R51, -RZ, R35.H0_H0 ;  /* 0x20000023ff337230 */ /* 0x000fe40000004100 */
[----:B------:R-:W-:Y:S02]  /*ee60*/  HADD2.F32 R49, -RZ, R29.H0_H0 ;  /* 0x2000001dff317230 */ /* 0x000fe40000004100 */
[----:B------:R-:W-:Y:S01]  /*ee70*/  HADD2.F32 R53, -RZ, R36.H0_H0 ;  /* 0x20000024ff357230 */ /* 0x000fe20000004100 */
[----:B--2---:R-:W-:-:S04]  /*ee80*/  LEA.HI R4, R56, R4, RZ, 0x1d ;  /* 0x0000000438047211 */ /* 0x004fc800078fe8ff */
[----:B------:R-:W-:Y:S01]  /*ee90*/  SHF.R.S32.HI R5, RZ, 0x1f, R4 ;  /* 0x0000001fff057819 */ /* 0x000fe20000011404 */
[----:B------:R-:W-:-:S03]  /*eea0*/  IMAD.SHL.U32 R6, R4, 0x8, RZ ;  /* 0x0000000804067824 */ /* 0x000fc600078e00ff */
[----:B------:R-:W-:Y:S02]  /*eeb0*/  LEA.HI R5, R5, R4, RZ, 0x3 ;  /* 0x0000000405057211 */ /* 0x000fe400078f18ff */
[----:B------:R-:W-:-:S03]  /*eec0*/  LOP3.LUT R6, R225, 0x38, R6, 0xf8, !PT ;  /* 0x00000038e1067812 */ /* 0x000fc600078ef806 */
[----:B------:R-:W-:Y:S01]  /*eed0*/  IMAD.SHL.U32 R5, R5, 0x400, RZ ;  /* 0x0000040005057824 */ /* 0x000fe200078e00ff */
[----:B------:R-:W-:-:S04]  /*eee0*/  LOP3.LUT R9, R6, R58, RZ, 0x3c, !PT ;  /* 0x0000003a06097212 */ /* 0x000fc800078e3cff */
[----:B------:R-:W-:Y:S02]  /*eef0*/  LOP3.LUT R8, R5, 0x7fffe000, RZ, 0xc0, !PT ;  /* 0x7fffe00005087812 */ /* 0x000fe400078ec0ff */
[----:B------:R-:W0:Y:S02]  /*ef00*/  LDS.128 R4, [R30] ;  /* 0x000000001e047984 */ /* 0x000e240000000c00 */
[----:B------:R-:W-:-:S04]  /*ef10*/  IADD3 R9, R9, R8, R229 ;  /* 0x0000000809097210 */ /* 0x000fc80007ffe0e5 */
[----:B------:R-:W-:-:S05]  /*ef20*/  LEA R39, R9, R22, 0x1 ;  /* 0x0000001609277211 */ /* 0x000fca00078e08ff */
[----:B------:R-:W1:Y:S01]  /*ef30*/  LDS.128 R8, [R39+0x14400] ;  /* 0x0144000027087984 */ /* 0x000e620000000c00 */
[--C-:B0-----:R-:W-:Y:S02]  /*ef40*/  HADD2.F32 R40, -RZ, R4.reuse.H0_H0 ;  /* 0x20000004ff287230 */ /* 0x101fe40000004100 */
[----:B------:R-:W-:Y:S02]  /*ef50*/  HADD2.F32 R4, -RZ, R4.H1_H1 ;  /* 0x30000004ff047230 */ /* 0x000fe40000004100 */
[--C-:B------:R-:W-:Y:S02]  /*ef60*/  HADD2.F32 R41, -RZ, R5.reuse.H0_H0 ;  /* 0x20000005ff297230 */ /* 0x100fe40000004100 */
[----:B------:R-:W-:Y:S02]  /*ef70*/  HADD2.F32 R5, -RZ, R5.H1_H1 ;  /* 0x30000005ff057230 */ /* 0x000fe40000004100 */
[--C-:B------:R-:W-:Y:S02]  /*ef80*/  HADD2.F32 R42, -RZ, R6.reuse.H0_H0 ;  /* 0x20000006ff2a7230 */ /* 0x100fe40000004100 */
[----:B------:R-:W-:-:S02]  /*ef90*/  HADD2.F32 R6, -RZ, R6.H1_H1 ;  /* 0x30000006ff067230 */ /* 0x000fc40000004100 */
[--C-:B-1----:R-:W-:Y:S02]  /*efa0*/  HADD2.F32 R44, -RZ, R8.reuse.H0_H0 ;  /* 0x20000008ff2c7230 */ /* 0x102fe40000004100 */
[----:B------:R-:W-:Y:S02]  /*efb0*/  HADD2.F32 R8, -RZ, R8.H1_H1 ;  /* 0x30000008ff087230 */ /* 0x000fe40000004100 */
[----:B------:R-:W-:Y:S02]  /*efc0*/  HADD2.F32 R45, -RZ, R9.H0_H0 ;  /* 0x20000009ff2d7230 */ /* 0x000fe40000004100 */
[C---:B------:R-:W-:Y:S01]  /*efd0*/  FMUL.FTZ R55, R44.reuse, R51 ;  /* 0x000000332c377220 */ /* 0x040fe20000410000 */
[----:B------:R-:W-:Y:S01]  /*efe0*/  FMUL.FTZ R57, R44, R49 ;  /* 0x000000312c397220 */ /* 0x000fe20000410000 */
[----:B------:R-:W-:Y:S02]  /*eff0*/  HADD2.F32 R44, -RZ, R35.H1_H1 ;  /* 0x30000023ff2c7230 */ /* 0x000fe40000004100 */
[----:B------:R-:W-:Y:S01]  /*f000*/  FMUL.FTZ R59, R8, R53 ;  /* 0x00000035083b7220 */ /* 0x000fe20000410000 */
[----:B------:R-:W-:Y:S01]  /*f010*/  FFMA.FTZ R55, R40, R49, -R55 ;  /* 0x0000003128377223 */ /* 0x000fe20000010837 */
[----:B------:R-:W-:-:S02]  /*f020*/  HADD2.F32 R49, -RZ, R32.H0_H0 ;  /* 0x20000020ff317230 */ /* 0x000fc40000004100 */
[----:B------:R-:W-:Y:S01]  /*f030*/  FFMA.FTZ R57, R40, R51, R57 ;  /* 0x0000003328397223 */ /* 0x000fe20000010039 */
[----:B------:R-:W-:Y:S02]  /*f040*/  HADD2.F32 R40, -RZ, R29.H1_H1 ;  /* 0x3000001dff287230 */ /* 0x000fe40000004100 */
[C---:B------:R-:W-:Y:S01]  /*f050*/  FMUL.FTZ R52, R45.reuse, R44 ;  /* 0x0000002c2d347220 */ /* 0x040fe20000410000 */
[----:B------:R-:W-:Y:S02]  /*f060*/  HADD2.F32 R9, -RZ, R9.H1_H1 ;  /* 0x30000009ff097230 */ /* 0x000fe40000004100 */
[-C--:B------:R-:W-:Y:S01]  /*f070*/  FMUL.FTZ R51, R8, R49.reuse ;  /* 0x0000003108337220 */ /* 0x080fe20000410000 */
[C---:B------:R-:W-:Y:S01]  /*f080*/  FFMA.FTZ R48, R4.reuse, R49, -R59 ;  /* 0x0000003104307223 */ /* 0x040fe2000001083b */
[----:B------:R-:W-:Y:S01]  /*f090*/  FMUL.FTZ R45, R45, R40 ;  /* 0x000000282d2d7220 */ /* 0x000fe20000410000 */
[----:B------:R-:W-:Y:S02]  /*f0a0*/  HADD2.F32 R8, -RZ, R36.H1_H1 ;  /* 0x30000024ff087230 */ /* 0x000fe40000004100 */
[----:B------:R-:W-:Y:S01]  /*f0b0*/  FFMA.FTZ R50, R4, R53, R51 ;  /* 0x0000003504327223 */ /* 0x000fe20000010033 */
[----:B------:R-:W-:-:S02]  /*f0c0*/  HADD2.F32 R4, -RZ, R32.H1_H1 ;  /* 0x30000020ff047230 */ /* 0x000fc40000004100 */
[C---:B------:R-:W-:Y:S01]  /*f0d0*/  FFMA.FTZ R44, R41.reuse, R44, R45 ;  /* 0x0000002c292c7223 */ /* 0x040fe2000001002d */
[--C-:B------:R-:W-:Y:S02]  /*f0e0*/  HADD2.F32 R46, -RZ, R10.reuse.H0_H0 ;  /* 0x2000000aff2e7230 */ /* 0x100fe40000004100 */
[----:B------:R-:W-:Y:S01]  /*f0f0*/  FFMA.FTZ R52, R41, R40, -R52 ;  /* 0x0000002829347223 */ /* 0x000fe20000010834 */
[----:B------:R-:W-:Y:S02]  /*f100*/  HADD2.F32 R45, -RZ, R37.H0_H0 ;  /* 0x20000025ff2d7230 */ /* 0x000fe40000004100 */
[C---:B------:R-:W-:Y:S01]  /*f110*/  FMUL.FTZ R40, R9.reuse, R8 ;  /* 0x0000000809287220 */ /* 0x040fe20000410000 */
[----:B------:R-:W-:Y:S02]  /*f120*/  HADD2.F32 R41, -RZ, R33.H0_H0 ;  /* 0x20000021ff297230 */ /* 0x000fe40000004100 */
[----:B------:R-:W-:Y:S01]  /*f130*/  FMUL.FTZ R54, R9, R4 ;  /* 0x0000000409367220 */ /* 0x000fe20000410000 */
[----:B------:R-:W-:-:S02]  /*f140*/  HADD2.F32 R10, -RZ, R10.H1_H1 ;  /* 0x3000000aff0a7230 */ /* 0x000fc40000004100 */
[C---:B------:R-:W-:Y:S01]  /*f150*/  FMUL.FTZ R59, R46.reuse, R45 ;  /* 0x0000002d2e3b7220 */ /* 0x040fe20000410000 */
[----:B------:R-:W-:Y:S02]  /*f160*/  HADD2.F32 R49, -RZ, R38.H0_H0 ;  /* 0x20000026ff317230 */ /* 0x000fe40000004100 */
[C---:B------:R-:W-:Y:S01]  /*f170*/  FFMA.FTZ R51, R5.reuse, R4, -R40 ;  /* 0x0000000405337223 */ /* 0x040fe20000010828 */
[----:B------:R-:W-:Y:S02]  /*f180*/  HADD2.F32 R9, -RZ, R34.H0_H0 ;  /* 0x20000022ff097230 */ /* 0x000fe40000004100 */
[-C--:B------:R-:W-:Y:S01]  /*f190*/  FMUL.FTZ R46, R46, R41.reuse ;  /* 0x000000292e2e7220 */ /* 0x080fe20000410000 */
[----:B------:R-:W-:Y:S01]  /*f1a0*/  FFMA.FTZ R53, R5, R8, R54 ;  /* 0x0000000805357223 */ /* 0x000fe20000010036 */
[----:B------:R-:W-:Y:S01]  /*f1b0*/  FFMA.FTZ R59, R42, R41, -R59 ;  /* 0x000000292a3b7223 */ /* 0x000fe2000001083b */
[--C-:B------:R-:W-:Y:S02]  /*f1c0*/  HADD2.F32 R47, -RZ, R11.reuse.H0_H0 ;  /* 0x2000000bff2f7230 */ /* 0x100fe40000004100 */
[C---:B------:R-:W-:Y:S01]  /*f1d0*/  FMUL.FTZ R5, R10.reuse, R49 ;  /* 0x000000310a057220 */ /* 0x040fe20000410000 */
[----:B------:R-:W-:Y:S01]  /*f1e0*/  FMUL.FTZ R41, R10, R9 ;  /* 0x000000090a297220 */ /* 0x000fe20000410000 */
[----:B------:R-:W-:-:S02]  /*f1f0*/  HADD2.F32 R11, -RZ, R11.H1_H1 ;  /* 0x3000000bff0b7230 */ /* 0x000fc40000004100 */
[----:B------:R-:W-:Y:S01]  /*f200*/  FFMA.FTZ R46, R42, R45, R46 ;  /* 0x0000002d2a2e7223 */ /* 0x000fe2000001002e */
[----:B------:R-:W-:Y:S02]  /*f210*/  HADD2.F32 R10, -RZ, R37.H1_H1 ;  /* 0x30000025ff0a7230 */ /* 0x000fe40000004100 */
[C---:B------:R-:W-:Y:S01]  /*f220*/  FFMA.FTZ R42, R6.reuse, R9, -R5 ;  /* 0x00000009062a7223 */ /* 0x040fe20000010805 */
[----:B------:R-:W-:Y:S02]  /*f230*/  HADD2.F32 R40, -RZ, R38.H1_H1 ;  /* 0x30000026ff287230 */ /* 0x000fe40000004100 */
[----:B------:R-:W-:Y:S01]  /*f240*/  FFMA.FTZ R41, R6, R49, R41 ;  /* 0x0000003106297223 */ /* 0x000fe20000010029 */
[----:B------:R-:W-:Y:S02]  /*f250*/  HADD2.F32 R4, -RZ, R33.H1_H1 ;  /* 0x30000021ff047230 */ /* 0x000fe40000004100 */
[----:B------:R-:W-:Y:S01]  /*f260*/  FMUL.FTZ R6, R47, R10 ;  /* 0x0000000a2f067220 */ /* 0x000fe20000410000 */
[----:B------:R-:W-:-:S02]  /*f270*/  HADD2.F32 R8, -RZ, R34.H1_H1 ;  /* 0x30000022ff087230 */ /* 0x000fc40000004100 */
[----:B------:R-:W-:Y:S01]  /*f280*/  FMUL.FTZ R54, R11, R40 ;  /* 0x000000280b367220 */ /* 0x000fe20000410000 */
[--C-:B------:R-:W-:Y:S02]  /*f290*/  HADD2.F32 R43, -RZ, R7.reuse.H0_H0 ;  /* 0x20000007ff2b7230 */ /* 0x100fe40000004100 */
[----:B------:R-:W-:Y:S01]  /*f2a0*/  FMUL.FTZ R47, R47, R4 ;  /* 0x000000042f2f7220 */ /* 0x000fe20000410000 */
[----:B------:R-:W-:Y:S02]  /*f2b0*/  HADD2.F32 R7, -RZ, R7.H1_H1 ;  /* 0x30000007ff077230 */ /* 0x000fe40000004100 */
[----:B------:R-:W-:Y:S01]  /*f2c0*/  FMUL.FTZ R5, R11, R8 ;  /* 0x000000080b057220 */ /* 0x000fe20000410000 */
[----:B------:R-:W-:Y:S01]  /*f2d0*/  F2FP.F16.F32.PACK_AB R9, R53, R44 ;  /* 0x0000002c3509723e */ /* 0x000fe200000000ff */
[C---:B------:R-:W-:Y:S01]  /*f2e0*/  FFMA.FTZ R11, R43.reuse, R4, -R6 ;  /* 0x000000042b0b7223 */ /* 0x040fe20000010806 */
[----:B------:R-:W-:Y:S01]  /*f2f0*/  FFMA.FTZ R47, R43, R10, R47 ;  /* 0x0000000a2b2f7223 */ /* 0x000fe2000001002f */
[C---:B------:R-:W-:Y:S01]  /*f300*/  FFMA.FTZ R54, R7.reuse, R8, -R54 ;  /* 0x0000000807367223 */ /* 0x040fe20000010836 */
[----:B------:R-:W-:Y:S01]  /*f310*/  FFMA.FTZ R40, R7, R40, R5 ;  /* 0x0000002807287223 */ /* 0x000fe20000010005 */
[----:B------:R-:W-:-:S02]  /*f320*/  F2FP.F16.F32.PACK_AB R4, R48, R55 ;  /* 0x000000373004723e */ /* 0x000fc400000000ff */
[----:B------:R-:W-:Y:S02]  /*f330*/  F2FP.F16.F32.PACK_AB R5, R51, R52 ;  /* 0x000000343305723e */ /* 0x000fe400000000ff */
[----:B------:R-:W-:Y:S02]  /*f340*/  F2FP.F16.F32.PACK_AB R6, R42, R59 ;  /* 0x0000003b2a06723e */ /* 0x000fe400000000ff */
[----:B------:R-:W-:Y:S02]  /*f350*/  F2FP.F16.F32.PACK_AB R7, R54, R11 ;  /* 0x0000000b3607723e */ /* 0x000fe400000000ff */
[----:B------:R-:W-:Y:S02]  /*f360*/  F2FP.F16.F32.PACK_AB R8, R50, R57 ;  /* 0x000000393208723e */ /* 0x000fe400000000ff */
[----:B------:R-:W-:Y:S01]  /*f370*/  F2FP.F16.F32.PACK_AB R10, R41, R46 ;  /* 0x0000002e290a723e */ /* 0x000fe200000000ff */
[----:B------:R0:W-:Y:S01]  /*f380*/  STS.128 [R30], R4 ;  /* 0x000000041e007388 */ /* 0x0001e20000000c00 */
[----:B------:R-:W-:-:S05]  /*f390*/  F2FP.F16.F32.PACK_AB R11, R40, R47 ;  /* 0x0000002f280b723e */ /* 0x000fca00000000ff */
[----:B------:R0:W-:Y:S02]  /*f3a0*/  STS.128 [R39+0x14400], R8 ;  /* 0x0144000827007388 */ /* 0x0001e40000000c00 */
.L_x_618:
[----:B------:R-:W-:Y:S05]  /*f3b0*/  BSYNC B2 ;  /* 0x0000000000027941 */ /* 0x000fea0003800000 */
.L_x_617:
[----:B------:R-:W-:Y:S05]  /*f3c0*/  @P1 BRA `(.L_x_616) ;  /* 0x00000004007c1947 */ /* 0x000fea0003800000 */
[----:B0-----:R-:W2:Y:S01]  /*f3d0*/  LDL R4, [R1+0x70] ;  /* 0x0000700001047983 */ /* 0x001ea20000100800 */
[----:B------:R-:W-:Y:S01]  /*f3e0*/  LEA.HI R5, R0, R213, RZ, 0x6 ;  /* 0x000000d500057211 */ /* 0x000fe200078f30ff */
[----:B------:R-:W-:Y:S01]  /*f3f0*/  HADD2.F32 R48, -RZ, R13.H0_H0 ;  /* 0x2000000dff307230 */ /* 0x000fe20000004100 */
[----:B------:R-:W-:Y:S01]  /*f400*/  LOP3.LUT R6, R225, 0x38, R2, 0xf8, !PT ;  /* 0x00000038e1067812 */ /* 0x000fe200078ef802 */
[--C-:B------:R-:W-:Y:S02]  /*f410*/  HADD2.F32 R50, -RZ, R24.reuse.H0_H0 ;  /* 0x20000018ff327230 */ /* 0x100fe40000004100 */
[----:B------:R-:W-:Y:S01]  /*f420*/  IMAD.SHL.U32 R7, R5, 0x80, RZ ;  /* 0x0000008005077824 */ /* 0x000fe200078e00ff */
[----:B------:R-:W-:Y:S01]  /*f430*/  LOP3.LUT R9, R6, R58, RZ, 0x3c, !PT ;  /* 0x0000003a06097212 */ /* 0x000fe200078e3cff */
[----:B------:R-:W-:Y:S02]  /*f440*/  HADD2.F32 R47, -RZ, R25.H0_H0 ;  /* 0x20000019ff2f7230 */ /* 0x000fe40000004100 */
[----:B------:R-:W-:Y:S01]  /*f450*/  HADD2.F32 R49, -RZ, R24.H1_H1 ;  /* 0x30000018ff317230 */ /* 0x000fe20000004100 */
[----:B------:R-:W-:-:S04]  /*f460*/  LOP3.LUT R8, R7, 0xffffe000, RZ, 0xc0, !PT ;  /* 0xffffe00007087812 */ /* 0x000fc800078ec0ff */
[----:B------:R-:W-:Y:S02]  /*f470*/  IADD3 R8, R9, R8, R229 ;  /* 0x0000000809087210 */ /* 0x000fe40007ffe0e5 */
[----:B--2---:R-:W-:Y:S02]  /*f480*/  R2UR UR4, R4 ;  /* 0x00000000040472ca */ /* 0x004fe400000e0000 */
[----:B------:R-:W-:-:S04]  /*f490*/  LEA.HI R4, R56, R3, RZ, 0x1d ;  /* 0x0000000338047211 */ /* 0x000fc800078fe8ff */
[----:B------:R-:W-:Y:S01]  /*f4a0*/  SHF.R.S32.HI R5, RZ, 0x1f, R4 ;  /* 0x0000001fff057819 */ /* 0x000fe20000011404 */
[----:B------:R-:W-:-:S03]  /*f4b0*/  IMAD.SHL.U32 R6, R4, 0x8, RZ ;  /* 0x0000000804067824 */ /* 0x000fc600078e00ff */
[----:B------:R-:W-:Y:S02]  /*f4c0*/  LEA.HI R5, R5, R4, RZ, 0x3 ;  /* 0x0000000405057211 */ /* 0x000fe400078f18ff */
[----:B------:R-:W-:Y:S02]  /*f4d0*/  LOP3.LUT R6, R225, 0x38, R6, 0xf8, !PT ;  /* 0x00000038e1067812 */ /* 0x000fe400078ef806 */
[----:B------:R-:W-:Y:S02]  /*f4e0*/  SHF.L.U32 R5, R5, 0xa, RZ ;  /* 0x0000000a05057819 */ /* 0x000fe400000006ff */
[----:B------:R-:W-:Y:S02]  /*f4f0*/  LEA R55, R8, UR4, 0x1 ;  /* 0x0000000408377c11 */ /* 0x000fe4000f8e08ff */
[----:B------:R-:W-:Y:S02]  /*f500*/  LOP3.LUT R9, R6, R58, RZ, 0x3c, !PT ;  /* 0x0000003a06097212 */ /* 0x000fe400078e3cff */
[----:B------:R-:W-:-:S02]  /*f510*/  LOP3.LUT R8, R5, 0x7fffe000, RZ, 0xc0, !PT ;  /* 0x7fffe00005087812 */ /* 0x000fc400078ec0ff */
[----:B------:R-:W0:Y:S02]  /*f520*/  LDS.128 R4, [R55] ;  /* 0x0000000037047984 */ /* 0x000e240000000c00 */
[----:B------:R-:W-:-:S05]  /*f530*/  IADD3 R9, R9, R8, R229 ;  /* 0x0000000809097210 */ /* 0x000fca0007ffe0e5 */
[----:B------:R-:W-:-:S05]  /*f540*/  IMAD R30, R9, 0x2, R22 ;  /* 0x00000002091e7824 */ /* 0x000fca00078e0216 */
        /* <DEDUP_REMOVED lines=11> */
[-C--:B------:R-:W-:Y:S01]  /*f600*/  FMUL.FTZ R54, R43, R48.reuse ;  /* 0x000000302b367220 */ /* 0x080fe20000410000 */
[----:B------:R-:W-:Y:S02]  /*f610*/  HADD2.F32 R43, -RZ, R14.H0_H0 ;  /* 0x2000000eff2b7230 */ /* 0x000fe40000004100 */
[----:B------:R-:W-:Y:S01]  /*f620*/  FMUL.FTZ R51, R8, R47 ;  /* 0x0000002f08337220 */ /* 0x000fe20000410000 */
[C---:B------:R-:W-:Y:S01]  /*f630*/  FFMA.FTZ R52, R39.reuse, R48, -R52 ;  /* 0x0000003027347223 */ /* 0x040fe20000010834 */
[----:B------:R-:W-:Y:S01]  /*f640*/  FFMA.FTZ R54, R39, R50, R54 ;  /* 0x0000003227367223 */ /* 0x000fe20000010036 */
[----:B------:R-:W-:-:S02]  /*f650*/  HADD2.F32 R39, -RZ, R13.H1_H1 ;  /* 0x3000000dff277230 */ /* 0x000fc40000004100 */
[-C--:B------:R-:W-:Y:S01]  /*f660*/  FMUL.FTZ R53, R8, R43.reuse ;  /* 0x0000002b08357220 */ /* 0x080fe20000410000 */
[----:B------:R-:W-:Y:S01]  /*f670*/  FFMA.FTZ R51, R4, R43, -R51 ;  /* 0x0000002b04337223 */ /* 0x000fe20000010833 */
[C---:B------:R-:W-:Y:S01]  /*f680*/  FMUL.FTZ R43, R44.reuse, R49 ;  /* 0x000000312c2b7220 */ /* 0x040fe20000410000 */
[----:B------:R-:W-:Y:S02]  /*f690*/  HADD2.F32 R9, -RZ, R9.H1_H1 ;  /* 0x30000009ff097230 */ /* 0x000fe40000004100 */
[----:B------:R-:W-:Y:S01]  /*f6a0*/  FMUL.FTZ R44, R44, R39 ;  /* 0x000000272c2c7220 */ /* 0x000fe20000410000 */
[----:B------:R-:W-:Y:S02]  /*f6b0*/  HADD2.F32 R48, -RZ, R25.H1_H1 ;  /* 0x30000019ff307230 */ /* 0x000fe40000004100 */
[----:B------:R-:W-:Y:S01]  /*f6c0*/  FFMA.FTZ R53, R4, R47, R53 ;  /* 0x0000002f04357223 */ /* 0x000fe20000010035 */
[----:B------:R-:W-:Y:S02]  /*f6d0*/  HADD2.F32 R4, -RZ, R14.H1_H1 ;  /* 0x3000000eff047230 */ /* 0x000fe40000004100 */
[C---:B------:R-:W-:Y:S01]  /*f6e0*/  FFMA.FTZ R43, R40.reuse, R39, -R43 ;  /* 0x00000027282b7223 */ /* 0x040fe2000001082b */
[----:B------:R-:W-:Y:S01]  /*f6f0*/  FFMA.FTZ R44, R40, R49, R44 ;  /* 0x00000031282c7223 */ /* 0x000fe2000001002c */
[----:B------:R-:W-:-:S02]  /*f700*/  HADD2.F32 R45, -RZ, R10.H0_H0 ;  /* 0x2000000aff2d7230 */ /* 0x000fc40000004100 */
[C---:B------:R-:W-:Y:S01]  /*f710*/  FMUL.FTZ R50, R9.reuse, R48 ;  /* 0x0000003009327220 */ /* 0x040fe20000410000 */
[----:B------:R-:W-:Y:S02]  /*f720*/  HADD2.F32 R8, -RZ, R15.H0_H0 ;  /* 0x2000000fff087230 */ /* 0x000fe40000004100 */
[-C--:B------:R-:W-:Y:S01]  /*f730*/  FMUL.FTZ R56, R9, R4.reuse ;  /* 0x0000000409387220 */ /* 0x080fe20000410000 */
[----:B------:R-:W-:Y:S02]  /*f740*/  HADD2.F32 R40, -RZ, R26.H0_H0 ;  /* 0x2000001aff287230 */ /* 0x000fe40000004100 */
[----:B------:R-:W-:Y:S01]  /*f750*/  FFMA.FTZ R50, R5, R4, -R50 ;  /* 0x0000000405327223 */ /* 0x000fe20000010832 */
[----:B------:R-:W-:Y:S02]  /*f760*/  HADD2.F32 R10, -RZ, R10.H1_H1 ;  /* 0x3000000aff0a7230 */ /* 0x000fe40000004100 */
[----:B------:R-:W-:Y:S01]  /*f770*/  FMUL.FTZ R49, R45, R8 ;  /* 0x000000082d317220 */ /* 0x000fe20000410000 */
[----:B------:R-:W-:-:S02]  /*f780*/  HADD2.F32 R39, -RZ, R27.H0_H0 ;  /* 0x2000001bff277230 */ /* 0x000fc40000004100 */
[----:B------:R-:W-:Y:S01]  /*f790*/  FMUL.FTZ R4, R45, R40 ;  /* 0x000000282d047220 */ /* 0x000fe20000410000 */
[----:B------:R-:W-:Y:S02]  /*f7a0*/  HADD2.F32 R9, -RZ, R20.H0_H0 ;  /* 0x20000014ff097230 */ /* 0x000fe40000004100 */
[----:B------:R-:W-:Y:S01]  /*f7b0*/  FFMA.FTZ R45, R5, R48, R56 ;  /* 0x00000030052d7223 */ /* 0x000fe20000010038 */
[C---:B------:R-:W-:Y:S01]  /*f7c0*/  FFMA.FTZ R49, R41.reuse, R40, R49 ;  /* 0x0000002829317223 */ /* 0x040fe20000010031 */
[C---:B------:R-:W-:Y:S01]  /*f7d0*/  FMUL.FTZ R5, R10.reuse, R39 ;  /* 0x000000270a057220 */ /* 0x040fe20000410000 */
[----:B------:R-:W-:Y:S01]  /*f7e0*/  FFMA.FTZ R47, R41, R8, -R4 ;  /* 0x00000008292f7223 */ /* 0x000fe20000010804 */
[-C--:B------:R-:W-:Y:S01]  /*f7f0*/  FMUL.FTZ R41, R10, R9.reuse ;  /* 0x000000090a297220 */ /* 0x080fe20000410000 */
[----:B------:R-:W-:Y:S02]  /*f800*/  HADD2.F32 R46, -RZ, R11.H0_H0 ;  /* 0x2000000bff2e7230 */ /* 0x000fe40000004100 */
[----:B------:R-:W-:Y:S01]  /*f810*/  FFMA.FTZ R10, R6, R9, -R5 ;  /* 0x00000009060a7223 */ /* 0x000fe20000010805 */
[----:B------:R-:W-:-:S02]  /*f820*/  HADD2.F32 R9, -RZ, R26.H1_H1 ;  /* 0x3000001aff097230 */ /* 0x000fc40000004100 */
[----:B------:R-:W-:Y:S01]  /*f830*/  FFMA.FTZ R40, R6, R39, R41 ;  /* 0x0000002706287223 */ /* 0x000fe20000010029 */
[----:B------:R-:W-:Y:S02]  /*f840*/  HADD2.F32 R5, -RZ, R15.H1_H1 ;  /* 0x3000000fff057230 */ /* 0x000fe40000004100 */
[----:B------:R-:W-:Y:S02]  /*f850*/  HADD2.F32 R11, -RZ, R11.H1_H1 ;  /* 0x3000000bff0b7230 */ /* 0x000fe40000004100 */
[C---:B------:R-:W-:Y:S01]  /*f860*/  FMUL.FTZ R39, R46.reuse, R9 ;  /* 0x000000092e277220 */ /* 0x040fe20000410000 */
[----:B------:R-:W-:Y:S02]  /*f870*/  HADD2.F32 R8, -RZ, R27.H1_H1 ;  /* 0x3000001bff087230 */ /* 0x000fe40000004100 */
[----:B------:R-:W-:Y:S01]  /*f880*/  FMUL.FTZ R46, R46, R5 ;  /* 0x000000052e2e7220 */ /* 0x000fe20000410000 */
[----:B------:R-:W-:Y:S02]  /*f890*/  HADD2.F32 R4, -RZ, R20.H1_H1 ;  /* 0x30000014ff047230 */ /* 0x000fe40000004100 */
[----:B------:R-:W-:-:S02]  /*f8a0*/  HADD2.F32 R42, -RZ, R7.H0_H0 ;  /* 0x20000007ff2a7230 */ /* 0x000fc40000004100 */
[C---:B------:R-:W-:Y:S01]  /*f8b0*/  FMUL.FTZ R6, R11.reuse, R8 ;  /* 0x000000080b067220 */ /* 0x040fe20000410000 */
[----:B------:R-:W-:Y:S02]  /*f8c0*/  HADD2.F32 R7, -RZ, R7.H1_H1 ;  /* 0x30000007ff077230 */ /* 0x000fe40000004100 */
[-C--:B------:R-:W-:Y:S01]  /*f8d0*/  FMUL.FTZ R41, R11, R4.reuse ;  /* 0x000000040b297220 */ /* 0x080fe20000410000 */
[C---:B------:R-:W-:Y:S01]  /*f8e0*/  FFMA.FTZ R39, R42.reuse, R5, -R39 ;  /* 0x000000052a277223 */ /* 0x040fe20000010827 */
[----:B------:R-:W-:Y:S01]  /*f8f0*/  FFMA.FTZ R11, R42, R9, R46 ;  /* 0x000000092a0b7223 */ /* 0x000fe2000001002e */
[C---:B------:R-:W-:Y:S01]  /*f900*/  FFMA.FTZ R42, R7.reuse, R4, -R6 ;  /* 0x00000004072a7223 */ /* 0x040fe20000010806 */
[----:B------:R-:W-:Y:S01]  /*f910*/  FFMA.FTZ R46, R7, R8, R41 ;  /* 0x00000008072e7223 */ /* 0x000fe20000010029 */
[----:B------:R-:W-:Y:S02]  /*f920*/  F2FP.F16.F32.PACK_AB R4, R51, R52 ;  /* 0x000000343304723e */ /* 0x000fe400000000ff */
[----:B------:R-:W-:-:S02]  /*f930*/  F2FP.F16.F32.PACK_AB R5, R50, R43 ;  /* 0x0000002b3205723e */ /* 0x000fc400000000ff */
[----:B------:R-:W-:Y:S02]  /*f940*/  F2FP.F16.F32.PACK_AB R6, R10, R47 ;  /* 0x0000002f0a06723e */ /* 0x000fe400000000ff */
[----:B------:R-:W-:Y:S02]  /*f950*/  F2FP.F16.F32.PACK_AB R7, R42, R39 ;  /* 0x000000272a07723e */ /* 0x000fe400000000ff */
[----:B------:R-:W-:Y:S02]  /*f960*/  F2FP.F16.F32.PACK_AB R8, R53, R54 ;  /* 0x000000363508723e */ /* 0x000fe400000000ff */
[----:B------:R-:W-:Y:S01]  /*f970*/  F2FP.F16.F32.PACK_AB R9, R45, R44 ;  /* 0x0000002c2d09723e */ /* 0x000fe200000000ff */
[----:B------:R1:W-:Y:S01]  /*f980*/  STS.128 [R55], R4 ;  /* 0x0000000437007388 */ /* 0x0003e20000000c00 */
[----:B------:R-:W-:Y:S02]  /*f990*/  F2FP.F16.F32.PACK_AB R10, R40, R49 ;  /* 0x00000031280a723e */ /* 0x000fe400000000ff */
[----:B------:R-:W-:-:S05]  /*f9a0*/  F2FP.F16.F32.PACK_AB R11, R46, R11 ;  /* 0x0000000b2e0b723e */ /* 0x000fca00000000ff */
[----:B------:R1:W-:Y:S02]  /*f9b0*/  STS.128 [R30+0x14400], R8 ;  /* 0x014400081e007388 */ /* 0x0003e40000000c00 */
.L_x_616:
[----:B------:R-:W-:Y:S05]  /*f9c0*/  BSYNC B1 ;  /* 0x0000000000017941 */ /* 0x000fea0003800000 */
.L_x_615:
[----:B------:R-:W-:Y:S01]  /*f9d0*/  ISETP.GE.AND P0, PT, R31, R12, PT ;  /* 0x0000000c1f00720c */ /* 0x000fe20003f06270 */
[----:B------:R-:W-:-:S12]  /*f9e0*/  BSSY B1, `(.L_x_619) ;  /* 0x00000cb000017945 */ /* 0x000fd80003800000 */
[----:B------:R-:W-:Y:S05]  /*f9f0*/  @P0 BRA `(.L_x_620) ;  /* 0x0000000c00240947 */ /* 0x000fea0003800000 */
[----:B------:R2:W5:Y:S01]  /*fa00*/  LDL R63, [R1+0x70] ;  /* 0x00007000013f7983 */ /* 0x0005620000100800 */
[----:B------:R-:W3:Y:S03]  /*fa10*/  LDC R54, c[0x0][0x3f4] ;  /* 0x0000fd00ff367b82 */ /* 0x000ee60000000800 */
[----:B------:R2:W5:Y:S01]  /*fa20*/  LDL R60, [R1+0x58] ;  /* 0x00005800013c7983 */ /* 0x0005620000100800 */
[C---:B------:R-:W-:Y:S01]  /*fa30*/  VIADD R61, R219.reuse, 0x20 ;  /* 0x00000020db3d7836 */ /* 0x040fe20000000000 */
[----:B------:R-:W-:Y:S01]  /*fa40*/  BSSY B2, `(.L_x_621) ;  /* 0x0000065000027945 */ /* 0x000fe20003800000 */
[----:B------:R-:W-:-:S03]  /*fa50*/  VIADD R62, R219, 0x20 ;  /* 0x00000020db3e7836 */ /* 0x000fc60000000000 */
[----:B------:R-:W-:Y:S01]  /*fa60*/  SHF.L.U32 R61, R61, 0x6, RZ ;  /* 0x000000063d3d7819 */ /* 0x000fe200000006ff */
[----:B------:R-:W-:-:S03]  /*fa70*/  IMAD.SHL.U32 R62, R62, 0x40, RZ ;  /* 0x000000403e3e7824 */ /* 0x000fc600078e00ff */
[----:B------:R-:W-:Y:S02]  /*fa80*/  LOP3.LUT R61, R61, 0x1c0, RZ, 0xc0, !PT ;  /* 0x000001c03d3d7812 */ /* 0x000fe400078ec0ff */
[----:B------:R-:W-:Y:S02]  /*fa90*/  LOP3.LUT R62, R62, 0x1c0, RZ, 0xc0, !PT ;  /* 0x000001c03e3e7812 */ /* 0x000fe400078ec0ff */
[----:B------:R-:W-:Y:S02]  /*faa0*/  SHF.R.U32.HI R61, RZ, 0x3, R61 ;  /* 0x00000003ff3d7819 */ /* 0x000fe4000001163d */
[-C--:B---3--:R-:W-:Y:S02]  /*fab0*/  ISETP.GE.AND P0, PT, R16, R54.reuse, PT ;  /* 0x000000361000720c */ /* 0x088fe40003f06270 */
[----:B------:R-:W-:-:S11]  /*fac0*/  ISETP.GE.AND P1, PT, R213, R54, PT ;  /* 0x00000036d500720c */ /* 0x000fd60003f26270 */
[----:B--2---:R-:W-:Y:S05]  /*fad0*/  @P0 BRA `(.L_x_622) ;  /* 0x00000004006c0947 */ /* 0x004fea0003800000 */
[----:B01----:R-:W2:Y:S01]  /*fae0*/  LDL R4, [R1+0x68] ;  /* 0x0000680001047983 */ /* 0x003ea20000100800 */
[----:B-----5:R-:W-:Y:S01]  /*faf0*/  R2UR UR4, R63 ;  /* 0x000000003f0472ca */ /* 0x020fe200000e0000 */
[----:B------:R-:W-:Y:S01]  /*fb00*/  HADD2.F32 R49, -RZ, R35.H0_H0 ;  /* 0x20000023ff317230 */ /* 0x000fe20000004100 */
[----:B------:R-:W-:Y:S01]  /*fb10*/  LOP3.LUT R6, R62, 0x38, R16, 0xf8, !PT ;  /* 0x000000383e067812 */ /* 0x000fe200078ef810 */
[----:B------:R-:W-:Y:S02]  /*fb20*/  HADD2.F32 R47, -RZ, R29.H0_H0 ;  /* 0x2000001dff2f7230 */ /* 0x000fe40000004100 */
[----:B------:R-:W-:Y:S01]  /*fb30*/  HADD2.F32 R50, -RZ, R36.H0_H0 ;  /* 0x20000024ff327230 */ /* 0x000fe20000004100 */
[----:B------:R-:W-:Y:S01]  /*fb40*/  LOP3.LUT R6, R60, R6, R61, 0xf6, !PT ;  /* 0x000000063c067212 */ /* 0x000fe200078ef63d */
[----:B------:R-:W-:Y:S02]  /*fb50*/  HADD2.F32 R48, -RZ, R32.H0_H0 ;  /* 0x20000020ff307230 */ /* 0x000fe40000004100 */
[----:B------:R-:W-:-:S02]  /*fb60*/  HADD2.F32 R51, -RZ, R35.H1_H1 ;  /* 0x30000023ff337230 */ /* 0x000fc40000004100 */
[----:B------:R-:W-:Y:S02]  /*fb70*/  HADD2.F32 R53, -RZ, R36.H1_H1 ;  /* 0x30000024ff357230 */ /* 0x000fe40000004100 */
[----:B------:R-:W-:Y:S01]  /*fb80*/  LEA R59, R6, UR4, 0x1 ;  /* 0x00000004063b7c11 */ /* 0x000fe2000f8e08ff */
[--C-:B------:R-:W-:Y:S02]  /*fb90*/  HADD2.F32 R58, -RZ, R38.reuse.H0_H0 ;  /* 0x20000026ff3a7230 */ /* 0x100fe40000004100 */
[----:B------:R-:W-:Y:S02]  /*fba0*/  HADD2.F32 R52, -RZ, R33.H0_H0 ;  /* 0x20000021ff347230 */ /* 0x000fe40000004100 */
[--C-:B------:R-:W-:Y:S02]  /*fbb0*/  HADD2.F32 R56, -RZ, R37.reuse.H0_H0 ;  /* 0x20000025ff387230 */ /* 0x100fe40000004100 */
[----:B------:R-:W-:Y:S02]  /*fbc0*/  HADD2.F32 R55, -RZ, R37.H1_H1 ;  /* 0x30000025ff377230 */ /* 0x000fe40000004100 */
[----:B------:R-:W-:Y:S01]  /*fbd0*/  HADD2.F32 R57, -RZ, R38.H1_H1 ;  /* 0x30000026ff397230 */ /* 0x000fe20000004100 */
[----:B--2---:R-:W-:-:S04]  /*fbe0*/  LEA.HI R4, R54, R4, RZ, 0x1d ;  /* 0x0000000436047211 */ /* 0x004fc800078fe8ff */
[----:B------:R-:W-:Y:S02]  /*fbf0*/  SHF.R.S32.HI R7, RZ, 0x1f, R4 ;  /* 0x0000001fff077819 */ /* 0x000fe40000011404 */
[----:B------:R-:W-:Y:S02]  /*fc00*/  SHF.L.U32 R5, R4, 0x3, RZ ;  /* 0x0000000304057819 */ /* 0x000fe400000006ff */
[----:B------:R-:W-:Y:S02]  /*fc10*/  LEA.HI R7, R7, R4, RZ, 0x3 ;  /* 0x0000000407077211 */ /* 0x000fe400078f18ff */
[----:B------:R-:W-:-:S03]  /*fc20*/  LOP3.LUT R4, R62, 0x38, R5, 0xf8, !PT ;  /* 0x000000383e047812 */ /* 0x000fc600078ef805 */
[----:B------:R-:W-:Y:S01]  /*fc30*/  IMAD.SHL.U32 R7, R7, 0x400, RZ ;  /* 0x0000040007077824 */ /* 0x000fe200078e00ff */
[----:B------:R-:W-:-:S04]  /*fc40*/  LOP3.LUT R8, R4, R61, RZ, 0x3c, !PT ;  /* 0x0000003d04087212 */ /* 0x000fc800078e3cff */
[----:B------:R-:W-:Y:S02]  /*fc50*/  LOP3.LUT R9, R7, 0x7fffe000, RZ, 0xc0, !PT ;  /* 0x7fffe00007097812 */ /* 0x000fe400078ec0ff */
        /* <DEDUP_REMOVED lines=12> */
[--C-:B------:R-:W-:Y:S02]  /*fd20*/  HADD2.F32 R43, -RZ, R9.reuse.H0_H0 ;  /* 0x20000009ff2b7230 */ /* 0x100fe40000004100 */
[-C--:B------:R-:W-:Y:S01]  /*fd30*/  FMUL.FTZ R46, R49, R42.reuse ;  /* 0x0000002a312e7220 */ /* 0x080fe20000410000 */
[C---:B------:R-:W-:Y:S01]  /*fd40*/  FMUL.FTZ R42, R47.reuse, R42 ;  /* 0x0000002a2f2a7220 */ /* 0x040fe20000410000 */
[----:B------:R-:W-:Y:S02]  /*fd50*/  HADD2.F32 R9, -RZ, R9.H1_H1 ;  /* 0x30000009ff097230 */ /* 0x000fe40000004100 */
[-C--:B------:R-:W-:Y:S01]  /*fd60*/  FFMA.FTZ R46, R47, R31.reuse, -R46 ;  /* 0x0000001f2f2e7223 */ /* 0x080fe2000001082e */
[----:B------:R-:W-:Y:S01]  /*fd70*/  FFMA.FTZ R42, R49, R31, R42 ;  /* 0x0000001f312a7223 */ /* 0x000fe2000001002a */
[----:B------:R-:W-:Y:S01]  /*fd80*/  FMUL.FTZ R47, R50, R8 ;  /* 0x00000008322f7220 */ /* 0x000fe20000410000 */
[----:B------:R-:W-:-:S02]  /*fd90*/  HADD2.F32 R49, -RZ, R29.H1_H1 ;  /* 0x3000001dff317230 */ /* 0x000fc40000004100 */
[C---:B------:R-:W-:Y:S01]  /*fda0*/  FMUL.FTZ R31, R48.reuse, R8 ;  /* 0x00000008301f7220 */ /* 0x040fe20000410000 */
[-C--:B------:R-:W-:Y:S01]  /*fdb0*/  FMUL.FTZ R8, R51, R43.reuse ;  /* 0x0000002b33087220 */ /* 0x080fe20000410000 */
[-C--:B------:R-:W-:Y:S01]  /*fdc0*/  FFMA.FTZ R47, R48, R4.reuse, -R47 ;  /* 0x00000004302f7223 */ /* 0x080fe2000001082f */
[----:B------:R-:W-:Y:S02]  /*fdd0*/  HADD2.F32 R44, -RZ, R10.H0_H0 ;  /* 0x2000000aff2c7230 */ /* 0x000fe40000004100 */
[C---:B------:R-:W-:Y:S01]  /*fde0*/  FMUL.FTZ R48, R49.reuse, R43 ;  /* 0x0000002b31307220 */ /* 0x040fe20000410000 */
[----:B------:R-:W-:Y:S01]  /*fdf0*/  FFMA.FTZ R43, R49, R39, -R8 ;  /* 0x00000027312b7223 */ /* 0x000fe20000010808 */
[----:B------:R-:W-:Y:S02]  /*fe00*/  HADD2.F32 R49, -RZ, R32.H1_H1 ;  /* 0x30000020ff317230 */ /* 0x000fe40000004100 */
[----:B------:R-:W-:Y:S01]  /*fe10*/  FFMA.FTZ R31, R50, R4, R31 ;  /* 0x00000004321f7223 */ /* 0x000fe2000001001f */
[----:B------:R-:W-:Y:S01]  /*fe20*/  FMUL.FTZ R4, R53, R9 ;  /* 0x0000000935047220 */ /* 0x000fe20000410000 */
[----:B------:R-:W-:-:S02]  /*fe30*/  HADD2.F32 R10, -RZ, R10.H1_H1 ;  /* 0x3000000aff0a7230 */ /* 0x000fc40000004100 */
[----:B------:R-:W-:Y:S01]  /*fe40*/  FFMA.FTZ R48, R51, R39, R48 ;  /* 0x0000002733307223 */ /* 0x000fe20000010030 */
[C---:B------:R-:W-:Y:S01]  /*fe50*/  FMUL.FTZ R8, R49.reuse, R9 ;  /* 0x0000000931087220 */ /* 0x040fe20000410000 */
[-C--:B------:R-:W-:Y:S01]  /*fe60*/  FFMA.FTZ R50, R49, R5.reuse, -R4 ;  /* 0x0000000531327223 */ /* 0x080fe20000010804 */
[----:B------:R-:W-:Y:S02]  /*fe70*/  HADD2.F32 R4, -RZ, R34.H0_H0 ;  /* 0x20000022ff047230 */ /* 0x000fe40000004100 */
[----:B------:R-:W-:Y:S01]  /*fe80*/  FMUL.FTZ R39, R56, R44 ;  /* 0x0000002c38277220 */ /* 0x000fe20000410000 */
[----:B------:R-:W-:Y:S01]  /*fe90*/  FFMA.FTZ R9, R53, R5, R8 ;  /* 0x0000000535097223 */ /* 0x000fe20000010008 */
[-C--:B------:R-:W-:Y:S01]  /*fea0*/  FMUL.FTZ R5, R58, R10.reuse ;  /* 0x0000000a3a057220 */ /* 0x080fe20000410000 */
[--C-:B------:R-:W-:Y:S02]  /*feb0*/  HADD2.F32 R45, -RZ, R11.reuse.H0_H0 ;  /* 0x2000000bff2d7230 */ /* 0x100fe40000004100 */
[----:B------:R-:W-:Y:S01]  /*fec0*/  FMUL.FTZ R51, R4, R10 ;  /* 0x0000000a04337220 */ /* 0x000fe20000410000 */
[----:B------:R-:W-:-:S02]  /*fed0*/  HADD2.F32 R11, -RZ, R11.H1_H1 ;  /* 0x3000000bff0b7230 */ /* 0x000fc40000004100 */
[----:B------:R-:W-:Y:S01]  /*fee0*/  FMUL.FTZ R49, R52, R44 ;  /* 0x0000002c34317220 */ /* 0x000fe20000410000 */
[----:B------:R-:W-:Y:S01]  /*fef0*/  FFMA.FTZ R10, R4, R6, -R5 ;  /* 0x00000006040a7223 */ /* 0x000fe20000010805 */
[----:B------:R-:W-:Y:S02]  /*ff00*/  HADD2.F32 R5, -RZ, R33.H1_H1 ;  /* 0x30000021ff057230 */ /* 0x000fe40000004100 */
[-C--:B------:R-:W-:Y:S01]  /*ff10*/  FFMA.FTZ R39, R52, R40.reuse, -R39 ;  /* 0x0000002834277223 */ /* 0x080fe20000010827 */
[----:B------:R-:W-:Y:S02]  /*ff20*/  HADD2.F32 R53, -RZ, R34.H1_H1 ;  /* 0x30000022ff357230 */ /* 0x000fe40000004100 */
[----:B------:R-:W-:Y:S01]  /*ff30*/  FFMA.FTZ R49, R56, R40, R49 ;  /* 0x0000002838317223 */ /* 0x000fe20000010031 */
[--C-:B------:R-:W-:Y:S02]  /*ff40*/  HADD2.F32 R41, -RZ, R7.reuse.H0_H0 ;  /* 0x20000007ff297230 */ /* 0x100fe40000004100 */
[----:B------:R-:W-:Y:S01]  /*ff50*/  FFMA.FTZ R40, R58, R6, R51 ;  /* 0x000000063a287223 */ /* 0x000fe20000010033 */
[----:B------:R-:W-:-:S02]  /*ff60*/  HADD2.F32 R7, -RZ, R7.H1_H1 ;  /* 0x30000007ff077230 */ /* 0x000fc40000004100 */
[----:B------:R-:W-:Y:S01]  /*ff70*/  FMUL.FTZ R4, R55, R45 ;  /* 0x0000002d37047220 */ /* 0x000fe20000410000 */
[----:B------:R-:W-:Y:S01]  /*ff80*/  FMUL.FTZ R8, R57, R11 ;  /* 0x0000000b39087220 */ /* 0x000fe20000410000 */
[----:B------:R-:W-:Y:S01]  /*ff90*/  FMUL.FTZ R6, R5, R45 ;  /* 0x0000002d05067220 */ /* 0x000fe20000410000 */
[----:B------:R-:W-:Y:S01]  /*ffa0*/  FMUL.FTZ R52, R53, R11 ;  /* 0x0000000b35347220 */ /* 0x000fe20000410000 */
[----:B------:R-:W-:Y:S01]  /*ffb0*/  FFMA.FTZ R11, R5, R41, -R4 ;  /* 0x00000029050b7223 */ /* 0x000fe20000010804 */
[----:B------:R-:W-:Y:S01]  /*ffc0*/  FFMA.FTZ R44, R53, R7, -R8 ;  /* 0x00000007352c7223 */ /* 0x000fe20000010808 */
[----:B------:R-:W-:Y:S01]  /*ffd0*/  FFMA.FTZ R41, R55, R41, R6 ;  /* 0x0000002937297223 */ /* 0x000fe20000010006 */
        /* <DEDUP_REMOVED lines=11> */
.L_x_622:
[----:B------:R-:W-:Y:S05]  /*10090*/  BSYNC B2 ;  /* 0x0000000000027941 */ /* 0x000fea0003800000 */
.L_x_621:
[----:B------:R-:W-:Y:S05]  /*100a0*/  @P1 BRA `(.L_x_620) ;  /* 0x0000000400781947 */ /* 0x000fea0003800000 */
[----:B012---:R-:W-:Y:S01]  /*100b0*/  LEA.HI R4, R0, R213, RZ, 0x6 ;  /* 0x000000d500047211 */ /* 0x007fe200078f30ff */
[----:B------:R-:W-:Y:S01]  /*100c0*/  HADD2.F32 R49, -RZ, R24.H0_H0 ;  /* 0x20000018ff317230 */ /* 0x000fe20000004100 */
[----:B------:R-:W-:Y:S01]  /*100d0*/  LEA.HI R54, R54, R3, RZ, 0x1d ;  /* 0x0000000336367211 */ /* 0x000fe200078fe8ff */
[----:B------:R-:W-:Y:S01]  /*100e0*/  HADD2.F32 R47, -RZ, R13.H0_H0 ;  /* 0x2000000dff2f7230 */ /* 0x000fe20000004100 */
[----:B------:R-:W-:Y:S01]  /*100f0*/  LOP3.LUT R6, R62, 0x38, R2, 0xf8, !PT ;  /* 0x000000383e067812 */ /* 0x000fe200078ef802 */
[--C-:B------:R-:W-:Y:S01]  /*10100*/  HADD2.F32 R50, -RZ, R25.reuse.H0_H0 ;  /* 0x20000019ff327230 */ /* 0x100fe20000004100 */
[----:B------:R-:W-:Y:S01]  /*10110*/  SHF.L.U32 R4, R4, 0x7, RZ ;  /* 0x0000000704047819 */ /* 0x000fe200000006ff */
[----:B------:R-:W-:Y:S01]  /*10120*/  HADD2.F32 R48, -RZ, R14.H0_H0 ;  /* 0x2000000eff307230 */ /* 0x000fe20000004100 */
[----:B------:R-:W-:Y:S01]  /*10130*/  SHF.R.S32.HI R5, RZ, 0x1f, R54 ;  /* 0x0000001fff057819 */ /* 0x000fe20000011436 */
[----:B------:R-:W-:Y:S01]  /*10140*/  HADD2.F32 R51, -RZ, R24.H1_H1 ;  /* 0x30000018ff337230 */ /* 0x000fe20000004100 */
[-C--:B------:R-:W-:Y:S01]  /*10150*/  LOP3.LUT R7, R6, R61.reuse, RZ, 0x3c, !PT ;  /* 0x0000003d06077212 */ /* 0x080fe200078e3cff */
[----:B------:R-:W-:Y:S01]  /*10160*/  HADD2.F32 R53, -RZ, R25.H1_H1 ;  /* 0x30000019ff357230 */ /* 0x000fe20000004100 */
[----:B------:R-:W-:Y:S01]  /*10170*/  LOP3.LUT R6, R4, 0xffffe000, RZ, 0xc0, !PT ;  /* 0xffffe00004067812 */ /* 0x000fe200078ec0ff */
[----:B------:R-:W-:Y:S01]  /*10180*/  IMAD.SHL.U32 R4, R54, 0x8, RZ ;  /* 0x0000000836047824 */ /* 0x000fe200078e00ff */
[----:B------:R-:W-:Y:S01]  /*10190*/  LEA.HI R5, R5, R54, RZ, 0x3 ;  /* 0x0000003605057211 */ /* 0x000fe200078f18ff */
[----:B------:R-:W-:Y:S01]  /*101a0*/  HADD2.F32 R56, -RZ, R27.H0_H0 ;  /* 0x2000001bff387230 */ /* 0x000fe20000004100 */
[----:B-----5:R-:W-:Y:S01]  /*101b0*/  R2UR UR4, R63 ;  /* 0x000000003f0472ca */ /* 0x020fe200000e0000 */
[----:B------:R-:W-:Y:S01]  /*101c0*/  HADD2.F32 R52, -RZ, R15.H0_H0 ;  /* 0x2000000fff347230 */ /* 0x000fe20000004100 */
[----:B------:R-:W-:Y:S01]  /*101d0*/  LOP3.LUT R4, R62, 0x38, R4, 0xf8, !PT ;  /* 0x000000383e047812 */ /* 0x000fe200078ef804 */
[----:B------:R-:W-:Y:S01]  /*101e0*/  IMAD.SHL.U32 R5, R5, 0x400, RZ ;  /* 0x0000040005057824 */ /* 0x000fe200078e00ff */
[----:B------:R-:W-:Y:S01]  /*101f0*/  IADD3 R6, R7, R6, R60 ;  /* 0x0000000607067210 */ /* 0x000fe20007ffe03c */
[--C-:B------:R-:W-:Y:S01]  /*10200*/  HADD2.F32 R54, -RZ, R26.reuse.H0_H0 ;  /* 0x2000001aff367230 */ /* 0x100fe20000004100 */
[----:B------:R-:W-:Y:S01]  /*10210*/  LOP3.LUT R8, R4, R61, RZ, 0x3c, !PT ;  /* 0x0000003d04087212 */ /* 0x000fe200078e3cff */
[----:B------:R-:W-:Y:S01]  /*10220*/  HADD2.F32 R55, -RZ, R26.H1_H1 ;  /* 0x3000001aff377230 */ /* 0x000fe20000004100 */
[----:B------:R-:W-:Y:S01]  /*10230*/  LOP3.LUT R9, R5, 0x7fffe000, RZ, 0xc0, !PT ;  /* 0x7fffe00005097812 */ /* 0x000fe200078ec0ff */
[----:B------:R-:W-:-:S03]  /*10240*/  HADD2.F32 R57, -RZ, R27.H1_H1 ;  /* 0x3000001bff397230 */ /* 0x000fc60000004100 */
[----:B------:R-:W-:Y:S02]  /*10250*/  IADD3 R9, R8, R9, R60 ;  /* 0x0000000908097210 */ /* 0x000fe40007ffe03c */
[----:B------:R-:W-:Y:S02]  /*10260*/  LEA R58, R6, UR4, 0x1 ;  /* 0x00000004063a7c11 */ /* 0x000fe4000f8e08ff */
[----:B------:R-:W-:-:S03]  /*10270*/  LEA R30, R9, R22, 0x1 ;  /* 0x00000016091e7211 */ /* 0x000fc600078e08ff */
[----:B------:R-:W0:Y:S04]  /*10280*/  LDS.128 R4, [R58] ;  /* 0x000000003a047984 */ /* 0x000e280000000c00 */
[----:B------:R-:W1:Y:S01]  /*10290*/  LDS.128 R8, [R30+0x14400] ;  /* 0x014400001e087984 */ /* 0x000e620000000c00 */
[--C-:B0-----:R-:W-:Y:S02]  /*102a0*/  HADD2.F32 R31, -RZ, R4.reuse.H0_H0 ;  /* 0x20000004ff1f7230 */ /* 0x101fe40000004100 */
[----:B------:R-:W-:Y:S02]  /*102b0*/  HADD2.F32 R4, -RZ, R4.H1_H1 ;  /* 0x30000004ff047230 */ /* 0x000fe40000004100 */
[--C-:B-1----:R-:W-:Y:S02]  /*102c0*/  HADD2.F32 R42, -RZ, R8.reuse.H0_H0 ;  /* 0x20000008ff2a7230 */ /* 0x102fe40000004100 */
[----:B------:R-:W-:-:S02]  /*102d0*/  HADD2.F32 R8, -RZ, R8.H1_H1 ;  /* 0x30000008ff087230 */ /* 0x000fc40000004100 */
[----:B------:R-:W-:Y:S02]  /*102e0*/  HADD2.F32 R43, -RZ, R9.H0_H0 ;  /* 0x20000009ff2b7230 */ /* 0x000fe40000004100 */
[-C--:B------:R-:W-:Y:S01]  /*102f0*/  FMUL.FTZ R46, R49, R42.reuse ;  /* 0x0000002a312e7220 */ /* 0x080fe20000410000 */
[C---:B------:R-:W-:Y:S01]  /*10300*/  FMUL.FTZ R42, R47.reuse, R42 ;  /* 0x0000002a2f2a7220 */ /* 0x040fe20000410000 */
[----:B------:R-:W-:Y:S02]  /*10310*/  HADD2.F32 R39, -RZ, R5.H0_H0 ;  /* 0x20000005ff277230 */ /* 0x000fe40000004100 */
[-C--:B------:R-:W-:Y:S01]  /*10320*/  FFMA.FTZ R46, R47, R31.reuse, -R46 ;  /* 0x0000001f2f2e7223 */ /* 0x080fe2000001082e */
[----:B------:R-:W-:Y:S01]  /*10330*/  FFMA.FTZ R42, R49, R31, R42 ;  /* 0x0000001f312a7223 */ /* 0x000fe2000001002a */
[-C--:B------:R-:W-:Y:S01]  /*10340*/  FMUL.FTZ R47, R50, R8.reuse ;  /* 0x00000008322f7220 */ /* 0x080fe20000410000 */
[----:B------:R-:W-:Y:S02]  /*10350*/  HADD2.F32 R49, -RZ, R13.H1_H1 ;  /* 0x3000000dff317230 */ /* 0x000fe40000004100 */
[C---:B------:R-:W-:Y:S01]  /*10360*/  FMUL.FTZ R31, R48.reuse, R8 ;  /* 0x00000008301f7220 */ /* 0x040fe20000410000 */
[----:B------:R-:W-:Y:S01]  /*10370*/  FMUL.FTZ R8, R51, R43 ;  /* 0x0000002b33087220 */ /* 0x000fe20000410000 */
[----:B------:R-:W-:Y:S01]  /*10380*/  FFMA.FTZ R47, R48, R4, -R47 ;  /* 0x00000004302f7223 */ /* 0x000fe2000001082f */
[----:B------:R-:W-:-:S02]  /*10390*/  HADD2.F32 R9, -RZ, R9.H1_H1 ;  /* 0x30000009ff097230 */ /* 0x000fc40000004100 */
[C---:B------:R-:W-:Y:S01]  /*103a0*/  FMUL.FTZ R48, R49.reuse, R43 ;  /* 0x0000002b31307220 */ /* 0x040fe20000410000 */
[----:B------:R-:W-:Y:S01]  /*103b0*/  FFMA.FTZ R43, R49, R39, -R8 ;  /* 0x00000027312b7223 */ /* 0x000fe20000010808 */
[----:B------:R-:W-:Y:S02]  /*103c0*/  HADD2.F32 R49, -RZ, R14.H1_H1 ;  /* 0x3000000eff317230 */ /* 0x000fe40000004100 */
[----:B------:R-:W-:Y:S01]  /*103d0*/  FFMA.FTZ R31, R50, R4, R31 ;  /* 0x00000004321f7223 */ /* 0x000fe2000001001f */
[----:B------:R-:W-:Y:S02]  /*103e0*/  HADD2.F32 R5, -RZ, R5.H1_H1 ;  /* 0x30000005ff057230 */ /* 0x000fe40000004100 */
[-C--:B------:R-:W-:Y:S01]  /*103f0*/  FMUL.FTZ R4, R53, R9.reuse ;  /* 0x0000000935047220 */ /* 0x080fe20000410000 */
[--C-:B------:R-:W-:Y:S02]  /*10400*/  HADD2.F32 R44, -RZ, R10.reuse.H0_H0 ;  /* 0x2000000aff2c7230 */ /* 0x100fe40000004100 */
[----:B------:R-:W-:Y:S01]  /*10410*/  FMUL.FTZ R8, R49, R9 ;  /* 0x0000000931087220 */ /* 0x000fe20000410000 */
[----:B------:R-:W-:-:S02]  /*10420*/  HADD2.F32 R10, -RZ, R10.H1_H1 ;  /* 0x3000000aff0a7230 */ /* 0x000fc40000004100 */
[-C--:B------:R-:W-:Y:S01]  /*10430*/  FFMA.FTZ R50, R49, R5.reuse, -R4 ;  /* 0x0000000531327223 */ /* 0x080fe20000010804 */
[----:B------:R-:W-:Y:S02]  /*10440*/  HADD2.F32 R40, -RZ, R6.H0_H0 ;  /* 0x20000006ff287230 */ /* 0x000fe40000004100 */
[----:B------:R-:W-:Y:S01]  /*10450*/  FFMA.FTZ R9, R53, R5, R8 ;  /* 0x0000000535097223 */ /* 0x000fe20000010008 */
[----:B------:R-:W-:Y:S02]  /*10460*/  HADD2.F32 R4, -RZ, R20.H0_H0 ;  /* 0x20000014ff047230 */ /* 0x000fe40000004100 */
[----:B------:R-:W-:Y:S01]  /*10470*/  FMUL.FTZ R5, R56, R10 ;  /* 0x0000000a38057220 */ /* 0x000fe20000410000 */
[----:B------:R-:W-:Y:S02]  /*10480*/  HADD2.F32 R6, -RZ, R6.H1_H1 ;  /* 0x30000006ff067230 */ /* 0x000fe40000004100 */
[----:B------:R-:W-:Y:S01]  /*10490*/  FFMA.FTZ R48, R51, R39, R48 ;  /* 0x0000002733307223 */ /* 0x000fe20000010030 */
[----:B------:R-:W-:-:S02]  /*104a0*/  HADD2.F32 R45, -RZ, R11.H0_H0 ;  /* 0x2000000bff2d7230 */ /* 0x000fc40000004100 */
[----:B------:R-:W-:Y:S01]  /*104b0*/  FMUL.FTZ R51, R4, R10 ;  /* 0x0000000a04337220 */ /* 0x000fe20000410000 */
[----:B------:R-:W-:Y:S02]  /*104c0*/  HADD2.F32 R11, -RZ, R11.H1_H1 ;  /* 0x3000000bff0b7230 */ /* 0x000fe40000004100 */
[-C--:B------:R-:W-:Y:S01]  /*104d0*/  FMUL.FTZ R39, R54, R44.reuse ;  /* 0x0000002c36277220 */ /* 0x080fe20000410000 */
[----:B------:R-:W-:Y:S01]  /*104e0*/  FMUL.FTZ R49, R52, R44 ;  /* 0x0000002c34317220 */ /* 0x000fe20000410000 */
[----:B------:R-:W-:Y:S01]  /*104f0*/  FFMA.FTZ R10, R4, R6, -R5 ;  /* 0x00000006040a7223 */ /* 0x000fe20000010805 */
[----:B------:R-:W-:Y:S02]  /*10500*/  HADD2.F32 R5, -RZ, R15.H1_H1 ;  /* 0x3000000fff057230 */ /* 0x000fe40000004100 */
[-C--:B------:R-:W-:Y:S01]  /*10510*/  FFMA.FTZ R39, R52, R40.reuse, -R39 ;  /* 0x0000002834277223 */ /* 0x080fe20000010827 */
[----:B------:R-:W-:Y:S02]  /*10520*/  HADD2.F32 R53, -RZ, R20.H1_H1 ;  /* 0x30000014ff357230 */ /* 0x000fe40000004100 */
[----:B------:R-:W-:Y:S01]  /*10530*/  FFMA.FTZ R49, R54, R40, R49 ;  /* 0x0000002836317223 */ /* 0x000fe20000010031 */
[----:B------:R-:W-:-:S02]  /*10540*/  HADD2.F32 R41, -RZ, R7.H0_H0 ;  /* 0x20000007ff297230 */ /* 0x000fc40000004100 */
[----:B------:R-:W-:Y:S01]  /*10550*/  FFMA.FTZ R40, R56, R6, R51 ;  /* 0x0000000638287223 */ /* 0x000fe20000010033 */
[----:B------:R-:W-:Y:S02]  /*10560*/  HADD2.F32 R7, -RZ, R7.H1_H1 ;  /* 0x30000007ff077230 */ /* 0x000fe40000004100 */
        /* <DEDUP_REMOVED lines=15> */
[----:B------:R-:W-:-:S02]  /*10660*/  F2FP.F16.F32.PACK_AB R10, R40, R49 ;  /* 0x00000031280a723e */ /* 0x000fc400000000ff */
[----:B------:R-:W-:-:S05]  /*10670*/  F2FP.F16.F32.PACK_AB R11, R52, R41 ;  /* 0x00000029340b723e */ /* 0x000fca00000000ff */
[----:B------:R3:W-:Y:S02]  /*10680*/  STS.128 [R30+0x14400], R8 ;  /* 0x014400081e007388 */ /* 0x0007e40000000c00 */
.L_x_620:
[----:B------:R-:W-:Y:S05]  /*10690*/  BSYNC B1 ;  /* 0x0000000000017941 */ /* 0x000fea0003800000 */
.L_x_619:
[----:B0123--:R-:W-:Y:S01]  /*106a0*/  VIADD R4, R219, 0x40 ;  /* 0x00000040db047836 */ /* 0x00ffe20000000000 */
[----:B------:R-:W-:Y:S04]  /*106b0*/  BSSY B1, `(.L_x_623) ;  /* 0x00000cc000017945 */ /* 0x000fe80003800000 */
[----:B------:R-:W-:-:S13]  /*106c0*/  ISETP.GE.AND P0, PT, R4, R12, PT ;  /* 0x0000000c0400720c */ /* 0x000fda0003f06270 */
[----:B------:R-:W-:Y:S05]  /*106d0*/  @P0 BRA `(.L_x_624) ;  /* 0x0000000c00240947 */ /* 0x000fea0003800000 */
[----:B-----5:R0:W5:Y:S01]  /*106e0*/  LDL R63, [R1+0x70] ;  /* 0x00007000013f7983 */ /* 0x0201620000100800 */
[----:B------:R-:W1:Y:S03]  /*106f0*/  LDC R54, c[0x0][0x3f4] ;  /* 0x0000fd00ff367b82 */ /* 0x000e660000000800 */
        /* <DEDUP_REMOVED lines=9> */
[-C--:B-1----:R-:W-:Y:S02]  /*10790*/  ISETP.GE.AND P0, PT, R16, R54.reuse, PT ;  /* 0x000000361000720c */ /* 0x082fe40003f06270 */
[----:B------:R-:W-:-:S11]  /*107a0*/  ISETP.GE.AND P1, PT, R213, R54, PT ;  /* 0x00000036d500720c */ /* 0x000fd60003f26270 */
[----:B0-----:R-:W-:Y:S05]  /*107b0*/  @P0 BRA `(.L_x_626) ;  /* 0x00000004006c0947 */ /* 0x001fea0003800000 */
[----:B------:R-:W2:Y:S01]  /*107c0*/  LDL R4, [R1+0x68] ;  /* 0x0000680001047983 */ /* 0x000ea20000100800 */
        /* <DEDUP_REMOVED lines=90> */
.L_x_626:
[----:B------:R-:W-:Y:S05]  /*10d70*/  BSYNC B2 ;  /* 0x0000000000027941 */ /* 0x000fea0003800000 */
.L_x_625:
[----:B------:R-:W-:Y:S05]  /*10d80*/  @P1 BRA `(.L_x_624) ;  /* 0x0000000400781947 */ /* 0x000fea0003800000 */
[----:B0-----:R-:W-:Y:S01]  /*10d90*/  LEA.HI R4, R0, R213, RZ, 0x6 ;  /* 0x000000d500047211 */ /* 0x001fe200078f30ff */
        /* <DEDUP_REMOVED lines=93> */
.L_x_624:
[----:B------:R-:W-:Y:S05]  /*11370*/  BSYNC B1 ;  /* 0x0000000000017941 */ /* 0x000fea0003800000 */
.L_x_623:
[----:B------:R-:W-:-:S13]  /*11380*/  ISETP.GE.AND P0, PT, R21, R12, PT ;  /* 0x0000000c1500720c */ /* 0x000fda0003f06270 */
[----:B------:R-:W-:Y:S05]  /*11390*/  @P0 BRA `(.L_x_603) ;  /* 0x0000000c00200947 */ /* 0x000fea0003800000 */
[----:B-1----:R1:W5:Y:S01]  /*113a0*/  LDL R58, [R1+0x70] ;  /* 0x00007000013a7983 */ /* 0x0023620000100800 */
[----:B------:R-:W2:Y:S01]  /*113b0*/  LDC R46, c[0x0][0x3f4] ;  /* 0x0000fd00ff2e7b82 */ /* 0x000ea20000000800 */
[----:B0-----:R-:W-:Y:S01]  /*113c0*/  SHF.R.S32.HI R4, RZ, 0x1f, R21 ;  /* 0x0000001fff047819 */ /* 0x001fe20000011415 */
[----:B------:R-:W-:Y:S01]  /*113d0*/  IMAD.SHL.U32 R5, R21, 0x40, RZ ;  /* 0x0000004015057824 */ /* 0x000fe200078e00ff */
[----:B------:R-:W-:Y:S02]  /*113e0*/  BSSY B1, `(.L_x_627) ;  /* 0x0000064000017945 */ /* 0x000fe40003800000 */
[----:B------:R-:W-:Y:S02]  /*113f0*/  LEA.HI R4, R4, R21, RZ, 0x3 ;  /* 0x0000001504047211 */ /* 0x000fe400078f18ff */
[----:B------:R-:W-:-:S03]  /*11400*/  LOP3.LUT R55, R5, 0x1c0, RZ, 0xc0, !PT ;  /* 0x000001c005377812 */ /* 0x000fc600078ec0ff */
[----:B------:R-:W-:Y:S01]  /*11410*/  IMAD.SHL.U32 R4, R4, 0x40, RZ ;  /* 0x0000004004047824 */ /* 0x000fe200078e00ff */
[----:B------:R-:W-:-:S04]  /*11420*/  SHF.R.U32.HI R57, RZ, 0x3, R55 ;  /* 0x00000003ff397819 */ /* 0x000fc80000011637 */
[----:B------:R-:W-:Y:S02]  /*11430*/  LOP3.LUT R53, R4, 0xfffffe00, RZ, 0xc0, !PT ;  /* 0xfffffe0004357812 */ /* 0x000fe400078ec0ff */
[-C--:B--2---:R-:W-:Y:S02]  /*11440*/  ISETP.GE.AND P0, PT, R16, R46.reuse, PT ;  /* 0x0000002e1000720c */ /* 0x084fe40003f06270 */
[----:B------:R-:W-:-:S11]  /*11450*/  ISETP.GE.AND P1, PT, R213, R46, PT ;  /* 0x0000002ed500720c */ /* 0x000fd60003f26270 */
[----:B-1----:R-:W-:Y:S05]  /*11460*/  @P0 BRA `(.L_x_628) ;  /* 0x00000004006c0947 */ /* 0x002fea0003800000 */
[----:B------:R-:W2:Y:S01]  /*11470*/  LDL R6, [R1+0x68] ;  /* 0x0000680001067983 */ /* 0x000ea20000100800 */
[----:B-----5:R-:W-:Y:S01]  /*11480*/  R2UR UR4, R58 ;  /* 0x000000003a0472ca */ /* 0x020fe200000e0000 */
[----:B------:R-:W-:Y:S02]  /*11490*/  HADD2.F32 R47, -RZ, R35.H0_H0 ;  /* 0x20000023ff2f7230 */ /* 0x000fe40000004100 */
[----:B------:R-:W-:Y:S02]  /*114a0*/  HADD2.F32 R45, -RZ, R29.H0_H0 ;  /* 0x2000001dff2d7230 */ /* 0x000fe40000004100 */
[----:B------:R-:W-:Y:S02]  /*114b0*/  HADD2.F32 R52, -RZ, R36.H0_H0 ;  /* 0x20000024ff347230 */ /* 0x000fe40000004100 */
[----:B------:R-:W-:Y:S02]  /*114c0*/  HADD2.F32 R48, -RZ, R32.H0_H0 ;  /* 0x20000020ff307230 */ /* 0x000fe40000004100 */
[----:B------:R-:W-:-:S02]  /*114d0*/  HADD2.F32 R54, -RZ, R35.H1_H1 ;  /* 0x30000023ff367230 */ /* 0x000fc40000004100 */
[----:B------:R-:W-:Y:S02]  /*114e0*/  HADD2.F32 R50, -RZ, R29.H1_H1 ;  /* 0x3000001dff327230 */ /* 0x000fe40000004100 */
[----:B------:R-:W-:Y:S02]  /*114f0*/  HADD2.F32 R49, -RZ, R36.H1_H1 ;  /* 0x30000024ff317230 */ /* 0x000fe40000004100 */
[----:B------:R-:W-:Y:S01]  /*11500*/  HADD2.F32 R51, -RZ, R37.H0_H0 ;  /* 0x20000025ff337230 */ /* 0x000fe20000004100 */
[----:B--2---:R-:W-:Y:S02]  /*11510*/  LEA.HI R4, R46, R6, RZ, 0x1d ;  /* 0x000000062e047211 */ /* 0x004fe400078fe8ff */
[----:B------:R-:W-:Y:S02]  /*11520*/  LOP3.LUT R6, R55, 0x38, R16, 0xf8, !PT ;  /* 0x0000003837067812 */ /* 0x000fe400078ef810 */
[----:B------:R-:W-:Y:S02]  /*11530*/  SHF.R.S32.HI R7, RZ, 0x1f, R4 ;  /* 0x0000001fff077819 */ /* 0x000fe40000011404 */
[----:B------:R-:W-:-:S02]  /*11540*/  SHF.L.U32 R5, R4, 0x3, RZ ;  /* 0x0000000304057819 */ /* 0x000fc400000006ff */
[----:B------:R-:W-:Y:S02]  /*11550*/  LEA.HI R7, R7, R4, RZ, 0x3 ;  /* 0x0000000407077211 */ /* 0x000fe400078f18ff */
[----:B------:R-:W-:Y:S02]  /*11560*/  LOP3.LUT R4, R55, 0x38, R5, 0xf8, !PT ;  /* 0x0000003837047812 */ /* 0x000fe400078ef805 */
[----:B------:R-:W-:Y:S01]  /*11570*/  LOP3.LUT R6, R53, R6, R57, 0xf6, !PT ;  /* 0x0000000635067212 */ /* 0x000fe200078ef639 */
[----:B------:R-:W-:Y:S01]  /*11580*/  IMAD.SHL.U32 R7, R7, 0x400, RZ ;  /* 0x0000040007077824 */ /* 0x000fe200078e00ff */
[----:B------:R-:W-:Y:S02]  /*11590*/  LOP3.LUT R8, R4, R57, RZ, 0x3c, !PT ;  /* 0x0000003904087212 */ /* 0x000fe400078e3cff */
[----:B------:R-:W-:Y:S02]  /*115a0*/  LEA R56, R6, UR4, 0x1 ;  /* 0x0000000406387c11 */ /* 0x000fe4000f8e08ff */
[----:B------:R-:W-:-:S03]  /*115b0*/  LOP3.LUT R9, R7, 0x7fffe000, RZ, 0xc0, !PT ;  /* 0x7fffe00007097812 */ /* 0x000fc600078ec0ff */
[----:B------:R-:W0:Y:S01]  /*115c0*/  LDS.128 R4, [R56] ;  /* 0x0000000038047984 */ /* 0x000e220000000c00 */
        /* <DEDUP_REMOVED lines=15> */
[-C--:B------:R-:W-:Y:S01]  /*116c0*/  FMUL.FTZ R35, R52, R8.reuse ;  /* 0x0000000834237220 */ /* 0x080fe20000410000 */
[-C--:B------:R-:W-:Y:S01]  /*116d0*/  FFMA.FTZ R44, R45, R21.reuse, -R44 ;  /* 0x000000152d2c7223 */ /* 0x080fe2000001082c */
[----:B------:R-:W-:Y:S01]  /*116e0*/  FFMA.FTZ R40, R47, R21, R40 ;  /* 0x000000152f287223 */ /* 0x000fe20000010028 */
[----:B------:R-:W-:Y:S01]  /*116f0*/  FMUL.FTZ R21, R48, R8 ;  /* 0x0000000830157220 */ /* 0x000fe20000410000 */
[----:B------:R-:W-:Y:S01]  /*11700*/  FMUL.FTZ R29, R54, R41 ;  /* 0x00000029361d7220 */ /* 0x000fe20000410000 */
[----:B------:R-:W-:-:S02]  /*11710*/  HADD2.F32 R45, -RZ, R32.H1_H1 ;  /* 0x30000020ff2d7230 */ /* 0x000fc40000004100 */
[-C--:B------:R-:W-:Y:S01]  /*11720*/  FFMA.FTZ R35, R48, R4.reuse, -R35 ;  /* 0x0000000430237223 */ /* 0x080fe20000010823 */
[----:B------:R-:W-:Y:S01]  /*11730*/  FMUL.FTZ R41, R50, R41 ;  /* 0x0000002932297220 */ /* 0x000fe20000410000 */
[----:B------:R-:W-:Y:S01]  /*11740*/  FFMA.FTZ R21, R52, R4, R21 ;  /* 0x0000000434157223 */ /* 0x000fe20000010015 */
[--C-:B------:R-:W-:Y:S02]  /*11750*/  HADD2.F32 R42, -RZ, R10.reuse.H0_H0 ;  /* 0x2000000aff2a7230 */ /* 0x100fe40000004100 */
[-C--:B------:R-:W-:Y:S01]  /*11760*/  FMUL.FTZ R4, R49, R9.reuse ;  /* 0x0000000931047220 */ /* 0x080fe20000410000 */
[----:B------:R-:W-:Y:S01]  /*11770*/  FFMA.FTZ R29, R50, R30, -R29 ;  /* 0x0000001e321d7223 */ /* 0x000fe2000001081d */
[----:B------:R-:W-:Y:S02]  /*11780*/  HADD2.F32 R47, -RZ, R33.H0_H0 ;  /* 0x20000021ff2f7230 */ /* 0x000fe40000004100 */
[----:B------:R-:W-:Y:S01]  /*11790*/  FMUL.FTZ R8, R45, R9 ;  /* 0x000000092d087220 */ /* 0x000fe20000410000 */
[----:B------:R-:W-:-:S02]  /*117a0*/  HADD2.F32 R10, -RZ, R10.H1_H1 ;  /* 0x3000000aff0a7230 */ /* 0x000fc40000004100 */
[----:B------:R-:W-:Y:S01]  /*117b0*/  FFMA.FTZ R41, R54, R30, R41 ;  /* 0x0000001e36297223 */ /* 0x000fe20000010029 */
[----:B------:R-:W-:Y:S02]  /*117c0*/  HADD2.F32 R50, -RZ, R38.H0_H0 ;  /* 0x20000026ff327230 */ /* 0x000fe40000004100 */
[-C--:B------:R-:W-:Y:S01]  /*117d0*/  FFMA.FTZ R30, R45, R5.reuse, -R4 ;  /* 0x000000052d1e7223 */ /* 0x080fe20000010804 */
[-C--:B------:R-:W-:Y:S01]  /*117e0*/  FMUL.FTZ R4, R51, R42.reuse ;  /* 0x0000002a33047220 */ /* 0x080fe20000410000 */
[----:B------:R-:W-:Y:S02]  /*117f0*/  HADD2.F32 R48, -RZ, R34.H0_H0 ;  /* 0x20000022ff307230 */ /* 0x000fe40000004100 */
[----:B------:R-:W-:Y:S01]  /*11800*/  FMUL.FTZ R42, R47, R42 ;  /* 0x0000002a2f2a7220 */ /* 0x000fe20000410000 */
[----:B------:R-:W-:Y:S01]  /*11810*/  FFMA.FTZ R32, R49, R5, R8 ;  /* 0x0000000531207223 */ /* 0x000fe20000010008 */
[----:B------:R-:W-:Y:S01]  /*11820*/  FMUL.FTZ R5, R50, R10 ;  /* 0x0000000a32057220 */ /* 0x000fe20000410000 */
[----:B------:R-:W-:-:S02]  /*11830*/  HADD2.F32 R43, -RZ, R11.H0_H0 ;  /* 0x2000000bff2b7230 */ /* 0x000fc40000004100 */
[-C--:B------:R-:W-:Y:S01]  /*11840*/  FFMA.FTZ R36, R47, R31.reuse, -R4 ;  /* 0x0000001f2f247223 */ /* 0x080fe20000010804 */
[----:B------:R-:W-:Y:S01]  /*11850*/  FFMA.FTZ R42, R51, R31, R42 ;  /* 0x0000001f332a7223 */ /* 0x000fe2000001002a */
[----:B------:R-:W-:Y:S02]  /*11860*/  HADD2.F32 R11, -RZ, R11.H1_H1 ;  /* 0x3000000bff0b7230 */ /* 0x000fe40000004100 */
[C---:B------:R-:W-:Y:S01]  /*11870*/  FFMA.FTZ R31, R48.reuse, R6, -R5 ;  /* 0x00000006301f7223 */ /* 0x040fe20000010805 */
[----:B------:R-:W-:Y:S02]  /*11880*/  HADD2.F32 R45, -RZ, R37.H1_H1 ;  /* 0x30000025ff2d7230 */ /* 0x000fe40000004100 */
[----:B------:R-:W-:Y:S01]  /*11890*/  FMUL.FTZ R9, R48, R10 ;  /* 0x0000000a30097220 */ /* 0x000fe20000410000 */
[----:B------:R-:W-:Y:S02]  /*118a0*/  HADD2.F32 R47, -RZ, R38.H1_H1 ;  /* 0x30000026ff2f7230 */ /* 0x000fe40000004100 */
[----:B------:R-:W-:-:S02]  /*118b0*/  HADD2.F32 R5, -RZ, R33.H1_H1 ;  /* 0x30000021ff057230 */ /* 0x000fc40000004100 */
[----:B------:R-:W-:Y:S01]  /*118c0*/  FFMA.FTZ R33, R50, R6, R9 ;  /* 0x0000000632217223 */ /* 0x000fe20000010009 */
[----:B------:R-:W-:Y:S02]  /*118d0*/  HADD2.F32 R37, -RZ, R34.H1_H1 ;  /* 0x30000022ff257230 */ /* 0x000fe40000004100 */
[----:B------:R-:W-:Y:S01]  /*118e0*/  FMUL.FTZ R4, R45, R43 ;  /* 0x0000002b2d047220 */ /* 0x000fe20000410000 */
[--C-:B------:R-:W-:Y:S02]  /*118f0*/  HADD2.F32 R39, -RZ, R7.reuse.H0_H0 ;  /* 0x20000007ff277230 */ /* 0x100fe40000004100 */
[----:B------:R-:W-:Y:S01]  /*11900*/  FMUL.FTZ R8, R47, R11 ;  /* 0x0000000b2f087220 */ /* 0x000fe20000410000 */
[----:B------:R-:W-:Y:S02]  /*11910*/  HADD2.F32 R7, -RZ, R7.H1_H1 ;  /* 0x30000007ff077230 */ /* 0x000fe40000004100 */
[----:B------:R-:W-:Y:S01]  /*11920*/  FMUL.FTZ R6, R5, R43 ;  /* 0x0000002b05067220 */ /* 0x000fe20000410000 */
[----:B------:R-:W-:Y:S01]  /*11930*/  FMUL.FTZ R10, R37, R11 ;  /* 0x0000000b250a7220 */ /* 0x000fe20000410000 */
[----:B------:R-:W-:Y:S01]  /*11940*/  FFMA.FTZ R11, R5, R39, -R4 ;  /* 0x00000027050b7223 */ /* 0x000fe20000010804 */
[----:B------:R-:W-:Y:S01]  /*11950*/  F2FP.F16.F32.PACK_AB R4, R35, R44 ;  /* 0x0000002c2304723e */ /* 0x000fe200000000ff */
[----:B------:R-:W-:Y:S01]  /*11960*/  FFMA.FTZ R34, R37, R7, -R8 ;  /* 0x0000000725227223 */ /* 0x000fe20000010808 */
[----:B------:R-:W-:Y:S01]  /*11970*/  FFMA.FTZ R39, R45, R39, R6 ;  /* 0x000000272d277223 */ /* 0x000fe20000010006 */
[----:B------:R-:W-:Y:S01]  /*11980*/  FFMA.FTZ R38, R47, R7, R10 ;  /* 0x000000072f267223 */ /* 0x000fe2000001000a */
        /* <DEDUP_REMOVED lines=9> */
.L_x_628:
[----:B------:R-:W-:Y:S05]  /*11a20*/  BSYNC B1 ;  /* 0x0000000000017941 */ /* 0x000fea0003800000 */
.L_x_627:
[----:B------:R-:W-:Y:S05]  /*11a30*/  @P1 BRA `(.L_x_603) ;  /* 0x0000000400781947 */ /* 0x000fea0003800000 */
[----:B------:R-:W-:Y:S01]  /*11a40*/  LEA.HI R0, R0, R213, RZ, 0x6 ;  /* 0x000000d500007211 */ /* 0x000fe200078f30ff */
[--C-:B------:R-:W-:Y:S01]  /*11a50*/  HADD2.F32 R36, -RZ, R24.reuse.H0_H0 ;  /* 0x20000018ff247230 */ /* 0x100fe20000004100 */
[----:B------:R-:W-:Y:S01]  /*11a60*/  LEA.HI R3, R46, R3, RZ, 0x1d ;  /* 0x000000032e037211 */ /* 0x000fe200078fe8ff */
[----:B------:R-:W-:Y:S01]  /*11a70*/  HADD2.F32 R34, -RZ, R13.H0_H0 ;  /* 0x2000000dff227230 */ /* 0x000fe20000004100 */
[----:B0-----:R-:W-:Y:S01]  /*11a80*/  LOP3.LUT R4, R55, 0x38, R2, 0xf8, !PT ;  /* 0x0000003837047812 */ /* 0x001fe200078ef802 */
[----:B------:R-:W-:Y:S01]  /*11a90*/  HADD2.F32 R38, -RZ, R25.H0_H0 ;  /* 0x20000019ff267230 */ /* 0x000fe20000004100 */
[----:B------:R-:W-:Y:S01]  /*11aa0*/  SHF.L.U32 R0, R0, 0x7, RZ ;  /* 0x0000000700007819 */ /* 0x000fe200000006ff */
[----:B------:R-:W-:Y:S01]  /*11ab0*/  HADD2.F32 R40, -RZ, R24.H1_H1 ;  /* 0x30000018ff287230 */ /* 0x000fe20000004100 */
[----:B------:R-:W-:Y:S01]  /*11ac0*/  SHF.R.S32.HI R2, RZ, 0x1f, R3 ;  /* 0x0000001fff027819 */ /* 0x000fe20000011403 */
[----:B------:R-:W-:Y:S01]  /*11ad0*/  HADD2.F32 R24, -RZ, R13.H1_H1 ;  /* 0x3000000dff187230 */ /* 0x000fe20000004100 */
[----:B------:R-:W-:Y:S01]  /*11ae0*/  LOP3.LUT R5, R4, R57, RZ, 0x3c, !PT ;  /* 0x0000003904057212 */ /* 0x000fe200078e3cff */
[----:B------:R-:W-:Y:S01]  /*11af0*/  HADD2.F32 R37, -RZ, R25.H1_H1 ;  /* 0x30000019ff257230 */ /* 0x000fe20000004100 */
[----:B------:R-:W-:Y:S01]  /*11b00*/  LOP3.LUT R4, R0, 0xffffe000, RZ, 0xc0, !PT ;  /* 0xffffe00000047812 */ /* 0x000fe200078ec0ff */
[----:B------:R-:W-:Y:S01]  /*11b10*/  IMAD.SHL.U32 R0, R3, 0x8, RZ ;  /* 0x0000000803007824 */ /* 0x000fe200078e00ff */
[----:B------:R-:W-:-:S02]  /*11b20*/  LEA.HI R2, R2, R3, RZ, 0x3 ;  /* 0x0000000302027211 */ /* 0x000fc400078f18ff */
[----:B-----5:R-:W-:Y:S02]  /*11b30*/  R2UR UR4, R58 ;  /* 0x000000003a0472ca */ /* 0x020fe400000e0000 */
[----:B------:R-:W-:Y:S01]  /*11b40*/  LOP3.LUT R0, R55, 0x38, R0, 0xf8, !PT ;  /* 0x0000003837007812 */ /* 0x000fe200078ef800 */
[----:B------:R-:W-:Y:S01]  /*11b50*/  IMAD.SHL.U32 R2, R2, 0x400, RZ ;  /* 0x0000040002027824 */ /* 0x000fe200078e00ff */
[----:B------:R-:W-:Y:S02]  /*11b60*/  IADD3 R4, R5, R4, R53 ;  /* 0x0000000405047210 */ /* 0x000fe40007ffe035 */
[----:B------:R-:W-:Y:S02]  /*11b70*/  LOP3.LUT R0, R0, R57, RZ, 0x3c, !PT ;  /* 0x0000003900007212 */ /* 0x000fe400078e3cff */
[----:B------:R-:W-:-:S04]  /*11b80*/  LOP3.LUT R3, R2, 0x7fffe000, RZ, 0xc0, !PT ;  /* 0x7fffe00002037812 */ /* 0x000fc800078ec0ff */
        /* <DEDUP_REMOVED lines=11> */
[----:B------:R-:W-:Y:S01]  /*11c40*/  FMUL.FTZ R29, R34, R29 ;  /* 0x0000001d221d7220 */ /* 0x000fe20000410000 */
[----:B------:R-:W-:Y:S01]  /*11c50*/  FMUL.FTZ R35, R38, R8 ;  /* 0x0000000826237220 */ /* 0x000fe20000410000 */
[----:B------:R-:W-:Y:S02]  /*11c60*/  HADD2.F32 R2, -RZ, R5.H0_H0 ;  /* 0x20000005ff027230 */ /* 0x000fe40000004100 */
[-C--:B------:R-:W-:Y:S01]  /*11c70*/  FFMA.FTZ R33, R34, R0.reuse, -R33 ;  /* 0x0000000022217223 */ /* 0x080fe20000010821 */
[----:B------:R-:W-:Y:S02]  /*11c80*/  HADD2.F32 R34, -RZ, R14.H0_H0 ;  /* 0x2000000eff227230 */ /* 0x000fe40000004100 */
[----:B------:R-:W-:Y:S01]  /*11c90*/  FFMA.FTZ R29, R36, R0, R29 ;  /* 0x00000000241d7223 */ /* 0x000fe2000001001d */
[----:B------:R-:W-:-:S02]  /*11ca0*/  HADD2.F32 R9, -RZ, R9.H1_H1 ;  /* 0x30000009ff097230 */ /* 0x000fc40000004100 */
[----:B------:R-:W-:Y:S01]  /*11cb0*/  FMUL.FTZ R25, R24, R30 ;  /* 0x0000001e18197220 */ /* 0x000fe20000410000 */
[----:B------:R-:W-:Y:S02]  /*11cc0*/  HADD2.F32 R5, -RZ, R5.H1_H1 ;  /* 0x30000005ff057230 */ /* 0x000fe40000004100 */
[C---:B------:R-:W-:Y:S01]  /*11cd0*/  FMUL.FTZ R13, R34.reuse, R8 ;  /* 0x00000008220d7220 */ /* 0x040fe20000410000 */
[----:B------:R-:W-:Y:S01]  /*11ce0*/  FFMA.FTZ R0, R34, R4, -R35 ;  /* 0x0000000422007223 */ /* 0x000fe20000010823 */
[----:B------:R-:W-:Y:S01]  /*11cf0*/  FMUL.FTZ R35, R40, R30 ;  /* 0x0000001e28237220 */ /* 0x000fe20000410000 */
[----:B------:R-:W-:Y:S02]  /*11d00*/  HADD2.F32 R31, -RZ, R10.H0_H0 ;  /* 0x2000000aff1f7230 */ /* 0x000fe40000004100 */
[----:B------:R-:W-:Y:S01]  /*11d10*/  FFMA.FTZ R8, R38, R4, R13 ;  /* 0x0000000426087223 */ /* 0x000fe2000001000d */
[----:B------:R-:W-:Y:S02]  /*11d20*/  HADD2.F32 R13, -RZ, R14.H1_H1 ;  /* 0x3000000eff0d7230 */ /* 0x000fe40000004100 */
[-C--:B------:R-:W-:Y:S01]  /*11d30*/  FFMA.FTZ R35, R24, R2.reuse, -R35 ;  /* 0x0000000218237223 */ /* 0x080fe20000010823 */
[----:B------:R-:W-:Y:S01]  /*11d40*/  FFMA.FTZ R25, R40, R2, R25 ;  /* 0x0000000228197223 */ /* 0x000fe20000010019 */
[----:B------:R-:W-:-:S02]  /*11d50*/  HADD2.F32 R10, -RZ, R10.H1_H1 ;  /* 0x3000000aff0a7230 */ /* 0x000fc40000004100 */
[-C--:B------:R-:W-:Y:S01]  /*11d60*/  FMUL.FTZ R2, R37, R9.reuse ;  /* 0x0000000925027220 */ /* 0x080fe20000410000 */
[C---:B------:R-:W-:Y:S01]  /*11d70*/  FMUL.FTZ R4, R13.reuse, R9 ;  /* 0x000000090d047220 */ /* 0x040fe20000410000 */
[----:B------:R-:W-:Y:S01]  /*11d80*/  HADD2.F32 R36, -RZ, R27.H0_H0 ;  /* 0x2000001bff247230 */ /* 0x000fe20000004100 */
[----:B------:R-:W-:Y:S01]  /*11d90*/  F2FP.F16.F32.PACK_AB R8, R8, R29 ;  /* 0x0000001d0808723e */ /* 0x000fe200000000ff */
[----:B------:R-:W-:Y:S02]  /*11da0*/  HADD2.F32 R34, -RZ, R26.H0_H0 ;  /* 0x2000001aff227230 */ /* 0x000fe40000004100 */
[-C--:B------:R-:W-:Y:S01]  /*11db0*/  FFMA.FTZ R2, R13, R5.reuse, -R2 ;  /* 0x000000050d027223 */ /* 0x080fe20000010802 */
[----:B------:R-:W-:Y:S02]  /*11dc0*/  HADD2.F32 R12, -RZ, R6.H0_H0 ;  /* 0x20000006ff0c7230 */ /* 0x000fe40000004100 */
[----:B------:R-:W-:Y:S01]  /*11dd0*/  FFMA.FTZ R14, R37, R5, R4 ;  /* 0x00000005250e7223 */ /* 0x000fe20000010004 */
[----:B------:R-:W-:-:S02]  /*11de0*/  HADD2.F32 R24, -RZ, R15.H0_H0 ;  /* 0x2000000fff187230 */ /* 0x000fc40000004100 */
[-C--:B------:R-:W-:Y:S01]  /*11df0*/  FMUL.FTZ R5, R36, R10.reuse ;  /* 0x0000000a24057220 */ /* 0x080fe20000410000 */
[----:B------:R-:W-:Y:S02]  /*11e00*/  HADD2.F32 R30, -RZ, R20.H0_H0 ;  /* 0x20000014ff1e7230 */ /* 0x000fe40000004100 */
[-C--:B------:R-:W-:Y:S01]  /*11e10*/  FMUL.FTZ R9, R34, R31.reuse ;  /* 0x0000001f22097220 */ /* 0x080fe20000410000 */
[----:B------:R-:W-:Y:S02]  /*11e20*/  HADD2.F32 R6, -RZ, R6.H1_H1 ;  /* 0x30000006ff067230 */ /* 0x000fe40000004100 */
[----:B------:R-:W-:Y:S01]  /*11e30*/  FMUL.FTZ R31, R24, R31 ;  /* 0x0000001f181f7220 */ /* 0x000fe20000410000 */
[--C-:B------:R-:W-:Y:S02]  /*11e40*/  HADD2.F32 R32, -RZ, R11.reuse.H0_H0 ;  /* 0x2000000bff207230 */ /* 0x100fe40000004100 */
[----:B------:R-:W-:Y:S01]  /*11e50*/  FMUL.FTZ R13, R30, R10 ;  /* 0x0000000a1e0d7220 */ /* 0x000fe20000410000 */
[----:B------:R-:W-:-:S02]  /*11e60*/  HADD2.F32 R11, -RZ, R11.H1_H1 ;  /* 0x3000000bff0b7230 */ /* 0x000fc40000004100 */
[----:B------:R-:W-:Y:S01]  /*11e70*/  FFMA.FTZ R10, R30, R6, -R5 ;  /* 0x000000061e0a7223 */ /* 0x000fe20000010805 */
[----:B------:R-:W-:Y:S02]  /*11e80*/  HADD2.F32 R37, -RZ, R26.H1_H1 ;  /* 0x3000001aff257230 */ /* 0x000fe40000004100 */
[-C--:B------:R-:W-:Y:S01]  /*11e90*/  FFMA.FTZ R9, R24, R12.reuse, -R9 ;  /* 0x0000000c18097223 */ /* 0x080fe20000010809 */
[----:B------:R-:W-:Y:S02]  /*11ea0*/  HADD2.F32 R27, -RZ, R27.H1_H1 ;  /* 0x3000001bff1b7230 */ /* 0x000fe40000004100 */
[----:B------:R-:W-:Y:S01]  /*11eb0*/  FFMA.FTZ R31, R34, R12, R31 ;  /* 0x0000000c221f7223 */ /* 0x000fe2000001001f */
[----:B------:R-:W-:Y:S02]  /*11ec0*/  HADD2.F32 R15, -RZ, R15.H1_H1 ;  /* 0x3000000fff0f7230 */ /* 0x000fe40000004100 */
[----:B------:R-:W-:Y:S01]  /*11ed0*/  FFMA.FTZ R12, R36, R6, R13 ;  /* 0x00000006240c7223 */ /* 0x000fe2000001000d */
[----:B------:R-:W-:-:S02]  /*11ee0*/  HADD2.F32 R5, -RZ, R20.H1_H1 ;  /* 0x30000014ff057230 */ /* 0x000fc40000004100 */
[-C--:B------:R-:W-:Y:S01]  /*11ef0*/  FMUL.FTZ R4, R37, R32.reuse ;  /* 0x0000002025047220 */ /* 0x080fe20000410000 */
[--C-:B------:R-:W-:Y:S02]  /*11f00*/  HADD2.F32 R21, -RZ, R7.reuse.H0_H0 ;  /* 0x20000007ff157230 */ /* 0x100fe40000004100 */
[-C--:B------:R-:W-:Y:S01]  /*11f10*/  FMUL.FTZ R6, R27, R11.reuse ;  /* 0x0000000b1b067220 */ /* 0x080fe20000410000 */
        /* <DEDUP_REMOVED lines=14> */
[----:B------:R-:W-:-:S05]  /*12000*/  F2FP.F16.F32.PACK_AB R9, R14, R25 ;  /* 0x000000190e09723e */ /* 0x000fca00000000ff */
[----:B------:R0:W-:Y:S02]  /*12010*/  STS.128 [R3+0x14400], R8 ;  /* 0x0144000803007388 */ /* 0x0001e40000000c00 */
.L_x_603:
[----:B------:R-:W-:Y:S05]  /*12020*/  BSYNC B0 ;  /* 0x0000000000007941 */ /* 0x000fea0003800000 */
.L_x_572:
[----:B------:R-:W-:Y:S01]  /*12030*/  @!PT LDS RZ, [RZ] ;  /* 0x00000000fffff984 */ /* 0x000fe20000000800 */
[----:B------:R-:W-:Y:S01]  /*12040*/  @!PT LDS RZ, [RZ] ;  /* 0x00000000fffff984 */ /* 0x000fe20000000800 */
[----:B------:R-:W-:Y:S01]  /*12050*/  @!PT LDS RZ, [RZ] ;  /* 0x00000000fffff984 */ /* 0x000fe20000000800 */
[----:B------:R-:W-:Y:S01]  /*12060*/  @!PT LDS RZ, [RZ] ;  /* 0x00000000fffff984 */ /* 0x000fe20000000800 */
[----:B------:R1:W-:Y:S06]  /*12070*/  MEMBAR.ALL.CTA ;  /* 0x0000000000007992 */ /* 0x0003ec0000008000 */
[----:B-1----:R-:W1:Y:S01]  /*12080*/  FENCE.VIEW.ASYNC.S ;  /* 0x00000000000073c6 */ /* 0x002e620000000000 */
[----:B------:R-:W-:Y:S05]  /*12090*/  WARPSYNC.ALL ;  /* 0x0000000000007948 */ /* 0x000fea0003800000 */
[----:B-1----:R-:W-:Y:S06]  /*120a0*/  BAR.SYNC.DEFER_BLOCKING 0xd, 0x100 ;  /* 0x0344000000007b1d */ /* 0x002fec0000010000 */
.L_x_570:
[----:B------:R-:W-:-:S06]  /*120b0*/  ULOP3.LUT UR4, UR60, 0x1, URZ, 0xfc, !UPT ;  /* 0x000000013c047892 */ /* 0x000fcc000f8efc3f */
[----:B------:R-:W-:-:S05]  /*120c0*/  IMAD.U32 R0, RZ, RZ, UR4 ;  /* 0x00000004ff007e24 */ /* 0x000fca000f8e00ff */
[----:B------:R-:W-:-:S13]  /*120d0*/  ISETP.NE.AND P0, PT, R0, 0x3, PT ;  /* 0x000000030000780c */ /* 0x000fda0003f05270 */
[----:B------:R-:W-:Y:S05]  /*120e0*/  @!P0 BRA `(.L_x_629) ;  /* 0x0000000000048947 */ /* 0x000fea0003800000 */
[----:B------:R-:W-:Y:S01]  /*120f0*/  BPT.TRAP 0x1 ;  /* 0x000000040000795c */ /* 0x000fe20000300000 */
.L_x_629:
[----:B------:R-:W0:Y:S01]  /*12100*/  LDL R2, [R1+0x50] ;  /* 0x0000500001027983 */ /* 0x000e220000100800 */
[----:B------:R-:W-:Y:S01]  /*12110*/  IMAD R0, R226, 0x8, R22 ;  /* 0x00000008e2007824 */ /* 0x000fe200078e0216 */
[----:B01----:R-:W-:-:S04]  /*12120*/  SHF.L.U32 R3, R2, 0x1f, RZ ;  /* 0x0000001f02037819 */ /* 0x003fc800000006ff */
[----:B------:R0:W1:Y:S01]  /*12130*/  SYNCS.PHASECHK.TRANS64.TRYWAIT P1, [R0+URZ+0x38830], R3 ;  /* 0x03883003000075a7 */ /* 0x000062000802017f */
[----:B------:R-:W-:Y:S05]  /*12140*/  @!P0 BRA `(.L_x_630) ;  /* 0x0000000000048947 */ /* 0x000fea0003800000 */
[----:B------:R-:W-:Y:S01]  /*12150*/  BPT.TRAP 0x1 ;  /* 0x000000040000795c */ /* 0x000fe20000300000 */
.L_x_630:
[----:B------:R-:W-:Y:S01]  /*12160*/  MOV R151, RZ ;  /* 0x000000ff00977202 */ /* 0x000fe20000000f00 */
[----:B-1----:R-:W-:Y:S06]  /*12170*/  @P1 BRA `(.L_x_631) ;  /* 0x0000000000081947 */ /* 0x002fec0003800000 */
[----:B------:R-:W1:Y:S02]  /*12180*/  SYNCS.PHASECHK.TRANS64.TRYWAIT P1, [R0+URZ+0x38830], R3 ;  /* 0x03883003000075a7 */ /* 0x000e64000802017f */
[----:B-1----:R-:W-:Y:S05]  /*12190*/  @!P1 BRA `(.L_x_632) ;  /* 0x0000015c00709947 */ /* 0x002fea0003800000 */
.L_x_631:
[----:B------:R-:W-:Y:S05]  /*121a0*/  WARPSYNC.ALL ;  /* 0x0000000000007948 */ /* 0x000fea0003800000 */
[----:B------:R-:W-:Y:S01]  /*121b0*/  VIADD R2, R22, 0x24400 ;  /* 0x0002440016027836 */ /* 0x000fe20000000000 */
[----:B------:R-:W-:Y:S01]  /*121c0*/  R2UR UR20, R28 ;  /* 0x000000001c1472ca */ /* 0x000fe200000e0000 */
[----:B01----:R-:W-:Y:S01]  /*121d0*/  IMAD.MOV.U32 R3, RZ, RZ, 0x40000040 ;  /* 0x40000040ff037424 */ /* 0x003fe200078e00ff */
[----:B-----5:R-:W-:Y:S01]  /*121e0*/  WARPGROUP.ARRIVE ;  /* 0x00000000000079c5 */ /* 0x020fe20000000000 */
[----:B------:R-:W-:Y:S01]  /*121f0*/  UMOV UR25, 0x40000040 ;  /* 0x4000004000197882 */ /* 0x000fe20000000000 */
[----:B------:R-:W-:Y:S01]  /*12200*/  SHF.R.U32.HI R2, RZ, 0x4, R2 ;  /* 0x00000004ff027819 */ /* 0x000fe20000011602 */
[----:B--234-:R-:W-:Y:S01]  /*12210*/  IMAD.MOV.U32 R5, RZ, RZ, 0x40000040 ;  /* 0x40000040ff057424 */ /* 0x01cfe200078e00ff */
[----:B------:R-:W-:Y:S01]  /*12220*/  R2UR UR27, R3 ;  /* 0x00000000031b72ca */ /* 0x000fe200000e0000 */
[----:B------:R-:W-:Y:S01]  /*12230*/  UMOV UR17, UR25 ;  /* 0x0000001900117c82 */ /* 0x000fe20008000000 */
[----:B------:R-:W-:Y:S01]  /*12240*/  LOP3.LUT R2, R2, 0x3fff, RZ, 0xc0, !PT ;  /* 0x00003fff02027812 */ /* 0x000fe200078ec0ff */
[----:B------:R-:W-:Y:S01]  /*12250*/  UMOV UR5, UR17 ;  /* 0x0000001100057c82 */ /* 0x000fe20008000000 */
[C---:B------:R-:W-:Y:S01]  /*12260*/  R2UR UR7, R5.reuse ;  /* 0x00000000050772ca */ /* 0x040fe200000e0000 */
[----:B------:R-:W-:Y:S01]  /*12270*/  IMAD.MOV.U32 R7, RZ, RZ, 0x40000040 ;  /* 0x40000040ff077424 */ /* 0x000fe200078e00ff */
[----:B------:R-:W-:Y:S01]  /*12280*/  LOP3.LUT R4, R2, 0x10000, RZ, 0xfc, !PT ;  /* 0x0001000002047812 */ /* 0x000fe200078efcff */
[----:B------:R-:W-:Y:S01]  /*12290*/  ULOP3.LUT UR20, UR20, 0x10000, URZ, 0xfc, !UPT ;  /* 0x0001000014147892 */ /* 0x000fe2000f8efc3f */
[----:B------:R-:W-:Y:S01]  /*122a0*/  R2UR UR15, R5 ;  /* 0x00000000050f72ca */ /* 0x000fe200000e0000 */
[----:B------:R-:W-:Y:S01]  /*122b0*/  UMOV UR9, UR17 ;  /* 0x0000001100097c82 */ /* 0x000fe20008000000 */
[C---:B------:R-:W-:Y:S01]  /*122c0*/  R2UR UR11, R7.reuse ;  /* 0x00000000070b72ca */ /* 0x040fe200000e0000 */
[----:B------:R-:W-:Y:S01]  /*122d0*/  IMAD R2, R226, 0xa00, R4 ;  /* 0x00000a00e2027824 */ /* 0x000fe200078e0204 */
[----:B------:R0:W-:Y:S01]  /*122e0*/  STL [R1+0x5c], R4 ;  /* 0x00005c0401007387 */ /* 0x0001e20000100800 */
[----:B------:R-:W-:Y:S01]  /*122f0*/  UMOV UR13, UR17 ;  /* 0x00000011000d7c82 */ /* 0x000fe20008000000 */
[----:B------:R-:W-:Y:S01]  /*12300*/  UMOV UR24, UR20 ;  /* 0x0000001400187c82 */ /* 0x000fe20008000000 */
[----:B------:R-:W-:Y:S01]  /*12310*/  R2UR UR19, R7 ;  /* 0x00000000071372ca */ /* 0x000fe200000e0000 */
[----:B------:R-:W-:Y:S01]  /*12320*/  UMOV UR16, UR24 ;  /* 0x0000001800107c82 */ /* 0x000fe20008000000 */
[C---:B------:R-:W-:Y:S01]  /*12330*/  R2UR UR26, R2.reuse ;  /* 0x00000000021a72ca */ /* 0x040fe200000e0000 */
[----:B------:R-:W-:Y:S01]  /*12340*/  UMOV UR4, UR16 ;  /* 0x0000001000047c82 */ /* 0x000fe20008000000 */
[C---:B------:R-:W-:Y:S01]  /*12350*/  IADD3 R6, R2.reuse, 0x100, RZ ;  /* 0x0000010002067810 */ /* 0x040fe20007ffe0ff */
[----:B------:R-:W-:Y:S01]  /*12360*/  UMOV UR8, UR16 ;  /* 0x0000001000087c82 */ /* 0x000fe20008000000 */
[----:B------:R-:W-:Y:S01]  /*12370*/  UMOV UR12, UR16 ;  /* 0x00000010000c7c82 */ /* 0x000fe20008000000 */
[----:B0-----:R-:W-:Y:S01]  /*12380*/  VIADD R4, R2, 0x80 ;  /* 0x0000008002047836 */ /* 0x001fe20000000000 */
[----:B------:R-:W-:Y:S01]  /*12390*/  R2UR UR10, R6 ;  /* 0x00000000060a72ca */ /* 0x000fe200000e0000 */
[----:B------:R-:W-:Y:S01]  /*123a0*/  VIADD R6, R2, 0x200 ;  /* 0x0000020002067836 */ /* 0x000fe20000000000 */
[----:B------:R-:W-:Y:S01]  /*123b0*/  MOV R10, UR24 ;  /* 0x00000018000a7c02 */ /* 0x000fe20008000f00 */
[----:B------:R-:W-:Y:S01]  /*123c0*/  IMAD.MOV.U32 R5, RZ, RZ, 0x40000040 ;  /* 0x40000040ff057424 */ /* 0x000fe200078e00ff */
[----:B------:R-:W-:Y:S01]  /*123d0*/  R2UR UR6, R4 ;  /* 0x00000000040672ca */ /* 0x000fe200000e0000 */
[----:B------:R-:W-:Y:S01]  /*123e0*/  IMAD.U32 R11, RZ, RZ, UR25 ;  /* 0x00000019ff0b7e24 */ /* 0x000fe2000f8e00ff */
[----:B------:R-:W-:Y:S01]  /*123f0*/  IADD3 R4, R2, 0x180, RZ ;  /* 0x0000018002047810 */ /* 0x000fe20007ffe0ff */
[----:B------:R-:W-:Y:S01]  /*12400*/  HGMMA.64x16x16.F32 R56, gdesc[UR24], RZ, !UPT, gsb0 ;  /* 0x00200000183879f0 */ /* 0x000fe2000c0008ff */
[----:B------:R-:W-:Y:S01]  /*12410*/  R2UR UR18, R6 ;  /* 0x00000000061272ca */ /* 0x000fe200000e0000 */
[----:B------:R-:W-:Y:S01]  /*12420*/  UMOV UR25, 0x40000040 ;  /* 0x4000004000197882 */ /* 0x000fe20000000000 */
[----:B------:R-:W-:Y:S01]  /*12430*/  R2UR UR14, R4 ;  /* 0x00000000040e72ca */ /* 0x000fe200000e0000 */
[C---:B------:R-:W-:Y:S01]  /*12440*/  VIADD R4, R2.reuse, 0x2 ;  /* 0x0000000202047836 */ /* 0x040fe20000000000 */
[----:B------:R-:W-:Y:S01]  /*12450*/  R2UR UR27, R5 ;  /* 0x00000000051b72ca */ /* 0x000fe200000e0000 */
[C---:B------:R-:W-:Y:S01]  /*12460*/  VIADD R8, R2.reuse, 0x102 ;  /* 0x0000010202087836 */ /* 0x040fe20000000000 */
[----:B------:R-:W-:Y:S01]  /*12470*/  IADD3 R6, R2, 0x82, RZ ;  /* 0x0000008202067810 */ /* 0x000fe20007ffe0ff */
[----:B------:R-:W-:Y:S01]  /*12480*/  IMAD.MOV.U32 R9, RZ, RZ, 0x40000040 ;  /* 0x40000040ff097424 */ /* 0x000fe200078e00ff */
[----:B------:R-:W-:Y:S01]  /*12490*/  R2UR UR26, R4 ;  /* 0x00000000041a72ca */ /* 0x000fe200000e0000 */
[----:B------:R-:W-:Y:S01]  /*124a0*/  VIADD R4, R2, 0x182 ;  /* 0x0000018202047836 */ /* 0x000fe20000000000 */
[----:B------:R-:W-:Y:S01]  /*124b0*/  MOV R7, 0x40000040 ;  /* 0x4000004000077802 */ /* 0x000fe20000000f00 */
[----:B------:R-:W-:Y:S01]  /*124c0*/  IMAD.MOV.U32 R5, RZ, RZ, 0x40000040 ;  /* 0x40000040ff057424 */ /* 0x000fe200078e00ff */
[----:B------:R0:W-:Y:S01]  /*124d0*/  STL.64 [R1+0x8], R10 ;  /* 0x0000080a01007387 */ /* 0x0001e20000100a00 */
[----:B------:R-:W-:Y:S01]  /*124e0*/  UIADD3 UR56, UR20, 0x804, URZ ;  /* 0x0000080414387890 */ /* 0x000fe2000fffe03f */
[----:B------:R-:W-:Y:S01]  /*124f0*/  IMAD.MOV.U32 R3, RZ, RZ, 0x40000040 ;  /* 0x40000040ff037424 */ /* 0x000fe200078e00ff */
[----:B------:R-:W-:Y:S01]  /*12500*/  UMOV UR57, 0x40000040 ;  /* 0x4000004000397882 */ /* 0x000fe20000000000 */
[----:B------:R-:W-:Y:S01]  /*12510*/  UIADD3 UR52, UR20, 0x806, URZ ;  /* 0x0000080614347890 */ /* 0x000fe2000fffe03f */
[----:B------:R-:W-:Y:S01]  /*12520*/  UMOV UR53, 0x40000040 ;  /* 0x4000004000357882 */ /* 0x000fe20000000000 */
[----:B------:R-:W-:Y:S01]  /*12530*/  UIADD3 UR48, UR20, 0xc00, URZ ;  /* 0x00000c0014307890 */ /* 0x000fe2000fffe03f */
[----:B------:R-:W-:Y:S01]  /*12540*/  UMOV UR49, 0x40000040 ;  /* 0x4000004000317882 */ /* 0x000fe20000000000 */
[----:B------:R-:W-:Y:S01]  /*12550*/  UIADD3 UR44, UR20, 0xc02, URZ ;  /* 0x00000c02142c7890 */ /* 0x000fe2000fffe03f */
[----:B0-----:R-:W-:Y:S01]  /*12560*/  IMAD.U32 R11, RZ, RZ, UR25 ;  /* 0x00000019ff0b7e24 */ /* 0x001fe2000f8e00ff */
[----:B------:R-:W-:Y:S01]  /*12570*/  UMOV UR45, 0x40000040 ;  /* 0x40000040002d7882 */ /* 0x000fe20000000000 */
[----:B------:R-:W-:Y:S01]  /*12580*/  UIADD3 UR40, UR20, 0xc04, URZ ;  /* 0x00000c0414287890 */ /* 0x000fe2000fffe03f */
[----:B------:R-:W-:Y:S01]  /*12590*/  UMOV UR41, 0x40000040 ;  /* 0x4000004000297882 */ /* 0x000fe20000000000 */
[----:B------:R-:W-:Y:S01]  /*125a0*/  UIADD3 UR36, UR20, 0xc06, URZ ;  /* 0x00000c0614247890 */ /* 0x000fe2000fffe03f */
[----:B------:R-:W-:Y:S01]  /*125b0*/  UMOV UR37, 0x40000040 ;  /* 0x4000004000257882 */ /* 0x000fe20000000000 */
[----:B------:R-:W-:-:S02]  /*125c0*/  WARPGROUP.DEPBAR.LE gsb0, 0x0 ;  /* 0x00008000000079c5 */ /* 0x000fc40000010000 */
[----:B------:R-:W-:-:S06]  /*125d0*/  WARPGROUP.ARRIVE ;  /* 0x00000000000079c5 */ /* 0x000fcc0000000000 */
[----:B------:R-:W-:Y:S01]  /*125e0*/  HGMMA.64x16x16.F32 R48, gdesc[UR4], RZ, !UPT, gsb0 ;  /* 0x00200000043079f0 */ /* 0x000fe2000c0008ff */
[----:B------:R-:W-:Y:S01]  /*125f0*/  UIADD3 UR4, UR20, 0x2, URZ ;  /* 0x0000000214047890 */ /* 0x000fe2000fffe03f */
[----:B------:R-:W-:Y:S02]  /*12600*/  R2UR UR6, R6 ;  /* 0x00000000060672ca */ /* 0x000fe400000e0000 */
[----:B------:R-:W-:Y:S01]  /*12610*/  R2UR UR7, R7 ;  /* 0x00000000070772ca */ /* 0x000fe200000e0000 */
[----:B------:R-:W-:Y:S01]  /*12620*/  IMAD.MOV.U32 R7, RZ, RZ, 0x40000040 ;  /* 0x40000040ff077424 */ /* 0x000fe200078e00ff */
[----:B------:R-:W-:Y:S02]  /*12630*/  IADD3 R6, R2, 0x202, RZ ;  /* 0x0000020202067810 */ /* 0x000fe40007ffe0ff */
[----:B------:R-:W-:Y:S02]  /*12640*/  UMOV UR24, UR4 ;  /* 0x0000000400187c82 */ /* 0x000fe40008000000 */
[----:B------:R-:W-:-:S05]  /*12650*/  MOV R10, UR24 ;  /* 0x00000018000a7c02 */ /* 0x000fca0008000f00 */
[----:B------:R0:W-:Y:S01]  /*12660*/  STL.64 [R1], R10 ;  /* 0x0000000a01007387 */ /* 0x0001e20000100a00 */
[----:B------:R-:W-:Y:S02]  /*12670*/  WARPGROUP.DEPBAR.LE gsb0, 0x0 ;  /* 0x00008000000079c5 */ /* 0x000fe40000010000 */
[----:B------:R-:W-:-:S06]  /*12680*/  WARPGROUP.ARRIVE ;  /* 0x00000000000079c5 */ /* 0x000fcc0000000000 */
[----:B------:R-:W-:Y:S01]  /*12690*/  HGMMA.64x16x16.F32 R40, gdesc[UR8], RZ, !UPT, gsb0 ;  /* 0x00200000082879f0 */ /* 0x000fe2000c0008ff */
[----:B------:R-:W-:Y:S01]  /*126a0*/  R2UR UR10, R8 ;  /* 0x00000000080a72ca */ /* 0x000fe200000e0000 */
[----:B------:R-:W-:Y:S01]  /*126b0*/  VIADD R8, R2, 0x104 ;  /* 0x0000010402087836 */ /* 0x000fe20000000000 */
[----:B------:R-:W-:Y:S01]  /*126c0*/  R2UR UR11, R9 ;  /* 0x00000000090b72ca */ /* 0x000fe200000e0000 */
[----:B------:R-:W-:Y:S01]  /*126d0*/  IMAD.MOV.U32 R9, RZ, RZ, 0x40000040 ;  /* 0x40000040ff097424 */ /* 0x000fe200078e00ff */
        /* <DEDUP_REMOVED lines=10> */
[----:B------:R-:W-:Y:S01]  /*12780*/  UMOV UR16, UR24 ;  /* 0x0000001800107c82 */ /* 0x000fe20008000000 */
[----:B------:R-:W-:Y:S01]  /*12790*/  UMOV UR17, UR25 ;  /* 0x0000001900117c82 */ /* 0x000fe20008000000 */
[----:B------:R-:W-:Y:S01]  /*127a0*/  UMOV UR4, UR16 ;  /* 0x0000001000047c82 */ /* 0x000fe20008000000 */
[----:B------:R-:W-:Y:S01]  /*127b0*/  UMOV UR5, UR17 ;  /* 0x0000001100057c82 */ /* 0x000fe20008000000 */
[----:B------:R-:W-:Y:S01]  /*127c0*/  UMOV UR8, UR16 ;  /* 0x0000001000087c82 */ /* 0x000fe20008000000 */
[----:B------:R-:W-:Y:S01]  /*127d0*/  UMOV UR9, UR17 ;  /* 0x0000001100097c82 */ /* 0x000fe20008000000 */
[----:B------:R-:W-:Y:S01]  /*127e0*/  UMOV UR12, UR16 ;  /* 0x00000010000c7c82 */ /* 0x000fe20008000000 */
[----:B------:R-:W-:Y:S01]  /*127f0*/  UMOV UR13, UR17 ;  /* 0x00000011000d7c82 */ /* 0x000fe20008000000 */
[----:B------:R-:W-:Y:S02]  /*12800*/  R2UR UR18, R6 ;  /* 0x00000000061272ca */ /* 0x000fe400000e0000 */
[----:B------:R-:W-:-:S02]  /*12810*/  R2UR UR19, R7 ;  /* 0x00000000071372ca */ /* 0x000fc400000e0000 */
[----:B------:R-:W-:Y:S02]  /*12820*/  IADD3 R6, R2, 0x84, RZ ;  /* 0x0000008402067810 */ /* 0x000fe40007ffe0ff */
[----:B------:R-:W-:Y:S01]  /*12830*/  MOV R7, 0x40000040 ;  /* 0x4000004000077802 */ /* 0x000fe20000000f00 */
[----:B------:R-:W-:Y:S02]  /*12840*/  WARPGROUP.DEPBAR.LE gsb0, 0x0 ;  /* 0x00008000000079c5 */ /* 0x000fe40000010000 */
[----:B------:R-:W-:-:S06]  /*12850*/  WARPGROUP.ARRIVE ;  /* 0x00000000000079c5 */ /* 0x000fcc0000000000 */
[----:B------:R-:W-:Y:S01]  /*12860*/  HGMMA.64x16x16.F32 R56, gdesc[UR24], R56, gsb0 ;  /* 0x00200000183879f0 */ /* 0x000fe20008000838 */
[----:B------:R-:W-:Y:S01]  /*12870*/  R2UR UR26, R4 ;  /* 0x00000000041a72ca */ /* 0x000fe200000e0000 */
[----:B------:R-:W-:Y:S01]  /*12880*/  UMOV UR25, 0x40000040 ;  /* 0x4000004000197882 */ /* 0x000fe20000000000 */
[----:B------:R-:W-:Y:S01]  /*12890*/  R2UR UR27, R5 ;  /* 0x00000000051b72ca */ /* 0x000fe200000e0000 */
[----:B------:R-:W-:Y:S02]  /*128a0*/  VIADD R4, R2, 0x184 ;  /* 0x0000018402047836 */ /* 0x000fe40000000000 */
[----:B------:R-:W-:Y:S02]  /*128b0*/  IMAD.MOV.U32 R5, RZ, RZ, 0x40000040 ;  /* 0x40000040ff057424 */ /* 0x000fe400078e00ff */
[----:B0-----:R-:W-:Y:S01]  /*128c0*/  IMAD.U32 R11, RZ, RZ, UR25 ;  /* 0x00000019ff0b7e24 */ /* 0x001fe2000f8e00ff */
[----:B------:R-:W-:Y:S02]  /*128d0*/  WARPGROUP.DEPBAR.LE gsb0, 0x0 ;  /* 0x00008000000079c5 */ /* 0x000fe40000010000 */
[----:B------:R-:W-:-:S06]  /*128e0*/  WARPGROUP.ARRIVE ;  /* 0x00000000000079c5 */ /* 0x000fcc0000000000 */
[----:B------:R-:W-:Y:S01]  /*128f0*/  HGMMA.64x16x16.F32 R48, gdesc[UR4], R48, gsb0 ;  /* 0x00200000043079f0 */ /* 0x000fe20008000830 */
[----:B------:R-:W-:Y:S01]  /*12900*/  UIADD3 UR4, UR20, 0x4, URZ ;  /* 0x0000000414047890 */ /* 0x000fe2000fffe03f */
[----:B------:R-:W-:Y:S02]  /*12910*/  R2UR UR6, R6 ;  /* 0x00000000060672ca */ /* 0x000fe400000e0000 */
[----:B------:R-:W-:Y:S01]  /*12920*/  R2UR UR7, R7 ;  /* 0x00000000070772ca */ /* 0x000fe200000e0000 */
[----:B------:R-:W-:Y:S01]  /*12930*/  IMAD.MOV.U32 R7, RZ, RZ, 0x40000040 ;  /* 0x40000040ff077424 */ /* 0x000fe200078e00ff */
[----:B------:R-:W-:Y:S02]  /*12940*/  IADD3 R6, R2, 0x204, RZ ;  /* 0x0000020402067810 */ /* 0x000fe40007ffe0ff */
[----:B------:R-:W-:Y:S02]  /*12950*/  UMOV UR24, UR4 ;  /* 0x0000000400187c82 */ /* 0x000fe40008000000 */
[----:B------:R-:W-:-:S05]  /*12960*/  MOV R10, UR24 ;  /* 0x00000018000a7c02 */ /* 0x000fca0008000f00 */
[----:B------:R0:W-:Y:S01]  /*12970*/  STL.64 [R1+0x48], R10 ;  /* 0x0000480a01007387 */ /* 0x0001e20000100a00 */
[----:B------:R-:W-:Y:S02]  /*12980*/  WARPGROUP.DEPBAR.LE gsb0, 0x0 ;  /* 0x00008000000079c5 */ /* 0x000fe40000010000 */
[----:B------:R-:W-:-:S06]  /*12990*/  WARPGROUP.ARRIVE ;  /* 0x00000000000079c5 */ /* 0x000fcc0000000000 */
[----:B------:R-:W-:Y:S01]  /*129a0*/  HGMMA.64x16x16.F32 R40, gdesc[UR8], R40, gsb0 ;  /* 0x00200000082879f0 */ /* 0x000fe20008000828 */
[----:B------:R-:W-:Y:S01]  /*129b0*/  R2UR UR10, R8 ;  /* 0x00000000080a72ca */ /* 0x000fe200000e0000 */
[----:B------:R-:W-:Y:S01]  /*129c0*/  VIADD R8, R2, 0x106 ;  /* 0x0000010602087836 */ /* 0x000fe20000000000 */
[----:B------:R-:W-:Y:S01]  /*129d0*/  R2UR UR11, R9 ;  /* 0x00000000090b72ca */ /* 0x000fe200000e0000 */
[----:B------:R-:W-:Y:S01]  /*129e0*/  IMAD.MOV.U32 R9, RZ, RZ, 0x40000040 ;  /* 0x40000040ff097424 */ /* 0x000fe200078e00ff */
        /* <DEDUP_REMOVED lines=349> */
[----:B------:R-:W-:-:S03]  /*13fc0*/  IMAD.MOV.U32 R5, RZ, RZ, 0x40000040 ;  /* 0x40000040ff057424 */ /* 0x000fc600078e00ff */
        /* <DEDUP_REMOVED lines=21> */
[----:B------:R-:W-:Y:S03]  /*14120*/  HGMMA.64x16x16.F32 R56, gdesc[UR24], R56, gsb0 ;  /* 0x00200000183879f0 */ /* 0x000fe60008000838 */
[----:B------:R-:W-:Y:S02]  /*14130*/  WARPGROUP.DEPBAR.LE gsb0, 0x0 ;  /* 0x00008000000079c5 */ /* 0x000fe40000010000 */
[----:B------:R-:W-:-:S06]  /*14140*/  WARPGROUP.ARRIVE ;  /* 0x00000000000079c5 */ /* 0x000fcc0000000000 */
[----:B------:R-:W-:Y:S01]  /*14150*/  HGMMA.64x16x16.F32 R48, gdesc[UR4], R48, gsb0 ;  /* 0x00200000043079f0 */ /* 0x000fe20008000830 */
[----:B------:R-:W-:Y:S01]  /*14160*/  R2UR UR6, R8 ;  /* 0x00000000080672ca */ /* 0x000fe200000e0000 */
[----:B------:R-:W-:Y:S01]  /*14170*/  UMOV UR4, UR56 ;  /* 0x0000003800047c82 */ /* 0x000fe20008000000 */
[----:B------:R-:W-:Y:S01]  /*14180*/  R2UR UR7, R9 ;  /* 0x00000000090772ca */ /* 0x000fe200000e0000 */
[----:B------:R-:W-:Y:S01]  /*14190*/  UMOV UR5, UR57 ;  /* 0x0000003900057c82 */ /* 0x000fe20008000000 */
[----:B------:R-:W-:Y:S01]  /*141a0*/  VIADD R8, R2, 0x606 ;  /* 0x0000060602087836 */ /* 0x000fe20000000000 */
[----:B------:R-:W-:Y:S01]  /*141b0*/  MOV R9, 0x40000040 ;  /* 0x4000004000097802 */ /* 0x000fe20000000f00 */
[----:B------:R-:W-:Y:S02]  /*141c0*/  WARPGROUP.DEPBAR.LE gsb0, 0x0 ;  /* 0x00008000000079c5 */ /* 0x000fe40000010000 */
[----:B------:R-:W-:-:S06]  /*141d0*/  WARPGROUP.ARRIVE ;  /* 0x00000000000079c5 */ /* 0x000fcc0000000000 */
[----:B------:R-:W-:Y:S01]  /*141e0*/  HGMMA.64x16x16.F32 R40, gdesc[UR8], R40, gsb0 ;  /* 0x00200000082879f0 */ /* 0x000fe20008000828 */
[----:B------:R-:W-:Y:S01]  /*141f0*/  R2UR UR10, R4 ;  /* 0x00000000040a72ca */ /* 0x000fe200000e0000 */
[----:B------:R-:W-:Y:S01]  /*14200*/  UMOV UR8, UR56 ;  /* 0x0000003800087c82 */ /* 0x000fe20008000000 */
[----:B------:R-:W-:Y:S01]  /*14210*/  R2UR UR11, R5 ;  /* 0x00000000050b72ca */ /* 0x000fe200000e0000 */
[----:B------:R-:W-:Y:S01]  /*14220*/  UMOV UR9, UR57 ;  /* 0x0000003900097c82 */ /* 0x000fe20008000000 */
[----:B------:R-:W-:Y:S02]  /*14230*/  IADD3 R4, R2, 0x506, RZ ;  /* 0x0000050602047810 */ /* 0x000fe40007ffe0ff */
[----:B------:R-:W-:Y:S02]  /*14240*/  MOV R5, 0x40000040 ;  /* 0x4000004000057802 */ /* 0x000fe40000000f00 */
[----:B------:R-:W-:Y:S01]  /*14250*/  R2UR UR54, R4 ;  /* 0x00000000043672ca */ /* 0x000fe200000e0000 */
[----:B------:R-:W-:Y:S01]  /*14260*/  VIADD R4, R2, 0x686 ;  /* 0x0000068602047836 */ /* 0x000fe20000000000 */
[----:B------:R-:W-:Y:S01]  /*14270*/  R2UR UR55, R5 ;  /* 0x00000000053772ca */ /* 0x000fe200000e0000 */
[----:B------:R-:W-:Y:S01]  /*14280*/  IMAD.MOV.U32 R5, RZ, RZ, 0x40000040 ;  /* 0x40000040ff057424 */ /* 0x000fe200078e00ff */
[----:B------:R-:W-:-:S02]  /*14290*/  WARPGROUP.DEPBAR.LE gsb0, 0x0 ;  /* 0x00008000000079c5 */ /* 0x000fc40000010000 */
[----:B------:R-:W-:-:S06]  /*142a0*/  WARPGROUP.ARRIVE ;  /* 0x00000000000079c5 */ /* 0x000fcc0000000000 */
[----:B------:R-:W-:Y:S01]  /*142b0*/  HGMMA.64x16x16.F32 R32, gdesc[UR12], R32, gsb0 ;  /* 0x002000000c2079f0 */ /* 0x000fe20008000820 */
[----:B------:R-:W-:Y:S01]  /*142c0*/  UMOV UR12, UR56 ;  /* 0x00000038000c7c82 */ /* 0x000fe20008000000 */
[----:B------:R-:W-:Y:S01]  /*142d0*/  UMOV UR13, UR57 ;  /* 0x00000039000d7c82 */ /* 0x000fe20008000000 */
[----:B------:R-:W-:Y:S02]  /*142e0*/  WARPGROUP.DEPBAR.LE gsb0, 0x0 ;  /* 0x00008000000079c5 */ /* 0x000fe40000010000 */
[----:B------:R-:W-:-:S06]  /*142f0*/  WARPGROUP.ARRIVE ;  /* 0x00000000000079c5 */ /* 0x000fcc0000000000 */
[----:B------:R-:W-:Y:S01]  /*14300*/  HGMMA.64x16x16.F32 R24, gdesc[UR16], R24, gsb0 ;  /* 0x00200000101879f0 */ /* 0x000fe20008000818 */
[----:B------:R-:W-:Y:S01]  /*14310*/  R2UR UR18, R6 ;  /* 0x00000000061272ca */ /* 0x000fe200000e0000 */
[----:B------:R-:W-:Y:S01]  /*14320*/  UMOV UR16, UR56 ;  /* 0x0000003800107c82 */ /* 0x000fe20008000000 */
[----:B------:R-:W-:Y:S01]  /*14330*/  R2UR UR19, R7 ;  /* 0x00000000071372ca */ /* 0x000fe200000e0000 */
[----:B------:R-:W-:Y:S01]  /*14340*/  UMOV UR17, UR57 ;  /* 0x0000003900117c82 */ /* 0x000fe20008000000 */
[----:B------:R-:W-:Y:S01]  /*14350*/  IMAD.MOV.U32 R7, RZ, RZ, 0x40000040 ;  /* 0x40000040ff077424 */ /* 0x000fe200078e00ff */
[----:B------:R-:W-:-:S04]  /*14360*/  IADD3 R6, R2, 0x704, RZ ;  /* 0x0000070402067810 */ /* 0x000fc80007ffe0ff */
[----:B------:R-:W-:Y:S01]  /*14370*/  R2UR UR14, R6 ;  /* 0x00000000060e72ca */ /* 0x000fe200000e0000 */
[----:B------:R-:W-:Y:S01]  /*14380*/  VIADD R6, R2, 0x586 ;  /* 0x0000058602067836 */ /* 0x000fe20000000000 */
[----:B------:R-:W-:Y:S01]  /*14390*/  R2UR UR15, R7 ;  /* 0x00000000070f72ca */ /* 0x000fe200000e0000 */
[----:B------:R-:W-:Y:S01]  /*143a0*/  IMAD.MOV.U32 R7, RZ, RZ, 0x40000040 ;  /* 0x40000040ff077424 */ /* 0x000fe200078e00ff */
        /* <DEDUP_REMOVED lines=19> */
[----:B------:R-:W-:Y:S02]  /*144e0*/  VIADD R4, R2, 0x780 ;  /* 0x0000078002047836 */ /* 0x000fe40000000000 */
[----:B------:R-:W-:-:S03]  /*144f0*/  IMAD.MOV.U32 R5, RZ, RZ, 0x40000040 ;  /* 0x40000040ff057424 */ /* 0x000fc600078e00ff */
[----:B------:R-:W-:Y:S02]  /*14500*/  R2UR UR50, R4 ;  /* 0x00000000043272ca */ /* 0x000fe400000e0000 */
[----:B------:R-:W-:Y:S02]  /*14510*/  R2UR UR51, R5 ;  /* 0x00000000053372ca */ /* 0x000fe400000e0000 */
[----:B------:R-:W-:Y:S02]  /*14520*/  IADD3 R4, R2, 0x900, RZ ;  /* 0x0000090002047810 */ /* 0x000fe40007ffe0ff */
        /* <DEDUP_REMOVED lines=9> */
[----:B------:R-:W-:Y:S01]  /*145c0*/  IMAD.MOV.U32 R7, RZ, RZ, 0x40000040 ;  /* 0x40000040ff077424 */ /* 0x000fe200078e00ff */
        /* <DEDUP_REMOVED lines=8> */
[----:B------:R-:W-:Y:S01]  /*14650*/  IADD3 R8, R2, 0x880, RZ ;  /* 0x0000088002087810 */ /* 0x000fe20007ffe0ff */
        /* <DEDUP_REMOVED lines=127> */
[C---:B------:R-:W-:Y:S02]  /*14e50*/  VIADD R6, R2.reuse, 0x806 ;  /* 0x0000080602067836 */ /* 0x040fe40000000000 */
[----:B------:R-:W-:Y:S02]  /*14e60*/  IMAD.MOV.U32 R7, RZ, RZ, 0x40000040 ;  /* 0x40000040ff077424 */ /* 0x000fe400078e00ff */
[----:B------:R-:W-:Y:S01]  /*14e70*/  VIADD R2, R2, 0x986 ;  /* 0x0000098602027836 */ /* 0x000fe20000000000 */
[----:B------:R-:W-:-:S02]  /*14e80*/  WARPGROUP.DEPBAR.LE gsb0, 0x0 ;  /* 0x00008000000079c5 */ /* 0x000fc40000010000 */
        /* <DEDUP_REMOVED lines=32> */
[----:B------:R-:W-:Y:S03]  /*15090*/  HGMMA.64x16x16.F32 R56, gdesc[UR36], R56, gsb0 ;  /* 0x00200000243879f0 */ /* 0x000fe60008000838 */
        /* <DEDUP_REMOVED lines=13> */
[----:B0-----:R-:W-:Y:S05]  /*15170*/  @!P0 BRA `(.L_x_633) ;  /* 0x0000000000048947 */ /* 0x001fea0003800000 */
[----:B------:R-:W-:Y:S01]  /*15180*/  BPT.TRAP 0x1 ;  /* 0x000000040000795c */ /* 0x000fe20000300000 */
.L_x_633:
[----:B------:R-:W-:Y:S01]  /*15190*/  LOP3.LUT R65, R65, 0xffffff80, RZ, 0xc0, !PT ;  /* 0xffffff8041417812 */ /* 0x000fe200078ec0ff */
[----:B------:R-:W2:Y:S01]  /*151a0*/  LDL R67, [R1+0x60] ;  /* 0x0000600001437983 */ /* 0x000ea20000100800 */
[----:B------:R-:W-:Y:S01]  /*151b0*/  MOV R3, 0xfffffffe ;  /* 0xfffffffe00037802 */ /* 0x000fe20000000f00 */
[----:B------:R-:W-:Y:S01]  /*151c0*/  ULDC UR4, c[0x0][0x988] ;  /* 0x0002620000047ab9 */ /* 0x000fe20000000800 */
[----:B------:R-:W-:Y:S01]  /*151d0*/  P2R R13, PR, RZ, 0x1 ;  /* 0x00000001ff0d7803 */ /* 0x000fe20000000000 */
[----:B------:R-:W-:Y:S01]  /*151e0*/  IMAD.IADD R65, R64, 0x1, -R65 ;  /* 0x0000000140417824 */ /* 0x000fe200078e0a41 */
[----:B------:R-:W-:Y:S01]  /*151f0*/  ULDC UR38, c[0x0][0x988] ;  /* 0x0002620000267ab9 */ /* 0x000fe20000000800 */
[----:B------:R-:W-:Y:S01]  /*15200*/  VIADD R0, R0, 0x38840 ;  /* 0x0003884000007836 */ /* 0x000fe20000000000 */
[----:B------:R-:W-:Y:S01]  /*15210*/  BSSY B0, `(.L_x_634) ;  /* 0x000065e000007945 */ /* 0x000fe20003800000 */
[----:B------:R-:W-:Y:S01]  /*15220*/  IMAD.MOV.U32 R150, RZ, RZ, R151 ;  /* 0x000000ffff967224 */ /* 0x000fe200078e0097 */
[----:B------:R-:W-:Y:S01]  /*15230*/  SHF.R.S32.HI R2, RZ, 0x1f, R65 ;  /* 0x0000001fff027819 */ /* 0x000fe20000011441 */
[--C-:B------:R-:W-:Y:S01]  /*15240*/  IMAD.MOV.U32 R149, RZ, RZ, R151.reuse ;  /* 0x000000ffff957224 */ /* 0x100fe200078e0097 */
[----:B------:R-:W-:Y:S01]  /*15250*/  MOV R148, R151 ;  /* 0x0000009700947202 */ /* 0x000fe20000000f00 */
[--C-:B------:R-:W-:Y:S01]  /*15260*/  IMAD.MOV.U32 R147, RZ, RZ, R151.reuse ;  /* 0x000000ffff937224 */ /* 0x100fe200078e0097 */
[----:B------:R-:W-:Y:S01]  /*15270*/  LEA.HI R2, R2, R65, RZ, 0x2 ;  /* 0x0000004102027211 */ /* 0x000fe200078f10ff */
[--C-:B------:R-:W-:Y:S01]  /*15280*/  IMAD.MOV.U32 R146, RZ, RZ, R151.reuse ;  /* 0x000000ffff927224 */ /* 0x100fe200078e0097 */
[-C--:B------:R-:W-:Y:S01]  /*15290*/  MOV R145, R151.reuse ;  /* 0x0000009700917202 */ /* 0x080fe20000000f00 */
[--C-:B------:R-:W-:Y:S01]  /*152a0*/  IMAD.MOV.U32 R144, RZ, RZ, R151.reuse ;  /* 0x000000ffff907224 */ /* 0x100fe200078e0097 */
[----:B------:R-:W-:Y:S01]  /*152b0*/  LOP3.LUT R2, R2, 0x7ffffffc, RZ, 0xc0, !PT ;  /* 0x7ffffffc02027812 */ /* 0x000fe200078ec0ff */
[--C-:B------:R-:W-:Y:S01]  /*152c0*/  IMAD.MOV.U32 R143, RZ, RZ, R151.reuse ;  /* 0x000000ffff8f7224 */ /* 0x100fe200078e0097 */
[-C--:B------:R-:W-:Y:S01]  /*152d0*/  MOV R142, R151.reuse ;  /* 0x00000097008e7202 */ /* 0x080fe20000000f00 */
[--C-:B------:R-:W-:Y:S01]  /*152e0*/  IMAD.MOV.U32 R141, RZ, RZ, R151.reuse ;  /* 0x000000ffff8d7224 */ /* 0x100fe200078e0097 */
[-C--:B------:R-:W-:Y:S01]  /*152f0*/  MOV R139, R151.reuse ;  /* 0x00000097008b7202 */ /* 0x080fe20000000f00 */
[----:B------:R-:W-:Y:S01]  /*15300*/  IMAD.IADD R2, R65, 0x1, -R2 ;  /* 0x0000000141027824 */ /* 0x000fe200078e0a02 */
[-C--:B------:R-:W-:Y:S01]  /*15310*/  MOV R136, R151.reuse ;  /* 0x0000009700887202 */ /* 0x080fe20000000f00 */
[--C-:B------:R-:W-:Y:S01]  /*15320*/  IMAD.MOV.U32 R140, RZ, RZ, R151.reuse ;  /* 0x000000ffff8c7224 */ /* 0x100fe200078e0097 */
[----:B------:R-:W-:Y:S01]  /*15330*/  MOV R133, R151 ;  /* 0x0000009700857202 */ /* 0x000fe20000000f00 */
[----:B------:R-:W-:Y:S01]  /*15340*/  IMAD R3, R2, R3, 0x50 ;  /* 0x0000005002037424 */ /* 0x000fe200078e0203 */
[-C--:B------:R-:W-:Y:S01]  /*15350*/  MOV R130, R151.reuse ;  /* 0x0000009700827202 */ /* 0x080fe20000000f00 */
[--C-:B------:R-:W-:Y:S01]  /*15360*/  IMAD.MOV.U32 R138, RZ, RZ, R151.reuse ;  /* 0x000000ffff8a7224 */ /* 0x100fe200078e0097 */
[-C--:B------:R-:W-:Y:S01]  /*15370*/  MOV R127, R151.reuse ;  /* 0x00000097007f7202 */ /* 0x080fe20000000f00 */
[----:B------:R-:W-:Y:S01]  /*15380*/  IMAD.IADD R2, R3, 0x1, R180 ;  /* 0x0000000103027824 */ /* 0x000fe200078e02b4 */
[-C--:B------:R-:W-:Y:S01]  /*15390*/  MOV R124, R151.reuse ;  /* 0x00000097007c7202 */ /* 0x080fe20000000f00 */
[--C-:B------:R-:W-:Y:S01]  /*153a0*/  IMAD.MOV.U32 R137, RZ, RZ, R151.reuse ;  /* 0x000000ffff897224 */ /* 0x100fe200078e0097 */
[-C--:B------:R-:W-:Y:S01]  /*153b0*/  MOV R121, R151.reuse ;  /* 0x0000009700797202 */ /* 0x080fe20000000f00 */
        /* <DEDUP_REMOVED lines=97> */
[----:B------:R-:W-:Y:S02]  /*159d0*/  ISETP.GT.AND P6, PT, R2, 0x38, PT ;  /* 0x000000380200780c */ /* 0x000fe40003fc4270 */
[----:B------:R-:W-:Y:S02]  /*159e0*/  FSEL R70, R33, -INF , P1 ;  /* 0xff80000021467808 */ /* 0x000fe40000800000 */
[----:B------:R-:W-:Y:S02]  /*159f0*/  FMNMX.FTZ R3, R68, R3, !PT ;  /* 0x0000000344037209 */ /* 0x000fe40007810000 */
[----:B------:R-:W-:Y:S02]  /*15a00*/  FSEL R20, R43, -INF , P5 ;  /* 0xff8000002b147808 */ /* 0x000fe40002800000 */
[----:B------:R-:W-:-:S02]  /*15a10*/  ISETP.GT.AND P5, PT, R2, 0x39, PT ;  /* 0x000000390200780c */ /* 0x000fc40003fa4270 */
[----:B------:R-:W-:Y:S02]  /*15a20*/  FSEL R36, R36, -INF , P6 ;  /* 0xff80000024247808 */ /* 0x000fe40003000000 */
[----:B------:R-:W-:Y:S02]  /*15a30*/  FMNMX.FTZ R3, R70, R3, !PT ;  /* 0x0000000346037209 */ /* 0x000fe40007810000 */
[----:B------:R-:W-:Y:S02]  /*15a40*/  FSEL R46, R46, -INF , P4 ;  /* 0xff8000002e2e7808 */ /* 0x000fe40002000000 */
[----:B------:R-:W-:Y:S02]  /*15a50*/  ISETP.GT.AND P4, PT, R2, 0x40, PT ;  /* 0x000000400200780c */ /* 0x000fe40003f84270 */
[----:B------:R-:W-:Y:S02]  /*15a60*/  FSEL R72, R37, -INF , P5 ;  /* 0xff80000025487808 */ /* 0x000fe40002800000 */
[----:B------:R-:W-:-:S02]  /*15a70*/  FMNMX.FTZ R3, R36, R3, !PT ;  /* 0x0000000324037209 */ /* 0x000fc40007810000 */
[----:B------:R-:W-:Y:S01]  /*15a80*/  FSEL R32, R47, -INF , P3 ;  /* 0xff8000002f207808 */ /* 0x000fe20001800000 */
[----:B------:R-:W-:Y:S01]  /*15a90*/  IMAD.MOV.U32 R47, RZ, RZ, R151 ;  /* 0x000000ffff2f7224 */ /* 0x000fe200078e0097 */
        /* <DEDUP_REMOVED lines=11> */
[----:B------:R-:W-:Y:S02]  /*15b50*/  FSEL R80, R29, -INF , P1 ;  /* 0xff8000001d507808 */ /* 0x000fe40000800000 */
[----:B------:R-:W-:Y:S02]  /*15b60*/  FMNMX.FTZ R3, R78, R3, !PT ;  /* 0x000000034e037209 */ /* 0x000fe40007810000 */
[----:B------:R-:W-:Y:S02]  /*15b70*/  FSEL R38, R38, -INF , P6 ;  /* 0xff80000026267808 */ /* 0x000fe40003000000 */
[----:B------:R-:W-:Y:S02]  /*15b80*/  FMNMX.FTZ R2, R80, R3, !PT ;  /* 0x0000000350027209 */ /* 0x000fe40007810000 */
[----:B------:R-:W-:Y:S02]  /*15b90*/  FSEL R26, R26, -INF , P4 ;  /* 0xff8000001a1a7808 */ /* 0x000fe40002000000 */
[----:B------:R-:W-:Y:S01]  /*15ba0*/  FSEL R30, R30, -INF , P2 ;  /* 0xff8000001e1e7808 */ /* 0x000fe20001000000 */
[----:B------:R-:W0:Y:S01]  /*15bb0*/  SHFL.BFLY PT, R3, R2, 0x2, 0x1f ;  /* 0x0c401f0002037f89 */ /* 0x000e2200000e0000 */
[----:B------:R-:W-:-:S02]  /*15bc0*/  MOV R112, R151 ;  /* 0x0000009700707202 */ /* 0x000fc40000000f00 */
        /* <DEDUP_REMOVED lines=12> */
[----:B------:R-:W-:Y:S02]  /*15c90*/  MOV R3, UR4 ;  /* 0x0000000400037c02 */ /* 0x000fe40008000f00 */
[----:B------:R-:W-:Y:S01]  /*15ca0*/  FSEL R2, R39, -INF , P5 ;  /* 0xff80000027027808 */ /* 0x000fe20002800000 */
[----:B------:R-:W0:Y:S01]  /*15cb0*/  SHFL.BFLY PT, R28, R9, 0x1, 0x1f ;  /* 0x0c201f00091c7f89 */ /* 0x000e2200000e0000 */
[-C--:B------:R-:W-:Y:S01]  /*15cc0*/  MOV R73, R151.reuse ;  /* 0x0000009700497202 */ /* 0x080fe20000000f00 */
[----:B------:R-:W-:Y:S01]  /*15cd0*/  IMAD.MOV.U32 R39, RZ, RZ, R151 ;  /* 0x000000ffff277224 */ /* 0x000fe200078e0097 */
[-C--:B------:R-:W-:Y:S02]  /*15ce0*/  MOV R61, R151.reuse ;  /* 0x00000097003d7202 */ /* 0x080fe40000000f00 */
[-C--:B------:R-:W-:Y:S02]  /*15cf0*/  MOV R55, R151.reuse ;  /* 0x0000009700377202 */ /* 0x080fe40000000f00 */
[----:B------:R-:W-:-:S02]  /*15d00*/  MOV R49, R151 ;  /* 0x0000009700317202 */ /* 0x000fc40000000f00 */
[-C--:B------:R-:W-:Y:S02]  /*15d10*/  MOV R43, R151.reuse ;  /* 0x00000097002b7202 */ /* 0x080fe40000000f00 */
[----:B------:R-:W-:Y:S02]  /*15d20*/  MOV R37, R151 ;  /* 0x0000009700257202 */ /* 0x000fe40000000f00 */
[----:B0-----:R-:W-:Y:S02]  /*15d30*/  FMNMX.FTZ R5, R9, R28, !PT ;  /* 0x0000001c09057209 */ /* 0x001fe40007810000 */
[----:B------:R-:W-:Y:S02]  /*15d40*/  FSEL R28, R27, -INF , P3 ;  /* 0xff8000001b1c7808 */ /* 0x000fe40001800000 */
[C---:B------:R-:W-:Y:S01]  /*15d50*/  FSETP.NEU.FTZ.AND P0, PT, R5.reuse, -INF , PT ;  /* 0xff8000000500780b */ /* 0x040fe20003f1d000 */
[----:B------:R-:W-:-:S05]  /*15d60*/  FMUL.FTZ R7, R5, R3 ;  /* 0x0000000305077220 */ /* 0x000fca0000410000 */
[----:B------:R-:W-:Y:S02]  /*15d70*/  FSEL R11, R7, RZ, P0 ;  /* 0x000000ff070b7208 */ /* 0x000fe40000000000 */
[----:B------:R-:W-:Y:S02]  /*15d80*/  FMNMX.FTZ R7, R58, R59, !PT ;  /* 0x0000003b3a077209 */ /* 0x000fe40007810000 */
[----:B------:R-:W-:Y:S01]  /*15d90*/  ISETP.NE.AND P0, PT, R13, RZ, PT ;  /* 0x000000ff0d00720c */ /* 0x000fe20003f05270 */
[--C-:B------:R-:W-:Y:S01]  /*15da0*/  FFMA.FTZ R9, R10, R3, -R11.reuse ;  /* 0x000000030a097223 */ /* 0x100fe2000001080b */
[----:B------:R-:W-:Y:S01]  /*15db0*/  FMNMX.FTZ R7, R62, R7, !PT ;  /* 0x000000073e077209 */ /* 0x000fe20007810000 */
[--C-:B------:R-:W-:Y:S01]  /*15dc0*/  FFMA.FTZ R4, R4, R3, -R11.reuse ;  /* 0x0000000304047223 */ /* 0x100fe2000001080b */
[----:B------:R-:W-:Y:S01]  /*15dd0*/  FSEL R10, R31, -INF , P1 ;  /* 0xff8000001f0a7808 */ /* 0x000fe20000800000 */
[----:B------:R-:W-:Y:S01]  /*15de0*/  MUFU.EX2 R15, R9 ;  /* 0x00000009000f7308 */ /* 0x000fe20000000800 */
[----:B------:R-:W-:Y:S01]  /*15df0*/  FMNMX.FTZ R7, R6, R7, !PT ;  /* 0x0000000706077209 */ /* 0x000fe20007810000 */
[-CC-:B------:R-:W-:Y:S01]  /*15e00*/  FFMA.FTZ R14, R14, R3.reuse, -R11.reuse ;  /* 0x000000030e0e7223 */ /* 0x180fe2000001080b */
[-CC-:B------:R-:W-:Y:S01]  /*15e10*/  FFMA.FTZ R208, R56, R3.reuse, -R11.reuse ;  /* 0x0000000338d07223 */ /* 0x180fe2000001080b */
[--C-:B------:R-:W-:Y:S01]  /*15e20*/  FFMA.FTZ R57, R57, R3, -R11.reuse ;  /* 0x0000000339397223 */ /* 0x100fe2000001080b */
[----:B------:R-:W-:Y:S01]  /*15e30*/  FMNMX.FTZ R7, R50, R7, !PT ;  /* 0x0000000732077209 */ /* 0x000fe20007810000 */
[-CC-:B------:R-:W-:Y:S01]  /*15e40*/  FFMA.FTZ R60, R60, R3.reuse, -R11.reuse ;  /* 0x000000033c3c7223 */ /* 0x180fe2000001080b */
[--C-:B------:R-:W-:Y:S01]  /*15e50*/  FFMA.FTZ R48, R48, R3, -R11.reuse ;  /* 0x0000000330307223 */ /* 0x100fe2000001080b */
        /* <DEDUP_REMOVED lines=20> */
[----:B------:R-:W-:Y:S01]  /*15fa0*/  FFMA.FTZ R11, R80, R3, -R11 ;  /* 0x00000003500b7223 */ /* 0x000fe2000001080b */
[----:B------:R-:W-:Y:S01]  /*15fb0*/  FMNMX.FTZ R7, R46, R7, !PT ;  /* 0x000000072e077209 */ /* 0x000fe20007810000 */
[----:B------:R-:W-:-:S02]  /*15fc0*/  IMAD.MOV.U32 R80, RZ, RZ, R151 ;  /* 0x000000ffff507224 */ /* 0x000fc400078e0097 */
[----:B------:R-:W0:Y:S01]  /*15fd0*/  MUFU.EX2 R57, R57 ;  /* 0x0000003900397308 */ /* 0x000e220000000800 */
[----:B------:R-:W-:Y:S01]  /*15fe0*/  FMNMX.FTZ R7, R32, R7, !PT ;  /* 0x0000000720077209 */ /* 0x000fe20007810000 */
[----:B------:R-:W-:-:S03]  /*15ff0*/  IMAD.MOV.U32 R56, RZ, RZ, R151 ;  /* 0x000000ffff387224 */ /* 0x000fc600078e0097 */
[----:B------:R-:W-:Y:S02]  /*16000*/  FMNMX.FTZ R7, R34, R7, !PT ;  /* 0x0000000722077209 */ /* 0x000fe40007810000 */
[----:B--2---:R-:W-:Y:S01]  /*16010*/  PRMT R0, R67, 0x654, R0 ;  /* 0x0000065443007816 */ /* 0x004fe20000000000 */
[----:B------:R-:W1:Y:S01]  /*16020*/  MUFU.EX2 R60, R60 ;  /* 0x0000003c003c7308 */ /* 0x000e620000000800 */
[----:B------:R-:W-:Y:S02]  /*16030*/  FMNMX.FTZ R7, R24, R7, !PT ;  /* 0x0000000718077209 */ /* 0x000fe40007810000 */
[----:B------:R2:W-:Y:S01]  /*16040*/  SYNCS.ARRIVE.TRANS64.RED.A1T0 RZ, [R0+URZ], RZ ;  /* 0x000000ff00ff79a7 */ /* 0x0005e2000810043f */
[----:B------:R-:W-:Y:S02]  /*16050*/  MOV R67, R151 ;  /* 0x0000009700437202 */ /* 0x000fe40000000f00 */
[----:B------:R-:W-:Y:S02]  /*16060*/  FMNMX.FTZ R7, R38, R7, !PT ;  /* 0x0000000726077209 */ /* 0x000fe40007810000 */
[----:B------:R-:W3:Y:S01]  /*16070*/  MUFU.EX2 R48, R48 ;  /* 0x0000003000307308 */ /* 0x000ee20000000800 */
[----:B0-----:R-:W-:Y:S01]  /*16080*/  FADD.FTZ R33, R208, R57 ;  /* 0x00000039d0217221 */ /* 0x001fe20000010000 */
[----:B------:R-:W-:-:S02]  /*16090*/  FMNMX.FTZ R7, R2, R7, !PT ;  /* 0x0000000702077209 */ /* 0x000fc40007810000 */
[----:B------:R-:W-:Y:S01]  /*160a0*/  F2FP.F16.F32.PACK_AB R208, R57, R208 ;  /* 0x000000d039d0723e */ /* 0x000fe200000000ff */
[----:B------:R-:W-:Y:S01]  /*160b0*/  IMAD.MOV.U32 R57, RZ, RZ, R151 ;  /* 0x000000ffff397224 */ /* 0x000fe200078e0097 */
[----:B------:R-:W-:Y:S02]  /*160c0*/  FMNMX.FTZ R7, R26, R7, !PT ;  /* 0x000000071a077209 */ /* 0x000fe40007810000 */
[----:B------:R-:W0:Y:S01]  /*160d0*/  MUFU.EX2 R52, R52 ;  /* 0x0000003400347308 */ /* 0x000e220000000800 */
[----:B-1----:R-:W-:Y:S02]  /*160e0*/  F2FP.F16.F32.PACK_AB R210, R13, R60 ;  /* 0x0000003c0dd2723e */ /* 0x002fe400000000ff */
[----:B------:R-:W-:-:S04]  /*160f0*/  FMNMX.FTZ R7, R28, R7, !PT ;  /* 0x000000071c077209 */ /* 0x000fc80007810000 */
[----:B------:R-:W-:Y:S01]  /*16100*/  FMNMX.FTZ R7, R30, R7, !PT ;  /* 0x000000071e077209 */ /* 0x000fe20007810000 */
[----:B------:R-:W-:Y:S01]  /*16110*/  MUFU.EX2 R40, R40 ;  /* 0x0000002800287308 */ /* 0x000fe20000000800 */
[----:B---3--:R-:W-:Y:S02]  /*16120*/  F2FP.F16.F32.PACK_AB R204, R15, R48 ;  /* 0x000000300fcc723e */ /* 0x008fe400000000ff */
[----:B------:R-:W-:-:S05]  /*16130*/  FMNMX.FTZ R7, R10, R7, !PT ;  /* 0x000000070a077209 */ /* 0x000fca0007810000 */
[----:B------:R-:W1:Y:S01]  /*16140*/  SHFL.BFLY PT, R4, R7, 0x2, 0x1f ;  /* 0x0c401f0007047f89 */ /* 0x000e6200000e0000 */
[----:B------:R3:W4:Y:S01]  /*16150*/  MUFU.EX2 R25, R64 ;  /* 0x0000004000197308 */ /* 0x0007220000000800 */
[----:B0-----:R-:W-:-:S07]  /*16160*/  F2FP.F16.F32.PACK_AB R206, R21, R52 ;  /* 0x0000003415ce723e */ /* 0x001fce00000000ff */
[----:B------:R-:W-:Y:S01]  /*16170*/  MUFU.EX2 R44, R44 ;  /* 0x0000002c002c7308 */ /* 0x000fe20000000800 */
[----:B---3--:R-:W-:-:S07]  /*16180*/  MOV R64, R151 ;  /* 0x0000009700407202 */ /* 0x008fce0000000f00 */
[----:B------:R0:W3:Y:S01]  /*16190*/  MUFU.EX2 R27, R66 ;  /* 0x00000042001b7308 */ /* 0x0000e20000000800 */
[----:B----4-:R-:W-:Y:S02]  /*161a0*/  F2FP.F16.F32.PACK_AB R200, R25, R40 ;  /* 0x0000002819c8723e */ /* 0x010fe400000000ff */
[----:B-1----:R-:W-:-:S05]  /*161b0*/  FMNMX.FTZ R9, R7, R4, !PT ;  /* 0x0000000407097209 */ /* 0x002fca0007810000 */
[----:B------:R-:W-:Y:S01]  /*161c0*/  MUFU.EX2 R68, R68 ;  /* 0x0000004400447308 */ /* 0x000fe20000000800 */
[----:B0-----:R-:W-:Y:S01]  /*161d0*/  IMAD.MOV.U32 R66, RZ, RZ, R151 ;  /* 0x000000ffff427224 */ /* 0x001fe200078e0097 */
[----:B------:R-:W0:Y:S06]  /*161e0*/  SHFL.BFLY PT, R4, R9, 0x1, 0x1f ;  /* 0x0c201f0009047f89 */ /* 0x000e2c00000e0000 */
[----:B------:R1:W4:Y:S01]  /*161f0*/  MUFU.EX2 R7, R70 ;  /* 0x0000004600077308 */ /* 0x0003220000000800 */
[----:B---3--:R-:W-:-:S07]  /*16200*/  F2FP.F16.F32.PACK_AB R202, R27, R44 ;  /* 0x0000002c1bca723e */ /* 0x008fce00000000ff */
[----:B------:R-:W-:Y:S01]  /*16210*/  MUFU.EX2 R36, R36 ;  /* 0x0000002400247308 */ /* 0x000fe20000000800 */
[----:B-1----:R-:W-:-:S07]  /*16220*/  MOV R70, R151 ;  /* 0x0000009700467202 */ /* 0x002fce0000000f00 */
[----:B------:R1:W3:Y:S01]  /*16230*/  MUFU.EX2 R29, R72 ;  /* 0x00000048001d7308 */ /* 0x0002e20000000800 */
[----:B----4-:R-:W-:Y:S02]  /*16240*/  F2FP.F16.F32.PACK_AB R196, R7, R68 ;  /* 0x0000004407c4723e */ /* 0x010fe400000000ff */
[----:B0-----:R-:W-:-:S04]  /*16250*/  FMNMX.FTZ R4, R9, R4, !PT ;  /* 0x0000000409047209 */ /* 0x001fc80007810000 */
[C---:B------:R-:W-:Y:S01]  /*16260*/  FSETP.NEU.FTZ.AND P1, PT, R4.reuse, -INF , PT ;  /* 0xff8000000400780b */ /* 0x040fe20003f3d000 */
[----:B------:R-:W-:Y:S01]  /*16270*/  FMUL.FTZ R14, R4, R3 ;  /* 0x00000003040e7220 */ /* 0x000fe20000410000 */
[----:B------:R-:W-:Y:S01]  /*16280*/  MUFU.EX2 R74, R74 ;  /* 0x0000004a004a7308 */ /* 0x000fe20000000800 */
[----:B-1----:R-:W-:-:S03]  /*16290*/  IMAD.MOV.U32 R72, RZ, RZ, R151 ;  /* 0x000000ffff487224 */ /* 0x002fc600078e0097 */
[----:B------:R-:W-:Y:S02]  /*162a0*/  FSEL R31, R14, RZ, P1 ;  /* 0x000000ff0e1f7208 */ /* 0x000fe40000800000 */
[----:B------:R-:W-:Y:S02]  /*162b0*/  ISETP.GE.AND P1, PT, R180, 0x51, PT ;  /* 0x00000051b400780c */ /* 0x000fe40003f26270 */
[----:B------:R-:W0:Y:S01]  /*162c0*/  MUFU.EX2 R9, R76 ;  /* 0x0000004c00097308 */ /* 0x000e220000000800 */
[-CC-:B------:R-:W-:Y:S01]  /*162d0*/  FFMA.FTZ R58, R58, R3.reuse, -R31.reuse ;  /* 0x000000033a3a7223 */ /* 0x180fe2000001081f */
[-CC-:B------:R-:W-:Y:S01]  /*162e0*/  FFMA.FTZ R59, R59, R3.reuse, -R31.reuse ;  /* 0x000000033b3b7223 */ /* 0x180fe2000001081f */
[-CC-:B------:R-:W-:Y:S01]  /*162f0*/  FFMA.FTZ R62, R62, R3.reuse, -R31.reuse ;  /* 0x000000033e3e7223 */ /* 0x180fe2000001081f */
[-CC-:B------:R-:W-:Y:S01]  /*16300*/  FFMA.FTZ R6, R6, R3.reuse, -R31.reuse ;  /* 0x0000000306067223 */ /* 0x180fe2000001081f */
[-CC-:B------:R-:W-:Y:S01]  /*16310*/  FFMA.FTZ R50, R50, R3.reuse, -R31.reuse ;  /* 0x0000000332327223 */ /* 0x180fe2000001081f */
[-CC-:B------:R-:W-:Y:S01]  /*16320*/  FFMA.FTZ R8, R8, R3.reuse, -R31.reuse ;  /* 0x0000000308087223 */ /* 0x180fe2000001081f */
[-CC-:B------:R-:W-:Y:S01]  /*16330*/  FFMA.FTZ R54, R54, R3.reuse, -R31.reuse ;  /* 0x0000000336367223 */ /* 0x180fe2000001081f */
[----:B------:R-:W-:Y:S01]  /*16340*/  MUFU.EX2 R58, R58 ;  /* 0x0000003a003a7308 */ /* 0x000fe20000000800 */
[-CC-:B------:R-:W-:Y:S01]  /*16350*/  FFMA.FTZ R12, R12, R3.reuse, -R31.reuse ;  /* 0x000000030c0c7223 */ /* 0x180fe2000001081f */
[-CC-:B------:R-:W-:Y:S01]  /*16360*/  FFMA.FTZ R42, R42, R3.reuse, -R31.reuse ;  /* 0x000000032a2a7223 */ /* 0x180fe2000001081f */
[-CC-:B------:R-:W-:Y:S01]  /*16370*/  FFMA.FTZ R20, R20, R3.reuse, -R31.reuse ;  /* 0x0000000314147223 */ /* 0x180fe2000001081f */
[-CC-:B------:R-:W-:Y:S01]  /*16380*/  FFMA.FTZ R46, R46, R3.reuse, -R31.reuse ;  /* 0x000000032e2e7223 */ /* 0x180fe2000001081f */
[-CC-:B------:R-:W-:Y:S01]  /*16390*/  FFMA.FTZ R32, R32, R3.reuse, -R31.reuse ;  /* 0x0000000320207223 */ /* 0x180fe2000001081f */
[-CC-:B------:R-:W-:Y:S01]  /*163a0*/  FFMA.FTZ R34, R34, R3.reuse, -R31.reuse ;  /* 0x0000000322227223 */ /* 0x180fe2000001081f */
[-CC-:B------:R-:W-:Y:S01]  /*163b0*/  FFMA.FTZ R24, R24, R3.reuse, -R31.reuse ;  /* 0x0000000318187223 */ /* 0x180fe2000001081f */
[----:B------:R-:W1:Y:S01]  /*163c0*/  MUFU.EX2 R59, R59 ;  /* 0x0000003b003b7308 */ /* 0x000e620000000800 */
[-CC-:B------:R-:W-:Y:S01]  /*163d0*/  FFMA.FTZ R38, R38, R3.reuse, -R31.reuse ;  /* 0x0000000326267223 */ /* 0x180fe2000001081f */
[-CC-:B------:R-:W-:Y:S01]  /*163e0*/  FFMA.FTZ R2, R2, R3.reuse, -R31.reuse ;  /* 0x0000000302027223 */ /* 0x180fe2000001081f */
[-CC-:B------:R-:W-:Y:S01]  /*163f0*/  FFMA.FTZ R26, R26, R3.reuse, -R31.reuse ;  /* 0x000000031a1a7223 */ /* 0x180fe2000001081f */
[-CC-:B------:R-:W-:Y:S01]  /*16400*/  FFMA.FTZ R28, R28, R3.reuse, -R31.reuse ;  /* 0x000000031c1c7223 */ /* 0x180fe2000001081f */
[-CC-:B------:R-:W-:Y:S01]  /*16410*/  FFMA.FTZ R30, R30, R3.reuse, -R31.reuse ;  /* 0x000000031e1e7223 */ /* 0x180fe2000001081f */
[----:B------:R-:W-:Y:S01]  /*16420*/  FFMA.FTZ R10, R10, R3, -R31 ;  /* 0x000000030a0a7223 */ /* 0x000fe2000001081f */
[----:B---3--:R-:W-:Y:S01]  /*16430*/  F2FP.F16.F32.PACK_AB R198, R29, R36 ;  /* 0x000000241dc6723e */ /* 0x008fe200000000ff */
[----:B------:R-:W3:Y:S01]  /*16440*/  MUFU.EX2 R62, R62 ;  /* 0x0000003e003e7308 */ /* 0x000ee20000000800 */
[----:B0-----:R-:W-:-:S02]  /*16450*/  F2FP.F16.F32.PACK_AB R192, R9, R74 ;  /* 0x0000004a09c0723e */ /* 0x001fc400000000ff */
[----:B------:R-:W-:-:S05]  /*16460*/  MOV R76, R151 ;  /* 0x00000097004c7202 */ /* 0x000fca0000000f00 */
[----:B------:R0:W4:Y:S01]  /*16470*/  MUFU.EX2 R211, R6 ;  /* 0x0000000600d37308 */ /* 0x0001220000000800 */
[----:B-1----:R-:W-:-:S07]  /*16480*/  F2FP.F16.F32.PACK_AB R209, R59, R58 ;  /* 0x0000003a3bd1723e */ /* 0x002fce00000000ff */
[----:B------:R-:W1:Y:S01]  /*16490*/  MUFU.EX2 R50, R50 ;  /* 0x0000003200327308 */ /* 0x000e620000000800 */
[----:B0-----:R-:W-:Y:S01]  /*164a0*/  FADD.FTZ R6, R60, R33 ;  /* 0x000000213c067221 */ /* 0x001fe20000010000 */
[----:B------:R-:W-:-:S03]  /*164b0*/  IMAD.MOV.U32 R60, RZ, RZ, R151 ;  /* 0x000000ffff3c7224 */ /* 0x000fc600078e0097 */
[----:B------:R-:W-:-:S03]  /*164c0*/  FADD.FTZ R33, R13, R6 ;  /* 0x000000060d217221 */ /* 0x000fc60000010000 */
[----:B------:R0:W5:Y:S01]  /*164d0*/  MUFU.EX2 R205, R8 ;  /* 0x0000000800cd7308 */ /* 0x0001620000000800 */
[----:B------:R-:W-:Y:S01]  /*164e0*/  FADD.FTZ R6, R48, R33 ;  /* 0x0000002130067221 */ /* 0x000fe20000010000 */
[----:B------:R-:W-:Y:S01]  /*164f0*/  FADD.FTZ R33, R58, R59 ;  /* 0x0000003b3a217221 */ /* 0x000fe20000010000 */
[----:B------:R-:W-:Y:S01]  /*16500*/  IMAD.MOV.U32 R59, RZ, RZ, R151 ;  /* 0x000000ffff3b7224 */ /* 0x000fe200078e0097 */
[----:B------:R-:W-:Y:S01]  /*16510*/  MOV R58, R151 ;  /* 0x00000097003a7202 */ /* 0x000fe20000000f00 */
[----:B------:R-:W-:Y:S01]  /*16520*/  FADD.FTZ R35, R15, R6 ;  /* 0x000000060f237221 */ /* 0x000fe20000010000 */
[----:B---3--:R-:W-:Y:S01]  /*16530*/  FADD.FTZ R6, R62, R33 ;  /* 0x000000213e067221 */ /* 0x008fe20000010000 */
[----:B------:R-:W-:Y:S01]  /*16540*/  IMAD.MOV.U32 R48, RZ, RZ, R151 ;  /* 0x000000ffff307224 */ /* 0x000fe200078e0097 */
[----:B------:R-:W3:Y:S01]  /*16550*/  MUFU.EX2 R54, R54 ;  /* 0x0000003600367308 */ /* 0x000ee20000000800 */
[----:B0-----:R-:W-:Y:S01]  /*16560*/  FADD.FTZ R8, R52, R35 ;  /* 0x0000002334087221 */ /* 0x001fe20000010000 */
[C---:B----4-:R-:W-:Y:S01]  /*16570*/  FADD.FTZ R33, R211.reuse, R6 ;  /* 0x00000006d3217221 */ /* 0x050fe20000010000 */
[----:B------:R-:W-:Y:S01]  /*16580*/  F2FP.F16.F32.PACK_AB R211, R211, R62 ;  /* 0x0000003ed3d3723e */ /* 0x000fe200000000ff */
[----:B------:R-:W-:-:S02]  /*16590*/  IMAD.MOV.U32 R62, RZ, RZ, R151 ;  /* 0x000000ffff3e7224 */ /* 0x000fc400078e0097 */
[----:B------:R-:W-:Y:S01]  /*165a0*/  FADD.FTZ R35, R21, R8 ;  /* 0x0000000815237221 */ /* 0x000fe20000010000 */
[----:B-1----:R-:W-:Y:S01]  /*165b0*/  FADD.FTZ R6, R50, R33 ;  /* 0x0000002132067221 */ /* 0x002fe20000010000 */
[-C--:B------:R-:W-:Y:S01]  /*165c0*/  MOV R52, R151.reuse ;  /* 0x0000009700347202 */ /* 0x080fe20000000f00 */
[----:B------:R-:W0:Y:S01]  /*165d0*/  MUFU.EX2 R207, R12 ;  /* 0x0000000c00cf7308 */ /* 0x000e220000000800 */
[----:B------:R-:W-:Y:S01]  /*165e0*/  FADD.FTZ R8, R40, R35 ;  /* 0x0000002328087221 */ /* 0x000fe20000010000 */
[C---:B-----5:R-:W-:Y:S01]  /*165f0*/  FADD.FTZ R33, R205.reuse, R6 ;  /* 0x00000006cd217221 */ /* 0x060fe20000010000 */
[----:B------:R-:W-:Y:S01]  /*16600*/  F2FP.F16.F32.PACK_AB R205, R205, R50 ;  /* 0x00000032cdcd723e */ /* 0x000fe200000000ff */
[----:B------:R-:W-:Y:S02]  /*16610*/  IMAD.MOV.U32 R50, RZ, RZ, R151 ;  /* 0x000000ffff327224 */ /* 0x000fe400078e0097 */
[----:B------:R-:W-:Y:S01]  /*16620*/  FADD.FTZ R35, R25, R8 ;  /* 0x0000000819237221 */ /* 0x000fe20000010000 */
[-C--:B------:R-:W-:Y:S01]  /*16630*/  MOV R40, R151.reuse ;  /* 0x0000009700287202 */ /* 0x080fe20000000f00 */
[----:B------:R-:W1:Y:S01]  /*16640*/  MUFU.EX2 R42, R42 ;  /* 0x0000002a002a7308 */ /* 0x000e620000000800 */
[----:B---3--:R-:W-:Y:S01]  /*16650*/  FADD.FTZ R6, R54, R33 ;  /* 0x0000002136067221 */ /* 0x008fe20000010000 */
[----:B--2---:R-:W-:Y:S01]  /*16660*/  FADD.FTZ R0, R44, R35 ;  /* 0x000000232c007221 */ /* 0x004fe20000010000 */
[----:B------:R-:W-:Y:S01]  /*16670*/  IMAD.MOV.U32 R44, RZ, RZ, R151 ;  /* 0x000000ffff2c7224 */ /* 0x000fe200078e0097 */
[----:B------:R-:W-:-:S02]  /*16680*/  MOV R25, R151 ;  /* 0x0000009700197202 */ /* 0x000fc40000000f00 */
[----:B------:R-:W-:Y:S01]  /*16690*/  FADD.FTZ R35, R27, R0 ;  /* 0x000000001b237221 */ /* 0x000fe20000010000 */
[----:B------:R-:W-:Y:S01]  /*166a0*/  IMAD.MOV.U32 R27, RZ, RZ, R151 ;  /* 0x000000ffff1b7224 */ /* 0x000fe200078e0097 */
[----:B------:R-:W2:Y:S01]  /*166b0*/  MUFU.EX2 R201, R20 ;  /* 0x0000001400c97308 */ /* 0x000ea20000000800 */
[C---:B0-----:R-:W-:Y:S01]  /*166c0*/  FADD.FTZ R33, R207.reuse, R6 ;  /* 0x00000006cf217221 */ /* 0x041fe20000010000 */
[----:B------:R-:W-:Y:S01]  /*166d0*/  FADD.FTZ R6, R68, R35 ;  /* 0x0000002344067221 */ /* 0x000fe20000010000 */
[----:B------:R-:W-:Y:S01]  /*166e0*/  F2FP.F16.F32.PACK_AB R207, R207, R54 ;  /* 0x00000036cfcf723e */ /* 0x000fe200000000ff */
[--C-:B------:R-:W-:Y:S02]  /*166f0*/  IMAD.MOV.U32 R68, RZ, RZ, R151.reuse ;  /* 0x000000ffff447224 */ /* 0x100fe400078e0097 */
[----:B------:R-:W-:Y:S01]  /*16700*/  FADD.FTZ R31, R7, R6 ;  /* 0x00000006071f7221 */ /* 0x000fe20000010000 */
[----:B------:R-:W-:Y:S01]  /*16710*/  IMAD.MOV.U32 R54, RZ, RZ, R151 ;  /* 0x000000ffff367224 */ /* 0x000fe200078e0097 */
[----:B------:R-:W0:Y:S01]  /*16720*/  MUFU.EX2 R46, R46 ;  /* 0x0000002e002e7308 */ /* 0x000e220000000800 */
[----:B-1----:R-:W-:Y:S01]  /*16730*/  FADD.FTZ R0, R42, R33 ;  /* 0x000000212a007221 */ /* 0x002fe20000010000 */
[----:B------:R-:W-:-:S06]  /*16740*/  IMAD.MOV.U32 R35, RZ, RZ, R151 ;  /* 0x000000ffff237224 */ /* 0x000fcc00078e0097 */
[----:B------:R1:W3:Y:S01]  /*16750*/  MUFU.EX2 R203, R32 ;  /* 0x0000002000cb7308 */ /* 0x0002e20000000800 */
[C---:B--2---:R-:W-:Y:S01]  /*16760*/  FADD.FTZ R33, R201.reuse, R0 ;  /* 0x00000000c9217221 */ /* 0x044fe20000010000 */
[----:B------:R-:W-:Y:S01]  /*16770*/  F2FP.F16.F32.PACK_AB R201, R201, R42 ;  /* 0x0000002ac9c9723e */ /* 0x000fe200000000ff */
[----:B------:R-:W-:-:S05]  /*16780*/  IMAD.MOV.U32 R42, RZ, RZ, R151 ;  /* 0x000000ffff2a7224 */ /* 0x000fca00078e0097 */
[----:B------:R-:W2:Y:S01]  /*16790*/  MUFU.EX2 R34, R34 ;  /* 0x0000002200227308 */ /* 0x000ea20000000800 */
[----:B0-----:R-:W-:Y:S01]  /*167a0*/  FADD.FTZ R0, R46, R33 ;  /* 0x000000212e007221 */ /* 0x001fe20000010000 */
[--C-:B------:R-:W-:Y:S02]  /*167b0*/  IMAD.MOV.U32 R33, RZ, RZ, R151.reuse ;  /* 0x000000ffff217224 */ /* 0x100fe400078e0097 */
[----:B-1----:R-:W-:-:S04]  /*167c0*/  IMAD.MOV.U32 R32, RZ, RZ, R151 ;  /* 0x000000ffff207224 */ /* 0x002fc800078e0097 */
[----:B------:R0:W1:Y:S01]  /*167d0*/  MUFU.EX2 R197, R24 ;  /* 0x0000001800c57308 */ /* 0x0000620000000800 */
[C---:B---3--:R-:W-:Y:S01]  /*167e0*/  FADD.FTZ R13, R203.reuse, R0 ;  /* 0x00000000cb0d7221 */ /* 0x048fe20000010000 */
[----:B------:R-:W-:Y:S02]  /*167f0*/  F2FP.F16.F32.PACK_AB R203, R203, R46 ;  /* 0x0000002ecbcb723e */ /* 0x000fe400000000ff */
[----:B------:R-:W-:-:S04]  /*16800*/  MOV R46, R151 ;  /* 0x00000097002e7202 */ /* 0x000fc80000000f00 */
[----:B------:R-:W3:Y:S01]  /*16810*/  MUFU.EX2 R38, R38 ;  /* 0x0000002600267308 */ /* 0x000ee20000000800 */
[----:B--2---:R-:W-:Y:S01]  /*16820*/  FADD.FTZ R0, R34, R13 ;  /* 0x0000000d22007221 */ /* 0x004fe20000010000 */
[----:B0-----:R-:W-:-:S06]  /*16830*/  IMAD.MOV.U32 R24, RZ, RZ, R151 ;  /* 0x000000ffff187224 */ /* 0x001fcc00078e0097 */
[----:B------:R0:W2:Y:S01]  /*16840*/  MUFU.EX2 R199, R2 ;  /* 0x0000000200c77308 */ /* 0x0000a20000000800 */
[C---:B-1----:R-:W-:Y:S01]  /*16850*/  FADD.FTZ R13, R197.reuse, R0 ;  /* 0x00000000c50d7221 */ /* 0x042fe20000010000 */
[----:B------:R-:W-:Y:S02]  /*16860*/  F2FP.F16.F32.PACK_AB R197, R197, R34 ;  /* 0x00000022c5c5723e */ /* 0x000fe400000000ff */
[----:B------:R-:W-:-:S04]  /*16870*/  MOV R34, R151 ;  /* 0x0000009700227202 */ /* 0x000fc80000000f00 */
[----:B------:R-:W1:Y:S01]  /*16880*/  MUFU.EX2 R26, R26 ;  /* 0x0000001a001a7308 */ /* 0x000e620000000800 */
[----:B---3--:R-:W-:Y:S01]  /*16890*/  FADD.FTZ R0, R38, R13 ;  /* 0x0000000d26007221 */ /* 0x008fe20000010000 */
[----:B0-----:R-:W-:Y:S01]  /*168a0*/  FADD.FTZ R2, R36, R31 ;  /* 0x0000001f24027221 */ /* 0x001fe20000010000 */
[--C-:B------:R-:W-:Y:S01]  /*168b0*/  IMAD.MOV.U32 R36, RZ, RZ, R151.reuse ;  /* 0x000000ffff247224 */ /* 0x100fe200078e0097 */
[----:B------:R-:W-:Y:S02]  /*168c0*/  MOV R31, R151 ;  /* 0x00000097001f7202 */ /* 0x000fe40000000f00 */
[----:B------:R-:W-:Y:S01]  /*168d0*/  FADD.FTZ R15, R29, R2 ;  /* 0x000000021d0f7221 */ /* 0x000fe20000010000 */
[----:B------:R-:W-:Y:S01]  /*168e0*/  IMAD.MOV.U32 R29, RZ, RZ, R151 ;  /* 0x000000ffff1d7224 */ /* 0x000fe200078e0097 */
[----:B------:R0:W3:Y:S01]  /*168f0*/  MUFU.EX2 R193, R28 ;  /* 0x0000001c00c17308 */ /* 0x0000e20000000800 */
[C---:B--2---:R-:W-:Y:S01]  /*16900*/  FADD.FTZ R7, R199.reuse, R0 ;  /* 0x00000000c7077221 */ /* 0x044fe20000010000 */
[----:B------:R-:W-:Y:S01]  /*16910*/  FADD.FTZ R2, R74, R15 ;  /* 0x0000000f4a027221 */ /* 0x000fe20000010000 */
[----:B------:R-:W-:Y:S01]  /*16920*/  F2FP.F16.F32.PACK_AB R199, R199, R38 ;  /* 0x00000026c7c7723e */ /* 0x000fe200000000ff */
[----:B------:R-:W-:-:S02]  /*16930*/  IMAD.MOV.U32 R74, RZ, RZ, R151 ;  /* 0x000000ffff4a7224 */ /* 0x000fc400078e0097 */
[----:B------:R-:W-:Y:S01]  /*16940*/  FADD.FTZ R15, R9, R2 ;  /* 0x00000002090f7221 */ /* 0x000fe20000010000 */
[----:B------:R-:W-:Y:S01]  /*16950*/  IMAD.MOV.U32 R2, RZ, RZ, 0x3f800000 ;  /* 0x3f800000ff027424 */ /* 0x000fe200078e00ff */
[----:B------:R-:W2:Y:S01]  /*16960*/  MUFU.EX2 R30, R30 ;  /* 0x0000001e001e7308 */ /* 0x000ea20000000800 */
[----:B-1----:R-:W-:Y:S01]  /*16970*/  FADD.FTZ R0, R26, R7 ;  /* 0x000000071a007221 */ /* 0x002fe20000010000 */
[----:B------:R-:W-:Y:S01]  /*16980*/  IMAD.MOV.U32 R38, RZ, RZ, R151 ;  /* 0x000000ffff267224 */ /* 0x000fe200078e0097 */
[----:B0-----:R-:W-:-:S05]  /*16990*/  MOV R28, R151 ;  /* 0x00000097001c7202 */ /* 0x001fca0000000f00 */
[----:B------:R-:W0:Y:S01]  /*169a0*/  MUFU.EX2 R78, R78 ;  /* 0x0000004e004e7308 */ /* 0x000e220000000800 */
[C---:B---3--:R-:W-:Y:S01]  /*169b0*/  FADD.FTZ R7, R193.reuse, R0 ;  /* 0x00000000c1077221 */ /* 0x048fe20000010000 */
[----:B------:R-:W-:Y:S01]  /*169c0*/  F2FP.F16.F32.PACK_AB R193, R193, R26 ;  /* 0x0000001ac1c1723e */ /* 0x000fe200000000ff */
[----:B------:R-:W-:-:S05]  /*169d0*/  IMAD.MOV.U32 R26, RZ, RZ, R151 ;  /* 0x000000ffff1a7224 */ /* 0x000fca00078e0097 */
[----:B------:R-:W1:Y:S01]  /*169e0*/  MUFU.EX2 R195, R10 ;  /* 0x0000000a00c37308 */ /* 0x000e620000000800 */
[----:B--2---:R-:W-:-:S07]  /*169f0*/  FADD.FTZ R0, R30, R7 ;  /* 0x000000071e007221 */ /* 0x004fce0000010000 */
[----:B------:R-:W2:Y:S01]  /*16a00*/  MUFU.EX2 R11, R11 ;  /* 0x0000000b000b7308 */ /* 0x000ea20000000800 */
[----:B0-----:R-:W-:Y:S01]  /*16a10*/  FADD.FTZ R228, R78, R15 ;  /* 0x0000000f4ee47221 */ /* 0x001fe20000010000 */
[C---:B-1----:R-:W-:Y:S01]  /*16a20*/  FADD.FTZ R227, R195.reuse, R0 ;  /* 0x00000000c3e37221 */ /* 0x042fe20000010000 */
[----:B------:R-:W-:Y:S01]  /*16a30*/  F2FP.F16.F32.PACK_AB R195, R195, R30 ;  /* 0x0000001ec3c3723e */ /* 0x000fe200000000ff */
[--C-:B------:R-:W-:Y:S01]  /*16a40*/  IMAD.MOV.U32 R30, RZ, RZ, R151.reuse ;  /* 0x000000ffff1e7224 */ /* 0x100fe200078e0097 */
[----:B------:R-:W-:Y:S02]  /*16a50*/  MOV R0, 0x3f800000 ;  /* 0x3f80000000007802 */ /* 0x000fe40000000f00 */
[C---:B--2---:R-:W-:Y:S01]  /*16a60*/  F2FP.F16.F32.PACK_AB R194, R11.reuse, R78 ;  /* 0x0000004e0bc2723e */ /* 0x044fe200000000ff */
[----:B------:R-:W-:Y:S01]  /*16a70*/  FADD.FTZ R228, R11, R228 ;  /* 0x000000e40be47221 */ /* 0x000fe20000010000 */
[----:B------:R-:W-:Y:S01]  /*16a80*/  IMAD.MOV.U32 R78, RZ, RZ, R151 ;  /* 0x000000ffff4e7224 */ /* 0x000fe200078e0097 */
[----:B------:R-:W-:Y:S06]  /*16a90*/  @!P1 BRA `(.L_x_635) ;  /* 0x0000004c00549947 */ /* 0x000fec0003800000 */
[----:B------:R0:W5:Y:S01]  /*16aa0*/  LDL.LU R14, [R1+0x50] ;  /* 0x00005000010e7983 */ /* 0x0001620000300800 */
[----:B------:R-:W-:Y:S01]  /*16ab0*/  VIADD R223, R223, 0xfffffffe ;  /* 0xfffffffedfdf7836 */ /* 0x000fe20000000000 */
[----:B------:R-:W-:Y:S01]  /*16ac0*/  MOV R20, R4 ;  /* 0x0000000400147202 */ /* 0x000fe20000000f00 */
[----:B------:R-:W-:Y:S01]  /*16ad0*/  IMAD.MOV.U32 R15, RZ, RZ, R5 ;  /* 0x000000ffff0f7224 */ /* 0x000fe200078e0005 */
[----:B------:R-:W-:Y:S01]  /*16ae0*/  MOV R2, 0x3f800000 ;  /* 0x3f80000000027802 */ /* 0x000fe20000000f00 */
[----:B------:R-:W-:Y:S01]  /*16af0*/  IMAD.MOV.U32 R8, RZ, RZ, R226 ;  /* 0x000000ffff087224 */ /* 0x000fe200078e00e2 */
        /* <DEDUP_REMOVED lines=63> */
[----:B0-----:R-:W-:-:S07]  /*16ef0*/  CS2R R24, SRZ ;  /* 0x0000000000187805 */ /* 0x001fce000001ff00 */
.L_x_648:
[----:B------:R-:W-:-:S04]  /*16f00*/  ISETP.NE.AND P1, PT, R8, 0x1, PT ;  /* 0x000000010800780c */ /* 0x000fc80003f25270 */
[----:B------:R-:W-:-:S04]  /*16f10*/  SEL R3, RZ, 0x1, P1 ;  /* 0x00000001ff037807 */ /* 0x000fc80000800000 */
[----:B-----5:R-:W-:-:S05]  /*16f20*/  LOP3.LUT R4, R14, R3, RZ, 0x3c, !PT ;  /* 0x000000030e047212 */ /* 0x020fca00078e3cff */
[----:B------:R0:W-:Y:S01]  /*16f30*/  STL [R1+0x50], R4 ;  /* 0x0000500401007387 */ /* 0x0001e20000100800 */
[----:B------:R-:W-:Y:S05]  /*16f40*/  @!P0 BRA `(.L_x_636) ;  /* 0x0000000000048947 */ /* 0x000fea0003800000 */
[----:B------:R-:W-:Y:S01]  /*16f50*/  BPT.TRAP 0x1 ;  /* 0x000000040000795c */ /* 0x000fe20000300000 */
.L_x_636:
[----:B------:R-:W-:Y:S01]  /*16f60*/  VIADD R226, R8, 0x1 ;  /* 0x0000000108e27836 */ /* 0x000fe20000000000 */
[----:B------:R-:W-:-:S04]  /*16f70*/  SHF.L.U32 R6, R4, 0x1f, RZ ;  /* 0x0000001f04067819 */ /* 0x000fc800000006ff */
[----:B------:R-:W-:-:S04]  /*16f80*/  ISETP.NE.AND P1, PT, R226, 0x2, PT ;  /* 0x00000002e200780c */ /* 0x000fc80003f25270 */
[----:B------:R-:W-:-:S05]  /*16f90*/  SEL R226, R226, RZ, P1 ;  /* 0x000000ffe2e27207 */ /* 0x000fca0000800000 */
[----:B------:R-:W-:-:S04]  /*16fa0*/  IMAD R9, R226, 0x8, R22 ;  /* 0x00000008e2097824 */ /* 0x000fc800078e0216 */
[----:B------:R1:W2:Y:S01]  /*16fb0*/  SYNCS.PHASECHK.TRANS64.TRYWAIT P1, [R9+URZ+0x38830], R6 ;  /* 0x03883006090075a7 */ /* 0x0002a2000802017f */
[----:B------:R-:W-:Y:S05]  /*16fc0*/  @!P0 BRA `(.L_x_637) ;  /* 0x0000000000048947 */ /* 0x000fea0003800000 */
[----:B------:R-:W-:Y:S01]  /*16fd0*/  BPT.TRAP 0x1 ;  /* 0x000000040000795c */ /* 0x000fe20000300000 */
.L_x_637:
[----:B------:R-:W0:Y:S01]  /*16fe0*/  LDL R3, [R1+0x5c] ;  /* 0x00005c0001037983 */ /* 0x000e220000100800 */
[----:B------:R-:W-:Y:S01]  /*16ff0*/  BSSY B1, `(.L_x_638) ;  /* 0x0000007000017945 */ /* 0x000fe20003800000 */
[----:B------:R-:W-:Y:S02]  /*17000*/  IMAD.MOV.U32 R5, RZ, RZ, 0x40000040 ;  /* 0x40000040ff057424 */ /* 0x000fe400078e00ff */
[----:B0-----:R-:W-:-:S05]  /*17010*/  IMAD R4, R226, 0xa00, R3 ;  /* 0x00000a00e2047824 */ /* 0x001fca00078e0203 */
[----:B------:R-:W-:Y:S01]  /*17020*/  IADD3 R3, R4, 0x80, RZ ;  /* 0x0000008004037810 */ /* 0x000fe20007ffe0ff */
[----:B--2---:R-:W-:Y:S06]  /*17030*/  @P1 BRA `(.L_x_639) ;  /* 0x0000000000081947 */ /* 0x004fec0003800000 */
[----:B------:R-:W0:Y:S02]  /*17040*/  SYNCS.PHASECHK.TRANS64.TRYWAIT P1, [R9+URZ+0x38830], R6 ;  /* 0x03883006090075a7 */ /* 0x000e24000802017f */
[----:B0-----:R-:W-:Y:S05]  /*17050*/  @!P1 BRA `(.L_x_640) ;  /* 0x0000010c00d49947 */ /* 0x001fea0003800000 */
.L_x_639:
[----:B------:R-:W-:Y:S05]  /*17060*/  BSYNC B1 ;  /* 0x0000000000017941 */ /* 0x000fea0003800000 */
.L_x_638:
[----:B------:R-:W2:Y:S04]  /*17070*/  LDL.64 R152, [R1+0x48] ;  /* 0x0000480001987983 */ /* 0x000ea80000100a00 */
[----:B------:R-:W3:Y:S04]  /*17080*/  LDL.64 R156, [R1+0x8] ;  /* 0x00000800019c7983 */ /* 0x000ee80000100a00 */
[----:B------:R-:W4:Y:S01]  /*17090*/  LDL.64 R154, [R1] ;  /* 0x00000000019a7983 */ /* 0x000f220000100a00 */
[----:B------:R-:W-:Y:S02]  /*170a0*/  R2UR UR10, R4 ;  /* 0x00000000040a72ca */ /* 0x000fe400000e0000 */
[----:B------:R-:W-:Y:S01]  /*170b0*/  R2UR UR11, R5 ;  /* 0x00000000050b72ca */ /* 0x000fe200000e0000 */
[----:B------:R-:W-:Y:S01]  /*170c0*/  WARPGROUP.ARRIVE ;  /* 0x00000000000079c5 */ /* 0x000fe20000000000 */
[----:B01----:R-:W-:Y:S01]  /*170d0*/  IMAD.MOV.U32 R6, RZ, RZ, R3 ;  /* 0x000000ffff067224 */ /* 0x003fe200078e0003 */
[----:B------:R-:W-:-:S04]  /*170e0*/  MOV R7, 0x40000040 ;  /* 0x4000004000077802 */ /* 0x000fc80000000f00 */
[----:B------:R-:W-:Y:S02]  /*170f0*/  R2UR UR6, R6 ;  /* 0x00000000060672ca */ /* 0x000fe400000e0000 */
[----:B------:R-:W-:Y:S01]  /*17100*/  R2UR UR7, R7 ;  /* 0x00000000070772ca */ /* 0x000fe200000e0000 */
[C---:B------:R-:W-:Y:S01]  /*17110*/  VIADD R6, R4.reuse, 0x100 ;  /* 0x0000010004067836 */ /* 0x040fe20000000000 */
[----:B------:R-:W-:Y:S01]  /*17120*/  MOV R7, 0x40000040 ;  /* 0x4000004000077802 */ /* 0x000fe20000000f00 */
[----:B------:R-:W-:Y:S01]  /*17130*/  VIADD R10, R4, 0x180 ;  /* 0x00000180040a7836 */ /* 0x000fe20000000000 */
[----:B------:R-:W-:Y:S02]  /*17140*/  MOV R11, 0x40000040 ;  /* 0x40000040000b7802 */ /* 0x000fe40000000f00 */
[----:B--2---:R-:W-:Y:S02]  /*17150*/  R2UR UR46, R152 ;  /* 0x00000000982e72ca */ /* 0x004fe400000e0000 */
[----:B------:R-:W-:-:S02]  /*17160*/  R2UR UR47, R153 ;  /* 0x00000000992f72ca */ /* 0x000fc400000e0000 */
[----:B------:R-:W2:Y:S01]  /*17170*/  LDL.64 R152, [R1+0x40] ;  /* 0x0000400001987983 */ /* 0x000ea20000100a00 */
[----:B---3--:R-:W-:Y:S02]  /*17180*/  R2UR UR12, R156 ;  /* 0x000000009c0c72ca */ /* 0x008fe400000e0000 */
[----:B------:R-:W-:-:S11]  /*17190*/  R2UR UR13, R157 ;  /* 0x000000009d0d72ca */ /* 0x000fd600000e0000 */
[----:B------:R-:W-:Y:S02]  /*171a0*/  UMOV UR8, UR12 ;  /* 0x0000000c00087c82 */ /* 0x000fe40008000000 */
[----:B------:R-:W-:Y:S02]  /*171b0*/  UMOV UR9, UR13 ;  /* 0x0000000d00097c82 */ /* 0x000fe40008000000 */
[----:B------:R-:W-:Y:S01]  /*171c0*/  HGMMA.64x16x16.F32 R184, gdesc[UR8], RZ, !UPT, gsb0 ;  /* 0x0020000008b879f0 */ /* 0x000fe2000c0008ff */
[----:B------:R-:W-:Y:S01]  /*171d0*/  UMOV UR4, UR12 ;  /* 0x0000000c00047c82 */ /* 0x000fe20008000000 */
[----:B------:R-:W-:Y:S01]  /*171e0*/  UMOV UR5, UR13 ;  /* 0x0000000d00057c82 */ /* 0x000fe20008000000 */
[----:B------:R-:W-:Y:S02]  /*171f0*/  WARPGROUP.DEPBAR.LE gsb0, 0x0 ;  /* 0x00008000000079c5 */ /* 0x000fe40000010000 */
[----:B------:R-:W-:-:S06]  /*17200*/  WARPGROUP.ARRIVE ;  /* 0x00000000000079c5 */ /* 0x000fcc0000000000 */
[----:B------:R-:W-:Y:S01]  /*17210*/  HGMMA.64x16x16.F32 R176, gdesc[UR4], RZ, !UPT, gsb0 ;  /* 0x0020000004b079f0 */ /* 0x000fe2000c0008ff */
[----:B------:R-:W-:Y:S02]  /*17220*/  R2UR UR10, R6 ;  /* 0x00000000060a72ca */ /* 0x000fe400000e0000 */
[----:B------:R-:W-:Y:S01]  /*17230*/  R2UR UR11, R7 ;  /* 0x00000000070b72ca */ /* 0x000fe200000e0000 */
[----:B------:R-:W-:Y:S01]  /*17240*/  UMOV UR8, UR12 ;  /* 0x0000000c00087c82 */ /* 0x000fe20008000000 */
[----:B------:R-:W-:Y:S01]  /*17250*/  UMOV UR9, UR13 ;  /* 0x0000000d00097c82 */ /* 0x000fe20008000000 */
[----:B------:R-:W-:Y:S02]  /*17260*/  WARPGROUP.DEPBAR.LE gsb0, 0x0 ;  /* 0x00008000000079c5 */ /* 0x000fe40000010000 */
[----:B------:R-:W-:-:S08]  /*17270*/  WARPGROUP.ARRIVE ;  /* 0x00000000000079c5 */ /* 0x000fd00000000000 */
        /* <DEDUP_REMOVED lines=8> */
[----:B------:R-:W-:Y:S02]  /*17300*/  VIADD R6, R4, 0x200 ;  /* 0x0000020004067836 */ /* 0x000fe40000000000 */
[----:B------:R-:W-:-:S03]  /*17310*/  IMAD.MOV.U32 R7, RZ, RZ, 0x40000040 ;  /* 0x40000040ff077424 */ /* 0x000fc600078e00ff */
[----:B------:R-:W-:Y:S02]  /*17320*/  R2UR UR34, R6 ;  /* 0x00000000062272ca */ /* 0x000fe400000e0000 */
[----:B------:R-:W-:Y:S02]  /*17330*/  R2UR UR35, R7 ;  /* 0x00000000072372ca */ /* 0x000fe400000e0000 */
[----:B----4-:R-:W-:Y:S02]  /*17340*/  R2UR UR28, R154 ;  /* 0x000000009a1c72ca */ /* 0x010fe400000e0000 */
[----:B------:R-:W-:Y:S01]  /*17350*/  R2UR UR29, R155 ;  /* 0x000000009b1d72ca */ /* 0x000fe200000e0000 */
[----:B------:R-:W-:Y:S01]  /*17360*/  UMOV UR32, UR12 ;  /* 0x0000000c00207c82 */ /* 0x000fe20008000000 */
[----:B------:R-:W-:Y:S01]  /*17370*/  UMOV UR33, UR13 ;  /* 0x0000000d00217c82 */ /* 0x000fe20008000000 */
[----:B------:R-:W-:Y:S02]  /*17380*/  WARPGROUP.DEPBAR.LE gsb0, 0x0 ;  /* 0x00008000000079c5 */ /* 0x000fe40000010000 */
[----:B------:R-:W-:Y:S01]  /*17390*/  VIADD R12, R4, 0x2 ;  /* 0x00000002040c7836 */ /* 0x000fe20000000000 */
[----:B--2---:R-:W-:-:S02]  /*173a0*/  R2UR UR42, R152 ;  /* 0x00000000982a72ca */ /* 0x004fc400000e0000 */
[----:B------:R-:W-:Y:S02]  /*173b0*/  R2UR UR43, R153 ;  /* 0x00000000992b72ca */ /* 0x000fe400000e0000 */
[----:B------:R-:W-:-:S06]  /*173c0*/  WARPGROUP.ARRIVE ;  /* 0x00000000000079c5 */ /* 0x000fcc0000000000 */
[----:B------:R-:W-:Y:S01]  /*173d0*/  HGMMA.64x16x16.F32 R152, gdesc[UR32], RZ, !UPT, gsb0 ;  /* 0x00200000209879f0 */ /* 0x000fe2000c0008ff */
[----:B------:R-:W-:Y:S02]  /*173e0*/  MOV R13, 0x40000040 ;  /* 0x40000040000d7802 */ /* 0x000fe40000000f00 */
[----:B------:R-:W-:Y:S02]  /*173f0*/  R2UR UR26, R12 ;  /* 0x000000000c1a72ca */ /* 0x000fe400000e0000 */
[----:B------:R-:W-:Y:S01]  /*17400*/  R2UR UR27, R13 ;  /* 0x000000000d1b72ca */ /* 0x000fe200000e0000 */
[----:B------:R-:W-:Y:S01]  /*17410*/  UMOV UR24, UR28 ;  /* 0x0000001c00187c82 */ /* 0x000fe20008000000 */
[----:B------:R-:W-:Y:S01]  /*17420*/  UMOV UR25, UR29 ;  /* 0x0000001d00197c82 */ /* 0x000fe20008000000 */
[----:B------:R-:W-:Y:S02]  /*17430*/  WARPGROUP.DEPBAR.LE gsb0, 0x0 ;  /* 0x00008000000079c5 */ /* 0x000fe40000010000 */
[----:B------:R-:W-:-:S08]  /*17440*/  WARPGROUP.ARRIVE ;  /* 0x00000000000079c5 */ /* 0x000fd00000000000 */
[----:B------:R-:W-:Y:S01]  /*17450*/  HGMMA.64x16x16.F32 R184, gdesc[UR24], R184, gsb0 ;  /* 0x0020000018b879f0 */ /* 0x000fe200080008b8 */
[----:B------:R-:W-:Y:S02]  /*17460*/  VIADD R10, R4, 0x82 ;  /* 0x00000082040a7836 */ /* 0x000fe40000000000 */
[----:B------:R-:W-:-:S03]  /*17470*/  IMAD.MOV.U32 R11, RZ, RZ, 0x40000040 ;  /* 0x40000040ff0b7424 */ /* 0x000fc600078e00ff */
        /* <DEDUP_REMOVED lines=16> */
[----:B------:R-:W-:Y:S01]  /*17580*/  IMAD.MOV.U32 R11, RZ, RZ, 0x40000040 ;  /* 0x40000040ff0b7424 */ /* 0x000fe200078e00ff */
[----:B------:R-:W-:-:S04]  /*17590*/  IADD3 R10, R4, 0x182, RZ ;  /* 0x00000182040a7810 */ /* 0x000fc80007ffe0ff */
[----:B------:R-:W-:Y:S02]  /*175a0*/  R2UR UR14, R10 ;  /* 0x000000000a0e72ca */ /* 0x000fe400000e0000 */
[----:B------:R-:W-:Y:S01]  /*175b0*/  R2UR UR15, R11 ;  /* 0x000000000b0f72ca */ /* 0x000fe200000e0000 */
[----:B------:R-:W-:Y:S01]  /*175c0*/  UMOV UR12, UR28 ;  /* 0x0000001c000c7c82 */ /* 0x000fe20008000000 */
[----:B------:R-:W-:Y:S01]  /*175d0*/  UMOV UR13, UR29 ;  /* 0x0000001d000d7c82 */ /* 0x000fe20008000000 */
[C---:B------:R-:W-:Y:S02]  /*175e0*/  VIADD R12, R4.reuse, 0x202 ;  /* 0x00000202040c7836 */ /* 0x040fe40000000000 */
[----:B------:R-:W-:Y:S01]  /*175f0*/  IMAD.MOV.U32 R13, RZ, RZ, 0x40000040 ;  /* 0x40000040ff0d7424 */ /* 0x000fe200078e00ff */
[----:B------:R-:W-:Y:S02]  /*17600*/  IADD3 R6, R4, 0x4, RZ ;  /* 0x0000000404067810 */ /* 0x000fe40007ffe0ff */
[----:B------:R-:W-:Y:S01]  /*17610*/  MOV R7, 0x40000040 ;  /* 0x4000004000077802 */ /* 0x000fe20000000f00 */
[----:B------:R-:W-:Y:S01]  /*17620*/  UMOV UR8, UR46 ;  /* 0x0000002e00087c82 */ /* 0x000fe20008000000 */
[----:B------:R-:W-:-:S02]  /*17630*/  WARPGROUP.DEPBAR.LE gsb0, 0x0 ;  /* 0x00008000000079c5 */ /* 0x000fc40000010000 */
[----:B------:R-:W-:Y:S01]  /*17640*/  WARPGROUP.ARRIVE ;  /* 0x00000000000079c5 */ /* 0x000fe20000000000 */
[----:B------:R-:W-:Y:S01]  /*17650*/  UMOV UR9, UR47 ;  /* 0x0000002f00097c82 */ /* 0x000fe20008000000 */
[----:B------:R-:W-:Y:S01]  /*17660*/  UMOV UR4, UR46 ;  /* 0x0000002e00047c82 */ /* 0x000fe20008000000 */
[----:B------:R-:W-:Y:S01]  /*17670*/  UMOV UR5, UR47 ;  /* 0x0000002f00057c82 */ /* 0x000fe20008000000 */
[----:B------:R-:W-:Y:S01]  /*17680*/  UMOV UR24, UR46 ;  /* 0x0000002e00187c82 */ /* 0x000fe20008000000 */
[----:B------:R-:W-:Y:S01]  /*17690*/  UMOV UR25, UR47 ;  /* 0x0000002f00197c82 */ /* 0x000fe20008000000 */
[----:B------:R-:W-:Y:S01]  /*176a0*/  HGMMA.64x16x16.F32 R160, gdesc[UR12], R160, gsb0 ;  /* 0x002000000ca079f0 */ /* 0x000fe200080008a0 */
[----:B------:R-:W-:Y:S01]  /*176b0*/  R2UR UR30, R12 ;  /* 0x000000000c1e72ca */ /* 0x000fe200000e0000 */
[----:B------:R-:W-:Y:S01]  /*176c0*/  UMOV UR20, UR46 ;  /* 0x0000002e00147c82 */ /* 0x000fe20008000000 */
[----:B------:R-:W-:Y:S01]  /*176d0*/  R2UR UR31, R13 ;  /* 0x000000000d1f72ca */ /* 0x000fe200000e0000 */
[----:B------:R-:W-:Y:S01]  /*176e0*/  UMOV UR21, UR47 ;  /* 0x0000002f00157c82 */ /* 0x000fe20008000000 */
[----:B------:R-:W-:Y:S01]  /*176f0*/  R2UR UR10, R6 ;  /* 0x00000000060a72ca */ /* 0x000fe200000e0000 */
[----:B------:R-:W-:Y:S01]  /*17700*/  UMOV UR32, UR46 ;  /* 0x0000002e00207c82 */ /* 0x000fe20008000000 */
[----:B------:R-:W-:Y:S01]  /*17710*/  UMOV UR33, UR47 ;  /* 0x0000002f00217c82 */ /* 0x000fe20008000000 */
[----:B------:R-:W-:Y:S01]  /*17720*/  UMOV UR16, UR42 ;  /* 0x0000002a00107c82 */ /* 0x000fe20008000000 */
[----:B------:R-:W-:Y:S01]  /*17730*/  UMOV UR17, UR43 ;  /* 0x0000002b00117c82 */ /* 0x000fe20008000000 */
[----:B------:R-:W2:Y:S01]  /*17740*/  LDL.64 R10, [R1+0x30] ;  /* 0x00003000010a7983 */ /* 0x000ea20000100a00 */
[----:B------:R-:W-:-:S02]  /*17750*/  WARPGROUP.DEPBAR.LE gsb0, 0x0 ;  /* 0x00008000000079c5 */ /* 0x000fc40000010000 */
[----:B------:R-:W-:Y:S01]  /*17760*/  WARPGROUP.ARRIVE ;  /* 0x00000000000079c5 */ /* 0x000fe20000000000 */
[----:B------:R-:W-:Y:S01]  /*17770*/  R2UR UR11, R7 ;  /* 0x00000000070b72ca */ /* 0x000fe200000e0000 */
[----:B------:R-:W3:Y:S04]  /*17780*/  LDL.64 R12, [R1+0x38] ;  /* 0x00003800010c7983 */ /* 0x000ee80000100a00 */
[----:B------:R-:W-:Y:S01]  /*17790*/  HGMMA.64x16x16.F32 R152, gdesc[UR28], R152, gsb0 ;  /* 0x002000001c9879f0 */ /* 0x000fe20008000898 */
[----:B------:R-:W-:Y:S02]  /*177a0*/  VIADD R6, R4, 0x84 ;  /* 0x0000008404067836 */ /* 0x000fe40000000000 */
[----:B------:R-:W-:Y:S01]  /*177b0*/  IMAD.MOV.U32 R7, RZ, RZ, 0x40000040 ;  /* 0x40000040ff077424 */ /* 0x000fe200078e00ff */
[----:B------:R-:W-:-:S02]  /*177c0*/  WARPGROUP.DEPBAR.LE gsb0, 0x0 ;  /* 0x00008000000079c5 */ /* 0x000fc40000010000 */
[----:B------:R-:W-:-:S06]  /*177d0*/  WARPGROUP.ARRIVE ;  /* 0x00000000000079c5 */ /* 0x000fcc0000000000 */
[----:B------:R-:W-:Y:S01]  /*177e0*/  HGMMA.64x16x16.F32 R184, gdesc[UR8], R184, gsb0 ;  /* 0x0020000008b879f0 */ /* 0x000fe200080008b8 */
[----:B------:R-:W-:Y:S02]  /*177f0*/  R2UR UR6, R6 ;  /* 0x00000000060672ca */ /* 0x000fe400000e0000 */
[----:B------:R-:W-:Y:S01]  /*17800*/  R2UR UR7, R7 ;  /* 0x00000000070772ca */ /* 0x000fe200000e0000 */
[----:B------:R-:W-:Y:S01]  /*17810*/  IMAD.MOV.U32 R7, RZ, RZ, 0x40000040 ;  /* 0x40000040ff077424 */ /* 0x000fe200078e00ff */
[----:B------:R-:W-:Y:S02]  /*17820*/  WARPGROUP.DEPBAR.LE gsb0, 0x0 ;  /* 0x00008000000079c5 */ /* 0x000fe40000010000 */
[----:B------:R-:W-:-:S09]  /*17830*/  WARPGROUP.ARRIVE ;  /* 0x00000000000079c5 */ /* 0x000fd20000000000 */
[----:B------:R-:W-:Y:S01]  /*17840*/  HGMMA.64x16x16.F32 R176, gdesc[UR4], R176, gsb0 ;  /* 0x0020000004b079f0 */ /* 0x000fe200080008b0 */
[----:B------:R-:W-:Y:S02]  /*17850*/  IADD3 R6, R4, 0x104, RZ ;  /* 0x0000010404067810 */ /* 0x000fe40007ffe0ff */
[----:B------:R-:W-:Y:S02]  /*17860*/  R2UR UR27, R7 ;  /* 0x00000000071b72ca */ /* 0x000fe400000e0000 */
[----:B------:R-:W-:Y:S01]  /*17870*/  R2UR UR26, R6 ;  /* 0x00000000061a72ca */ /* 0x000fe200000e0000 */
[----:B------:R-:W-:Y:S02]  /*17880*/  WARPGROUP.DEPBAR.LE gsb0, 0x0 ;  /* 0x00008000000079c5 */ /* 0x000fe40000010000 */
[----:B------:R-:W-:-:S10]  /*17890*/  WARPGROUP.ARRIVE ;  /* 0x00000000000079c5 */ /* 0x000fd40000000000 */
[----:B------:R-:W-:Y:S01]  /*178a0*/  HGMMA.64x16x16.F32 R168, gdesc[UR24], R168, gsb0 ;  /* 0x0020000018a879f0 */ /* 0x000fe200080008a8 */
[----:B------:R-:W-:Y:S01]  /*178b0*/  VIADD R6, R4, 0x184 ;  /* 0x0000018404067836 */ /* 0x000fe20000000000 */
[----:B------:R-:W-:-:S04]  /*178c0*/  MOV R7, 0x40000040 ;  /* 0x4000004000077802 */ /* 0x000fc80000000f00 */
[----:B------:R-:W-:Y:S02]  /*178d0*/  R2UR UR22, R6 ;  /* 0x00000000061672ca */ /* 0x000fe400000e0000 */
[----:B------:R-:W-:Y:S01]  /*178e0*/  R2UR UR23, R7 ;  /* 0x00000000071772ca */ /* 0x000fe200000e0000 */
[----:B------:R-:W-:Y:S02]  /*178f0*/  WARPGROUP.DEPBAR.LE gsb0, 0x0 ;  /* 0x00008000000079c5 */ /* 0x000fe40000010000 */
[----:B------:R-:W-:-:S10]  /*17900*/  WARPGROUP.ARRIVE ;  /* 0x00000000000079c5 */ /* 0x000fd40000000000 */
[----:B------:R-:W-:Y:S01]  /*17910*/  HGMMA.64x16x16.F32 R160, gdesc[UR20], R160, gsb0 ;  /* 0x0020000014a079f0 */ /* 0x000fe200080008a0 */
[----:B------:R-:W-:Y:S02]  /*17920*/  VIADD R6, R4, 0x204 ;  /* 0x0000020404067836 */ /* 0x000fe40000000000 */
[----:B------:R-:W-:-:S03]  /*17930*/  IMAD.MOV.U32 R7, RZ, RZ, 0x40000040 ;  /* 0x40000040ff077424 */ /* 0x000fc600078e00ff */
[----:B------:R-:W-:Y:S02]  /*17940*/  R2UR UR34, R6 ;  /* 0x00000000062272ca */ /* 0x000fe400000e0000 */
[----:B------:R-:W-:Y:S01]  /*17950*/  R2UR UR35, R7 ;  /* 0x00000000072372ca */ /* 0x000fe200000e0000 */
[----:B------:R-:W-:Y:S02]  /*17960*/  WARPGROUP.DEPBAR.LE gsb0, 0x0 ;  /* 0x00008000000079c5 */ /* 0x000fe40000010000 */
[----:B------:R-:W-:-:S10]  /*17970*/  WARPGROUP.ARRIVE ;  /* 0x00000000000079c5 */ /* 0x000fd40000000000 */
[----:B------:R-:W-:Y:S01]  /*17980*/  HGMMA.64x16x16.F32 R152, gdesc[UR32], R152, gsb0 ;  /* 0x00200000209879f0 */ /* 0x000fe20008000898 */
[----:B------:R-:W-:Y:S01]  /*17990*/  IMAD.MOV.U32 R7, RZ, RZ, 0x40000040 ;  /* 0x40000040ff077424 */ /* 0x000fe200078e00ff */
[----:B------:R-:W-:-:S04]  /*179a0*/  IADD3 R6, R4, 0x6, RZ ;  /* 0x0000000604067810 */ /* 0x000fc80007ffe0ff */
        /* <DEDUP_REMOVED lines=29> */
[----:B------:R-:W-:Y:S02]  /*17b80*/  WARPGROUP.DEPBAR.LE gsb0, 0x0 ;  /* 0x00008000000079c5 */ /* 0x000fe40000010000 */
[----:B------:R-:W-:-:S08]  /*17b90*/  WARPGROUP.ARRIVE ;  /* 0x00000000000079c5 */ /* 0x000fd00000000000 */
        /* <DEDUP_REMOVED lines=11> */
[----:B------:R-:W-:Y:S01]  /*17c50*/  IMAD.MOV.U32 R7, RZ, RZ, 0x40000040 ;  /* 0x40000040ff077424 */ /* 0x000fe200078e00ff */
[----:B---3--:R-:W-:Y:S02]  /*17c60*/  R2UR UR50, R12 ;  /* 0x000000000c3272ca */ /* 0x008fe400000e0000 */
[----:B------:R-:W-:Y:S02]  /*17c70*/  R2UR UR51, R13 ;  /* 0x000000000d3372ca */ /* 0x000fe400000e0000 */
[----:B------:R-:W-:Y:S01]  /*17c80*/  R2UR UR26, R6 ;  /* 0x00000000061a72ca */ /* 0x000fe200000e0000 */
[----:B------:R-:W3:Y:S01]  /*17c90*/  LDL.64 R12, [R1+0x28] ;  /* 0x00002800010c7983 */ /* 0x000ee20000100a00 */
[----:B------:R-:W-:-:S07]  /*17ca0*/  R2UR UR27, R7 ;  /* 0x00000000071b72ca */ /* 0x000fce00000e0000 */
[----:B------:R-:W-:Y:S02]  /*17cb0*/  UMOV UR24, UR50 ;  /* 0x0000003200187c82 */ /* 0x000fe40008000000 */
[----:B------:R-:W-:Y:S01]  /*17cc0*/  UMOV UR25, UR51 ;  /* 0x0000003300197c82 */ /* 0x000fe20008000000 */
[----:B------:R-:W-:Y:S02]  /*17cd0*/  WARPGROUP.DEPBAR.LE gsb0, 0x0 ;  /* 0x00008000000079c5 */ /* 0x000fe40000010000 */
[----:B------:R-:W-:-:S06]  /*17ce0*/  WARPGROUP.ARRIVE ;  /* 0x00000000000079c5 */ /* 0x000fcc0000000000 */
        /* <DEDUP_REMOVED lines=38> */
[----:B------:R-:W-:Y:S02]  /*17f50*/  MOV R7, 0x40000040 ;  /* 0x4000004000077802 */ /* 0x000fe40000000f00 */
[----:B--2---:R-:W-:Y:S02]  /*17f60*/  R2UR UR46, R10 ;  /* 0x000000000a2e72ca */ /* 0x004fe400000e0000 */
[----:B------:R-:W-:Y:S02]  /*17f70*/  R2UR UR47, R11 ;  /* 0x000000000b2f72ca */ /* 0x000fe400000e0000 */
[----:B------:R-:W-:Y:S01]  /*17f80*/  R2UR UR10, R6 ;  /* 0x00000000060a72ca */ /* 0x000fe200000e0000 */
[----:B------:R-:W2:Y:S01]  /*17f90*/  LDL.64 R10, [R1+0x20] ;  /* 0x00002000010a7983 */ /* 0x000ea20000100a00 */
[----:B------:R-:W-:-:S07]  /*17fa0*/  R2UR UR11, R7 ;  /* 0x00000000070b72ca */ /* 0x000fce00000e0000 */
[----:B------:R-:W-:Y:S02]  /*17fb0*/  UMOV UR8, UR46 ;  /* 0x0000002e00087c82 */ /* 0x000fe40008000000 */
[----:B------:R-:W-:Y:S01]  /*17fc0*/  UMOV UR9, UR47 ;  /* 0x0000002f00097c82 */ /* 0x000fe20008000000 */
[----:B------:R-:W-:Y:S02]  /*17fd0*/  WARPGROUP.DEPBAR.LE gsb0, 0x0 ;  /* 0x00008000000079c5 */ /* 0x000fe40000010000 */
[----:B------:R-:W-:-:S06]  /*17fe0*/  WARPGROUP.ARRIVE ;  /* 0x00000000000079c5 */ /* 0x000fcc0000000000 */
        /* <DEDUP_REMOVED lines=38> */
[----:B------:R-:W-:Y:S02]  /*18250*/  IADD3 R6, R4, 0x284, RZ ;  /* 0x0000028404067810 */ /* 0x000fe40007ffe0ff */
        /* <DEDUP_REMOVED lines=96> */
[----:B---3--:R-:W-:Y:S02]  /*18860*/  R2UR UR46, R12 ;  /* 0x000000000c2e72ca */ /* 0x008fe400000e0000 */
[----:B------:R-:W-:Y:S02]  /*18870*/  R2UR UR47, R13 ;  /* 0x000000000d2f72ca */ /* 0x000fe400000e0000 */
[----:B------:R-:W-:Y:S02]  /*18880*/  R2UR UR10, R6 ;  /* 0x00000000060a72ca */ /* 0x000fe400000e0000 */
        /* <DEDUP_REMOVED lines=44> */
[----:B--2---:R-:W-:Y:S02]  /*18b50*/  R2UR UR42, R10 ;  /* 0x000000000a2a72ca */ /* 0x004fe400000e0000 */
        /* <DEDUP_REMOVED lines=445> */
.L_x_641:
[----:B------:R-:W-:Y:S01]  /*1a730*/  SHF.L.U32 R0, R14, 0x1f, RZ ;  /* 0x0000001f0e007819 */ /* 0x000fe200000006ff */
[----:B------:R-:W-:-:S04]  /*1a740*/  IMAD R6, R8, 0x8, R22 ;  /* 0x0000000808067824 */ /* 0x000fc800078e0216 */
[----:B------:R0:W1:Y:S01]  /*1a750*/  SYNCS.PHASECHK.TRANS64.TRYWAIT P1, [R6+URZ+0x38850], R0 ;  /* 0x03885000060075a7 */ /* 0x000062000802017f */
[----:B------:R-:W-:Y:S05]  /*1a760*/  @!P0 BRA `(.L_x_642) ;  /* 0x0000000000048947 */ /* 0x000fea0003800000 */
[----:B------:R-:W-:Y:S01]  /*1a770*/  BPT.TRAP 0x1 ;  /* 0x000000040000795c */ /* 0x000fe20000300000 */
.L_x_642:
[----:B------:R-:W-:Y:S04]  /*1a780*/  BSSY B1, `(.L_x_643) ;  /* 0x0000004000017945 */ /* 0x000fe80003800000 */
[----:B-1----:R-:W-:Y:S05]  /*1a790*/  @P1 BRA `(.L_x_644) ;  /* 0x0000000000081947 */ /* 0x002fea0003800000 */
[----:B------:R-:W1:Y:S02]  /*1a7a0*/  SYNCS.PHASECHK.TRANS64.TRYWAIT P1, [R6+URZ+0x38850], R0 ;  /* 0x03885000060075a7 */ /* 0x000e64000802017f */
[----:B-1----:R-:W-:Y:S05]  /*1a7b0*/  @!P1 BRA `(.L_x_645) ;  /* 0x000000d800109947 */ /* 0x002fea0003800000 */
.L_x_644:
[----:B------:R-:W-:Y:S05]  /*1a7c0*/  BSYNC B1 ;  /* 0x0000000000017941 */ /* 0x000fea0003800000 */
.L_x_643:
[----:B01----:R-:W-:Y:S01]  /*1a7d0*/  VIADD R0, R22, 0x400 ;  /* 0x0000040016007836 */ /* 0x003fe20000000000 */
[----:B------:R-:W-:Y:S01]  /*1a7e0*/  MOV R3, 0x40000040 ;  /* 0x4000004000037802 */ /* 0x000fe20000000f00 */
[----:B------:R-:W-:Y:S01]  /*1a7f0*/  WARPGROUP.ARRIVE ;  /* 0x00000000000079c5 */ /* 0x000fe20000000000 */
[----:B------:R-:W-:Y:S02]  /*1a800*/  IMAD.MOV.U32 R5, RZ, RZ, 0x40000040 ;  /* 0x40000040ff057424 */ /* 0x000fe400078e00ff */
[----:B------:R-:W-:Y:S02]  /*1a810*/  SHF.R.U32.HI R0, RZ, 0x4, R0 ;  /* 0x00000004ff007819 */ /* 0x000fe40000011600 */
[----:B------:R-:W-:Y:S01]  /*1a820*/  R2UR UR7, R3 ;  /* 0x00000000030772ca */ /* 0x000fe200000e0000 */
[----:B------:R-:W-:Y:S01]  /*1a830*/  IMAD.MOV.U32 R3, RZ, RZ, 0x40000040 ;  /* 0x40000040ff037424 */ /* 0x000fe200078e00ff */
[----:B------:R-:W-:-:S04]  /*1a840*/  LOP3.LUT R0, R0, 0x3fff, RZ, 0xc0, !PT ;  /* 0x00003fff00007812 */ /* 0x000fc800078ec0ff */
[----:B------:R-:W-:-:S05]  /*1a850*/  LOP3.LUT R0, R0, 0x2800000, RZ, 0xfc, !PT ;  /* 0x0280000000007812 */ /* 0x000fca00078efcff */
[----:B------:R-:W-:-:S04]  /*1a860*/  IMAD R2, R8, 0xa00, R0 ;  /* 0x00000a0008027824 */ /* 0x000fc800078e0200 */
[C---:B------:R-:W-:Y:S01]  /*1a870*/  VIADD R4, R2.reuse, 0x80 ;  /* 0x0000008002047836 */ /* 0x040fe20000000000 */
[----:B------:R-:W-:-:S13]  /*1a880*/  R2UR UR6, R2 ;  /* 0x00000000020672ca */ /* 0x000fda00000e0000 */
[----:B------:R-:W-:Y:S01]  /*1a890*/  HGMMA.64x256x16.F32 R24, R208, gdesc[UR4].tnspB, R24, gsb0 ;  /* 0x43e00004d0187df0 */ /* 0x000fe20008000818 */
[----:B------:R-:W-:Y:S02]  /*1a8a0*/  R2UR UR6, R4 ;  /* 0x00000000040672ca */ /* 0x000fe400000e0000 */
[----:B------:R-:W-:Y:S01]  /*1a8b0*/  R2UR UR7, R5 ;  /* 0x00000000050772ca */ /* 0x000fe200000e0000 */
[----:B------:R-:W-:Y:S01]  /*1a8c0*/  IMAD.MOV.U32 R5, RZ, RZ, 0x40000040 ;  /* 0x40000040ff057424 */ /* 0x000fe200078e00ff */
[----:B------:R-:W-:Y:S01]  /*1a8d0*/  IADD3 R4, R2, 0x100, RZ ;  /* 0x0000010002047810 */ /* 0x000fe20007ffe0ff */
[----:B------:R-:W-:Y:S02]  /*1a8e0*/  WARPGROUP.DEPBAR.LE gsb0, 0x0 ;  /* 0x00008000000079c5 */ /* 0x000fe40000010000 */
[----:B------:R-:W-:-:S15]  /*1a8f0*/  WARPGROUP.ARRIVE ;  /* 0x00000000000079c5 */ /* 0x000fde0000000000 */
[----:B------:R-:W-:-:S05]  /*1a900*/  NOP ;  /* 0x0000000000007918 */ /* 0x000fca0000000000 */
[----:B------:R-:W-:Y:S01]  /*1a910*/  HGMMA.64x256x16.F32 R24, R204, gdesc[UR4].tnspB, R24, gsb0 ;  /* 0x43e00004cc187df0 */ /* 0x000fe20008000818 */
[----:B------:R-:W-:Y:S01]  /*1a920*/  R2UR UR6, R4 ;  /* 0x00000000040672ca */ /* 0x000fe200000e0000 */
[C---:B------:R-:W-:Y:S01]  /*1a930*/  VIADD R4, R2.reuse, 0x180 ;  /* 0x0000018002047836 */ /* 0x040fe20000000000 */
[----:B------:R-:W-:Y:S01]  /*1a940*/  R2UR UR7, R5 ;  /* 0x00000000050772ca */ /* 0x000fe200000e0000 */
[----:B------:R-:W-:Y:S01]  /*1a950*/  VIADD R2, R2, 0x200 ;  /* 0x0000020002027836 */ /* 0x000fe20000000000 */
[----:B------:R-:W-:Y:S01]  /*1a960*/  MOV R5, 0x40000040 ;  /* 0x4000004000057802 */ /* 0x000fe20000000f00 */
[----:B------:R-:W-:Y:S02]  /*1a970*/  WARPGROUP.DEPBAR.LE gsb0, 0x0 ;  /* 0x00008000000079c5 */ /* 0x000fe40000010000 */
[----:B------:R-:W-:-:S15]  /*1a980*/  WARPGROUP.ARRIVE ;  /* 0x00000000000079c5 */ /* 0x000fde0000000000 */
[----:B------:R-:W-:-:S05]  /*1a990*/  NOP ;  /* 0x0000000000007918 */ /* 0x000fca0000000000 */
[----:B------:R-:W-:Y:S01]  /*1a9a0*/  HGMMA.64x256x16.F32 R24, R200, gdesc[UR4].tnspB, R24, gsb0 ;  /* 0x43e00004c8187df0 */ /* 0x000fe20008000818 */
[----:B------:R-:W-:Y:S02]  /*1a9b0*/  R2UR UR6, R4 ;  /* 0x00000000040672ca */ /* 0x000fe400000e0000 */
[----:B------:R-:W-:Y:S01]  /*1a9c0*/  R2UR UR7, R5 ;  /* 0x00000000050772ca */ /* 0x000fe200000e0000 */
[----:B------:R-:W-:Y:S02]  /*1a9d0*/  WARPGROUP.DEPBAR.LE gsb0, 0x0 ;  /* 0x00008000000079c5 */ /* 0x000fe40000010000 */
[----:B------:R-:W-:-:S15]  /*1a9e0*/  WARPGROUP.ARRIVE ;  /* 0x00000000000079c5 */ /* 0x000fde0000000000 */
[----:B------:R-:W-:-:S07]  /*1a9f0*/  NOP ;  /* 0x0000000000007918 */ /* 0x000fce0000000000 */
[----:B------:R-:W-:Y:S01]  /*1aa00*/  HGMMA.64x256x16.F32 R24, R196, gdesc[UR4].tnspB, R24, gsb0 ;  /* 0x43e00004c4187df0 */ /* 0x000fe20008000818 */
[----:B------:R-:W-:Y:S02]  /*1aa10*/  R2UR UR6, R2 ;  /* 0x00000000020672ca */ /* 0x000fe400000e0000 */
[----:B------:R-:W-:Y:S01]  /*1aa20*/  R2UR UR7, R3 ;  /* 0x00000000030772ca */ /* 0x000fe200000e0000 */
[----:B------:R-:W-:Y:S02]  /*1aa30*/  WARPGROUP.DEPBAR.LE gsb0, 0x0 ;  /* 0x00008000000079c5 */ /* 0x000fe40000010000 */
[----:B------:R-:W-:-:S15]  /*1aa40*/  WARPGROUP.ARRIVE ;  /* 0x00000000000079c5 */ /* 0x000fde0000000000 */
[----:B------:R-:W-:-:S07]  /*1aa50*/  NOP ;  /* 0x0000000000007918 */ /* 0x000fce0000000000 */
[----:B------:R-:W-:Y:S03]  /*1aa60*/  HGMMA.64x256x16.F32 R24, R192, gdesc[UR4].tnspB, R24, gsb0 ;  /* 0x43e00004c0187df0 */ /* 0x000fe60008000818 */
[----:B------:R-:W-:Y:S02]  /*1aa70*/  WARPGROUP.DEPBAR.LE gsb0, 0x0 ;  /* 0x00008000000079c5 */ /* 0x000fe40000010000 */
[----:B------:R-:W-:Y:S05]  /*1aa80*/  @!P0 BRA `(.L_x_646) ;  /* 0x0000000000048947 */ /* 0x000fea0003800000 */
[----:B------:R-:W-:Y:S01]  /*1aa90*/  BPT.TRAP 0x1 ;  /* 0x000000040000795c */ /* 0x000fe20000300000 */
.L_x_646:
[----:B------:R-:W-:Y:S02]  /*1aaa0*/  FMNMX.FTZ R5, R184, R15, !PT ;  /* 0x0000000fb8057209 */ /* 0x000fe40007810000 */
[----:B------:R-:W-:Y:S02]  /*1aab0*/  MOV R3, UR38 ;  /* 0x0000002600037c02 */ /* 0x000fe40008000f00 */
        /* <DEDUP_REMOVED lines=38> */
[----:B------:R-:W0:Y:S01]  /*1ad20*/  SHFL.BFLY PT, R2, R5, 0x2, 0x1f ;  /* 0x0c401f0005027f89 */ /* 0x000e2200000e0000 */
[----:B------:R-:W-:-:S05]  /*1ad30*/  FMNMX.FTZ R4, R159, R4, !PT ;  /* 0x000000049f047209 */ /* 0x000fca0007810000 */
[----:B------:R-:W1:Y:S01]  /*1ad40*/  SHFL.BFLY PT, R0, R4, 0x2, 0x1f ;  /* 0x0c401f0004007f89 */ /* 0x000e6200000e0000 */
[----:B0-----:R-:W-:-:S05]  /*1ad50*/  FMNMX.FTZ R5, R5, R2, !PT ;  /* 0x0000000205057209 */ /* 0x001fca0007810000 */
[----:B------:R-:W0:Y:S01]  /*1ad60*/  SHFL.BFLY PT, R2, R5, 0x1, 0x1f ;  /* 0x0c201f0005027f89 */ /* 0x000e2200000e0000 */
[----:B-1----:R-:W-:-:S05]  /*1ad70*/  FMNMX.FTZ R4, R4, R0, !PT ;  /* 0x0000000004047209 */ /* 0x002fca0007810000 */
[----:B------:R-:W1:Y:S01]  /*1ad80*/  SHFL.BFLY PT, R0, R4, 0x1, 0x1f ;  /* 0x0c201f0004007f89 */ /* 0x000e6200000e0000 */
[----:B0-----:R-:W-:-:S05]  /*1ad90*/  FMNMX.FTZ R5, R5, R2, !PT ;  /* 0x0000000205057209 */ /* 0x001fca0007810000 */
[CC--:B------:R-:W-:Y:S01]  /*1ada0*/  FMUL.FTZ R8, R5.reuse, R3.reuse ;  /* 0x0000000305087220 */ /* 0x0c0fe20000410000 */
[----:B-1----:R-:W-:Y:S01]  /*1adb0*/  FMNMX.FTZ R4, R4, R0, !PT ;  /* 0x0000000004047209 */ /* 0x002fe20007810000 */
[----:B------:R-:W-:Y:S02]  /*1adc0*/  FADD.FTZ R0, -R5, R15 ;  /* 0x0000000f05007221 */ /* 0x000fe40000010100 */
[-CC-:B------:R-:W-:Y:S02]  /*1add0*/  FFMA.FTZ R208, R184, R3.reuse, -R8.reuse ;  /* 0x00000003b8d07223 */ /* 0x180fe40000010808 */
[----:B------:R-:W2:Y:S01]  /*1ade0*/  LDL R184, [R1+0x60] ;  /* 0x0000600001b87983 */ /* 0x000ea20000100800 */
[-C--:B------:R-:W-:Y:S01]  /*1adf0*/  FFMA.FTZ R192, R152, R3.reuse, -R8 ;  /* 0x0000000398c07223 */ /* 0x080fe20000010808 */
[C---:B------:R-:W-:Y:S01]  /*1ae00*/  FADD.FTZ R2, -R4.reuse, R20 ;  /* 0x0000001404027221 */ /* 0x040fe20000010100 */
[-C--:B------:R-:W-:Y:S01]  /*1ae10*/  FMUL.FTZ R152, R4, R3.reuse ;  /* 0x0000000304987220 */ /* 0x080fe20000410000 */
[----:B------:R-:W-:-:S02]  /*1ae20*/  FMUL.FTZ R0, R0, R3 ;  /* 0x0000000300007220 */ /* 0x000fc40000410000 */
[-C--:B------:R-:W-:Y:S01]  /*1ae30*/  FMUL.FTZ R2, R2, R3.reuse ;  /* 0x0000000302027220 */ /* 0x080fe20000410000 */
[-C--:B------:R-:W-:Y:S01]  /*1ae40*/  FFMA.FTZ R209, R186, R3.reuse, -R152 ;  /* 0x00000003bad17223 */ /* 0x080fe20000010898 */
[-CC-:B------:R-:W-:Y:S01]  /*1ae50*/  FFMA.FTZ R196, R160, R3.reuse, -R8.reuse ;  /* 0x00000003a0c47223 */ /* 0x180fe20000010808 */
[-C--:B------:R-:W-:Y:S01]  /*1ae60*/  FFMA.FTZ R21, R185, R3.reuse, -R8 ;  /* 0x00000003b9157223 */ /* 0x080fe20000010808 */
[-C--:B------:R-:W-:Y:S01]  /*1ae70*/  FFMA.FTZ R160, R187, R3.reuse, -R152 ;  /* 0x00000003bba07223 */ /* 0x080fe20000010898 */
[----:B------:R-:W-:Y:S01]  /*1ae80*/  MUFU.EX2 R0, R0 ;  /* 0x0000000000007308 */ /* 0x000fe20000000800 */
[-C--:B------:R-:W-:Y:S01]  /*1ae90*/  FFMA.FTZ R210, R188, R3.reuse, -R8 ;  /* 0x00000003bcd27223 */ /* 0x080fe20000010808 */
[-C--:B------:R-:W-:Y:S01]  /*1aea0*/  FFMA.FTZ R211, R190, R3.reuse, -R152 ;  /* 0x00000003bed37223 */ /* 0x080fe20000010898 */
[-CC-:B------:R-:W-:Y:S01]  /*1aeb0*/  FFMA.FTZ R20, R189, R3.reuse, -R8.reuse ;  /* 0x00000003bd147223 */ /* 0x180fe20000010808 */
[----:B------:R-:W-:-:S04]  /*1aec0*/  FFMA.FTZ R204, R176, R3, -R8 ;  /* 0x00000003b0cc7223 */ /* 0x000fc80000010808 */
[----:B------:R-:W-:Y:S01]  /*1aed0*/  MUFU.EX2 R2, R2 ;  /* 0x0000000200027308 */ /* 0x000fe20000000800 */
[-CC-:B------:R-:W-:Y:S01]  /*1aee0*/  FFMA.FTZ R15, R177, R3.reuse, -R8.reuse ;  /* 0x00000003b10f7223 */ /* 0x180fe20000010808 */
[-CC-:B------:R-:W-:Y:S01]  /*1aef0*/  FFMA.FTZ R206, R180, R3.reuse, -R8.reuse ;  /* 0x00000003b4ce7223 */ /* 0x180fe20000010808 */
[-CC-:B------:R-:W-:Y:S01]  /*1af00*/  FFMA.FTZ R14, R181, R3.reuse, -R8.reuse ;  /* 0x00000003b50e7223 */ /* 0x180fe20000010808 */
[----:B------:R-:W-:-:S04]  /*1af10*/  FFMA.FTZ R200, R168, R3, -R8 ;  /* 0x00000003a8c87223 */ /* 0x000fc80000010808 */
[----:B------:R-:W0:Y:S01]  /*1af20*/  MUFU.EX2 R208, R208 ;  /* 0x000000d000d07308 */ /* 0x000e220000000800 */
[-CC-:B------:R-:W-:Y:S01]  /*1af30*/  FFMA.FTZ R13, R169, R3.reuse, -R8.reuse ;  /* 0x00000003a90d7223 */ /* 0x180fe20000010808 */
[-CC-:B------:R-:W-:Y:S01]  /*1af40*/  FFMA.FTZ R202, R172, R3.reuse, -R8.reuse ;  /* 0x00000003acca7223 */ /* 0x180fe20000010808 */
[-CC-:B------:R-:W-:Y:S01]  /*1af50*/  FFMA.FTZ R12, R173, R3.reuse, -R8.reuse ;  /* 0x00000003ad0c7223 */ /* 0x180fe20000010808 */
[----:B------:R-:W-:-:S04]  /*1af60*/  FFMA.FTZ R11, R161, R3, -R8 ;  /* 0x00000003a10b7223 */ /* 0x000fc80000010808 */
[----:B------:R-:W1:Y:S01]  /*1af70*/  MUFU.EX2 R209, R209 ;  /* 0x000000d100d17308 */ /* 0x000e620000000800 */
[-CC-:B------:R-:W-:Y:S01]  /*1af80*/  FFMA.FTZ R198, R164, R3.reuse, -R8.reuse ;  /* 0x00000003a4c67223 */ /* 0x180fe20000010808 */
[-CC-:B------:R-:W-:Y:S01]  /*1af90*/  FFMA.FTZ R10, R165, R3.reuse, -R8.reuse ;  /* 0x00000003a50a7223 */ /* 0x180fe20000010808 */
[-CC-:B------:R-:W-:Y:S01]  /*1afa0*/  FFMA.FTZ R7, R153, R3.reuse, -R8.reuse ;  /* 0x0000000399077223 */ /* 0x180fe20000010808 */
[-CC-:B------:R-:W-:Y:S01]  /*1afb0*/  FFMA.FTZ R194, R156, R3.reuse, -R8.reuse ;  /* 0x000000039cc27223 */ /* 0x180fe20000010808 */
[-C--:B------:R-:W-:Y:S01]  /*1afc0*/  FFMA.FTZ R8, R157, R3.reuse, -R8 ;  /* 0x000000039d087223 */ /* 0x080fe20000010808 */
[-CC-:B------:R-:W-:Y:S02]  /*1afd0*/  FFMA.FTZ R157, R191, R3.reuse, -R152.reuse ;  /* 0x00000003bf9d7223 */ /* 0x180fe40000010898 */
[----:B------:R-:W3:Y:S01]  /*1afe0*/  MUFU.EX2 R21, R21 ;  /* 0x0000001500157308 */ /* 0x000ee20000000800 */
[----:B------:R-:W-:Y:S02]  /*1aff0*/  VIADD R161, R9, 0x38840 ;  /* 0x0003884009a17836 */ /* 0x000fe40000000000 */
[----:B------:R-:W-:-:S05]  /*1b000*/  FFMA.FTZ R205, R178, R3, -R152 ;  /* 0x00000003b2cd7223 */ /* 0x000fca0000010898 */
[----:B------:R-:W-:Y:S01]  /*1b010*/  MUFU.EX2 R160, R160 ;  /* 0x000000a000a07308 */ /* 0x000fe20000000800 */
[----:B------:R-:W-:-:S07]  /*1b020*/  FFMA.FTZ R156, R179, R3, -R152 ;  /* 0x00000003b39c7223 */ /* 0x000fce0000010898 */
[----:B------:R-:W4:Y:S08]  /*1b030*/  MUFU.EX2 R210, R210 ;  /* 0x000000d200d27308 */ /* 0x000f300000000800 */
[----:B------:R-:W-:Y:S01]  /*1b040*/  MUFU.EX2 R211, R211 ;  /* 0x000000d300d37308 */ /* 0x000fe20000000800 */
[----:B0-----:R-:W-:Y:S01]  /*1b050*/  FFMA.FTZ R228, R0, R228, R208 ;  /* 0x000000e400e47223 */ /* 0x001fe200000100d0 */
[----:B-1----:R-:W-:-:S06]  /*1b060*/  FFMA.FTZ R227, R2, R227, R209 ;  /* 0x000000e302e37223 */ /* 0x002fcc00000100d1 */
[----:B------:R-:W0:Y:S01]  /*1b070*/  MUFU.EX2 R20, R20 ;  /* 0x0000001400147308 */ /* 0x000e220000000800 */
[-CC-:B------:R-:W-:Y:S01]  /*1b080*/  FFMA.FTZ R207, R182, R3.reuse, -R152.reuse ;  /* 0x00000003b6cf7223 */ /* 0x180fe20000010898 */
[----:B------:R-:W-:-:S06]  /*1b090*/  FFMA.FTZ R193, R154, R3, -R152 ;  /* 0x000000039ac17223 */ /* 0x000fcc0000010898 */
[----:B------:R-:W-:Y:S01]  /*1b0a0*/  MUFU.EX2 R157, R157 ;  /* 0x0000009d009d7308 */ /* 0x000fe20000000800 */
[-CC-:B------:R-:W-:Y:S01]  /*1b0b0*/  FFMA.FTZ R153, R183, R3.reuse, -R152.reuse ;  /* 0x00000003b7997223 */ /* 0x180fe20000010898 */
[-CC-:B------:R-:W-:Y:S01]  /*1b0c0*/  FFMA.FTZ R201, R170, R3.reuse, -R152.reuse ;  /* 0x00000003aac97223 */ /* 0x180fe20000010898 */
[-CC-:B------:R-:W-:Y:S01]  /*1b0d0*/  FFMA.FTZ R171, R171, R3.reuse, -R152.reuse ;  /* 0x00000003abab7223 */ /* 0x180fe20000010898 */
[-CC-:B------:R-:W-:Y:S01]  /*1b0e0*/  FFMA.FTZ R203, R174, R3.reuse, -R152.reuse ;  /* 0x00000003aecb7223 */ /* 0x180fe20000010898 */
[----:B------:R-:W-:-:S03]  /*1b0f0*/  FFMA.FTZ R197, R162, R3, -R152 ;  /* 0x00000003a2c57223 */ /* 0x000fc60000010898 */
[----:B------:R-:W1:Y:S01]  /*1b100*/  MUFU.EX2 R204, R204 ;  /* 0x000000cc00cc7308 */ /* 0x000e620000000800 */
[-CC-:B------:R-:W-:Y:S01]  /*1b110*/  FFMA.FTZ R163, R163, R3.reuse, -R152.reuse ;  /* 0x00000003a3a37223 */ /* 0x180fe20000010898 */
[-CC-:B------:R-:W-:Y:S01]  /*1b120*/  FFMA.FTZ R199, R166, R3.reuse, -R152.reuse ;  /* 0x00000003a6c77223 */ /* 0x180fe20000010898 */
[-CC-:B------:R-:W-:Y:S01]  /*1b130*/  FFMA.FTZ R167, R167, R3.reuse, -R152.reuse ;  /* 0x00000003a7a77223 */ /* 0x180fe20000010898 */
[-CC-:B------:R-:W-:Y:S01]  /*1b140*/  FFMA.FTZ R154, R155, R3.reuse, -R152.reuse ;  /* 0x000000039b9a7223 */ /* 0x180fe20000010898 */
[----:B------:R-:W-:-:S03]  /*1b150*/  FFMA.FTZ R195, R158, R3, -R152 ;  /* 0x000000039ec37223 */ /* 0x000fc60000010898 */
[----:B------:R-:W-:Y:S01]  /*1b160*/  MUFU.EX2 R205, R205 ;  /* 0x000000cd00cd7308 */ /* 0x000fe20000000800 */
[----:B---3--:R-:W-:-:S07]  /*1b170*/  FADD.FTZ R155, R21, R228 ;  /* 0x000000e4159b7221 */ /* 0x008fce0000010000 */
[----:B------:R-:W3:Y:S01]  /*1b180*/  MUFU.EX2 R15, R15 ;  /* 0x0000000f000f7308 */ /* 0x000ee20000000800 */
[----:B----4-:R-:W-:-:S07]  /*1b190*/  FADD.FTZ R155, R210, R155 ;  /* 0x0000009bd29b7221 */ /* 0x010fce0000010000 */
[----:B------:R-:W4:Y:S01]  /*1b1a0*/  MUFU.EX2 R156, R156 ;  /* 0x0000009c009c7308 */ /* 0x000f220000000800 */
[----:B0-----:R-:W-:-:S07]  /*1b1b0*/  FADD.FTZ R155, R20, R155 ;  /* 0x0000009b149b7221 */ /* 0x001fce0000010000 */
[----:B------:R-:W0:Y:S08]  /*1b1c0*/  MUFU.EX2 R206, R206 ;  /* 0x000000ce00ce7308 */ /* 0x000e300000000800 */
[----:B------:R-:W5:Y:S01]  /*1b1d0*/  MUFU.EX2 R207, R207 ;  /* 0x000000cf00cf7308 */ /* 0x000f620000000800 */
[----:B-1----:R-:W-:-:S07]  /*1b1e0*/  FADD.FTZ R155, R204, R155 ;  /* 0x0000009bcc9b7221 */ /* 0x002fce0000010000 */
[----:B------:R-:W1:Y:S08]  /*1b1f0*/  MUFU.EX2 R14, R14 ;  /* 0x0000000e000e7308 */ /* 0x000e700000000800 */
[----:B------:R-:W1:Y:S01]  /*1b200*/  MUFU.EX2 R153, R153 ;  /* 0x0000009900997308 */ /* 0x000e620000000800 */
[----:B---3--:R-:W-:-:S07]  /*1b210*/  FADD.FTZ R155, R15, R155 ;  /* 0x0000009b0f9b7221 */ /* 0x008fce0000010000 */
[----:B------:R-:W3:Y:S08]  /*1b220*/  MUFU.EX2 R200, R200 ;  /* 0x000000c800c87308 */ /* 0x000ef00000000800 */
[----:B------:R-:W3:Y:S08]  /*1b230*/  MUFU.EX2 R201, R201 ;  /* 0x000000c900c97308 */ /* 0x000ef00000000800 */
[----:B------:R-:W3:Y:S08]  /*1b240*/  MUFU.EX2 R13, R13 ;  /* 0x0000000d000d7308 */ /* 0x000ef00000000800 */
[----:B------:R-:W3:Y:S08]  /*1b250*/  MUFU.EX2 R9, R171 ;  /* 0x000000ab00097308 */ /* 0x000ef00000000800 */
[----:B------:R-:W3:Y:S08]  /*1b260*/  MUFU.EX2 R202, R202 ;  /* 0x000000ca00ca7308 */ /* 0x000ef00000000800 */
[----:B------:R-:W3:Y:S08]  /*1b270*/  MUFU.EX2 R203, R203 ;  /* 0x000000cb00cb7308 */ /* 0x000ef00000000800 */
[----:B------:R-:W3:Y:S08]  /*1b280*/  MUFU.EX2 R12, R12 ;  /* 0x0000000c000c7308 */ /* 0x000ef00000000800 */
[----:B------:R-:W-:Y:S08]  /*1b290*/  MUFU.EX2 R196, R196 ;  /* 0x000000c400c47308 */ /* 0x000ff00000000800 */
[----:B------:R-:W-:Y:S08]  /*1b2a0*/  MUFU.EX2 R197, R197 ;  /* 0x000000c500c57308 */ /* 0x000ff00000000800 */
[----:B------:R-:W-:Y:S08]  /*1b2b0*/  MUFU.EX2 R11, R11 ;  /* 0x0000000b000b7308 */ /* 0x000ff00000000800 */
[----:B------:R-:W-:Y:S08]  /*1b2c0*/  MUFU.EX2 R158, R163 ;  /* 0x000000a3009e7308 */ /* 0x000ff00000000800 */
[----:B------:R-:W-:Y:S08]  /*1b2d0*/  MUFU.EX2 R198, R198 ;  /* 0x000000c600c67308 */ /* 0x000ff00000000800 */
[----:B------:R-:W-:Y:S01]  /*1b2e0*/  MUFU.EX2 R199, R199 ;  /* 0x000000c700c77308 */ /* 0x000fe20000000800 */
[----:B--2---:R-:W-:-:S04]  /*1b2f0*/  PRMT R161, R184, 0x654, R161 ;  /* 0x00000654b8a17816 */ /* 0x004fc800000000a1 */
[----:B------:R2:W-:Y:S02]  /*1b300*/  SYNCS.ARRIVE.TRANS64.RED.A1T0 RZ, [R161+URZ], RZ ;  /* 0x000000ffa1ff79a7 */ /* 0x0005e4000810043f */
[-CC-:B--2---:R-:W-:Y:S01]  /*1b310*/  FFMA.FTZ R161, R175, R3.reuse, -R152.reuse ;  /* 0x00000003afa17223 */ /* 0x184fe20000010898 */
[----:B------:R-:W-:Y:S01]  /*1b320*/  FFMA.FTZ R152, R159, R3, -R152 ;  /* 0x000000039f987223 */ /* 0x000fe20000010898 */
[----:B------:R-:W-:-:S04]  /*1b330*/  FADD.FTZ R159, R160, R227 ;  /* 0x000000e3a09f7221 */ /* 0x000fc80000010000 */
[----:B------:R-:W-:-:S04]  /*1b340*/  FADD.FTZ R159, R211, R159 ;  /* 0x0000009fd39f7221 */ /* 0x000fc80000010000 */
[----:B------:R-:W-:-:S04]  /*1b350*/  FADD.FTZ R159, R157, R159 ;  /* 0x0000009f9d9f7221 */ /* 0x000fc80000010000 */
[----:B------:R-:W-:-:S04]  /*1b360*/  FADD.FTZ R159, R205, R159 ;  /* 0x0000009fcd9f7221 */ /* 0x000fc80000010000 */
[----:B----4-:R-:W-:Y:S01]  /*1b370*/  FADD.FTZ R162, R156, R159 ;  /* 0x0000009f9ca27221 */ /* 0x010fe20000010000 */
[----:B0-----:R-:W-:-:S03]  /*1b380*/  FADD.FTZ R159, R206, R155 ;  /* 0x0000009bce9f7221 */ /* 0x001fc60000010000 */
[----:B-----5:R-:W-:Y:S01]  /*1b390*/  FADD.FTZ R162, R207, R162 ;  /* 0x000000a2cfa27221 */ /* 0x020fe20000010000 */
[----:B------:R-:W0:Y:S01]  /*1b3a0*/  MUFU.EX2 R161, R161 ;  /* 0x000000a100a17308 */ /* 0x000e220000000800 */
[----:B-1----:R-:W-:Y:S02]  /*1b3b0*/  FADD.FTZ R159, R14, R159 ;  /* 0x0000009f0e9f7221 */ /* 0x002fe40000010000 */
[----:B------:R-:W-:Y:S02]  /*1b3c0*/  FADD.FTZ R162, R153, R162 ;  /* 0x000000a299a27221 */ /* 0x000fe40000010000 */
[----:B---3--:R-:W-:Y:S02]  /*1b3d0*/  FADD.FTZ R159, R200, R159 ;  /* 0x0000009fc89f7221 */ /* 0x008fe40000010000 */
[----:B------:R-:W-:Y:S02]  /*1b3e0*/  FADD.FTZ R162, R201, R162 ;  /* 0x000000a2c9a27221 */ /* 0x000fe40000010000 */
[----:B------:R-:W-:-:S02]  /*1b3f0*/  FADD.FTZ R159, R13, R159 ;  /* 0x0000009f0d9f7221 */ /* 0x000fc40000010000 */
[----:B------:R-:W-:Y:S02]  /*1b400*/  FADD.FTZ R162, R9, R162 ;  /* 0x000000a209a27221 */ /* 0x000fe40000010000 */
[----:B------:R-:W-:Y:S02]  /*1b410*/  FADD.FTZ R159, R202, R159 ;  /* 0x0000009fca9f7221 */ /* 0x000fe40000010000 */
[----:B------:R-:W-:Y:S01]  /*1b420*/  FADD.FTZ R162, R203, R162 ;  /* 0x000000a2cba27221 */ /* 0x000fe20000010000 */
[----:B------:R-:W1:Y:S01]  /*1b430*/  MUFU.EX2 R10, R10 ;  /* 0x0000000a000a7308 */ /* 0x000e620000000800 */
[----:B------:R-:W-:Y:S02]  /*1b440*/  FADD.FTZ R159, R12, R159 ;  /* 0x0000009f0c9f7221 */ /* 0x000fe40000010000 */
[----:B0-----:R-:W-:-:S05]  /*1b450*/  FADD.FTZ R162, R161, R162 ;  /* 0x000000a2a1a27221 */ /* 0x001fca0000010000 */
[----:B------:R-:W0:Y:S01]  /*1b460*/  MUFU.EX2 R155, R167 ;  /* 0x000000a7009b7308 */ /* 0x000e220000000800 */
[----:B------:R-:W-:Y:S01]  /*1b470*/  FADD.FTZ R159, R196, R159 ;  /* 0x0000009fc49f7221 */ /* 0x000fe20000010000 */
[----:B------:R-:W-:-:S06]  /*1b480*/  FADD.FTZ R162, R197, R162 ;  /* 0x000000a2c5a27221 */ /* 0x000fcc0000010000 */
[----:B------:R-:W2:Y:S01]  /*1b490*/  MUFU.EX2 R192, R192 ;  /* 0x000000c000c07308 */ /* 0x000ea20000000800 */
[----:B------:R-:W-:Y:S01]  /*1b4a0*/  FADD.FTZ R159, R11, R159 ;  /* 0x0000009f0b9f7221 */ /* 0x000fe20000010000 */
[----:B------:R-:W-:-:S06]  /*1b4b0*/  FADD.FTZ R162, R158, R162 ;  /* 0x000000a29ea27221 */ /* 0x000fcc0000010000 */
[----:B------:R-:W3:Y:S01]  /*1b4c0*/  MUFU.EX2 R193, R193 ;  /* 0x000000c100c17308 */ /* 0x000ee20000000800 */
[----:B------:R-:W-:Y:S01]  /*1b4d0*/  FADD.FTZ R159, R198, R159 ;  /* 0x0000009fc69f7221 */ /* 0x000fe20000010000 */
[----:B------:R-:W-:-:S06]  /*1b4e0*/  FADD.FTZ R162, R199, R162 ;  /* 0x000000a2c7a27221 */ /* 0x000fcc0000010000 */
[----:B------:R-:W4:Y:S08]  /*1b4f0*/  MUFU.EX2 R7, R7 ;  /* 0x0000000700077308 */ /* 0x000f300000000800 */
[----:B------:R-:W5:Y:S01]  /*1b500*/  MUFU.EX2 R154, R154 ;  /* 0x0000009a009a7308 */ /* 0x000f620000000800 */
[----:B-1----:R-:W-:Y:S01]  /*1b510*/  FADD.FTZ R159, R10, R159 ;  /* 0x0000009f0a9f7221 */ /* 0x002fe20000010000 */
[----:B0-----:R-:W-:-:S06]  /*1b520*/  FADD.FTZ R162, R155, R162 ;  /* 0x000000a29ba27221 */ /* 0x001fcc0000010000 */
[----:B------:R-:W0:Y:S08]  /*1b530*/  MUFU.EX2 R194, R194 ;  /* 0x000000c200c27308 */ /* 0x000e300000000800 */
[----:B------:R-:W1:Y:S01]  /*1b540*/  MUFU.EX2 R195, R195 ;  /* 0x000000c300c37308 */ /* 0x000e620000000800 */
[----:B--2---:R-:W-:Y:S01]  /*1b550*/  FADD.FTZ R159, R192, R159 ;  /* 0x0000009fc09f7221 */ /* 0x004fe20000010000 */
[----:B---3--:R-:W-:-:S06]  /*1b560*/  FADD.FTZ R162, R193, R162 ;  /* 0x000000a2c1a27221 */ /* 0x008fcc0000010000 */
[----:B------:R-:W2:Y:S08]  /*1b570*/  MUFU.EX2 R8, R8 ;  /* 0x0000000800087308 */ /* 0x000eb00000000800 */
[----:B------:R-:W3:Y:S01]  /*1b580*/  MUFU.EX2 R152, R152 ;  /* 0x0000009800987308 */ /* 0x000ee20000000800 */
[----:B----4-:R-:W-:Y:S01]  /*1b590*/  FADD.FTZ R159, R7, R159 ;  /* 0x0000009f079f7221 */ /* 0x010fe20000010000 */
[----:B-----5:R-:W-:-:S03]  /*1b5a0*/  FADD.FTZ R162, R154, R162 ;  /* 0x000000a29aa27221 */ /* 0x020fc60000010000 */
[----:B0-----:R-:W-:Y:S01]  /*1b5b0*/  FADD.FTZ R159, R194, R159 ;  /* 0x0000009fc29f7221 */ /* 0x001fe20000010000 */
[----:B-1----:R-:W-:-:S03]  /*1b5c0*/  FADD.FTZ R162, R195, R162 ;  /* 0x000000a2c3a27221 */ /* 0x002fc60000010000 */
[----:B--2---:R-:W-:Y:S01]  /*1b5d0*/  FADD.FTZ R228, R8, R159 ;  /* 0x0000009f08e47221 */ /* 0x004fe20000010000 */
[----:B---3--:R-:W-:Y:S01]  /*1b5e0*/  FADD.FTZ R227, R152, R162 ;  /* 0x000000a298e37221 */ /* 0x008fe20000010000 */
[----:B------:R-:W-:Y:S06]  /*1b5f0*/  @!P0 BRA `(.L_x_647) ;  /* 0x0000000000048947 */ /* 0x000fec0003800000 */
[----:B------:R-:W-:Y:S01]  /*1b600*/  BPT.TRAP 0x1 ;  /* 0x000000040000795c */ /* 0x000fe20000300000 */
.L_x_647:
[----:B------:R-:W-:Y:S01]  /*1b610*/  F2FP.F16.F32.PACK_AB R206, R14, R206 ;  /* 0x000000ce0ece723e */ /* 0x000fe200000000ff */
[----:B------:R-:W-:Y:S01]  /*1b620*/  VIADD R6, R6, 0x38860 ;  /* 0x0003886006067836 */ /* 0x000fe20000000000 */
[----:B------:R0:W5:Y:S01]  /*1b630*/  LDL R14, [R1+0x50] ;  /* 0x00005000010e7983 */ /* 0x0001620000100800 */
[----:B------:R-:W-:Y:S02]  /*1b640*/  ISETP.GT.AND P1, PT, R223, RZ, PT ;  /* 0x000000ffdf00720c */ /* 0x000fe40003f24270 */
[----:B------:R-:W-:Y:S01]  /*1b650*/  F2FP.F16.F32.PACK_AB R210, R20, R210 ;  /* 0x000000d214d2723e */ /* 0x000fe200000000ff */
[----:B------:R-:W-:Y:S01]  /*1b660*/  IMAD.MOV.U32 R20, RZ, RZ, R4 ;  /* 0x000000ffff147224 */ /* 0x000fe200078e0004 */
[----:B------:R-:W-:Y:S02]  /*1b670*/  PRMT R6, R184, 0x654, R6 ;  /* 0x00000654b8067816 */ /* 0x000fe40000000006 */
[----:B------:R-:W-:Y:S01]  /*1b680*/  F2FP.F16.F32.PACK_AB R204, R15, R204 ;  /* 0x000000cc0fcc723e */ /* 0x000fe200000000ff */
[----:B------:R-:W-:Y:S01]  /*1b690*/  IMAD.MOV.U32 R15, RZ, RZ, R5 ;  /* 0x000000ffff0f7224 */ /* 0x000fe200078e0005 */
[----:B------:R0:W-:Y:S01]  /*1b6a0*/  SYNCS.ARRIVE.TRANS64.RED.A1T0 RZ, [R6+URZ], RZ ;  /* 0x000000ff06ff79a7 */ /* 0x0001e2000810043f */
[----:B------:R-:W-:-:S02]  /*1b6b0*/  F2FP.F16.F32.PACK_AB R194, R8, R194 ;  /* 0x000000c208c2723e */ /* 0x000fc400000000ff */
        /* <DEDUP_REMOVED lines=16> */
[----:B------:R-:W-:Y:S02]  /*1b7c0*/  IADD3 R223, R223, -0x1, RZ ;  /* 0xffffffffdfdf7810 */ /* 0x000fe40007ffe0ff */
[----:B------:R-:W-:Y:S01]  /*1b7d0*/  MOV R8, R226 ;  /* 0x000000e200087202 */ /* 0x000fe20000000f00 */
[----:B0-----:R-:W-:Y:S06]  /*1b7e0*/  @P1 BRA `(.L_x_648) ;  /* 0xffffffb400c41947 */ /* 0x001fec000383ffff */
.L_x_635:
[----:B------:R-:W-:Y:S05]  /*1b7f0*/  BSYNC B0 ;  /* 0x0000000000007941 */ /* 0x000fea0003800000 */
.L_x_634:
        /* <DEDUP_REMOVED lines=131> */
.L_x_649:
[----:B------:R-:W2:Y:S01]  /*1c030*/  LDL R0, [R1+0x50] ;  /* 0x0000500001007983 */ /* 0x000ea20000100800 */
[----:B------:R-:W-:Y:S01]  /*1c040*/  IMAD R8, R226, 0x8, R22 ;  /* 0x00000008e2087824 */ /* 0x000fe200078e0216 */
[----:B--2---:R-:W-:-:S04]  /*1c050*/  SHF.L.U32 R7, R0, 0x1f, RZ ;  /* 0x0000001f00077819 */ /* 0x004fc800000006ff */
[----:B------:R0:W1:Y:S01]  /*1c060*/  SYNCS.PHASECHK.TRANS64.TRYWAIT P1, [R8+URZ+0x38850], R7 ;  /* 0x03885007080075a7 */ /* 0x000062000802017f */
[----:B------:R-:W-:Y:S05]  /*1c070*/  @!P0 BRA `(.L_x_650) ;  /* 0x0000000000048947 */ /* 0x000fea0003800000 */
[----:B------:R-:W-:Y:S01]  /*1c080*/  BPT.TRAP 0x1 ;  /* 0x000000040000795c */ /* 0x000fe20000300000 */
.L_x_650:
[----:B------:R-:W-:Y:S01]  /*1c090*/  VIADD R22, R22, 0x400 ;  /* 0x0000040016167836 */ /* 0x000fe20000000000 */
[----:B------:R-:W-:Y:S04]  /*1c0a0*/  BSSY B0, `(.L_x_651) ;  /* 0x0000008000007945 */ /* 0x000fe80003800000 */
[----:B------:R-:W-:-:S04]  /*1c0b0*/  SHF.R.U32.HI R22, RZ, 0x4, R22 ;  /* 0x00000004ff167819 */ /* 0x000fc80000011616 */
[----:B------:R-:W-:-:S04]  /*1c0c0*/  LOP3.LUT R22, R22, 0x3fff, RZ, 0xc0, !PT ;  /* 0x00003fff16167812 */ /* 0x000fc800078ec0ff */
[----:B------:R-:W-:-:S05]  /*1c0d0*/  LOP3.LUT R9, R22, 0x2800000, RZ, 0xfc, !PT ;  /* 0x0280000016097812 */ /* 0x000fca00078efcff */
[----:B------:R-:W-:Y:S01]  /*1c0e0*/  IMAD R0, R226, 0xa00, R9 ;  /* 0x00000a00e2007824 */ /* 0x000fe200078e0209 */
[----:B-1----:R-:W-:Y:S06]  /*1c0f0*/  @P1 BRA `(.L_x_652) ;  /* 0x0000000000081947 */ /* 0x002fec0003800000 */
[----:B------:R-:W1:Y:S02]  /*1c100*/  SYNCS.PHASECHK.TRANS64.TRYWAIT P1, [R8+URZ+0x38850], R7 ;  /* 0x03885007080075a7 */ /* 0x000e64000802017f */
[----:B-1----:R-:W-:Y:S05]  /*1c110*/  @!P1 BRA `(.L_x_653) ;  /* 0x000000bc00cc9947 */ /* 0x002fea0003800000 */
.L_x_652:
[----:B------:R-:W-:Y:S05]  /*1c120*/  BSYNC B0 ;  /* 0x0000000000007941 */ /* 0x000fea0003800000 */
.L_x_651:
[----:B01----:R-:W-:Y:S01]  /*1c130*/  IMAD.MOV.U32 R7, RZ, RZ, 0x40000040 ;  /* 0x40000040ff077424 */ /* 0x003fe200078e00ff */
[----:B------:R-:W-:Y:S01]  /*1c140*/  MOV R6, R0 ;  /* 0x0000000000067202 */ /* 0x000fe20000000f00 */
[----:B------:R-:W-:Y:S01]  /*1c150*/  WARPGROUP.ARRIVE ;  /* 0x00000000000079c5 */ /* 0x000fe20000000000 */
[----:B------:R-:W0:Y:S02]  /*1c160*/  SHFL.BFLY PT, R2, R227, 0x2, 0x1f ;  /* 0x0c401f00e3027f89 */ /* 0x000e2400000e0000 */
[----:B------:R-:W-:Y:S01]  /*1c170*/  R2UR UR6, R6 ;  /* 0x00000000060672ca */ /* 0x000fe200000e0000 */
[----:B------:R-:W-:Y:S01]  /*1c180*/  VIADD R6, R0, 0x80 ;  /* 0x0000008000067836 */ /* 0x000fe20000000000 */
[----:B------:R-:W-:Y:S02]  /*1c190*/  R2UR UR7, R7 ;  /* 0x00000000070772ca */ /* 0x000fe400000e0000 */
[----:B------:R-:W-:-:S11]  /*1c1a0*/  MOV R7, 0x40000040 ;  /* 0x4000004000077802 */ /* 0x000fd60000000f00 */
[----:B------:R-:W-:Y:S01]  /*1c1b0*/  HGMMA.64x256x16.F32 R24, R208, gdesc[UR4].tnspB, R24, gsb0 ;  /* 0x43e00004d0187df0 */ /* 0x000fe20008000818 */
[----:B------:R-:W-:Y:S01]  /*1c1c0*/  R2UR UR6, R6 ;  /* 0x00000000060672ca */ /* 0x000fe200000e0000 */
[----:B------:R-:W-:Y:S01]  /*1c1d0*/  VIADD R6, R0, 0x100 ;  /* 0x0000010000067836 */ /* 0x000fe20000000000 */
[----:B------:R-:W-:Y:S01]  /*1c1e0*/  R2UR UR7, R7 ;  /* 0x00000000070772ca */ /* 0x000fe200000e0000 */
[----:B------:R-:W-:Y:S02]  /*1c1f0*/  IMAD.MOV.U32 R7, RZ, RZ, 0x40000040 ;  /* 0x40000040ff077424 */ /* 0x000fe400078e00ff */
[----:B0-----:R-:W-:-:S05]  /*1c200*/  FADD.FTZ R2, R2, R227 ;  /* 0x000000e302027221 */ /* 0x001fca0000010000 */
[----:B------:R-:W0:Y:S02]  /*1c210*/  SHFL.BFLY PT, R9, R2, 0x1, 0x1f ;  /* 0x0c201f0002097f89 */ /* 0x000e2400000e0000 */
[----:B0-----:R-:W-:Y:S01]  /*1c220*/  FADD.FTZ R13, R2, R9 ;  /* 0x00000009020d7221 */ /* 0x001fe20000010000 */
[----:B------:R-:W-:-:S04]  /*1c230*/  IMAD.MOV.U32 R2, RZ, RZ, -0x800000 ;  /* 0xff800000ff027424 */ /* 0x000fc800078e00ff */
[----:B------:R-:W-:-:S13]  /*1c240*/  FSETP.NE.FTZ.AND P2, PT, R13, RZ, PT ;  /* 0x000000ff0d00720b */ /* 0x000fda0003f55000 */
[----:B------:R-:W0:Y:S01]  /*1c250*/  @P2 MUFU.LG2 R11, R13 ;  /* 0x0000000d000b2308 */ /* 0x000e220000000c00 */
[----:B-----5:R-:W-:Y:S01]  /*1c260*/  @P2 FMUL.FTZ R14, R3, 0.69314718246459960938 ;  /* 0x3f317218030e2820 */ /* 0x020fe20000410000 */
[----:B0-----:R-:W-:-:S04]  /*1c270*/  @P2 FMUL.FTZ R11, R11, 0.69314718246459960938 ;  /* 0x3f3172180b0b2820 */ /* 0x001fc80000410000 */
[----:B------:R-:W-:Y:S01]  /*1c280*/  @P2 FFMA.FTZ R2, R14, R4, R11 ;  /* 0x000000040e022223 */ /* 0x000fe2000001000b */
[----:B------:R-:W-:Y:S02]  /*1c290*/  WARPGROUP.DEPBAR.LE gsb0, 0x0 ;  /* 0x00008000000079c5 */ /* 0x000fe40000010000 */
[----:B------:R-:W-:-:S06]  /*1c2a0*/  WARPGROUP.ARRIVE ;  /* 0x00000000000079c5 */ /* 0x000fcc0000000000 */
        /* <DEDUP_REMOVED lines=10> */
[----:B------:R-:W-:Y:S01]  /*1c350*/  VIADD R6, R0, 0x200 ;  /* 0x0000020000067836 */ /* 0x000fe20000000000 */
[----:B------:R-:W-:Y:S02]  /*1c360*/  R2UR UR7, R7 ;  /* 0x00000000070772ca */ /* 0x000fe400000e0000 */
[----:B------:R-:W-:Y:S01]  /*1c370*/  MOV R7, 0x40000040 ;  /* 0x4000004000077802 */ /* 0x000fe20000000f00 */
[----:B------:R-:W-:Y:S02]  /*1c380*/  WARPGROUP.DEPBAR.LE gsb0, 0x0 ;  /* 0x00008000000079c5 */ /* 0x000fe40000010000 */
[----:B------:R-:W-:-:S15]  /*1c390*/  WARPGROUP.ARRIVE ;  /* 0x00000000000079c5 */ /* 0x000fde0000000000 */
[----:B------:R-:W-:-:S05]  /*1c3a0*/  NOP ;  /* 0x0000000000007918 */ /* 0x000fca0000000000 */
[----:B------:R-:W-:Y:S01]  /*1c3b0*/  HGMMA.64x256x16.F32 R24, R196, gdesc[UR4].tnspB, R24, gsb0 ;  /* 0x43e00004c4187df0 */ /* 0x000fe20008000818 */
[----:B------:R-:W-:Y:S02]  /*1c3c0*/  R2UR UR6, R6 ;  /* 0x00000000060672ca */ /* 0x000fe400000e0000 */
[----:B------:R-:W-:Y:S02]  /*1c3d0*/  R2UR UR7, R7 ;  /* 0x00000000070772ca */ /* 0x000fe400000e0000 */
[----:B------:R-:W0:Y:S02]  /*1c3e0*/  SHFL.BFLY PT, R7, R228, 0x2, 0x1f ;  /* 0x0c401f00e4077f89 */ /* 0x000e2400000e0000 */
[----:B0-----:R-:W-:-:S05]  /*1c3f0*/  FADD.FTZ R0, R7, R228 ;  /* 0x000000e407007221 */ /* 0x001fca0000010000 */
[----:B------:R-:W0:Y:S02]  /*1c400*/  SHFL.BFLY PT, R7, R0, 0x1, 0x1f ;  /* 0x0c201f0000077f89 */ /* 0x000e2400000e0000 */
[----:B0-----:R-:W-:Y:S01]  /*1c410*/  FADD.FTZ R12, R0, R7 ;  /* 0x00000007000c7221 */ /* 0x001fe20000010000 */
[----:B------:R-:W-:Y:S01]  /*1c420*/  CS2R R6, SRZ ;  /* 0x0000000000067805 */ /* 0x000fe2000001ff00 */
[----:B------:R-:W-:-:S03]  /*1c430*/  IMAD.MOV.U32 R0, RZ, RZ, -0x800000 ;  /* 0xff800000ff007424 */ /* 0x000fc600078e00ff */
[----:B------:R-:W-:Y:S02]  /*1c440*/  FSETP.NE.FTZ.AND P1, PT, R12, RZ, PT ;  /* 0x000000ff0c00720b */ /* 0x000fe40003f35000 */
[----:B------:R-:W-:Y:S11]  /*1c450*/  @P2 MUFU.RCP R6, R13 ;  /* 0x0000000d00062308 */ /* 0x000ff60000001000 */
[----:B------:R-:W0:Y:S01]  /*1c460*/  @P1 MUFU.LG2 R9, R12 ;  /* 0x0000000c00091308 */ /* 0x000e220000000c00 */
[----:B------:R-:W-:-:S07]  /*1c470*/  @P1 FMUL.FTZ R10, R3, 0.69314718246459960938 ;  /* 0x3f317218030a1820 */ /* 0x000fce0000410000 */
[----:B------:R1:W2:Y:S01]  /*1c480*/  @P1 MUFU.RCP R7, R12 ;  /* 0x0000000c00071308 */ /* 0x0002a20000001000 */
[----:B0-----:R-:W-:-:S04]  /*1c490*/  @P1 FMUL.FTZ R9, R9, 0.69314718246459960938 ;  /* 0x3f31721809091820 */ /* 0x001fc80000410000 */
[----:B------:R-:W-:Y:S01]  /*1c4a0*/  @P1 FFMA.FTZ R0, R10, R5, R9 ;  /* 0x000000050a001223 */ /* 0x000fe20000010009 */
[----:B------:R-:W-:Y:S02]  /*1c4b0*/  WARPGROUP.DEPBAR.LE gsb0, 0x0 ;  /* 0x00008000000079c5 */ /* 0x000fe40000010000 */
[----:B------:R-:W-:-:S06]  /*1c4c0*/  WARPGROUP.ARRIVE ;  /* 0x00000000000079c5 */ /* 0x000fcc0000000000 */
[----:B------:R-:W-:Y:S03]  /*1c4d0*/  HGMMA.64x256x16.F32 R24, R192, gdesc[UR4].tnspB, R24, gsb0 ;  /* 0x43e00004c0187df0 */ /* 0x000fe60008000818 */
[----:B------:R-:W-:Y:S02]  /*1c4e0*/  WARPGROUP.DEPBAR.LE gsb0, 0x0 ;  /* 0x00008000000079c5 */ /* 0x000fe40000010000 */
[----:B-12---:R-:W-:Y:S05]  /*1c4f0*/  @!P0 BRA `(.L_x_654) ;  /* 0x0000000000048947 */ /* 0x006fea0003800000 */
[----:B------:R-:W-:Y:S01]  /*1c500*/  BPT.TRAP 0x1 ;  /* 0x000000040000795c */ /* 0x000fe20000300000 */
.L_x_654:
[----:B------:R-:W2:Y:S01]  /*1c510*/  LDL.LU R3, [R1+0x60] ;  /* 0x0000600001037983 */ /* 0x000ea20000300800 */
[----:B------:R-:W-:Y:S01]  /*1c520*/  IADD3 R5, R8, 0x38860, RZ ;  /* 0x0003886008057810 */ /* 0x000fe20007ffe0ff */
[-C--:B------:R-:W-:Y:S01]  /*1c530*/  FMUL.FTZ R4, R24, R7.reuse ;  /* 0x0000000718047220 */ /* 0x080fe20000410000 */
[----:B------:R-:W-:Y:S01]  /*1c540*/  FMUL.FTZ R25, R25, R7 ;  /* 0x0000000719197220 */ /* 0x000fe20000410000 */
[----:B------:R-:W3:Y:S04]  /*1c550*/  LDL.LU R14, [R1+0x50] ;  /* 0x00005000010e7983 */ /* 0x000ee80000300800 */
[----:B------:R-:W4:Y:S01]  /*1c560*/  LDL.LU R13, [R1+0x74] ;  /* 0x00007400010d7983 */ /* 0x000f220000300800 */
[----:B------:R-:W-:-:S05]  /*1c570*/  VIADD R226, R226, 0x1 ;  /* 0x00000001e2e27836 */ /* 0x000fca0000000000 */
[----:B------:R-:W-:-:S04]  /*1c580*/  ISETP.NE.AND P0, PT, R226, 0x2, PT ;  /* 0x00000002e200780c */ /* 0x000fc80003f05270 */
[----:B------:R-:W-:Y:S01]  /*1c590*/  SEL R12, RZ, 0x1, P0 ;  /* 0x00000001ff0c7807 */ /* 0x000fe20000000000 */
        /* <DEDUP_REMOVED lines=120> */
[----:B------:R-:W-:Y:S01]  /*1cd20*/  PLOP3.LUT P1, PT, PT, PT, PT, 0x8, 0x0 ;  /* 0x000000000000781c */ /* 0x000fe20003f2e170 */
[-C--:B------:R-:W-:Y:S01]  /*1cd30*/  FMUL.FTZ R147, R147, R6.reuse ;  /* 0x0000000693937220 */ /* 0x080fe20000410000 */
[-C--:B------:R-:W-:Y:S01]  /*1cd40*/  FMUL.FTZ R150, R150, R6.reuse ;  /* 0x0000000696967220 */ /* 0x080fe20000410000 */
[----:B------:R-:W-:Y:S01]  /*1cd50*/  FMUL.FTZ R151, R151, R6 ;  /* 0x0000000697977220 */ /* 0x000fe20000410000 */
[----:B------:R-:W-:-:S02]  /*1cd60*/  SEL R226, R226, RZ, P0 ;  /* 0x000000ffe2e27207 */ /* 0x000fc40000000000 */
[----:B--2---:R-:W-:Y:S02]  /*1cd70*/  PRMT R5, R3, 0x654, R5 ;  /* 0x0000065403057816 */ /* 0x004fe40000000005 */
[----:B---3--:R-:W-:Y:S01]  /*1cd80*/  LOP3.LUT R14, R14, R12, RZ, 0x3c, !PT ;  /* 0x0000000c0e0e7212 */ /* 0x008fe200078e3cff */
[----:B----4-:R-:W-:Y:S02]  /*1cd90*/  VIADD R13, R13, 0x1 ;  /* 0x000000010d0d7836 */ /* 0x010fe40000000000 */
[----:B------:R-:W-:Y:S01]  /*1cda0*/  FMUL.FTZ R3, R29, R7 ;  /* 0x000000071d037220 */ /* 0x000fe20000410000 */
[----:B------:R0:W-:Y:S02]  /*1cdb0*/  SYNCS.ARRIVE.TRANS64.RED.A1T0 RZ, [R5+URZ], RZ ;  /* 0x000000ff05ff79a7 */ /* 0x0001e4000810043f */
[----:B------:R1:W-:Y:S04]  /*1cdc0*/  STL [R1+0x74], R13 ;  /* 0x0000740d01007387 */ /* 0x0003e80000100800 */
[----:B------:R1:W-:Y:S01]  /*1cdd0*/  STL [R1+0x50], R14 ;  /* 0x0000500e01007387 */ /* 0x0003e20000100800 */
[-C--:B0-----:R-:W-:Y:S01]  /*1cde0*/  FMUL.FTZ R5, R26, R6.reuse ;  /* 0x000000061a057220 */ /* 0x081fe20000410000 */
[----:B------:R-:W-:-:S07]  /*1cdf0*/  FMUL.FTZ R7, R30, R6 ;  /* 0x000000061e077220 */ /* 0x000fce0000410000 */
.L_x_564:
[----:B------:R-:W0:Y:S08]  /*1ce00*/  S2UR UR4, SR_CgaCtaId ;  /* 0x00000000000479c3 */ /* 0x000e300000008800 */
[----:B------:R-:W-:Y:S01]  /*1ce10*/  BAR.SYNC.DEFER_BLOCKING 0x5, 0x180 ;  /* 0x0146000000007b1d */ /* 0x000fe20000010000 */
[----:B------:R-:W-:-:S05]  /*1ce20*/  MOV R22, 0x400 ;  /* 0x0000040000167802 */ /* 0x000fca0000000f00 */
[----:B------:R-:W-:Y:S01]  /*1ce30*/  BSSY B0, `(.L_x_655) ;  /* 0x00002f6000007945 */ /* 0x000fe20003800000 */
[----:B0-----:R-:W-:-:S04]  /*1ce40*/  MOV R6, UR4 ;  /* 0x0000000400067c02 */ /* 0x001fc80008000f00 */
[----:B------:R-:W-:Y:S01]  /*1ce50*/  LEA R22, R6, R22, 0x18 ;  /* 0x0000001606167211 */ /* 0x000fe200078ec0ff */
[----:B------:R0:W-:Y:S04]  /*1ce60*/  STL [R1+0x60], R6 ;  /* 0x0000600601007387 */ /* 0x0001e80000100800 */
[----:B----4-:R0:W2:Y:S01]  /*1ce70*/  LDS.128 R28, [R22+0x388d0] ;  /* 0x0388d000161c7984 */ /* 0x0100a20000000c00 */
[----:B------:R-:W-:Y:S06]  /*1ce80*/  BAR.ARV 0x4, 0x180 ;  /* 0x0106000000007b1d */ /* 0x000fec0000002000 */
[----:B------:R-:W-:Y:S05]  /*1ce90*/  @P1 BRA `(.L_x_656) ;  /* 0x0000002000501947 */ /* 0x000fea0003800000 */
[----:B0-----:R-:W3:Y:S04]  /*1cea0*/  LDL R6, [R1+0x7c] ;  /* 0x00007c0001067983 */ /* 0x001ee80000100800 */
[----:B-----5:R-:W4:Y:S01]  /*1ceb0*/  LDL R136, [R1+0x64] ;  /* 0x0000640001887983 */ /* 0x020f220000100800 */
[----:B-1----:R-:W0:Y:S01]  /*1cec0*/  S2R R13, SR_SWINHI ;  /* 0x00000000000d7919 */ /* 0x002e220000002f00 */
[----:B------:R-:W-:Y:S01]  /*1ced0*/  F2FP.F16.F32.PACK_AB R4, R25, R4 ;  /* 0x000000041904723e */ /* 0x000fe200000000ff */
[----:B------:R-:W-:Y:S01]  /*1cee0*/  ULDC.64 UR4, c[0x0][0xc00] ;  /* 0x0003000000047ab9 */ /* 0x000fe20000000a00 */
[----:B------:R-:W-:Y:S02]  /*1cef0*/  MOV R20, R22 ;  /* 0x0000001600147202 */ /* 0x000fe40000000f00 */
[----:B0-----:R-:W-:-:S02]  /*1cf00*/  MOV R21, R13 ;  /* 0x0000000d00157202 */ /* 0x001fc40000000f00 */
        /* <DEDUP_REMOVED lines=9> */
[----:B------:R-:W-:Y:S01]  /*1cfa0*/  F2FP.F16.F32.PACK_AB R147, R151, R150 ;  /* 0x000000969793723e */ /* 0x000fe200000000ff */
[----:B------:R-:W-:Y:S01]  /*1cfb0*/  ULDC.64 UR6, c[0x0][0x208] ;  /* 0x0000820000067ab9 */ /* 0x000fe20000000a00 */
[----:B------:R-:W-:Y:S01]  /*1cfc0*/  BAR.SYNC.DEFER_BLOCKING 0x1, 0x100 ;  /* 0x0044000000007b1d */ /* 0x000fe20000010000 */
[----:B---3--:R-:W-:-:S03]  /*1cfd0*/  IMAD.WIDE R114, R6, 0x2, R20 ;  /* 0x0000000206727825 */ /* 0x008fc600078e0214 */
[C---:B--2---:R-:W-:Y:S02]  /*1cfe0*/  IADD3 R28, P0, R114.reuse, 0x40, RZ ;  /* 0x00000040721c7810 */ /* 0x044fe40007f1e0ff */
[----:B------:R-:W-:Y:S02]  /*1cff0*/  IADD3 R6, P1, R114, 0x20, RZ ;  /* 0x0000002072067810 */ /* 0x000fe40007f3e0ff */
[----:B------:R-:W-:Y:S02]  /*1d000*/  LOP3.LUT R76, R28, 0x380, RZ, 0xc0, !PT ;  /* 0x000003801c4c7812 */ /* 0x000fe400078ec0ff */
[----:B------:R-:W-:Y:S02]  /*1d010*/  IADD3 R84, P3, R114, 0x4000, RZ ;  /* 0x0000400072547810 */ /* 0x000fe40007f7e0ff */
[----:B------:R-:W-:Y:S02]  /*1d020*/  LOP3.LUT R72, R6, 0x380, RZ, 0xc0, !PT ;  /* 0x0000038006487812 */ /* 0x000fe400078ec0ff */
[----:B------:R-:W-:-:S02]  /*1d030*/  SHF.R.U64 R76, R76, 0x3, RZ ;  /* 0x000000034c4c7819 */ /* 0x000fc400000012ff */
[----:B------:R-:W-:Y:S01]  /*1d040*/  IADD3 R96, P2, R114, 0x4060, RZ ;  /* 0x0000406072607810 */ /* 0x000fe20007f5e0ff */
[----:B------:R-:W-:Y:S01]  /*1d050*/  IMAD.X R73, RZ, RZ, R115, P1 ;  /* 0x000000ffff497224 */ /* 0x000fe200008e0673 */
[----:B------:R-:W-:Y:S02]  /*1d060*/  LOP3.LUT R112, R84, 0x380, RZ, 0xc0, !PT ;  /* 0x0000038054707812 */ /* 0x000fe400078ec0ff */
[----:B------:R-:W-:Y:S02]  /*1d070*/  SHF.R.U64 R72, R72, 0x3, RZ ;  /* 0x0000000348487819 */ /* 0x000fe400000012ff */
[----:B------:R-:W-:Y:S02]  /*1d080*/  IADD3 R100, P1, R114, 0x8000, RZ ;  /* 0x0000800072647810 */ /* 0x000fe40007f3e0ff */
[----:B------:R-:W-:Y:S02]  /*1d090*/  LOP3.LUT R76, R76, R28, RZ, 0x3c, !PT ;  /* 0x0000001c4c4c7212 */ /* 0x000fe400078e3cff */
[----:B------:R-:W-:-:S02]  /*1d0a0*/  LOP3.LUT R28, R96, 0x380, RZ, 0xc0, !PT ;  /* 0x00000380601c7812 */ /* 0x000fc400078ec0ff */
[----:B------:R-:W-:Y:S02]  /*1d0b0*/  SHF.R.U64 R112, R112, 0x3, RZ ;  /* 0x0000000370707819 */ /* 0x000fe400000012ff */
[----:B------:R-:W-:Y:S02]  /*1d0c0*/  IADD3 R88, P6, R114, 0x4020, RZ ;  /* 0x0000402072587810 */ /* 0x000fe40007fde0ff */
[----:B------:R-:W-:Y:S01]  /*1d0d0*/  LOP3.LUT R72, R72, R6, RZ, 0x3c, !PT ;  /* 0x0000000648487212 */ /* 0x000fe200078e3cff */
[----:B------:R-:W-:Y:S01]  /*1d0e0*/  IMAD.X R85, RZ, RZ, R115, P3 ;  /* 0x000000ffff557224 */ /* 0x000fe200018e0673 */
[----:B------:R-:W-:Y:S02]  /*1d0f0*/  IADD3 R47, P4, R114, 0x60, RZ ;  /* 0x00000060722f7810 */ /* 0x000fe40007f9e0ff */
[----:B------:R-:W-:Y:S02]  /*1d100*/  LOP3.LUT R6, R100, 0x380, RZ, 0xc0, !PT ;  /* 0x0000038064067812 */ /* 0x000fe400078ec0ff */
[----:B------:R-:W-:-:S02]  /*1d110*/  SHF.R.U64 R28, R28, 0x3, RZ ;  /* 0x000000031c1c7819 */ /* 0x000fc400000012ff */
[----:B------:R-:W-:Y:S02]  /*1d120*/  IADD3 R108, P3, R114, 0x8060, RZ ;  /* 0x00008060726c7810 */ /* 0x000fe40007f7e0ff */
[----:B------:R-:W-:Y:S02]  /*1d130*/  LOP3.LUT R84, R112, R84, RZ, 0x3c, !PT ;  /* 0x0000005470547212 */ /* 0x000fe400078e3cff */
[----:B------:R-:W-:Y:S02]  /*1d140*/  LOP3.LUT R112, R88, 0x380, RZ, 0xc0, !PT ;  /* 0x0000038058707812 */ /* 0x000fe400078ec0ff */
[----:B------:R-:W-:Y:S02]  /*1d150*/  IADD3 R92, P5, R114, 0x4040, RZ ;  /* 0x00004040725c7810 */ /* 0x000fe40007fbe0ff */
[----:B------:R-:W-:Y:S02]  /*1d160*/  IADD3.X R81, RZ, R115, RZ, P4, !PT ;  /* 0x00000073ff517210 */ /* 0x000fe400027fe4ff */
[----:B------:R-:W-:-:S02]  /*1d170*/  SHF.R.U64 R6, R6, 0x3, RZ ;  /* 0x0000000306067819 */ /* 0x000fc400000012ff */
[----:B------:R-:W-:Y:S02]  /*1d180*/  IADD3 R106, P4, R114, 0x8040, RZ ;  /* 0x00008040726a7810 */ /* 0x000fe40007f9e0ff */
[----:B------:R-:W-:Y:S01]  /*1d190*/  LOP3.LUT R96, R28, R96, RZ, 0x3c, !PT ;  /* 0x000000601c607212 */ /* 0x000fe200078e3cff */
[--C-:B------:R-:W-:Y:S01]  /*1d1a0*/  IMAD.X R77, RZ, RZ, R115.reuse, P0 ;  /* 0x000000ffff4d7224 */ /* 0x100fe200000e0673 */
[----:B------:R-:W-:Y:S02]  /*1d1b0*/  LOP3.LUT R13, R114, 0x380, RZ, 0xc0, !PT ;  /* 0x00000380720d7812 */ /* 0x000fe400078ec0ff */
[----:B------:R-:W-:Y:S02]  /*1d1c0*/  LOP3.LUT R28, R108, 0x380, RZ, 0xc0, !PT ;  /* 0x000003806c1c7812 */ /* 0x000fe400078ec0ff */
[----:B------:R-:W-:Y:S02]  /*1d1d0*/  LOP3.LUT R80, R47, 0x380, RZ, 0xc0, !PT ;  /* 0x000003802f507812 */ /* 0x000fe400078ec0ff */
[----:B------:R-:W-:Y:S01]  /*1d1e0*/  SHF.R.U64 R112, R112, 0x3, RZ ;  /* 0x0000000370707819 */ /* 0x000fe200000012ff */
[----:B------:R-:W-:Y:S01]  /*1d1f0*/  IMAD.X R97, RZ, RZ, R115, P2 ;  /* 0x000000ffff617224 */ /* 0x000fe200010e0673 */
[----:B------:R-:W-:-:S02]  /*1d200*/  IADD3 R104, P0, R114, 0x8020, RZ ;  /* 0x0000802072687810 */ /* 0x000fc40007f1e0ff */
[----:B------:R-:W-:Y:S02]  /*1d210*/  IADD3.X R93, RZ, R115, RZ, P5, !PT ;  /* 0x00000073ff5d7210 */ /* 0x000fe40002ffe4ff */
[----:B------:R-:W-:Y:S01]  /*1d220*/  LOP3.LUT R100, R6, R100, RZ, 0x3c, !PT ;  /* 0x0000006406647212 */ /* 0x000fe200078e3cff */
[----:B------:R-:W-:Y:S01]  /*1d230*/  IMAD.X R101, RZ, RZ, R115, P1 ;  /* 0x000000ffff657224 */ /* 0x000fe200008e0673 */
[----:B------:R-:W-:Y:S02]  /*1d240*/  IADD3 R12, P5, R114, 0xc020, RZ ;  /* 0x0000c020720c7810 */ /* 0x000fe40007fbe0ff */
[----:B------:R-:W-:Y:S02]  /*1d250*/  LOP3.LUT R6, R106, 0x380, RZ, 0xc0, !PT ;  /* 0x000003806a067812 */ /* 0x000fe400078ec0ff */
[----:B------:R-:W-:Y:S02]  /*1d260*/  IADD3 R14, P2, R114, 0xc040, RZ ;  /* 0x0000c040720e7810 */ /* 0x000fe40007f5e0ff */
[----:B------:R-:W-:-:S02]  /*1d270*/  SHF.R.U64 R13, R13, 0x3, RZ ;  /* 0x000000030d0d7819 */ /* 0x000fc400000012ff */
[----:B------:R-:W-:Y:S01]  /*1d280*/  SHF.R.U64 R28, R28, 0x3, RZ ;  /* 0x000000031c1c7819 */ /* 0x000fe200000012ff */
[----:B------:R-:W-:Y:S01]  /*1d290*/  IMAD.X R89, RZ, RZ, R115, P6 ;  /* 0x000000ffff597224 */ /* 0x000fe200030e0673 */
[----:B------:R-:W-:Y:S02]  /*1d2a0*/  IADD3 R26, P1, R114, 0xc060, RZ ;  /* 0x0000c060721a7810 */ /* 0x000fe40007f3e0ff */
[----:B------:R-:W-:Y:S02]  /*1d2b0*/  SHF.R.U64 R80, R80, 0x3, RZ ;  /* 0x0000000350507819 */ /* 0x000fe400000012ff */
[----:B------:R-:W-:Y:S02]  /*1d2c0*/  LOP3.LUT R88, R112, R88, RZ, 0x3c, !PT ;  /* 0x0000005870587212 */ /* 0x000fe400078e3cff */
[----:B------:R-:W-:Y:S02]  /*1d2d0*/  LOP3.LUT R112, R104, 0x380, RZ, 0xc0, !PT ;  /* 0x0000038068707812 */ /* 0x000fe400078ec0ff */
[----:B------:R-:W-:-:S02]  /*1d2e0*/  IADD3 R110, P6, R114, 0xc000, RZ ;  /* 0x0000c000726e7810 */ /* 0x000fc40007fde0ff */
[----:B------:R-:W-:Y:S02]  /*1d2f0*/  SHF.R.U64 R6, R6, 0x3, RZ ;  /* 0x0000000306067819 */ /* 0x000fe400000012ff */
[----:B------:R-:W-:Y:S02]  /*1d300*/  LOP3.LUT R25, R12, 0x380, RZ, 0xc0, !PT ;  /* 0x000003800c197812 */ /* 0x000fe400078ec0ff */
[----:B------:R-:W-:Y:S02]  /*1d310*/  LOP3.LUT R114, R13, R114, RZ, 0x3c, !PT ;  /* 0x000000720d727212 */ /* 0x000fe400078e3cff */
[----:B------:R-:W-:Y:S02]  /*1d320*/  LOP3.LUT R108, R28, R108, RZ, 0x3c, !PT ;  /* 0x0000006c1c6c7212 */ /* 0x000fe400078e3cff */
[----:B------:R-:W-:Y:S02]  /*1d330*/  LOP3.LUT R27, R14, 0x380, RZ, 0xc0, !PT ;  /* 0x000003800e1b7812 */ /* 0x000fe400078ec0ff */
[----:B------:R-:W-:-:S02]  /*1d340*/  LOP3.LUT R80, R80, R47, RZ, 0x3c, !PT ;  /* 0x0000002f50507212 */ /* 0x000fc400078e3cff */
[----:B------:R-:W-:Y:S02]  /*1d350*/  LOP3.LUT R28, R26, 0x380, RZ, 0xc0, !PT ;  /* 0x000003801a1c7812 */ /* 0x000fe400078ec0ff */
[----:B------:R-:W-:Y:S02]  /*1d360*/  LOP3.LUT R47, R92, 0x380, RZ, 0xc0, !PT ;  /* 0x000003805c2f7812 */ /* 0x000fe400078ec0ff */
[----:B------:R-:W-:Y:S02]  /*1d370*/  SHF.R.U64 R112, R112, 0x3, RZ ;  /* 0x0000000370707819 */ /* 0x000fe400000012ff */
[----:B------:R-:W-:Y:S02]  /*1d380*/  LOP3.LUT R106, R6, R106, RZ, 0x3c, !PT ;  /* 0x0000006a066a7212 */ /* 0x000fe400078e3cff */
[----:B------:R-:W-:Y:S02]  /*1d390*/  SHF.R.U64 R25, R25, 0x3, RZ ;  /* 0x0000000319197819 */ /* 0x000fe400000012ff */
[----:B------:R-:W-:-:S02]  /*1d3a0*/  MOV R114, R114 ;  /* 0x0000007200727202 */ /* 0x000fc40000000f00 */
[----:B------:R-:W-:Y:S02]  /*1d3b0*/  F2FP.F16.F32.PACK_AB R6, R3, R10 ;  /* 0x0000000a0306723e */ /* 0x000fe400000000ff */
[----:B------:R-:W-:Y:S02]  /*1d3c0*/  SHF.R.U64 R27, R27, 0x3, RZ ;  /* 0x000000031b1b7819 */ /* 0x000fe400000012ff */
[----:B------:R-:W-:Y:S02]  /*1d3d0*/  SHF.R.U64 R28, R28, 0x3, RZ ;  /* 0x000000031c1c7819 */ /* 0x000fe400000012ff */
[----:B------:R-:W-:Y:S02]  /*1d3e0*/  SHF.R.U64 R47, R47, 0x3, RZ ;  /* 0x000000032f2f7819 */ /* 0x000fe400000012ff */
[----:B------:R-:W-:Y:S01]  /*1d3f0*/  LOP3.LUT R104, R112, R104, RZ, 0x3c, !PT ;  /* 0x0000006870687212 */ /* 0x000fe200078e3cff */
[----:B------:R-:W-:Y:S01]  /*1d400*/  IMAD.X R13, RZ, RZ, R115, P2 ;  /* 0x000000ffff0d7224 */ /* 0x000fe200010e0673 */
[----:B------:R-:W-:Y:S01]  /*1d410*/  LOP3.LUT R112, R25, R12, RZ, 0x3c, !PT ;  /* 0x0000000c19707212 */ /* 0x000fe200078e3cff */
[----:B------:R0:W-:Y:S01]  /*1d420*/  STSM.16.M88.4 [R114], R4 ;  /* 0x0000000472007844 */ /* 0x0001e20000000200 */
[----:B------:R-:W-:-:S02]  /*1d430*/  LOP3.LUT R12, R27, R14, RZ, 0x3c, !PT ;  /* 0x0000000e1b0c7212 */ /* 0x000fc400078e3cff */
[----:B------:R-:W-:Y:S02]  /*1d440*/  IADD3.X R15, RZ, R115, RZ, P1, !PT ;  /* 0x00000073ff0f7210 */ /* 0x000fe40000ffe4ff */
[----:B------:R-:W-:Y:S02]  /*1d450*/  LOP3.LUT R14, R28, R26, RZ, 0x3c, !PT ;  /* 0x0000001a1c0e7212 */ /* 0x000fe400078e3cff */
[----:B------:R-:W-:Y:S02]  /*1d460*/  LOP3.LUT R92, R47, R92, RZ, 0x3c, !PT ;  /* 0x0000005c2f5c7212 */ /* 0x000fe400078e3cff */
[----:B------:R-:W-:Y:S02]  /*1d470*/  MOV R72, R72 ;  /* 0x0000004800487202 */ /* 0x000fe40000000f00 */
[----:B------:R-:W-:Y:S02]  /*1d480*/  LOP3.LUT R47, R110, 0x380, RZ, 0xc0, !PT ;  /* 0x000003806e2f7812 */ /* 0x000fe400078ec0ff */
[----:B------:R-:W-:-:S02]  /*1d490*/  MOV R76, R76 ;  /* 0x0000004c004c7202 */ /* 0x000fc40000000f00 */
[----:B0-----:R-:W-:Y:S02]  /*1d4a0*/  F2FP.F16.F32.PACK_AB R4, R33, R24 ;  /* 0x000000182104723e */ /* 0x001fe400000000ff */
[----:B------:R-:W-:Y:S02]  /*1d4b0*/  F2FP.F16.F32.PACK_AB R5, R35, R34 ;  /* 0x000000222305723e */ /* 0x000fe400000000ff */
[----:B------:R-:W-:Y:S02]  /*1d4c0*/  F2FP.F16.F32.PACK_AB R6, R37, R158 ;  /* 0x0000009e2506723e */ /* 0x000fe400000000ff */
[----:B------:R-:W-:Y:S02]  /*1d4d0*/  F2FP.F16.F32.PACK_AB R7, R39, R38 ;  /* 0x000000262707723e */ /* 0x000fe400000000ff */
[----:B------:R-:W-:Y:S02]  /*1d4e0*/  F2FP.F16.F32.PACK_AB R10, R45, R160 ;  /* 0x000000a02d0a723e */ /* 0x000fe400000000ff */
[----:B------:R-:W-:-:S02]  /*1d4f0*/  MOV R3, R12 ;  /* 0x0000000c00037202 */ /* 0x000fc40000000f00 */
[----:B------:R-:W-:Y:S01]  /*1d500*/  MOV R28, R14 ;  /* 0x0000000e001c7202 */ /* 0x000fe20000000f00 */
[----:B------:R0:W-:Y:S01]  /*1d510*/  STSM.16.M88.4 [R72], R4 ;  /* 0x0000000448007844 */ /* 0x0001e20000000200 */
[----:B------:R-:W-:Y:S02]  /*1d520*/  MOV R80, R80 ;  /* 0x0000005000507202 */ /* 0x000fe40000000f00 */
[----:B------:R-:W-:Y:S02]  /*1d530*/  F2FP.F16.F32.PACK_AB R12, R49, R161 ;  /* 0x000000a1310c723e */ /* 0x000fe400000000ff */
[----:B------:R-:W-:Y:S02]  /*1d540*/  F2FP.F16.F32.PACK_AB R13, R51, R50 ;  /* 0x00000032330d723e */ /* 0x000fe400000000ff */
[----:B------:R-:W-:Y:S02]  /*1d550*/  F2FP.F16.F32.PACK_AB R14, R53, R162 ;  /* 0x000000a2350e723e */ /* 0x000fe400000000ff */
[----:B------:R-:W-:-:S02]  /*1d560*/  F2FP.F16.F32.PACK_AB R15, R55, R54 ;  /* 0x00000036370f723e */ /* 0x000fc400000000ff */
[----:B------:R-:W-:Y:S02]  /*1d570*/  SHF.R.U64 R47, R47, 0x3, RZ ;  /* 0x000000032f2f7819 */ /* 0x000fe400000012ff */
[----:B------:R-:W-:Y:S02]  /*1d580*/  MOV R84, R84 ;  /* 0x0000005400547202 */ /* 0x000fe40000000f00 */
[----:B------:R-:W-:Y:S02]  /*1d590*/  F2FP.F16.F32.PACK_AB R24, R57, R163 ;  /* 0x000000a33918723e */ /* 0x000fe400000000ff */
[----:B------:R-:W-:Y:S02]  /*1d5a0*/  F2FP.F16.F32.PACK_AB R25, R59, R58 ;  /* 0x0000003a3b19723e */ /* 0x000fe400000000ff */
[----:B------:R-:W-:Y:S02]  /*1d5b0*/  F2FP.F16.F32.PACK_AB R26, R61, R164 ;  /* 0x000000a43d1a723e */ /* 0x000fe400000000ff */
[----:B------:R-:W-:Y:S01]  /*1d5c0*/  F2FP.F16.F32.PACK_AB R27, R63, R62 ;  /* 0x0000003e3f1b723e */ /* 0x000fe200000000ff */
[----:B------:R-:W-:Y:S01]  /*1d5d0*/  IMAD.X R107, RZ, RZ, R115, P4 ;  /* 0x000000ffff6b7224 */ /* 0x000fe200020e0673 */
[----:B------:R-:W-:Y:S01]  /*1d5e0*/  MOV R88, R88 ;  /* 0x0000005800587202 */ /* 0x000fe20000000f00 */
[----:B------:R1:W-:Y:S01]  /*1d5f0*/  STSM.16.M88.4 [R76], R8 ;  /* 0x000000084c007844 */ /* 0x0003e20000000200 */
[----:B0-----:R-:W-:-:S02]  /*1d600*/  F2FP.F16.F32.PACK_AB R4, R65, R165 ;  /* 0x000000a54104723e */ /* 0x001fc400000000ff */
[----:B------:R-:W-:Y:S02]  /*1d610*/  F2FP.F16.F32.PACK_AB R5, R67, R66 ;  /* 0x000000424305723e */ /* 0x000fe400000000ff */
[----:B------:R-:W-:Y:S02]  /*1d620*/  F2FP.F16.F32.PACK_AB R6, R69, R166 ;  /* 0x000000a64506723e */ /* 0x000fe400000000ff */
[----:B------:R-:W-:Y:S02]  /*1d630*/  F2FP.F16.F32.PACK_AB R7, R71, R70 ;  /* 0x000000464707723e */ /* 0x000fe400000000ff */
[----:B------:R-:W-:Y:S01]  /*1d640*/  IADD3.X R105, RZ, R115, RZ, P0, !PT ;  /* 0x00000073ff697210 */ /* 0x000fe200007fe4ff */
[----:B------:R-:W-:Y:S01]  /*1d650*/  STSM.16.M88.4 [R80], R12 ;  /* 0x0000000c50007844 */ /* 0x000fe20000000200 */
[----:B------:R-:W-:Y:S02]  /*1d660*/  MOV R92, R92 ;  /* 0x0000005c005c7202 */ /* 0x000fe40000000f00 */
[----:B------:R-:W-:Y:S01]  /*1d670*/  LOP3.LUT R110, R47, R110, RZ, 0x3c, !PT ;  /* 0x0000006e2f6e7212 */ /* 0x000fe200078e3cff */
[----:B------:R-:W-:Y:S01]  /*1d680*/  STSM.16.M88.4 [R84], R24 ;  /* 0x0000001854007844 */ /* 0x000fe20000000200 */
[----:B------:R-:W-:-:S02]  /*1d690*/  MOV R96, R96 ;  /* 0x0000006000607202 */ /* 0x000fc40000000f00 */
[----:B-1----:R-:W-:Y:S02]  /*1d6a0*/  F2FP.F16.F32.PACK_AB R8, R32, R167 ;  /* 0x000000a72008723e */ /* 0x002fe400000000ff */
[----:B------:R-:W-:Y:S02]  /*1d6b0*/  F2FP.F16.F32.PACK_AB R9, R75, R74 ;  /* 0x0000004a4b09723e */ /* 0x000fe400000000ff */
[----:B------:R-:W-:Y:S02]  /*1d6c0*/  F2FP.F16.F32.PACK_AB R10, R44, R168 ;  /* 0x000000a82c0a723e */ /* 0x000fe400000000ff */
[----:B------:R-:W-:Y:S02]  /*1d6d0*/  F2FP.F16.F32.PACK_AB R11, R79, R78 ;  /* 0x0000004e4f0b723e */ /* 0x000fe400000000ff */
[----:B------:R-:W-:Y:S02]  /*1d6e0*/  F2FP.F16.F32.PACK_AB R32, R56, R169 ;  /* 0x000000a93820723e */ /* 0x000fe400000000ff */
[----:B------:R-:W-:-:S02]  /*1d6f0*/  F2FP.F16.F32.PACK_AB R33, R83, R82 ;  /* 0x000000525321723e */ /* 0x000fc400000000ff */
[----:B------:R-:W-:Y:S02]  /*1d700*/  F2FP.F16.F32.PACK_AB R34, R64, R170 ;  /* 0x000000aa4022723e */ /* 0x000fe400000000ff */
[----:B------:R-:W-:Y:S01]  /*1d710*/  F2FP.F16.F32.PACK_AB R35, R87, R86 ;  /* 0x000000565723723e */ /* 0x000fe200000000ff */
[----:B------:R0:W-:Y:S01]  /*1d720*/  STSM.16.M88.4 [R88], R4 ;  /* 0x0000000458007844 */ /* 0x0001e20000000200 */
[----:B------:R-:W-:Y:S01]  /*1d730*/  MOV R100, R100 ;  /* 0x0000006400647202 */ /* 0x000fe20000000f00 */
[----:B------:R-:W-:Y:S01]  /*1d740*/  IMAD.X R109, RZ, RZ, R115, P3 ;  /* 0x000000ffff6d7224 */ /* 0x000fe200018e0673 */
[----:B------:R-:W-:Y:S02]  /*1d750*/  F2FP.F16.F32.PACK_AB R44, R68, R171 ;  /* 0x000000ab442c723e */ /* 0x000fe400000000ff */
[----:B------:R-:W-:Y:S02]  /*1d760*/  F2FP.F16.F32.PACK_AB R45, R91, R90 ;  /* 0x0000005a5b2d723e */ /* 0x000fe400000000ff */
[----:B------:R-:W-:-:S02]  /*1d770*/  F2FP.F16.F32.PACK_AB R47, R95, R94 ;  /* 0x0000005e5f2f723e */ /* 0x000fc400000000ff */
[----:B------:R-:W-:Y:S02]  /*1d780*/  MOV R104, R104 ;  /* 0x0000006800687202 */ /* 0x000fe40000000f00 */
[----:B------:R-:W-:Y:S02]  /*1d790*/  F2FP.F16.F32.PACK_AB R56, R153, R173 ;  /* 0x000000ad9938723e */ /* 0x000fe400000000ff */
[----:B------:R-:W-:Y:S02]  /*1d7a0*/  F2FP.F16.F32.PACK_AB R57, R99, R98 ;  /* 0x000000626339723e */ /* 0x000fe400000000ff */
[----:B------:R-:W-:Y:S02]  /*1d7b0*/  F2FP.F16.F32.PACK_AB R58, R154, R174 ;  /* 0x000000ae9a3a723e */ /* 0x000fe400000000ff */
[----:B------:R-:W-:Y:S01]  /*1d7c0*/  F2FP.F16.F32.PACK_AB R59, R103, R102 ;  /* 0x00000066673b723e */ /* 0x000fe200000000ff */
[----:B------:R-:W-:Y:S01]  /*1d7d0*/  STSM.16.M88.4 [R92], R8 ;  /* 0x000000085c007844 */ /* 0x000fe20000000200 */
[----:B------:R-:W-:Y:S01]  /*1d7e0*/  MOV R106, R106 ;  /* 0x0000006a006a7202 */ /* 0x000fe20000000f00 */
[----:B------:R-:W1:Y:S01]  /*1d7f0*/  LDC R82, c[0x0][0xbe8] ;  /* 0x0002fa00ff527b82 */ /* 0x000e620000000800 */
[----:B0-----:R-:W-:-:S02]  /*1d800*/  F2FP.F16.F32.PACK_AB R4, R155, R175 ;  /* 0x000000af9b04723e */ /* 0x001fc400000000ff */
[----:B------:R-:W-:Y:S02]  /*1d810*/  F2FP.F16.F32.PACK_AB R5, R40, R36 ;  /* 0x000000242805723e */ /* 0x000fe400000000ff */
[----:B------:R-:W-:Y:S02]  /*1d820*/  F2FP.F16.F32.PACK_AB R6, R156, R176 ;  /* 0x000000b09c06723e */ /* 0x000fe400000000ff */
[----:B------:R-:W-:Y:S01]  /*1d830*/  F2FP.F16.F32.PACK_AB R7, R48, R43 ;  /* 0x0000002b3007723e */ /* 0x000fe200000000ff */
[----:B------:R-:W-:Y:S04]  /*1d840*/  STSM.16.M88.4 [R96], R32 ;  /* 0x0000002060007844 */ /* 0x000fe80000000200 */
[----:B------:R-:W-:Y:S04]  /*1d850*/  STSM.16.M88.4 [R100], R44 ;  /* 0x0000002c64007844 */ /* 0x000fe80000000200 */
[----:B------:R-:W-:Y:S04]  /*1d860*/  STSM.16.M88.4 [R104], R56 ;  /* 0x0000003868007844 */ /* 0x000fe80000000200 */
[----:B------:R0:W-:Y:S02]  /*1d870*/  STSM.16.M88.4 [R106], R4 ;  /* 0x000000046a007844 */ /* 0x0001e40000000200 */
[----:B0-----:R-:W0:Y:S01]  /*1d880*/  S2R R5, SR_TID.X ;  /* 0x0000000000057919 */ /* 0x001e220000002100 */
[----:B------:R-:W-:-:S02]  /*1d890*/  IADD3.X R111, RZ, R115, RZ, P6, !PT ;  /* 0x00000073ff6f7210 */ /* 0x000fc400037fe4ff */
[----:B------:R-:W-:Y:S02]  /*1d8a0*/  MOV R108, R108 ;  /* 0x0000006c006c7202 */ /* 0x000fe40000000f00 */
[----:B------:R-:W-:Y:S02]  /*1d8b0*/  F2FP.F16.F32.PACK_AB R8, R157, R177 ;  /* 0x000000b19d08723e */ /* 0x000fe400000000ff */
[----:B------:R-:W-:Y:S02]  /*1d8c0*/  F2FP.F16.F32.PACK_AB R9, R60, R52 ;  /* 0x000000343c09723e */ /* 0x000fe400000000ff */
[----:B------:R-:W-:Y:S02]  /*1d8d0*/  F2FP.F16.F32.PACK_AB R10, R117, R116 ;  /* 0x00000074750a723e */ /* 0x000fe400000000ff */
[----:B------:R-:W-:Y:S02]  /*1d8e0*/  F2FP.F16.F32.PACK_AB R11, R119, R118 ;  /* 0x00000076770b723e */ /* 0x000fe400000000ff */
[----:B------:R-:W-:-:S02]  /*1d8f0*/  MOV R110, R110 ;  /* 0x0000006e006e7202 */ /* 0x000fc40000000f00 */
[----:B------:R-:W-:Y:S02]  /*1d900*/  F2FP.F16.F32.PACK_AB R12, R121, R120 ;  /* 0x00000078790c723e */ /* 0x000fe400000000ff */
[----:B------:R-:W-:Y:S02]  /*1d910*/  F2FP.F16.F32.PACK_AB R13, R123, R122 ;  /* 0x0000007a7b0d723e */ /* 0x000fe400000000ff */
[----:B------:R-:W-:Y:S02]  /*1d920*/  F2FP.F16.F32.PACK_AB R14, R125, R124 ;  /* 0x0000007c7d0e723e */ /* 0x000fe400000000ff */
[----:B------:R-:W-:Y:S01]  /*1d930*/  F2FP.F16.F32.PACK_AB R15, R127, R126 ;  /* 0x0000007e7f0f723e */ /* 0x000fe200000000ff */
[----:B------:R-:W-:Y:S04]  /*1d940*/  STSM.16.M88.4 [R108], R8 ;  /* 0x000000086c007844 */ /* 0x000fe80000000200 */
[----:B------:R2:W-:Y:S01]  /*1d950*/  STSM.16.M88.4 [R110], R12 ;  /* 0x0000000c6e007844 */ /* 0x0005e20000000200 */
[----:B0-----:R-:W-:Y:S01]  /*1d960*/  IADD3 R5, R5, -0x80, RZ ;  /* 0xffffff8005057810 */ /* 0x001fe20007ffe0ff */
[----:B------:R-:W-:-:S03]  /*1d970*/  IMAD.X R113, RZ, RZ, R115, P5 ;  /* 0x000000ffff717224 */ /* 0x000fc600028e0673 */
[----:B--2---:R-:W-:-:S04]  /*1d980*/  SHF.R.S32.HI R12, RZ, 0x1f, R5 ;  /* 0x0000001fff0c7819 */ /* 0x004fc80000011405 */
[----:B------:R-:W-:Y:S01]  /*1d990*/  LEA.HI R9, R12, R5, RZ, 0x7 ;  /* 0x000000050c097211 */ /* 0x000fe200078f38ff */
[----:B----4-:R-:W-:-:S03]  /*1d9a0*/  IMAD.SHL.U32 R4, R136, 0x4, RZ ;  /* 0x0000000488047824 */ /* 0x010fc600078e00ff */
[----:B------:R-:W-:Y:S02]  /*1d9b0*/  LOP3.LUT R8, R9, 0xffffff80, RZ, 0xc0, !PT ;  /* 0xffffff8009087812 */ /* 0x000fe400078ec0ff */
[----:B------:R-:W-:Y:S02]  /*1d9c0*/  MOV R112, R112 ;  /* 0x0000007000707202 */ /* 0x000fe40000000f00 */
[----:B------:R-:W-:Y:S02]  /*1d9d0*/  F2FP.F16.F32.PACK_AB R24, R129, R128 ;  /* 0x000000808118723e */ /* 0x000fe400000000ff */
[----:B------:R-:W-:Y:S02]  /*1d9e0*/  F2FP.F16.F32.PACK_AB R25, R131, R130 ;  /* 0x000000828319723e */ /* 0x000fe400000000ff */
[----:B------:R-:W-:Y:S02]  /*1d9f0*/  F2FP.F16.F32.PACK_AB R26, R133, R132 ;  /* 0x00000084851a723e */ /* 0x000fe400000000ff */
[----:B------:R-:W-:-:S02]  /*1da00*/  F2FP.F16.F32.PACK_AB R27, R135, R134 ;  /* 0x00000086871b723e */ /* 0x000fc400000000ff */
[----:B------:R-:W-:Y:S01]  /*1da10*/  SHF.R.S32.HI R10, RZ, 0x1f, R136 ;  /* 0x0000001fff0a7819 */ /* 0x000fe20000011488 */
[----:B------:R-:W-:Y:S01]  /*1da20*/  IMAD.IADD R14, R5, 0x1, -R8 ;  /* 0x00000001050e7824 */ /* 0x000fe200078e0a08 */
[----:B------:R-:W-:Y:S02]  /*1da30*/  F2FP.F16.F32.PACK_AB R32, R137, R178 ;  /* 0x000000b28920723e */ /* 0x000fe400000000ff */
[----:B------:R-:W-:Y:S02]  /*1da40*/  F2FP.F16.F32.PACK_AB R33, R139, R138 ;  /* 0x0000008a8b21723e */ /* 0x000fe400000000ff */
[----:B------:R-:W-:Y:S02]  /*1da50*/  F2FP.F16.F32.PACK_AB R34, R141, R179 ;  /* 0x000000b38d22723e */ /* 0x000fe400000000ff */
[----:B------:R-:W-:Y:S01]  /*1da60*/  F2FP.F16.F32.PACK_AB R35, R143, R142 ;  /* 0x0000008e8f23723e */ /* 0x000fe200000000ff */
[----:B------:R-:W-:Y:S01]  /*1da70*/  STSM.16.M88.4 [R112], R24 ;  /* 0x0000001870007844 */ /* 0x000fe20000000200 */
[----:B------:R-:W-:-:S02]  /*1da80*/  SHF.L.U64.HI R15, R136, 0x2, R10 ;  /* 0x00000002880f7819 */ /* 0x000fc4000001020a */
[----:B------:R-:W-:Y:S01]  /*1da90*/  IADD3 R6, P1, R4, UR4, RZ ;  /* 0x0000000404067c10 */ /* 0x000fe2000ff3e0ff */
[----:B------:R0:W-:Y:S01]  /*1daa0*/  STSM.16.M88.4 [R3], R32 ;  /* 0x0000002003007844 */ /* 0x0001e20000000200 */
[----:B------:R-:W-:Y:S02]  /*1dab0*/  ISETP.NE.U32.AND P0, PT, RZ, UR4, PT ;  /* 0x00000004ff007c0c */ /* 0x000fe4000bf05070 */
[----:B------:R-:W-:Y:S02]  /*1dac0*/  IADD3.X R7, R15, UR5, RZ, P1, !PT ;  /* 0x000000050f077c10 */ /* 0x000fe40008ffe4ff */
[----:B-1----:R-:W-:Y:S02]  /*1dad0*/  ISETP.NE.AND P1, PT, R82, 0x1, PT ;  /* 0x000000015200780c */ /* 0x002fe40003f25270 */
[----:B------:R-:W-:Y:S01]  /*1dae0*/  ISETP.NE.AND.EX P0, PT, RZ, UR5, PT, P0 ;  /* 0x00000005ff007c0c */ /* 0x000fe2000bf05300 */
[----:B------:R-:W-:Y:S01]  /*1daf0*/  ULDC.64 UR4, c[0x0][0xc08] ;  /* 0x0003020000047ab9 */ /* 0x000fe20000000a00 */
[----:B------:R1:W-:Y:S01]  /*1db00*/  STSM.16.M88.4 [R28], R144 ;  /* 0x000000901c007844 */ /* 0x0003e20000000200 */
[----:B------:R-:W-:Y:S01]  /*1db10*/  BAR.SYNC.DEFER_BLOCKING 0x1, 0x100 ;  /* 0x0044000000007b1d */ /* 0x000fe20000010000 */
[----:B0-----:R-:W-:-:S02]  /*1db20*/  SHF.R.S32.HI R3, RZ, 0x1f, R14 ;  /* 0x0000001fff037819 */ /* 0x001fc4000001140e */
[----:B------:R-:W-:-:S05]  /*1db30*/  ISETP.NE.U32.AND P2, PT, RZ, UR4, PT ;  /* 0x00000004ff007c0c */ /* 0x000fca000bf45070 */
[----:B------:R-:W0:Y:S01]  /*1db40*/  @P1 LDC R13, c[0x0][0xbf0] ;  /* 0x0002fc00ff0d1b82 */ /* 0x000e220000000800 */
[----:B------:R-:W-:Y:S02]  /*1db50*/  LEA.HI R8, R3, R14, RZ, 0x2 ;  /* 0x0000000e03087211 */ /* 0x000fe400078f10ff */
[----:B------:R-:W-:Y:S02]  /*1db60*/  LEA.HI R12, R12, R5, RZ, 0x2 ;  /* 0x000000050c0c7211 */ /* 0x000fe400078f10ff */
[--C-:B------:R-:W-:Y:S02]  /*1db70*/  SHF.R.S32.HI R11, RZ, 0x2, R8.reuse ;  /* 0x00000002ff0b7819 */ /* 0x100fe40000011408 */
[----:B------:R-:W-:Y:S02]  /*1db80*/  SHF.R.S32.HI R26, RZ, 0x1f, R8 ;  /* 0x0000001fff1a7819 */ /* 0x000fe40000011408 */
[----:B------:R-:W-:Y:S01]  /*1db90*/  ISETP.NE.AND.EX P2, PT, RZ, UR5, PT, P2 ;  /* 0x00000005ff007c0c */ /* 0x000fe2000bf45320 */
[----:B------:R-:W2:Y:S01]  /*1dba0*/  @P1 LDC R8, c[0x0][0xbec] ;  /* 0x0002fb00ff081b82 */ /* 0x000ea20000000800 */
[----:B------:R-:W-:-:S02]  /*1dbb0*/  LEA.HI R26, R26, R11, RZ, 0x3 ;  /* 0x0000000b1a1a7211 */ /* 0x000fc400078f18ff */
[----:B------:R-:W-:Y:S02]  /*1dbc0*/  LOP3.LUT R12, R12, 0xfffffffc, RZ, 0xc0, !PT ;  /* 0xfffffffc0c0c7812 */ /* 0x000fe400078ec0ff */
[----:B------:R-:W-:Y:S02]  /*1dbd0*/  LOP3.LUT R26, R26, 0xfffffff8, RZ, 0xc0, !PT ;  /* 0xfffffff81a1a7812 */ /* 0x000fe400078ec0ff */
[----:B------:R-:W-:Y:S01]  /*1dbe0*/  LEA.HI R3, R3, R14, RZ, 0x5 ;  /* 0x0000000e03037211 */ /* 0x000fe200078f28ff */
[----:B------:R-:W-:Y:S01]  /*1dbf0*/  IMAD.IADD R12, R5, 0x1, -R12 ;  /* 0x00000001050c7824 */ /* 0x000fe200078e0a0c */
[----:B------:R-:W-:Y:S02]  /*1dc00*/  SHF.R.S32.HI R24, RZ, 0x7, R9 ;  /* 0x00000007ff187819 */ /* 0x000fe40000011409 */
[----:B------:R-:W-:Y:S02]  /*1dc10*/  IADD3 R26, R11, -R26, RZ ;  /* 0x8000001a0b1a7210 */ /* 0x000fe40007ffe0ff */
[----:B------:R-:W-:-:S02]  /*1dc20*/  SHF.R.S32.HI R3, RZ, 0x5, R3 ;  /* 0x00000005ff037819 */ /* 0x000fc40000011403 */
[----:B------:R-:W-:Y:S02]  /*1dc30*/  LEA.HI R9, R9, R24, RZ, 0x1 ;  /* 0x0000001809097211 */ /* 0x000fe400078f08ff */
[----:B------:R-:W-:Y:S02]  /*1dc40*/  LEA.HI R5, R12, R12, RZ, 0x1 ;  /* 0x0000000c0c057211 */ /* 0x000fe400078f08ff */
[----:B------:R-:W-:Y:S01]  /*1dc50*/  @P2 IADD3 R4, P3, R4, UR4, RZ ;  /* 0x0000000404042c10 */ /* 0x000fe2000ff7e0ff */
[----:B------:R-:W-:Y:S01]  /*1dc60*/  ULDC UR4, c[0x0][0xa88] ;  /* 0x0002a20000047ab9 */ /* 0x000fe20000000800 */
[----:B------:R-:W-:Y:S01]  /*1dc70*/  IMAD R26, R3, 0x10, R26 ;  /* 0x00000010031a7824 */ /* 0x000fe200078e021a */
[----:B------:R-:W-:Y:S01]  /*1dc80*/  LOP3.LUT R9, R9, 0x3fffffe, RZ, 0xc0, !PT ;  /* 0x03fffffe09097812 */ /* 0x000fe200078ec0ff */
[----:B------:R-:W-:Y:S01]  /*1dc90*/  IMAD.MOV.U32 R80, RZ, RZ, RZ ;  /* 0x000000ffff507224 */ /* 0x000fe200078e00ff */
[----:B------:R-:W-:Y:S02]  /*1dca0*/  LOP3.LUT R11, R5, 0x1ffffffe, RZ, 0xc0, !PT ;  /* 0x1ffffffe050b7812 */ /* 0x000fe400078ec0ff */
[----:B------:R-:W-:-:S02]  /*1dcb0*/  MOV R3, UR4 ;  /* 0x0000000400037c02 */ /* 0x000fc40008000f00 */
[----:B------:R-:W-:Y:S01]  /*1dcc0*/  @P2 IADD3.X R5, R15, UR5, RZ, P3, !PT ;  /* 0x000000050f052c10 */ /* 0x000fe20009ffe4ff */
[----:B------:R-:W-:Y:S01]  /*1dcd0*/  IMAD.IADD R9, R24, 0x1, -R9 ;  /* 0x0000000118097824 */ /* 0x000fe200078e0a09 */
[----:B------:R1:W5:Y:S01]  /*1dce0*/  @P0 LDG.E R80, desc[UR6][R6.64] ;  /* 0x0000000606500981 */ /* 0x000362000c1e1900 */
[----:B------:R-:W-:-:S03]  /*1dcf0*/  IMAD.IADD R11, R12, 0x1, -R11 ;  /* 0x000000010c0b7824 */ /* 0x000fc600078e0a0b */
[----:B------:R1:W5:Y:S01]  /*1dd00*/  @P2 LDG.E R3, desc[UR6][R4.64] ;  /* 0x0000000604032981 */ /* 0x000362000c1e1900 */
[----:B------:R-:W-:Y:S01]  /*1dd10*/  IMAD R26, R9, 0x40, R26 ;  /* 0x00000040091a7824 */ /* 0x000fe200078e021a */
[----:B------:R-:W-:Y:S06]  /*1dd20*/  @P2 BRA `(.L_x_657) ;  /* 0x0000000000142947 */ /* 0x000fec0003800000 */
[----:B------:R-:W-:Y:S05]  /*1dd30*/  @!P0 BRA `(.L_x_657) ;  /* 0x0000000000108947 */ /* 0x000fea0003800000 */
[----:B------:R-:W-:Y:S02]  /*1dd40*/  ULDC.64 UR4, c[0x0][0x208] ;  /* 0x0000820000047ab9 */ /* 0x000fe40000000a00 */
[----:B-1----:R-:W3:Y:S04]  /*1dd50*/  LDG.E R4, desc[UR4][R6.64] ;  /* 0x0000000406047981 */ /* 0x002ee8000c1e1900 */
[----:B-----5:R-:W3:Y:S02]  /*1dd60*/  LDG.E R3, desc[UR4][R6.64+0x4] ;  /* 0x0000040406037981 */ /* 0x020ee4000c1e1900 */
[----:B---3--:R-:W-:-:S07]  /*1dd70*/  IADD3 R3, -R4, R3, RZ ;  /* 0x0000000304037210 */ /* 0x008fce0007ffe1ff */
.L_x_657:
[----:B------:R-:W3:Y:S01]  /*1dd80*/  LDL R89, [R1+0x68] ;  /* 0x0000680001597983 */ /* 0x000ee20000100800 */
[----:B------:R-:W-:Y:S01]  /*1dd90*/  IMAD R11, R11, 0x8, R26 ;  /* 0x000000080b0b7824 */ /* 0x000fe200078e021a */
[----:B------:R-:W-:Y:S01]  /*1dda0*/  ULDC.64 UR4, c[0x0][0xb90] ;  /* 0x0002e40000047ab9 */ /* 0x000fe20000000a00 */
[----:B-----5:R-:W-:Y:S01]  /*1ddb0*/  SHF.R.S32.HI R81, RZ, 0x1f, R80 ;  /* 0x0000001fff517819 */ /* 0x020fe20000011450 */
[----:B------:R-:W4:Y:S01]  /*1ddc0*/  LDL.LU R88, [R1+0x6c] ;  /* 0x00006c0001587983 */ /* 0x000f220000300800 */
[----:B-1----:R-:W-:Y:S02]  /*1ddd0*/  SEL R28, R10, RZ, !P0 ;  /* 0x000000ff0a1c7207 */ /* 0x002fe40004000000 */
[----:B------:R-:W-:Y:S01]  /*1dde0*/  SEL R83, R136, RZ, !P0 ;  /* 0x000000ff88537207 */ /* 0x000fe20004000000 */
[----:B------:R-:W2:Y:S01]  /*1ddf0*/  LDL.LU R86, [R1+0x78] ;  /* 0x0000780001567983 */ /* 0x000ea20000300800 */
[----:B------:R-:W-:Y:S01]  /*1de00*/  IMAD R3, R3, R82, RZ ;  /* 0x0000005203037224 */ /* 0x000fe200078e02ff */
[----:B------:R-:W1:Y:S01]  /*1de10*/  @P1 LDC R85, c[0x0][0xbec] ;  /* 0x0002fb00ff551b82 */ /* 0x000e620000000800 */
[----:B------:R-:W-:-:S07]  /*1de20*/  ULDC.64 UR6, c[0x0][0x208] ;  /* 0x0000820000067ab9 */ /* 0x000fce0000000a00 */
[----:B------:R-:W1:Y:S01]  /*1de30*/  @P1 LDC R87, c[0x0][0xbf0] ;  /* 0x0002fc00ff571b82 */ /* 0x000e620000000800 */
[----:B------:R-:W-:Y:S01]  /*1de40*/  BSSY B1, `(.L_x_658) ;  /* 0x00000d1000017945 */ /* 0x000fe20003800000 */
[----:B---3--:R-:W-:Y:S01]  /*1de50*/  IMAD R9, R219, 0x8, R89 ;  /* 0x00000008db097824 */ /* 0x008fe200078e0259 */
[----:B----4-:R-:W-:-:S03]  /*1de60*/  SHF.R.S32.HI R84, RZ, 0x1f, R88 ;  /* 0x0000001fff547819 */ /* 0x010fc60000011458 */
[----:B------:R-:W-:Y:S02]  /*1de70*/  IMAD.SHL.U32 R9, R9, 0x8, RZ ;  /* 0x0000000809097824 */ /* 0x000fe400078e00ff */
[----:B--2---:R-:W-:Y:S02]  /*1de80*/  IMAD R15, R86, 0x80, R11 ;  /* 0x00000080560f7824 */ /* 0x004fe400078e020b */
[----:B------:R-:W-:Y:S02]  /*1de90*/  IMAD R4, R84, UR4, RZ ;  /* 0x0000000454047c24 */ /* 0x000fe4000f8e02ff */
[----:B------:R-:W-:Y:S01]  /*1dea0*/  @P1 IMAD.HI.U32 R6, R15, R8, RZ ;  /* 0x000000080f061227 */ /* 0x000fe200078e00ff */
[----:B------:R-:W-:-:S03]  /*1deb0*/  MOV R7, R15 ;  /* 0x0000000f00077202 */ /* 0x000fc60000000f00 */
[C---:B------:R-:W-:Y:S01]  /*1dec0*/  IMAD R11, R88.reuse, UR5, R4 ;  /* 0x00000005580b7c24 */ /* 0x040fe2000f8e0204 */
[----:B0-----:R-:W-:Y:S01]  /*1ded0*/  @P1 SHF.R.U32.HI R7, RZ, R13, R6 ;  /* 0x0000000dff071219 */ /* 0x001fe20000011606 */
[----:B------:R-:W-:Y:S01]  /*1dee0*/  IMAD.WIDE.U32 R4, R88, UR4, R80 ;  /* 0x0000000458047c25 */ /* 0x000fe2000f8e0050 */
[----:B------:R-:W-:-:S03]  /*1def0*/  ULDC.64 UR4, c[0x0][0xb98] ;  /* 0x0002e60000047ab9 */ /* 0x000fc60000000a00 */
[----:B------:R-:W-:Y:S01]  /*1df00*/  IMAD.WIDE R20, R9, 0x2, R20 ;  /* 0x0000000209147825 */ /* 0x000fe200078e0214 */
[----:B------:R-:W-:-:S03]  /*1df10*/  IADD3 R5, R5, R11, RZ ;  /* 0x0000000b05057210 */ /* 0x000fc60007ffe0ff */
[----:B------:R-:W-:Y:S01]  /*1df20*/  IMAD.MOV R11, RZ, RZ, -R7 ;  /* 0x000000ffff0b7224 */ /* 0x000fe200078e0a07 */
[----:B------:R-:W-:Y:S01]  /*1df30*/  IADD3 R13, P6, R20, 0x2000, RZ ;  /* 0x00002000140d7810 */ /* 0x000fe20007fde0ff */
[----:B------:R-:W-:Y:S01]  /*1df40*/  IMAD R6, R28, UR4, RZ ;  /* 0x000000041c067c24 */ /* 0x000fe2000f8e02ff */
[C---:B------:R-:W-:Y:S01]  /*1df50*/  IADD3 R25, P5, R20.reuse, 0x3000, RZ ;  /* 0x0000300014197810 */ /* 0x040fe20007fbe0ff */
[----:B------:R-:W-:Y:S01]  /*1df60*/  IMAD.WIDE.U32 R4, R83, UR4, R4 ;  /* 0x0000000453047c25 */ /* 0x000fe2000f8e0004 */
[----:B------:R-:W-:Y:S02]  /*1df70*/  IADD3 R33, P4, R20, 0x4000, RZ ;  /* 0x0000400014217810 */ /* 0x000fe40007f9e0ff */
[----:B------:R-:W-:Y:S01]  /*1df80*/  LOP3.LUT R12, R13, 0x380, RZ, 0xc0, !PT ;  /* 0x000003800d0c7812 */ /* 0x000fe200078ec0ff */
[----:B------:R-:W-:Y:S01]  /*1df90*/  IMAD R9, R82, R11, R15 ;  /* 0x0000000b52097224 */ /* 0x000fe200078e020f */
[----:B------:R-:W-:Y:S01]  /*1dfa0*/  SHF.R.S32.HI R11, RZ, 0x1f, R7 ;  /* 0x0000001fff0b7819 */ /* 0x000fe20000011407 */
[----:B------:R-:W-:Y:S01]  /*1dfb0*/  IMAD R8, R83, UR5, R6 ;  /* 0x0000000553087c24 */ /* 0x000fe2000f8e0206 */
[----:B------:R-:W-:Y:S01]  /*1dfc0*/  IADD3 R4, P0, R7, R4, RZ ;  /* 0x0000000407047210 */ /* 0x000fe20007f1e0ff */
[----:B------:R-:W-:Y:S01]  /*1dfd0*/  ULDC.64 UR4, c[0x0][0xb88] ;  /* 0x0002e20000047ab9 */ /* 0x000fe20000000a00 */
[----:B------:R-:W-:-:S02]  /*1dfe0*/  SHF.R.S32.HI R6, RZ, 0x1f, R9 ;  /* 0x0000001fff067819 */ /* 0x000fc40000011409 */
[----:B------:R-:W-:Y:S02]  /*1dff0*/  IADD3.X R5, R11, R5, R8, P0, !PT ;  /* 0x000000050b057210 */ /* 0x000fe400007fe408 */
[----:B------:R-:W-:Y:S01]  /*1e000*/  IADD3 R7, P2, R20, 0x1000, RZ ;  /* 0x0000100014077810 */ /* 0x000fe20007f5e0ff */
[----:B------:R-:W-:Y:S01]  /*1e010*/  IMAD R6, R6, UR4, RZ ;  /* 0x0000000406067c24 */ /* 0x000fe2000f8e02ff */
[----:B------:R-:W-:Y:S01]  /*1e020*/  LOP3.LUT R24, R25, 0x380, RZ, 0xc0, !PT ;  /* 0x0000038019187812 */ /* 0x000fe200078ec0ff */
[----:B------:R-:W-:Y:S01]  /*1e030*/  IMAD.WIDE.U32 R4, R9, UR4, R4 ;  /* 0x0000000409047c25 */ /* 0x000fe2000f8e0004 */
[----:B------:R-:W-:Y:S02]  /*1e040*/  LOP3.LUT R32, R33, 0x380, RZ, 0xc0, !PT ;  /* 0x0000038021207812 */ /* 0x000fe400078ec0ff */
[----:B------:R-:W-:Y:S01]  /*1e050*/  SHF.R.U64 R12, R12, 0x3, RZ ;  /* 0x000000030c0c7819 */ /* 0x000fe200000012ff */
[----:B------:R-:W-:Y:S01]  /*1e060*/  IMAD R11, R9, UR5, R6 ;  /* 0x00000005090b7c24 */ /* 0x000fe2000f8e0206 */
[----:B------:R-:W-:Y:S01]  /*1e070*/  ULDC.64 UR4, c[0x0][0xb50] ;  /* 0x0002d40000047ab9 */ /* 0x000fe20000000a00 */
[----:B------:R-:W-:-:S02]  /*1e080*/  IADD3.X R9, RZ, R21, RZ, P2, !PT ;  /* 0x00000015ff097210 */ /* 0x000fc400017fe4ff */
[----:B------:R-:W-:Y:S01]  /*1e090*/  IMAD.IADD R5, R5, 0x1, R11 ;  /* 0x0000000105057824 */ /* 0x000fe200078e020b */
[----:B------:R-:W-:Y:S02]  /*1e0a0*/  LEA R6, P3, R4, UR4, 0x2 ;  /* 0x0000000404067c11 */ /* 0x000fe4000f8610ff */
[----:B------:R-:W-:Y:S02]  /*1e0b0*/  IADD3 R41, P2, R20, 0x6000, RZ ;  /* 0x0000600014297810 */ /* 0x000fe40007f5e0ff */
[----:B------:R-:W-:Y:S01]  /*1e0c0*/  LEA.HI.X R10, R4, UR5, R5, 0x2, P3 ;  /* 0x00000005040a7c11 */ /* 0x000fe200098f1405 */
[----:B------:R-:W-:Y:S01]  /*1e0d0*/  SHFL.IDX PT, R54, R6, RZ, 0x1c1f ;  /* 0x001c1fff06367589 */ /* 0x000fe200000e0000 */
[----:B------:R-:W-:Y:S01]  /*1e0e0*/  IADD3 R37, P3, R20, 0x5000, RZ ;  /* 0x0000500014257810 */ /* 0x000fe20007f7e0ff */
[----:B------:R-:W-:Y:S01]  /*1e0f0*/  ULDC.64 UR4, c[0x0][0xaa0] ;  /* 0x0002a80000047ab9 */ /* 0x000fe20000000a00 */
[----:B------:R-:W-:Y:S01]  /*1e100*/  LOP3.LUT R40, R41, 0x380, RZ, 0xc0, !PT ;  /* 0x0000038029287812 */ /* 0x000fe200078ec0ff */
[----:B------:R-:W0:Y:S01]  /*1e110*/  SHFL.IDX PT, R55, R10, RZ, 0x1c1f ;  /* 0x001c1fff0a377589 */ /* 0x000e2200000e0000 */
[----:B------:R-:W-:-:S02]  /*1e120*/  LOP3.LUT R36, R37, 0x380, RZ, 0xc0, !PT ;  /* 0x0000038025247812 */ /* 0x000fc400078ec0ff */
[----:B------:R-:W-:Y:S01]  /*1e130*/  SHF.R.U64 R40, R40, 0x3, RZ ;  /* 0x0000000328287819 */ /* 0x000fe200000012ff */
[----:B------:R-:W-:Y:S01]  /*1e140*/  SHFL.IDX PT, R58, R6, 0x1, 0x1c1f ;  /* 0x003c1f00063a7f89 */ /* 0x000fe200000e0000 */
[----:B------:R-:W-:Y:S02]  /*1e150*/  SHF.R.U64 R36, R36, 0x3, RZ ;  /* 0x0000000324247819 */ /* 0x000fe400000012ff */
[----:B------:R-:W-:Y:S01]  /*1e160*/  SHF.R.U64 R24, R24, 0x3, RZ ;  /* 0x0000000318187819 */ /* 0x000fe200000012ff */
[----:B------:R-:W2:Y:S01]  /*1e170*/  SHFL.IDX PT, R59, R10, 0x1, 0x1c1f ;  /* 0x003c1f000a3b7f89 */ /* 0x000ea200000e0000 */
[----:B------:R-:W-:Y:S02]  /*1e180*/  SHF.R.U64 R32, R32, 0x3, RZ ;  /* 0x0000000320207819 */ /* 0x000fe400000012ff */
[----:B------:R-:W-:Y:S01]  /*1e190*/  LOP3.LUT R40, R40, R41, RZ, 0x3c, !PT ;  /* 0x0000002928287212 */ /* 0x000fe200078e3cff */
[--C-:B------:R-:W-:Y:S01]  /*1e1a0*/  IMAD.X R41, RZ, RZ, R21.reuse, P2 ;  /* 0x000000ffff297224 */ /* 0x100fe200010e0615 */
[----:B------:R-:W-:Y:S01]  /*1e1b0*/  LOP3.LUT R36, R36, R37, RZ, 0x3c, !PT ;  /* 0x0000002524247212 */ /* 0x000fe200078e3cff */
[--C-:B------:R-:W-:Y:S01]  /*1e1c0*/  IMAD.X R37, RZ, RZ, R21.reuse, P3 ;  /* 0x000000ffff257224 */ /* 0x100fe200018e0615 */
[----:B------:R-:W-:Y:S01]  /*1e1d0*/  LOP3.LUT R12, R12, R13, RZ, 0x3c, !PT ;  /* 0x0000000d0c0c7212 */ /* 0x000fe200078e3cff */
[--C-:B------:R-:W-:Y:S01]  /*1e1e0*/  IMAD.X R13, RZ, RZ, R21.reuse, P6 ;  /* 0x000000ffff0d7224 */ /* 0x100fe200030e0615 */
[----:B------:R-:W-:Y:S01]  /*1e1f0*/  LOP3.LUT R24, R24, R25, RZ, 0x3c, !PT ;  /* 0x0000001918187212 */ /* 0x000fe200078e3cff */
[----:B------:R-:W-:Y:S01]  /*1e200*/  IMAD.X R25, RZ, RZ, R21, P5 ;  /* 0x000000ffff197224 */ /* 0x000fe200028e0615 */
[----:B------:R-:W-:-:S02]  /*1e210*/  LOP3.LUT R32, R32, R33, RZ, 0x3c, !PT ;  /* 0x0000002120207212 */ /* 0x000fc400078e3cff */
[C---:B------:R-:W-:Y:S02]  /*1e220*/  IADD3 R61, P2, R20.reuse, 0xb000, RZ ;  /* 0x0000b000143d7810 */ /* 0x040fe40007f5e0ff */
[----:B------:R-:W-:Y:S02]  /*1e230*/  IADD3.X R33, RZ, R21, RZ, P4, !PT ;  /* 0x00000015ff217210 */ /* 0x000fe400027fe4ff */
[C---:B------:R-:W-:Y:S02]  /*1e240*/  IADD3 R57, P3, R20.reuse, 0xa000, RZ ;  /* 0x0000a00014397810 */ /* 0x040fe40007f7e0ff */
[C---:B------:R-:W-:Y:S02]  /*1e250*/  IADD3 R45, P6, R20.reuse, 0x7000, RZ ;  /* 0x00007000142d7810 */ /* 0x040fe40007fde0ff */
[C---:B------:R-:W-:Y:S02]  /*1e260*/  IADD3 R49, P5, R20.reuse, 0x8000, RZ ;  /* 0x0000800014317810 */ /* 0x040fe40007fbe0ff */
[----:B------:R-:W-:-:S02]  /*1e270*/  IADD3 R53, P4, R20, 0x9000, RZ ;  /* 0x0000900014357810 */ /* 0x000fc40007f9e0ff */
[----:B------:R-:W-:Y:S02]  /*1e280*/  LOP3.LUT P0, RZ, R14, 0x3, RZ, 0xc0, !PT ;  /* 0x000000030eff7812 */ /* 0x000fe4000780c0ff */
[----:B------:R-:W-:Y:S02]  /*1e290*/  LOP3.LUT R60, R61, 0x380, RZ, 0xc0, !PT ;  /* 0x000003803d3c7812 */ /* 0x000fe400078ec0ff */
[----:B------:R-:W-:Y:S02]  /*1e2a0*/  LOP3.LUT R56, R57, 0x380, RZ, 0xc0, !PT ;  /* 0x0000038039387812 */ /* 0x000fe400078ec0ff */
[----:B------:R-:W-:Y:S02]  /*1e2b0*/  LEA R14, R86, R26, 0x7 ;  /* 0x0000001a560e7211 */ /* 0x000fe400078e38ff */
[----:B------:R-:W-:Y:S02]  /*1e2c0*/  LOP3.LUT R44, R45, 0x380, RZ, 0xc0, !PT ;  /* 0x000003802d2c7812 */ /* 0x000fe400078ec0ff */
[----:B------:R-:W-:Y:S01]  /*1e2d0*/  LOP3.LUT R48, R49, 0x380, RZ, 0xc0, !PT ;  /* 0x0000038031307812 */ /* 0x000fe200078ec0ff */
[----:B------:R-:W-:Y:S01]  /*1e2e0*/  VIADD R4, R14, 0x8 ;  /* 0x000000080e047836 */ /* 0x000fe20000000000 */
[----:B------:R-:W-:-:S02]  /*1e2f0*/  LOP3.LUT R52, R53, 0x380, RZ, 0xc0, !PT ;  /* 0x0000038035347812 */ /* 0x000fc400078ec0ff */
[----:B------:R-:W-:Y:S02]  /*1e300*/  LOP3.LUT R8, R7, 0x380, RZ, 0xc0, !PT ;  /* 0x0000038007087812 */ /* 0x000fe400078ec0ff */
[----:B------:R-:W-:Y:S02]  /*1e310*/  SHF.R.U64 R60, R60, 0x3, RZ ;  /* 0x000000033c3c7819 */ /* 0x000fe400000012ff */
[----:B------:R-:W-:Y:S02]  /*1e320*/  SHF.R.U64 R56, R56, 0x3, RZ ;  /* 0x0000000338387819 */ /* 0x000fe400000012ff */
[----:B------:R-:W-:Y:S02]  /*1e330*/  SHF.R.U64 R44, R44, 0x3, RZ ;  /* 0x000000032c2c7819 */ /* 0x000fe400000012ff */
[----:B------:R-:W-:Y:S02]  /*1e340*/  SHF.R.U64 R48, R48, 0x3, RZ ;  /* 0x0000000330307819 */ /* 0x000fe400000012ff */
[----:B------:R-:W-:-:S02]  /*1e350*/  SHF.R.U64 R52, R52, 0x3, RZ ;  /* 0x0000000334347819 */ /* 0x000fc400000012ff */
[----:B------:R-:W-:Y:S02]  /*1e360*/  SHF.R.U64 R8, R8, 0x3, RZ ;  /* 0x0000000308087819 */ /* 0x000fe400000012ff */
[----:B------:R-:W-:Y:S02]  /*1e370*/  LOP3.LUT R60, R60, R61, RZ, 0x3c, !PT ;  /* 0x0000003d3c3c7212 */ /* 0x000fe400078e3cff */
[----:B------:R-:W-:Y:S01]  /*1e380*/  LOP3.LUT R56, R56, R57, RZ, 0x3c, !PT ;  /* 0x0000003938387212 */ /* 0x000fe200078e3cff */
[--C-:B------:R-:W-:Y:S01]  /*1e390*/  IMAD.X R57, RZ, RZ, R21.reuse, P3 ;  /* 0x000000ffff397224 */ /* 0x100fe200018e0615 */
[----:B------:R-:W-:Y:S02]  /*1e3a0*/  IADD3.X R61, RZ, R21, RZ, P2, !PT ;  /* 0x00000015ff3d7210 */ /* 0x000fe400017fe4ff */
[----:B------:R-:W-:Y:S02]  /*1e3b0*/  LOP3.LUT R44, R44, R45, RZ, 0x3c, !PT ;  /* 0x0000002d2c2c7212 */ /* 0x000fe400078e3cff */
[----:B------:R-:W-:Y:S01]  /*1e3c0*/  LOP3.LUT R48, R48, R49, RZ, 0x3c, !PT ;  /* 0x0000003130307212 */ /* 0x000fe200078e3cff */
[--C-:B------:R-:W-:Y:S01]  /*1e3d0*/  IMAD.X R49, RZ, RZ, R21.reuse, P5 ;  /* 0x000000ffff317224 */ /* 0x100fe200028e0615 */
[----:B------:R-:W-:Y:S01]  /*1e3e0*/  LOP3.LUT R52, R52, R53, RZ, 0x3c, !PT ;  /* 0x0000003534347212 */ /* 0x000fe200078e3cff */
[----:B------:R-:W-:Y:S01]  /*1e3f0*/  IMAD.X R53, RZ, RZ, R21, P4 ;  /* 0x000000ffff357224 */ /* 0x000fe200020e0615 */
[----:B------:R-:W-:-:S02]  /*1e400*/  ISETP.GE.OR P2, PT, R14, R3, P0 ;  /* 0x000000030e00720c */ /* 0x000fc40000746670 */
[----:B------:R-:W-:Y:S02]  /*1e410*/  LOP3.LUT R8, R8, R7, RZ, 0x3c, !PT ;  /* 0x0000000708087212 */ /* 0x000fe400078e3cff */
[----:B------:R-:W-:Y:S02]  /*1e420*/  IADD3.X R45, RZ, R21, RZ, P6, !PT ;  /* 0x00000015ff2d7210 */ /* 0x000fe400037fe4ff */
[----:B------:R-:W-:Y:S02]  /*1e430*/  IADD3 R5, P3, R20, 0xf000, RZ ;  /* 0x0000f00014057810 */ /* 0x000fe40007f7e0ff */
[----:B------:R-:W-:Y:S02]  /*1e440*/  ISETP.GE.OR P0, PT, R4, R3, P0 ;  /* 0x000000030400720c */ /* 0x000fe40000706670 */
[C---:B------:R-:W-:Y:S01]  /*1e450*/  IADD3 R65, P6, R20.reuse, 0xc000, RZ ;  /* 0x0000c00014417810 */ /* 0x040fe20007fde0ff */
[----:B------:R-:W-:Y:S01]  /*1e460*/  IMAD.X R77, RZ, RZ, R21, P3 ;  /* 0x000000ffff4d7224 */ /* 0x000fe200018e0615 */
[C---:B------:R-:W-:Y:S01]  /*1e470*/  IADD3 R69, P5, R20.reuse, 0xd000, RZ ;  /* 0x0000d00014457810 */ /* 0x040fe20007fbe0ff */
[----:B0-----:R-:W-:Y:S01]  /*1e480*/  @!P2 ST.E desc[UR6][R54.64], R0 ;  /* 0x000000003600a985 */ /* 0x001fe2000c101906 */
[----:B------:R-:W-:-:S02]  /*1e490*/  IADD3 R73, P4, R20, 0xe000, RZ ;  /* 0x0000e00014497810 */ /* 0x000fc40007f9e0ff */
[----:B------:R-:W-:Y:S02]  /*1e4a0*/  LOP3.LUT R7, R20, 0x380, RZ, 0xc0, !PT ;  /* 0x0000038014077812 */ /* 0x000fe400078ec0ff */
[----:B------:R-:W-:Y:S02]  /*1e4b0*/  LOP3.LUT R4, R5, 0x380, RZ, 0xc0, !PT ;  /* 0x0000038005047812 */ /* 0x000fe400078ec0ff */
[----:B------:R-:W-:Y:S01]  /*1e4c0*/  LOP3.LUT R64, R65, 0x380, RZ, 0xc0, !PT ;  /* 0x0000038041407812 */ /* 0x000fe200078ec0ff */
[----:B--2---:R0:W-:Y:S01]  /*1e4d0*/  @!P0 ST.E desc[UR6][R58.64], R2 ;  /* 0x000000023a008985 */ /* 0x0041e2000c101906 */
[----:B------:R-:W-:Y:S02]  /*1e4e0*/  LOP3.LUT R68, R69, 0x380, RZ, 0xc0, !PT ;  /* 0x0000038045447812 */ /* 0x000fe400078ec0ff */
[----:B------:R-:W-:Y:S01]  /*1e4f0*/  LOP3.LUT R72, R73, 0x380, RZ, 0xc0, !PT ;  /* 0x0000038049487812 */ /* 0x000fe200078ec0ff */
[----:B------:R-:W5:Y:S01]  /*1e500*/  LD.E.128 R8, desc[UR6][R8.64] ;  /* 0x0000000608087980 */ /* 0x000f62000c101d00 */
[----:B------:R-:W-:-:S02]  /*1e510*/  SHF.R.U64 R7, R7, 0x3, RZ ;  /* 0x0000000307077819 */ /* 0x000fc400000012ff */
[----:B------:R-:W-:Y:S01]  /*1e520*/  SHF.R.U64 R4, R4, 0x3, RZ ;  /* 0x0000000304047819 */ /* 0x000fe200000012ff */
[----:B------:R-:W5:Y:S01]  /*1e530*/  LD.E.128 R12, desc[UR6][R12.64] ;  /* 0x000000060c0c7980 */ /* 0x000f62000c101d00 */
[----:B------:R-:W-:Y:S02]  /*1e540*/  SHF.R.U64 R64, R64, 0x3, RZ ;  /* 0x0000000340407819 */ /* 0x000fe400000012ff */
[----:B------:R-:W-:Y:S01]  /*1e550*/  SHF.R.U64 R68, R68, 0x3, RZ ;  /* 0x0000000344447819 */ /* 0x000fe200000012ff */
[----:B------:R-:W5:Y:S01]  /*1e560*/  LD.E.128 R24, desc[UR6][R24.64] ;  /* 0x0000000618187980 */ /* 0x000f62000c101d00 */
[----:B------:R-:W-:Y:S02]  /*1e570*/  SHF.R.U64 R72, R72, 0x3, RZ ;  /* 0x0000000348487819 */ /* 0x000fe400000012ff */
[----:B------:R-:W-:Y:S01]  /*1e580*/  LOP3.LUT R20, R7, R20, RZ, 0x3c, !PT ;  /* 0x0000001407147212 */ /* 0x000fe200078e3cff */
[----:B------:R-:W5:Y:S01]  /*1e590*/  LD.E.128 R32, desc[UR6][R32.64] ;  /* 0x0000000620207980 */ /* 0x000f62000c101d00 */
[----:B------:R-:W-:Y:S01]  /*1e5a0*/  LOP3.LUT R64, R64, R65, RZ, 0x3c, !PT ;  /* 0x0000004140407212 */ /* 0x000fe200078e3cff */
[--C-:B------:R-:W-:Y:S01]  /*1e5b0*/  IMAD.X R65, RZ, RZ, R21.reuse, P6 ;  /* 0x000000ffff417224 */ /* 0x100fe200030e0615 */
[----:B------:R-:W-:Y:S01]  /*1e5c0*/  LOP3.LUT R68, R68, R69, RZ, 0x3c, !PT ;  /* 0x0000004544447212 */ /* 0x000fe200078e3cff */
[----:B------:R-:W-:Y:S01]  /*1e5d0*/  IMAD.X R69, RZ, RZ, R21, P5 ;  /* 0x000000ffff457224 */ /* 0x000fe200028e0615 */
[----:B------:R-:W-:Y:S01]  /*1e5e0*/  LOP3.LUT R72, R72, R73, RZ, 0x3c, !PT ;  /* 0x0000004948487212 */ /* 0x000fe200078e3cff */
[----:B------:R-:W5:Y:S01]  /*1e5f0*/  LD.E.128 R36, desc[UR6][R36.64] ;  /* 0x0000000624247980 */ /* 0x000f62000c101d00 */
[----:B------:R-:W-:-:S02]  /*1e600*/  LOP3.LUT R76, R4, R5, RZ, 0x3c, !PT ;  /* 0x00000005044c7212 */ /* 0x000fc400078e3cff */
[----:B------:R-:W-:Y:S01]  /*1e610*/  IADD3.X R73, RZ, R21, RZ, P4, !PT ;  /* 0x00000015ff497210 */ /* 0x000fe200027fe4ff */
[----:B------:R2:W5:Y:S01]  /*1e620*/  LD.E.128 R4, desc[UR6][R20.64] ;  /* 0x0000000614047980 */ /* 0x000562000c101d00 */
[----:B0-----:R-:W-:-:S03]  /*1e630*/  LEA R2, R89, R219, 0x5 ;  /* 0x000000db59027211 */ /* 0x001fc600078e28ff */
[----:B------:R-:W5:Y:S04]  /*1e640*/  LD.E.128 R40, desc[UR6][R40.64] ;  /* 0x0000000628287980 */ /* 0x000f68000c101d00 */
[----:B------:R-:W5:Y:S01]  /*1e650*/  LD.E.128 R44, desc[UR6][R44.64] ;  /* 0x000000062c2c7980 */ /* 0x000f62000c101d00 */
[----:B--2---:R-:W-:-:S03]  /*1e660*/  IMAD R21, R81, UR4, RZ ;  /* 0x0000000451157c24 */ /* 0x004fc6000f8e02ff */
[----:B------:R-:W5:Y:S01]  /*1e670*/  LD.E.128 R48, desc[UR6][R48.64] ;  /* 0x0000000630307980 */ /* 0x000f62000c101d00 */
[C---:B------:R-:W-:Y:S02]  /*1e680*/  IMAD R81, R80.reuse, UR5, R21 ;  /* 0x0000000550517c24 */ /* 0x040fe4000f8e0215 */
[----:B------:R-:W-:Y:S01]  /*1e690*/  IMAD.WIDE.U32 R20, R80, UR4, RZ ;  /* 0x0000000450147c25 */ /* 0x000fe2000f8e00ff */
[----:B------:R-:W-:Y:S01]  /*1e6a0*/  ULDC.64 UR4, c[0x0][0xae8] ;  /* 0x0002ba0000047ab9 */ /* 0x000fe20000000a00 */
[----:B------:R-:W5:Y:S02]  /*1e6b0*/  LD.E.128 R52, desc[UR6][R52.64] ;  /* 0x0000000634347980 */ /* 0x000f64000c101d00 */
[----:B------:R-:W-:Y:S02]  /*1e6c0*/  IMAD.IADD R21, R21, 0x1, R81 ;  /* 0x0000000115157824 */ /* 0x000fe400078e0251 */
[----:B------:R-:W-:Y:S01]  /*1e6d0*/  IMAD R84, R84, UR4, RZ ;  /* 0x0000000454547c24 */ /* 0x000fe2000f8e02ff */
[----:B------:R-:W5:Y:S01]  /*1e6e0*/  LD.E.128 R56, desc[UR6][R56.64] ;  /* 0x0000000638387980 */ /* 0x000f62000c101d00 */
[----:B------:R-:W-:-:S02]  /*1e6f0*/  IMAD R2, R86, 0x80, R2 ;  /* 0x0000008056027824 */ /* 0x000fc400078e0202 */
[C---:B------:R-:W-:Y:S01]  /*1e700*/  IMAD R81, R88.reuse, UR5, R84 ;  /* 0x0000000558517c24 */ /* 0x040fe2000f8e0254 */
[----:B------:R-:W5:Y:S01]  /*1e710*/  LD.E.128 R60, desc[UR6][R60.64] ;  /* 0x000000063c3c7980 */ /* 0x000f62000c101d00 */
[----:B------:R-:W-:Y:S01]  /*1e720*/  IMAD.WIDE.U32 R20, R88, UR4, R20 ;  /* 0x0000000458147c25 */ /* 0x000fe2000f8e0014 */
[----:B------:R-:W-:Y:S02]  /*1e730*/  ULDC.64 UR4, c[0x0][0xaf0] ;  /* 0x0002bc0000047ab9 */ /* 0x000fe40000000a00 */
[----:B------:R-:W5:Y:S01]  /*1e740*/  LD.E.128 R64, desc[UR6][R64.64] ;  /* 0x0000000640407980 */ /* 0x000f62000c101d00 */
[----:B-1----:R-:W-:-:S03]  /*1e750*/  @P1 IMAD.HI.U32 R0, R2, R85, RZ ;  /* 0x0000005502001227 */ /* 0x002fc600078e00ff */
[----:B------:R-:W5:Y:S01]  /*1e760*/  LD.E.128 R68, desc[UR6][R68.64] ;  /* 0x0000000644447980 */ /* 0x000f62000c101d00 */
[----:B------:R-:W-:Y:S01]  /*1e770*/  IMAD.IADD R21, R21, 0x1, R81 ;  /* 0x0000000115157824 */ /* 0x000fe200078e0251 */
[----:B------:R-:W-:Y:S01]  /*1e780*/  MOV R81, R2 ;  /* 0x0000000200517202 */ /* 0x000fe20000000f00 */
[----:B------:R-:W-:Y:S01]  /*1e790*/  IMAD R28, R28, UR4, RZ ;  /* 0x000000041c1c7c24 */ /* 0x000fe2000f8e02ff */
[----:B------:R-:W-:Y:S01]  /*1e7a0*/  @P1 SHF.R.U32.HI R81, RZ, R87, R0 ;  /* 0x00000057ff511219 */ /* 0x000fe20000011600 */
[C---:B------:R-:W-:Y:S01]  /*1e7b0*/  IMAD.WIDE.U32 R20, R83.reuse, UR4, R20 ;  /* 0x0000000453147c25 */ /* 0x040fe2000f8e0014 */
[----:B------:R-:W5:Y:S02]  /*1e7c0*/  LD.E.128 R72, desc[UR6][R72.64] ;  /* 0x0000000648487980 */ /* 0x000f64000c101d00 */
[--C-:B------:R-:W-:Y:S01]  /*1e7d0*/  SHF.R.S32.HI R0, RZ, 0x1f, R81.reuse ;  /* 0x0000001fff007819 */ /* 0x100fe20000011451 */
[----:B------:R-:W-:Y:S01]  /*1e7e0*/  IMAD R85, R83, UR5, R28 ;  /* 0x0000000553557c24 */ /* 0x000fe2000f8e021c */
[----:B------:R-:W-:Y:S01]  /*1e7f0*/  ULDC.64 UR4, c[0x0][0xae0] ;  /* 0x0002b80000047ab9 */ /* 0x000fe20000000a00 */
[----:B------:R-:W-:Y:S01]  /*1e800*/  IMAD.MOV R83, RZ, RZ, -R81 ;  /* 0x000000ffff537224 */ /* 0x000fe200078e0a51 */
[----:B------:R-:W5:Y:S01]  /*1e810*/  LD.E.128 R76, desc[UR6][R76.64] ;  /* 0x000000064c4c7980 */ /* 0x000f62000c101d00 */
[----:B------:R-:W-:-:S02]  /*1e820*/  IMAD R0, R0, UR4, RZ ;  /* 0x0000000400007c24 */ /* 0x000fc4000f8e02ff */
[----:B------:R-:W-:Y:S01]  /*1e830*/  IMAD R83, R82, R83, R2 ;  /* 0x0000005352537224 */ /* 0x000fe200078e0202 */
[----:B------:R-:W-:Y:S01]  /*1e840*/  @!PT LDS RZ, [RZ] ;  /* 0x00000000fffff984 */ /* 0x000fe20000000800 */
[----:B------:R-:W-:Y:S01]  /*1e850*/  @!PT LDS RZ, [RZ] ;  /* 0x00000000fffff984 */ /* 0x000fe20000000800 */
[----:B------:R-:W-:Y:S01]  /*1e860*/  @!PT LDS RZ, [RZ] ;  /* 0x00000000fffff984 */ /* 0x000fe20000000800 */
[----:B------:R-:W-:Y:S01]  /*1e870*/  @!PT LDS RZ, [RZ] ;  /* 0x00000000fffff984 */ /* 0x000fe20000000800 */
[----:B------:R0:W-:Y:S06]  /*1e880*/  MEMBAR.ALL.CTA ;  /* 0x0000000000007992 */ /* 0x0001ec0000008000 */
[----:B0-----:R-:W0:Y:S01]  /*1e890*/  FENCE.VIEW.ASYNC.S ;  /* 0x00000000000073c6 */ /* 0x001e220000000000 */
[----:B------:R-:W-:Y:S02]  /*1e8a0*/  IMAD.IADD R21, R21, 0x1, R85 ;  /* 0x0000000115157824 */ /* 0x000fe400078e0255 */
[C---:B------:R-:W-:Y:S01]  /*1e8b0*/  IMAD R85, R81.reuse, UR5, R0 ;  /* 0x0000000551557c24 */ /* 0x040fe2000f8e0200 */
[----:B------:R-:W-:Y:S01]  /*1e8c0*/  SHF.R.S32.HI R0, RZ, 0x1f, R83 ;  /* 0x0000001fff007819 */ /* 0x000fe20000011453 */
[----:B------:R-:W-:Y:S01]  /*1e8d0*/  IMAD.WIDE.U32 R20, R81, UR4, R20 ;  /* 0x0000000451147c25 */ /* 0x000fe2000f8e0014 */
[----:B------:R-:W-:Y:S01]  /*1e8e0*/  ULDC.64 UR4, c[0x0][0xad8] ;  /* 0x0002b60000047ab9 */ /* 0x000fe20000000a00 */
[----:B------:R-:W-:-:S02]  /*1e8f0*/  LEA R86, R86, R219, 0x7 ;  /* 0x000000db56567211 */ /* 0x000fc400078e38ff */
[----:B------:R-:W-:Y:S02]  /*1e900*/  IMAD.IADD R21, R21, 0x1, R85 ;  /* 0x0000000115157824 */ /* 0x000fe400078e0255 */
[----:B------:R-:W-:Y:S02]  /*1e910*/  IMAD R2, R0, UR4, RZ ;  /* 0x0000000400027c24 */ /* 0x000fe4000f8e02ff */
[C---:B------:R-:W-:Y:S02]  /*1e920*/  VIADD R0, R86.reuse, 0x20 ;  /* 0x0000002056007836 */ /* 0x040fe40000000000 */
[C---:B------:R-:W-:Y:S02]  /*1e930*/  IMAD R81, R83.reuse, UR5, R2 ;  /* 0x0000000553517c24 */ /* 0x040fe4000f8e0202 */
[----:B------:R-:W-:Y:S01]  /*1e940*/  IMAD.WIDE.U32 R20, R83, UR4, R20 ;  /* 0x0000000453147c25 */ /* 0x000fe2000f8e0014 */
[----:B------:R-:W-:Y:S01]  /*1e950*/  ISETP.GE.AND P2, PT, R86, R3, PT ;  /* 0x000000035600720c */ /* 0x000fe20003f46270 */
[----:B------:R-:W-:-:S02]  /*1e960*/  ULDC.64 UR4, c[0x0][0xa80] ;  /* 0x0002a00000047ab9 */ /* 0x000fc40000000a00 */
[----:B------:R-:W-:Y:S01]  /*1e970*/  VIADD R2, R86, 0x40 ;  /* 0x0000004056027836 */ /* 0x000fe20000000000 */
[-C--:B------:R-:W-:Y:S01]  /*1e980*/  ISETP.GE.AND P1, PT, R0, R3.reuse, PT ;  /* 0x000000030000720c */ /* 0x080fe20003f26270 */
[----:B------:R-:W-:Y:S01]  /*1e990*/  IMAD.IADD R21, R21, 0x1, R81 ;  /* 0x0000000115157824 */ /* 0x000fe200078e0251 */
[----:B------:R-:W-:Y:S02]  /*1e9a0*/  LEA R28, P3, R20, UR4, 0x1 ;  /* 0x00000004141c7c11 */ /* 0x000fe4000f8608ff */
[----:B------:R-:W-:Y:S02]  /*1e9b0*/  IADD3 R0, R22, 0x38820, RZ ;  /* 0x0003882016007810 */ /* 0x000fe40007ffe0ff */
[----:B------:R-:W-:Y:S02]  /*1e9c0*/  ISETP.GE.AND P0, PT, R2, R3, PT ;  /* 0x000000030200720c */ /* 0x000fe40003f06270 */
[----:B------:R-:W-:Y:S02]  /*1e9d0*/  LEA.HI.X R2, R20, UR5, R21, 0x1, P3 ;  /* 0x0000000514027c11 */ /* 0x000fe400098f0c15 */
[----:B------:R-:W-:Y:S01]  /*1e9e0*/  PRMT R0, RZ, 0x654, R0 ;  /* 0x00000654ff007816 */ /* 0x000fe20000000000 */
[----:B0-----:R0:W1:Y:S03]  /*1e9f0*/  SHFL.IDX PT, R84, R28, RZ, 0x181f ;  /* 0x00181fff1c547589 */ /* 0x00106600000e0000 */
[----:B------:R0:W-:Y:S01]  /*1ea00*/  SYNCS.ARRIVE.TRANS64.RED.A1T0 RZ, [R0+URZ], RZ ;  /* 0x000000ff00ff79a7 */ /* 0x0001e2000810043f */
[----:B------:R0:W2:Y:S01]  /*1ea10*/  SHFL.IDX PT, R85, R2, RZ, 0x181f ;  /* 0x00181fff02557589 */ /* 0x0000a200000e0000 */
[----:B------:R-:W-:Y:S05]  /*1ea20*/  @P2 BRA `(.L_x_659) ;  /* 0x0000000000482947 */ /* 0x000fea0003800000 */
[----:B------:R-:W-:Y:S01]  /*1ea30*/  ULDC UR4, c[0x0][0xac8] ;  /* 0x0002b20000047ab9 */ /* 0x000fe20000000800 */
[----:B------:R-:W-:Y:S01]  /*1ea40*/  ULDC.64 UR6, c[0x0][0x208] ;  /* 0x0000820000067ab9 */ /* 0x000fe20000000a00 */
        /* <DEDUP_REMOVED lines=16> */
.L_x_659:
[----:B------:R-:W-:Y:S05]  /*1eb50*/  BSYNC B1 ;  /* 0x0000000000017941 */ /* 0x000fea0003800000 */
.L_x_658:
[----:B---3-5:R3:W4:Y:S01]  /*1eb60*/  SHFL.IDX PT, R33, R2, 0x1, 0x181f ;  /* 0x00381f0002217f89 */ /* 0x02872200000e0000 */
[----:B------:R-:W-:Y:S03]  /*1eb70*/  BSSY B1, `(.L_x_660) ;  /* 0x0000015000017945 */ /* 0x000fe60003800000 */
[----:B------:R3:W0:Y:S01]  /*1eb80*/  SHFL.IDX PT, R32, R28, 0x1, 0x181f ;  /* 0x00381f001c207f89 */ /* 0x00062200000e0000 */
[----:B------:R-:W-:Y:S05]  /*1eb90*/  @P1 BRA `(.L_x_661) ;  /* 0x0000000000481947 */ /* 0x000fea0003800000 */
[----:B------:R-:W-:Y:S01]  /*1eba0*/  ULDC UR4, c[0x0][0xac8] ;  /* 0x0002b20000047ab9 */ /* 0x000fe20000000800 */
[----:B------:R-:W-:Y:S01]  /*1ebb0*/  ULDC.64 UR6, c[0x0][0x208] ;  /* 0x0000820000067ab9 */ /* 0x000fe20000000a00 */
[----:B------:R-:W-:Y:S02]  /*1ebc0*/  ISETP.GE.AND P4, PT, R16, UR4, PT ;  /* 0x0000000410007c0c */ /* 0x000fe4000bf86270 */
[----:B------:R-:W-:Y:S02]  /*1ebd0*/  ISETP.GE.AND P3, PT, R213, UR4, PT ;  /* 0x00000004d5007c0c */ /* 0x000fe4000bf66270 */
[----:B------:R-:W-:Y:S02]  /*1ebe0*/  ISETP.GE.AND P2, PT, R18, UR4, PT ;  /* 0x0000000412007c0c */ /* 0x000fe4000bf46270 */
[----:B------:R-:W-:-:S07]  /*1ebf0*/  ISETP.GE.AND P1, PT, R19, UR4, PT ;  /* 0x0000000413007c0c */ /* 0x000fce000bf26270 */
[CC--:B0-----:R-:W-:Y:S02]  /*1ec00*/  @!P4 LEA R4, P6, R16.reuse, R32.reuse, 0x1 ;  /* 0x000000201004c211 */ /* 0x0c1fe400078c08ff */
[CC--:B------:R-:W-:Y:S02]  /*1ec10*/  @!P3 LEA R6, P5, R23.reuse, R32.reuse, 0x1 ;  /* 0x000000201706b211 */ /* 0x0c0fe400078a08ff */
[-C--:B----4-:R-:W-:Y:S02]  /*1ec20*/  @!P4 LEA.HI.X R5, R16, R33.reuse, R17, 0x1, P6 ;  /* 0x000000211005c211 */ /* 0x090fe400030f0c11 */
[-C--:B------:R-:W-:Y:S02]  /*1ec30*/  @!P2 LEA R20, P6, R18, R32.reuse, 0x1 ;  /* 0x000000201214a211 */ /* 0x080fe400078c08ff */
        /* <DEDUP_REMOVED lines=8> */
.L_x_661:
[----:B------:R-:W-:Y:S05]  /*1ecc0*/  BSYNC B1 ;  /* 0x0000000000017941 */ /* 0x000fea0003800000 */
.L_x_660:
[----:B0-----:R0:W0:Y:S01]  /*1ecd0*/  SHFL.IDX PT, R11, R2, 0x2, 0x181f ;  /* 0x00581f00020b7f89 */ /* 0x00102200000e0000 */
        /* <DEDUP_REMOVED lines=9> */
[-C--:B0-----:R-:W-:Y:S02]  /*1ed70*/  @!P3 LEA R4, P6, R16, R10.reuse, 0x1 ;  /* 0x0000000a1004b211 */ /* 0x081fe400078c08ff */
[-C--:B------:R-:W-:Y:S02]  /*1ed80*/  @!P2 LEA R6, P5, R23, R10.reuse, 0x1 ;  /* 0x0000000a1706a211 */ /* 0x080fe400078a08ff */
[-C--:B------:R-:W-:Y:S02]  /*1ed90*/  @!P1 LEA R8, P4, R18, R10.reuse, 0x1 ;  /* 0x0000000a12089211 */ /* 0x080fe400078808ff */
[-C--:B------:R-:W-:Y:S02]  /*1eda0*/  @!P3 LEA.HI.X R5, R16, R11.reuse, R17, 0x1, P6 ;  /* 0x0000000b1005b211 */ /* 0x080fe400030f0c11 */
        /* <DEDUP_REMOVED lines=8> */
.L_x_663:
[----:B------:R-:W-:Y:S05]  /*1ee30*/  BSYNC B1 ;  /* 0x0000000000017941 */ /* 0x000fea0003800000 */
.L_x_662:
[----:B------:R-:W-:Y:S01]  /*1ee40*/  IADD3 R0, R86, 0x60, RZ ;  /* 0x0000006056007810 */ /* 0x000fe20007ffe0ff */
[----:B0-----:R0:W0:Y:S03]  /*1ee50*/  SHFL.IDX PT, R9, R2, 0x3, 0x181f ;  /* 0x00781f0002097f89 */ /* 0x00102600000e0000 */
[----:B------:R-:W-:Y:S01]  /*1ee60*/  ISETP.GE.AND P0, PT, R0, R3, PT ;  /* 0x000000030000720c */ /* 0x000fe20003f06270 */
[----:B---3--:R-:W3:-:S12]  /*1ee70*/  SHFL.IDX PT, R28, R28, 0x3, 0x181f ;  /* 0x00781f001c1c7f89 */ /* 0x008ed800000e0000 */
[----:B------:R-:W-:Y:S05]  /*1ee80*/  @P0 BRA `(.L_x_664) ;  /* 0x0000000c00c00947 */ /* 0x000fea0003800000 */
[----:B------:R-:W-:Y:S01]  /*1ee90*/  ULDC UR4, c[0x0][0xac8] ;  /* 0x0002b20000047ab9 */ /* 0x000fe20000000800 */
[----:B------:R-:W-:Y:S01]  /*1eea0*/  ULDC.64 UR6, c[0x0][0x208] ;  /* 0x0000820000067ab9 */ /* 0x000fe20000000a00 */
[----:B------:R-:W-:Y:S02]  /*1eeb0*/  ISETP.GE.AND P3, PT, R16, UR4, PT ;  /* 0x0000000410007c0c */ /* 0x000fe4000bf66270 */
[----:B------:R-:W-:Y:S02]  /*1eec0*/  ISETP.GE.AND P4, PT, R213, UR4, PT ;  /* 0x00000004d5007c0c */ /* 0x000fe4000bf86270 */
[----:B------:R-:W-:-:S09]  /*1eed0*/  ISETP.GE.AND P5, PT, R18, UR4, PT ;  /* 0x0000000412007c0c */ /* 0x000fd2000bfa6270 */
[CC--:B0--3--:R-:W-:Y:S02]  /*1eee0*/  @!P3 LEA R2, P0, R16.reuse, R28.reuse, 0x1 ;  /* 0x0000001c1002b211 */ /* 0x0c9fe400078008ff */
[-C--:B------:R-:W-:Y:S02]  /*1eef0*/  @!P4 LEA R4, P1, R23, R28.reuse, 0x1 ;  /* 0x0000001c1704c211 */ /* 0x080fe400078208ff */
[-C--:B------:R-:W-:Y:S02]  /*1ef00*/  @!P3 LEA.HI.X R3, R16, R9.reuse, R17, 0x1, P0 ;  /* 0x000000091003b211 */ /* 0x080fe400000f0c11 */
[----:B------:R-:W-:Y:S02]  /*1ef10*/  ISETP.GE.AND P0, PT, R19, UR4, PT ;  /* 0x0000000413007c0c */ /* 0x000fe4000bf06270 */
[----:B------:R-:W-:Y:S01]  /*1ef20*/  @!P5 LEA R6, P2, R18, R28, 0x1 ;  /* 0x0000001c1206d211 */ /* 0x000fe200078408ff */
[----:B------:R0:W-:Y:S01]  /*1ef30*/  @!P3 ST.E.128 desc[UR6][R2.64], R24 ;  /* 0x000000180200b985 */ /* 0x0001e2000c101d06 */
[----:B------:R-:W-:-:S02]  /*1ef40*/  @!P4 LEA.HI.X R5, R23, R9, R216, 0x1, P1 ;  /* 0x000000091705c211 */ /* 0x000fc400008f0cd8 */
[----:B------:R-:W-:-:S03]  /*1ef50*/  @!P5 LEA.HI.X R7, R18, R9, R218, 0x1, P2 ;  /* 0x000000091207d211 */ /* 0x000fc600010f0cda */
[----:B------:R0:W-:Y:S04]  /*1ef60*/  @!P4 ST.E.128 desc[UR6][R4.64], R44 ;  /* 0x0000002c0400c985 */ /* 0x0001e8000c101d06 */
[----:B------:R0:W-:Y:S01]  /*1ef70*/  @!P5 ST.E.128 desc[UR6][R6.64], R60 ;  /* 0x0000003c0600d985 */ /* 0x0001e2000c101d06 */
[----:B------:R-:W-:Y:S05]  /*1ef80*/  @P0 BRA `(.L_x_664) ;  /* 0x0000000c00800947 */ /* 0x000fea0003800000 */
[----:B0-----:R-:W-:Y:S01]  /*1ef90*/  LEA R2, P0, R19, R28, 0x1 ;  /* 0x0000001c13027211 */ /* 0x001fe200078008ff */
[----:B------:R-:W-:-:S03]  /*1efa0*/  ULDC.64 UR4, c[0x0][0x208] ;  /* 0x0000820000047ab9 */ /* 0x000fc60000000a00 */
[----:B------:R-:W-:-:S05]  /*1efb0*/  LEA.HI.X R3, R19, R9, R217, 0x1, P0 ;  /* 0x0000000913037211 */ /* 0x000fca00000f0cd9 */
[----:B------:R0:W-:Y:S01]  /*1efc0*/  ST.E.128 desc[UR4][R2.64], R76 ;  /* 0x0000004c02007985 */ /* 0x0001e2000c101d04 */
[----:B------:R-:W-:Y:S05]  /*1efd0*/  BRA `(.L_x_664) ;  /* 0x0000000c006c7947 */ /* 0x000fea0003800000 */
.L_x_656:
[----:B------:R-:W3:Y:S01]  /*1efe0*/  LDL R9, [R1+0x64] ;  /* 0x0000640001097983 */ /* 0x000ee20000100800 */
[----:B------:R-:W-:Y:S01]  /*1eff0*/  ULDC.64 UR4, c[0x0][0xc00] ;  /* 0x0003000000047ab9 */ /* 0x000fe20000000a00 */
[----:B------:R-:W4:Y:S01]  /*1f000*/  LDC R25, c[0x0][0xbe8] ;  /* 0x0002fa00ff197b82 */ /* 0x000f220000000800 */
[----:B------:R-:W-:Y:S01]  /*1f010*/  ISETP.NE.U32.AND P0, PT, RZ, UR4, PT ;  /* 0x00000004ff007c0c */ /* 0x000fe2000bf05070 */
[----:B0-----:R-:W-:Y:S01]  /*1f020*/  IMAD.MOV.U32 R6, RZ, RZ, RZ ;  /* 0x000000ffff067224 */ /* 0x001fe200078e00ff */
[----:B------:R-:W-:Y:S02]  /*1f030*/  ULDC.64 UR6, c[0x0][0x208] ;  /* 0x0000820000067ab9 */ /* 0x000fe40000000a00 */
[----:B------:R-:W-:Y:S01]  /*1f040*/  ISETP.NE.AND.EX P0, PT, RZ, UR5, PT, P0 ;  /* 0x00000005ff007c0c */ /* 0x000fe2000bf05300 */
[----:B------:R-:W0:Y:S02]  /*1f050*/  S2R R7, SR_TID.X ;  /* 0x0000000000077919 */ /* 0x000e240000002100 */
[----:B0-----:R-:W-:-:S05]  /*1f060*/  VIADD R8, R7, 0xffffff80 ;  /* 0xffffff8007087836 */ /* 0x001fca0000000000 */
[----:B------:R-:W-:Y:S01]  /*1f070*/  ISETP.GE.AND P3, PT, R8, 0x80, PT ;  /* 0x000000800800780c */ /* 0x000fe20003f66270 */
[----:B---3--:R-:W-:Y:S01]  /*1f080*/  IMAD.SHL.U32 R4, R9, 0x4, RZ ;  /* 0x0000000409047824 */ /* 0x008fe200078e00ff */
[----:B------:R-:W-:-:S04]  /*1f090*/  SHF.R.S32.HI R12, RZ, 0x1f, R9 ;  /* 0x0000001fff0c7819 */ /* 0x000fc80000011409 */
[----:B------:R-:W-:Y:S02]  /*1f0a0*/  IADD3 R2, P1, R4, UR4, RZ ;  /* 0x0000000404027c10 */ /* 0x000fe4000ff3e0ff */
[----:B------:R-:W-:-:S04]  /*1f0b0*/  SHF.L.U64.HI R0, R9, 0x2, R12 ;  /* 0x0000000209007819 */ /* 0x000fc8000001020c */
[----:B------:R-:W-:Y:S01]  /*1f0c0*/  IADD3.X R3, R0, UR5, RZ, P1, !PT ;  /* 0x0000000500037c10 */ /* 0x000fe20008ffe4ff */
[----:B------:R-:W-:Y:S02]  /*1f0d0*/  ULDC.64 UR4, c[0x0][0xc08] ;  /* 0x0003020000047ab9 */ /* 0x000fe40000000a00 */
[----:B------:R-:W-:Y:S02]  /*1f0e0*/  ISETP.NE.U32.AND P1, PT, RZ, UR4, PT ;  /* 0x00000004ff007c0c */ /* 0x000fe4000bf25070 */
[----:B------:R0:W5:Y:S02]  /*1f0f0*/  @P0 LDG.E R6, desc[UR6][R2.64] ;  /* 0x0000000602060981 */ /* 0x000164000c1e1900 */
[----:B------:R-:W-:-:S13]  /*1f100*/  ISETP.NE.AND.EX P1, PT, RZ, UR5, PT, P1 ;  /* 0x00000005ff007c0c */ /* 0x000fda000bf25310 */
[----:B------:R-:W-:Y:S01]  /*1f110*/  @P1 IADD3 R4, P2, R4, UR4, RZ ;  /* 0x0000000404041c10 */ /* 0x000fe2000ff5e0ff */
[----:B------:R-:W-:-:S03]  /*1f120*/  ULDC UR4, c[0x0][0xa88] ;  /* 0x0002a20000047ab9 */ /* 0x000fc60000000800 */
[----:B------:R-:W-:Y:S02]  /*1f130*/  @P1 IADD3.X R5, R0, UR5, RZ, P2, !PT ;  /* 0x0000000500051c10 */ /* 0x000fe400097fe4ff */
[----:B----4-:R-:W-:Y:S02]  /*1f140*/  ISETP.NE.AND P2, PT, R25, 0x1, PT ;  /* 0x000000011900780c */ /* 0x010fe40003f45270 */
[----:B------:R-:W-:-:S06]  /*1f150*/  MOV R0, UR4 ;  /* 0x0000000400007c02 */ /* 0x000fcc0008000f00 */
[----:B------:R0:W5:Y:S05]  /*1f160*/  @P1 LDG.E R0, desc[UR6][R4.64] ;  /* 0x0000000604001981 */ /* 0x00016a000c1e1900 */
[----:B-1----:R-:W1:Y:S08]  /*1f170*/  @P2 LDC R14, c[0x0][0xbec] ;  /* 0x0002fb00ff0e2b82 */ /* 0x002e700000000800 */
[----:B------:R-:W3:Y:S01]  /*1f180*/  @P2 LDC R27, c[0x0][0xbf0] ;  /* 0x0002fc00ff1b2b82 */ /* 0x000ee20000000800 */
[----:B0-----:R-:W-:Y:S05]  /*1f190*/  @P1 BRA `(.L_x_665) ;  /* 0x0000000000141947 */ /* 0x001fea0003800000 */
[----:B------:R-:W-:Y:S05]  /*1f1a0*/  @!P0 BRA `(.L_x_665) ;  /* 0x0000000000108947 */ /* 0x000fea0003800000 */
[----:B------:R-:W-:Y:S02]  /*1f1b0*/  ULDC.64 UR4, c[0x0][0x208] ;  /* 0x0000820000047ab9 */ /* 0x000fe40000000a00 */
[----:B------:R-:W4:Y:S04]  /*1f1c0*/  LDG.E R5, desc[UR4][R2.64] ;  /* 0x0000000402057981 */ /* 0x000f28000c1e1900 */
[----:B-----5:R-:W4:Y:S02]  /*1f1d0*/  LDG.E R0, desc[UR4][R2.64+0x4] ;  /* 0x0000040402007981 */ /* 0x020f24000c1e1900 */
[----:B----4-:R-:W-:-:S07]  /*1f1e0*/  IMAD.IADD R0, R0, 0x1, -R5 ;  /* 0x0000000100007824 */ /* 0x010fce00078e0a05 */
.L_x_665:
[----:B------:R-:W4:Y:S04]  /*1f1f0*/  LDL R24, [R1+0x6c] ;  /* 0x00006c0001187983 */ /* 0x000f280000100800 */
[----:B------:R0:W5:Y:S01]  /*1f200*/  LDL R20, [R1+0x78] ;  /* 0x0000780001147983 */ /* 0x0001620000100800 */
[----:B------:R-:W-:Y:S01]  /*1f210*/  BSSY B1, `(.L_x_666) ;  /* 0x000002e000017945 */ /* 0x000fe20003800000 */
[----:B------:R-:W-:Y:S02]  /*1f220*/  SEL R13, R9, RZ, !P0 ;  /* 0x000000ff090d7207 */ /* 0x000fe40004000000 */
[----:B------:R-:W-:Y:S02]  /*1f230*/  SEL R12, R12, RZ, !P0 ;  /* 0x000000ff0c0c7207 */ /* 0x000fe40004000000 */
[----:B-----5:R-:W-:-:S02]  /*1f240*/  SHF.R.S32.HI R11, RZ, 0x1f, R6 ;  /* 0x0000001fff0b7819 */ /* 0x020fc40000011406 */
[----:B----4-:R-:W-:Y:S01]  /*1f250*/  SHF.R.S32.HI R10, RZ, 0x1f, R24 ;  /* 0x0000001fff0a7819 */ /* 0x010fe20000011418 */
[----:B0-----:R-:W-:Y:S06]  /*1f260*/  @P3 BRA `(.L_x_667) ;  /* 0x0000000000a03947 */ /* 0x001fec0003800000 */
[----:B------:R-:W0:Y:S01]  /*1f270*/  LDC R9, c[0x0][0xbe8] ;  /* 0x0002fa00ff097b82 */ /* 0x000e220000000800 */
[----:B------:R-:W-:-:S05]  /*1f280*/  LEA R2, R20, R7, 0x7 ;  /* 0x0000000714027211 */ /* 0x000fca00078e38ff */
[----:B------:R-:W-:Y:S02]  /*1f290*/  VIADD R8, R2, 0xffffff80 ;  /* 0xffffff8002087836 */ /* 0x000fe40000000000 */
[----:B0-----:R-:W-:-:S05]  /*1f2a0*/  IMAD R3, R0, R9, RZ ;  /* 0x0000000900037224 */ /* 0x001fca00078e02ff */
[----:B------:R-:W-:-:S13]  /*1f2b0*/  ISETP.GE.AND P0, PT, R8, R3, PT ;  /* 0x000000030800720c */ /* 0x000fda0003f06270 */
[----:B------:R-:W-:Y:S05]  /*1f2c0*/  @P0 BRA `(.L_x_667) ;  /* 0x0000000000880947 */ /* 0x000fea0003800000 */
[----:B------:R-:W-:Y:S01]  /*1f2d0*/  ISETP.NE.AND P0, PT, R9, 0x1, PT ;  /* 0x000000010900780c */ /* 0x000fe20003f05270 */
[----:B------:R-:W-:Y:S01]  /*1f2e0*/  ULDC.64 UR4, c[0x0][0xb90] ;  /* 0x0002e40000047ab9 */ /* 0x000fe20000000a00 */
[----:B------:R-:W-:Y:S01]  /*1f2f0*/  MOV R2, R6 ;  /* 0x0000000600027202 */ /* 0x000fe20000000f00 */
[----:B------:R-:W-:Y:S01]  /*1f300*/  IMAD R7, R10, UR4, RZ ;  /* 0x000000040a077c24 */ /* 0x000fe2000f8e02ff */
[----:B------:R-:W-:Y:S01]  /*1f310*/  ULDC.64 UR6, c[0x0][0x208] ;  /* 0x0000820000067ab9 */ /* 0x000fe20000000a00 */
[----:B------:R-:W-:Y:S02]  /*1f320*/  IMAD.MOV.U32 R3, RZ, RZ, R11 ;  /* 0x000000ffff037224 */ /* 0x000fe400078e000b */
[----:B------:R-:W-:Y:S02]  /*1f330*/  IMAD.MOV.U32 R5, RZ, RZ, R8 ;  /* 0x000000ffff057224 */ /* 0x000fe400078e0008 */
[----:B------:R-:W-:-:S04]  /*1f340*/  IMAD.WIDE.U32 R2, R24, UR4, R2 ;  /* 0x0000000418027c25 */ /* 0x000fc8000f8e0002 */
[----:B------:R-:W0:Y:S01]  /*1f350*/  @P0 LDC R15, c[0x0][0xbec] ;  /* 0x0002fb00ff0f0b82 */ /* 0x000e220000000800 */
[----:B------:R-:W-:Y:S01]  /*1f360*/  IMAD R7, R24, UR5, R7 ;  /* 0x0000000518077c24 */ /* 0x000fe2000f8e0207 */
[----:B------:R-:W-:-:S03]  /*1f370*/  ULDC.64 UR4, c[0x0][0xb98] ;  /* 0x0002e60000047ab9 */ /* 0x000fc60000000a00 */
[----:B------:R-:W-:-:S03]  /*1f380*/  IMAD.IADD R3, R3, 0x1, R7 ;  /* 0x0000000103037824 */ /* 0x000fc600078e0207 */
[----:B------:R-:W4:Y:S01]  /*1f390*/  @P0 LDC R21, c[0x0][0xbf0] ;  /* 0x0002fc00ff150b82 */ /* 0x000f220000000800 */
[----:B------:R-:W-:-:S04]  /*1f3a0*/  IMAD.WIDE.U32 R2, R13, UR4, R2 ;  /* 0x000000040d027c25 */ /* 0x000fc8000f8e0002 */
[----:B0-----:R-:W-:-:S05]  /*1f3b0*/  @P0 IMAD.HI.U32 R4, R8, R15, RZ ;  /* 0x0000000f08040227 */ /* 0x001fca00078e00ff */
[----:B----4-:R-:W-:Y:S01]  /*1f3c0*/  @P0 SHF.R.U32.HI R5, RZ, R21, R4 ;  /* 0x00000015ff050219 */ /* 0x010fe20000011604 */
[----:B------:R-:W-:-:S03]  /*1f3d0*/  IMAD R4, R12, UR4, RZ ;  /* 0x000000040c047c24 */ /* 0x000fc6000f8e02ff */
[C---:B------:R-:W-:Y:S02]  /*1f3e0*/  IADD3 R7, -R5.reuse, RZ, RZ ;  /* 0x000000ff05077210 */ /* 0x040fe40007ffe1ff */
[----:B------:R-:W-:-:S03]  /*1f3f0*/  IADD3 R2, P0, R5, R2, RZ ;  /* 0x0000000205027210 */ /* 0x000fc60007f1e0ff */
[----:B------:R-:W-:Y:S01]  /*1f400*/  IMAD R7, R9, R7, R8 ;  /* 0x0000000709077224 */ /* 0x000fe200078e0208 */
[----:B------:R-:W-:Y:S01]  /*1f410*/  SHF.R.S32.HI R9, RZ, 0x1f, R5 ;  /* 0x0000001fff097819 */ /* 0x000fe20000011405 */
[----:B------:R-:W-:Y:S01]  /*1f420*/  IMAD R8, R13, UR5, R4 ;  /* 0x000000050d087c24 */ /* 0x000fe2000f8e0204 */
[----:B------:R-:W-:Y:S02]  /*1f430*/  ULDC.64 UR4, c[0x0][0xb88] ;  /* 0x0002e20000047ab9 */ /* 0x000fe40000000a00 */
[----:B------:R-:W-:Y:S02]  /*1f440*/  SHF.R.S32.HI R4, RZ, 0x1f, R7 ;  /* 0x0000001fff047819 */ /* 0x000fe40000011407 */
[----:B------:R-:W-:-:S03]  /*1f450*/  IADD3.X R3, R9, R3, R8, P0, !PT ;  /* 0x0000000309037210 */ /* 0x000fc600007fe408 */
[----:B------:R-:W-:Y:S02]  /*1f460*/  IMAD R4, R4, UR4, RZ ;  /* 0x0000000404047c24 */ /* 0x000fe4000f8e02ff */
[----:B------:R-:W-:-:S04]  /*1f470*/  IMAD.WIDE.U32 R2, R7, UR4, R2 ;  /* 0x0000000407027c25 */ /* 0x000fc8000f8e0002 */
[----:B------:R-:W-:Y:S01]  /*1f480*/  IMAD R5, R7, UR5, R4 ;  /* 0x0000000507057c24 */ /* 0x000fe2000f8e0204 */
[----:B------:R-:W-:Y:S02]  /*1f490*/  ULDC.64 UR4, c[0x0][0xb50] ;  /* 0x0002d40000047ab9 */ /* 0x000fe40000000a00 */
[----:B------:R-:W-:Y:S01]  /*1f4a0*/  LEA R4, P0, R2, UR4, 0x2 ;  /* 0x0000000402047c11 */ /* 0x000fe2000f8010ff */
[----:B------:R-:W-:-:S05]  /*1f4b0*/  IMAD.IADD R3, R3, 0x1, R5 ;  /* 0x0000000103037824 */ /* 0x000fca00078e0205 */
[----:B------:R-:W-:Y:S01]  /*1f4c0*/  LEA.HI.X R5, R2, UR5, R3, 0x2, P0 ;  /* 0x0000000502057c11 */ /* 0x000fe200080f1403 */
[----:B------:R-:W-:-:S05]  /*1f4d0*/  IMAD.MOV.U32 R3, RZ, RZ, -0x800000 ;  /* 0xff800000ff037424 */ /* 0x000fca00078e00ff */
[----:B------:R0:W-:Y:S02]  /*1f4e0*/  STG.E desc[UR6][R4.64], R3 ;  /* 0x0000000304007986 */ /* 0x0001e4000c101906 */
.L_x_667:
[----:B------:R-:W-:Y:S05]  /*1f4f0*/  BSYNC B1 ;  /* 0x0000000000017941 */ /* 0x000fea0003800000 */
.L_x_666:
[----:B0-----:R-:W4:Y:S01]  /*1f500*/  LDL R4, [R1+0x68] ;  /* 0x0000680001047983 */ /* 0x001f220000100800 */
[----:B------:R-:W-:Y:S01]  /*1f510*/  ULDC.64 UR4, c[0x0][0xaa0] ;  /* 0x0002a80000047ab9 */ /* 0x000fe20000000a00 */
[----:B------:R-:W-:Y:S01]  /*1f520*/  BSSY B1, `(.L_x_668) ;  /* 0x0000041000017945 */ /* 0x000fe20003800000 */
[----:B------:R-:W-:-:S04]  /*1f530*/  IMAD R3, R11, UR4, RZ ;  /* 0x000000040b037c24 */ /* 0x000fc8000f8e02ff */
[C---:B------:R-:W-:Y:S02]  /*1f540*/  IMAD R5, R6.reuse, UR5, R3 ;  /* 0x0000000506057c24 */ /* 0x040fe4000f8e0203 */
[----:B------:R-:W-:Y:S01]  /*1f550*/  IMAD.WIDE.U32 R2, R6, UR4, RZ ;  /* 0x0000000406027c25 */ /* 0x000fe2000f8e00ff */
        /* <DEDUP_REMOVED lines=10> */
[----:B------:R-:W-:-:S04]  /*1f600*/  ULDC.64 UR4, c[0x0][0xae0] ;  /* 0x0002b80000047ab9 */ /* 0x000fc80000000a00 */
[----:B------:R-:W-:Y:S02]  /*1f610*/  IADD3 R3, R3, R7, RZ ;  /* 0x0000000703037210 */ /* 0x000fe40007ffe0ff */
[----:B----4-:R-:W-:-:S05]  /*1f620*/  LEA R4, R4, R219, 0x5 ;  /* 0x000000db04047211 */ /* 0x010fca00078e28ff */
[----:B------:R-:W-:-:S04]  /*1f630*/  IMAD R9, R20, 0x80, R4 ;  /* 0x0000008014097824 */ /* 0x000fc800078e0204 */
[----:B-1----:R-:W-:Y:S01]  /*1f640*/  @P2 IMAD.HI.U32 R4, R9, R14, RZ ;  /* 0x0000000e09042227 */ /* 0x002fe200078e00ff */
[----:B------:R-:W-:-:S04]  /*1f650*/  MOV R5, R9 ;  /* 0x0000000900057202 */ /* 0x000fc80000000f00 */
[----:B---3--:R-:W-:-:S04]  /*1f660*/  @P2 SHF.R.U32.HI R5, RZ, R27, R4 ;  /* 0x0000001bff052219 */ /* 0x008fc80000011604 */
[--C-:B------:R-:W-:Y:S01]  /*1f670*/  SHF.R.S32.HI R4, RZ, 0x1f, R5.reuse ;  /* 0x0000001fff047819 */ /* 0x100fe20000011405 */
[----:B------:R-:W-:Y:S02]  /*1f680*/  IMAD.MOV R6, RZ, RZ, -R5 ;  /* 0x000000ffff067224 */ /* 0x000fe400078e0a05 */
[----:B------:R-:W-:-:S04]  /*1f690*/  IMAD.WIDE.U32 R2, R5, UR4, R2 ;  /* 0x0000000405027c25 */ /* 0x000fc8000f8e0002 */
[----:B------:R-:W-:Y:S02]  /*1f6a0*/  IMAD R4, R4, UR4, RZ ;  /* 0x0000000404047c24 */ /* 0x000fe4000f8e02ff */
[----:B------:R-:W-:Y:S02]  /*1f6b0*/  IMAD R7, R25, R6, R9 ;  /* 0x0000000619077224 */ /* 0x000fe400078e0209 */
[----:B------:R-:W-:Y:S01]  /*1f6c0*/  IMAD R9, R5, UR5, R4 ;  /* 0x0000000505097c24 */ /* 0x000fe2000f8e0204 */
[----:B------:R-:W-:Y:S01]  /*1f6d0*/  ULDC.64 UR4, c[0x0][0xad8] ;  /* 0x0002b60000047ab9 */ /* 0x000fe20000000a00 */
[----:B------:R-:W-:Y:S01]  /*1f6e0*/  IMAD R6, R20, 0x80, R219 ;  /* 0x0000008014067824 */ /* 0x000fe200078e02db */
[----:B------:R-:W-:Y:S01]  /*1f6f0*/  SHF.R.S32.HI R4, RZ, 0x1f, R7 ;  /* 0x0000001fff047819 */ /* 0x000fe20000011407 */
[----:B------:R-:W-:Y:S02]  /*1f700*/  IMAD.IADD R3, R3, 0x1, R9 ;  /* 0x0000000103037824 */ /* 0x000fe400078e0209 */
[----:B------:R-:W-:Y:S01]  /*1f710*/  IMAD R25, R0, R25, RZ ;  /* 0x0000001900197224 */ /* 0x000fe200078e02ff */
[----:B------:R-:W-:Y:S01]  /*1f720*/  IADD3 R0, R6, 0x20, RZ ;  /* 0x0000002006007810 */ /* 0x000fe20007ffe0ff */
[----:B------:R-:W-:-:S02]  /*1f730*/  IMAD R4, R4, UR4, RZ ;  /* 0x0000000404047c24 */ /* 0x000fc4000f8e02ff */
[C---:B------:R-:W-:Y:S01]  /*1f740*/  IMAD.WIDE.U32 R2, R7.reuse, UR4, R2 ;  /* 0x0000000407027c25 */ /* 0x040fe2000f8e0002 */
[-C--:B------:R-:W-:Y:S02]  /*1f750*/  ISETP.GE.AND P2, PT, R6, R25.reuse, PT ;  /* 0x000000190600720c */ /* 0x080fe40003f46270 */
[----:B------:R-:W-:Y:S01]  /*1f760*/  ISETP.GE.AND P1, PT, R0, R25, PT ;  /* 0x000000190000720c */ /* 0x000fe20003f26270 */
[----:B------:R-:W-:Y:S01]  /*1f770*/  IMAD R5, R7, UR5, R4 ;  /* 0x0000000507057c24 */ /* 0x000fe2000f8e0204 */
[----:B------:R-:W-:Y:S01]  /*1f780*/  ULDC.64 UR4, c[0x0][0xa80] ;  /* 0x0002a00000047ab9 */ /* 0x000fe20000000a00 */
[----:B------:R-:W-:Y:S01]  /*1f790*/  VIADD R0, R6, 0x40 ;  /* 0x0000004006007836 */ /* 0x000fe20000000000 */
[----:B------:R-:W-:Y:S01]  /*1f7a0*/  LEA R4, P3, R2, UR4, 0x1 ;  /* 0x0000000402047c11 */ /* 0x000fe2000f8608ff */
[----:B------:R-:W-:-:S03]  /*1f7b0*/  IMAD.IADD R3, R3, 0x1, R5 ;  /* 0x0000000103037824 */ /* 0x000fc600078e0205 */
[----:B------:R-:W-:Y:S02]  /*1f7c0*/  ISETP.GE.AND P0, PT, R0, R25, PT ;  /* 0x000000190000720c */ /* 0x000fe40003f06270 */
[----:B------:R-:W-:Y:S02]  /*1f7d0*/  LEA.HI.X R5, R2, UR5, R3, 0x1, P3 ;  /* 0x0000000502057c11 */ /* 0x000fe400098f0c03 */
[----:B------:R0:W1:Y:S04]  /*1f7e0*/  SHFL.IDX PT, R2, R4, RZ, 0x181f ;  /* 0x00181fff04027589 */ /* 0x00006800000e0000 */
[----:B------:R0:W3:Y:S01]  /*1f7f0*/  SHFL.IDX PT, R3, R5, RZ, 0x181f ;  /* 0x00181fff05037589 */ /* 0x0000e200000e0000 */
        /* <DEDUP_REMOVED lines=8> */
[----:B---3--:R-:W-:Y:S02]  /*1f880*/  @!P5 LEA.HI.X R9, R16, R3, R17, 0x1, P6 ;  /* 0x000000031009d211 */ /* 0x008fe400030f0c11 */
        /* <DEDUP_REMOVED lines=10> */
.L_x_669:
[----:B------:R-:W-:Y:S05]  /*1f930*/  BSYNC B1 ;  /* 0x0000000000017941 */ /* 0x000fea0003800000 */
.L_x_668:
[----:B---34-:R3:W4:Y:S01]  /*1f940*/  SHFL.IDX PT, R3, R5, 0x1, 0x181f ;  /* 0x00381f0005037f89 */ /* 0x01872200000e0000 */
[----:B------:R-:W-:Y:S03]  /*1f950*/  BSSY B1, `(.L_x_670) ;  /* 0x0000015000017945 */ /* 0x000fe60003800000 */
[----:B-1----:R3:W1:Y:S01]  /*1f960*/  SHFL.IDX PT, R2, R4, 0x1, 0x181f ;  /* 0x00381f0004027f89 */ /* 0x00266200000e0000 */
[----:B------:R-:W-:Y:S05]  /*1f970*/  @P1 BRA `(.L_x_671) ;  /* 0x0000000000481947 */ /* 0x000fea0003800000 */
[----:B------:R-:W-:Y:S01]  /*1f980*/  ULDC UR4, c[0x0][0xac8] ;  /* 0x0002b20000047ab9 */ /* 0x000fe20000000800 */
[----:B------:R-:W-:Y:S01]  /*1f990*/  ULDC.64 UR6, c[0x0][0x208] ;  /* 0x0000820000067ab9 */ /* 0x000fe20000000a00 */
[----:B------:R-:W-:Y:S02]  /*1f9a0*/  ISETP.GE.AND P4, PT, R16, UR4, PT ;  /* 0x0000000410007c0c */ /* 0x000fe4000bf86270 */
[----:B------:R-:W-:Y:S02]  /*1f9b0*/  ISETP.GE.AND P3, PT, R213, UR4, PT ;  /* 0x00000004d5007c0c */ /* 0x000fe4000bf66270 */
[----:B------:R-:W-:Y:S02]  /*1f9c0*/  ISETP.GE.AND P2, PT, R18, UR4, PT ;  /* 0x0000000412007c0c */ /* 0x000fe4000bf46270 */
[----:B------:R-:W-:-:S07]  /*1f9d0*/  ISETP.GE.AND P1, PT, R19, UR4, PT ;  /* 0x0000000413007c0c */ /* 0x000fce000bf26270 */
[CC--:B-1----:R-:W-:Y:S02]  /*1f9e0*/  @!P4 LEA R8, P6, R16.reuse, R2.reuse, 0x1 ;  /* 0x000000021008c211 */ /* 0x0c2fe400078c08ff */
[CC--:B------:R-:W-:Y:S02]  /*1f9f0*/  @!P3 LEA R10, P5, R23.reuse, R2.reuse, 0x1 ;  /* 0x00000002170ab211 */ /* 0x0c0fe400078a08ff */
[-C--:B----4-:R-:W-:Y:S02]  /*1fa00*/  @!P4 LEA.HI.X R9, R16, R3.reuse, R17, 0x1, P6 ;  /* 0x000000031009c211 */ /* 0x090fe400030f0c11 */
[-C--:B------:R-:W-:Y:S02]  /*1fa10*/  @!P2 LEA R12, P6, R18, R2.reuse, 0x1 ;  /* 0x00000002120ca211 */ /* 0x080fe400078c08ff */
        /* <DEDUP_REMOVED lines=8> */
.L_x_671:
[----:B------:R-:W-:Y:S05]  /*1faa0*/  BSYNC B1 ;  /* 0x0000000000017941 */ /* 0x000fea0003800000 */
.L_x_670:
[----:B-1--4-:R1:W4:Y:S01]  /*1fab0*/  SHFL.IDX PT, R3, R5, 0x2, 0x181f ;  /* 0x00581f0005037f89 */ /* 0x01232200000e0000 */
        /* <DEDUP_REMOVED lines=12> */
[-C--:B----4-:R-:W-:Y:S02]  /*1fb80*/  @!P3 LEA.HI.X R9, R16, R3.reuse, R17, 0x1, P6 ;  /* 0x000000031009b211 */ /* 0x090fe400030f0c11 */
        /* <DEDUP_REMOVED lines=8> */
.L_x_673:
[----:B------:R-:W-:Y:S05]  /*1fc10*/  BSYNC B1 ;  /* 0x0000000000017941 */ /* 0x000fea0003800000 */
.L_x_672:
[----:B------:R-:W-:Y:S01]  /*1fc20*/  IADD3 R0, R6, 0x60, RZ ;  /* 0x0000006006007810 */ /* 0x000fe20007ffe0ff */
[----:B01-3--:R-:W0:Y:S03]  /*1fc30*/  SHFL.IDX PT, R5, R5, 0x3, 0x181f ;  /* 0x00781f0005057f89 */ /* 0x00be2600000e0000 */
[----:B------:R-:W-:Y:S01]  /*1fc40*/  ISETP.GE.AND P0, PT, R0, R25, PT ;  /* 0x000000190000720c */ /* 0x000fe20003f06270 */
[----:B------:R1:W3:-:S12]  /*1fc50*/  SHFL.IDX PT, R2, R4, 0x3, 0x181f ;  /* 0x00781f0004027f89 */ /* 0x0002d800000e0000 */
[----:B-1----:R-:W-:Y:S05]  /*1fc60*/  @P0 BRA `(.L_x_664) ;  /* 0x0000000000480947 */ /* 0x002fea0003800000 */
[----:B------:R-:W-:Y:S01]  /*1fc70*/  ULDC UR4, c[0x0][0xac8] ;  /* 0x0002b20000047ab9 */ /* 0x000fe20000000800 */
[----:B------:R-:W-:Y:S01]  /*1fc80*/  ULDC.64 UR6, c[0x0][0x208] ;  /* 0x0000820000067ab9 */ /* 0x000fe20000000a00 */
[----:B------:R-:W-:Y:S02]  /*1fc90*/  ISETP.GE.AND P3, PT, R16, UR4, PT ;  /* 0x0000000410007c0c */ /* 0x000fe4000bf66270 */
[----:B------:R-:W-:Y:S02]  /*1fca0*/  ISETP.GE.AND P2, PT, R213, UR4, PT ;  /* 0x00000004d5007c0c */ /* 0x000fe4000bf46270 */
[----:B------:R-:W-:Y:S02]  /*1fcb0*/  ISETP.GE.AND P1, PT, R18, UR4, PT ;  /* 0x0000000412007c0c */ /* 0x000fe4000bf26270 */
[----:B------:R-:W-:-:S07]  /*1fcc0*/  ISETP.GE.AND P0, PT, R19, UR4, PT ;  /* 0x0000000413007c0c */ /* 0x000fce000bf06270 */
[-C--:B---3--:R-:W-:Y:S02]  /*1fcd0*/  @!P3 LEA R6, P6, R16, R2.reuse, 0x1 ;  /* 0x000000021006b211 */ /* 0x088fe400078c08ff */
[-C--:B------:R-:W-:Y:S02]  /*1fce0*/  @!P2 LEA R8, P5, R23, R2.reuse, 0x1 ;  /* 0x000000021708a211 */ /* 0x080fe400078a08ff */
[-C--:B------:R-:W-:Y:S02]  /*1fcf0*/  @!P1 LEA R10, P4, R18, R2.reuse, 0x1 ;  /* 0x00000002120a9211 */ /* 0x080fe400078808ff */
[-C--:B0-----:R-:W-:Y:S02]  /*1fd00*/  @!P3 LEA.HI.X R7, R16, R5.reuse, R17, 0x1, P6 ;  /* 0x000000051007b211 */ /* 0x081fe400030f0c11 */
[----:B------:R-:W-:Y:S02]  /*1fd10*/  @!P0 LEA R2, P6, R19, R2, 0x1 ;  /* 0x0000000213028211 */ /* 0x000fe400078c08ff */
[-C--:B------:R-:W-:Y:S01]  /*1fd20*/  @!P2 LEA.HI.X R9, R23, R5.reuse, R216, 0x1, P5 ;  /* 0x000000051709a211 */ /* 0x080fe200028f0cd8 */
[----:B------:R1:W-:Y:S01]  /*1fd30*/  @!P3 ST.E.128 desc[UR6][R6.64], RZ ;  /* 0x000000ff0600b985 */ /* 0x0003e2000c101d06 */
[----:B------:R-:W-:-:S02]  /*1fd40*/  @!P1 LEA.HI.X R11, R18, R5, R218, 0x1, P4 ;  /* 0x00000005120b9211 */ /* 0x000fc400020f0cda */
[----:B----4-:R-:W-:Y:S01]  /*1fd50*/  @!P0 LEA.HI.X R3, R19, R5, R217, 0x1, P6 ;  /* 0x0000000513038211 */ /* 0x010fe200030f0cd9 */
[----:B------:R1:W-:Y:S04]  /*1fd60*/  @!P2 ST.E.128 desc[UR6][R8.64], RZ ;  /* 0x000000ff0800a985 */ /* 0x0003e8000c101d06 */
[----:B------:R1:W-:Y:S04]  /*1fd70*/  @!P1 ST.E.128 desc[UR6][R10.64], RZ ;  /* 0x000000ff0a009985 */ /* 0x0003e8000c101d06 */
[----:B------:R1:W-:Y:S02]  /*1fd80*/  @!P0 ST.E.128 desc[UR6][R2.64], RZ ;  /* 0x000000ff02008985 */ /* 0x0003e4000c101d06 */
.L_x_664:
[----:B------:R-:W-:Y:S05]  /*1fd90*/  BSYNC B0 ;  /* 0x0000000000007941 */ /* 0x000fea0003800000 */
.L_x_655:
[----:B------:R-:W-:Y:S02]  /*1fda0*/  ULDC UR4, c[0x0][0xc3c] ;  /* 0x00030f0000047ab9 */ /* 0x000fe40000000800 */
[----:B--2---:R-:W-:-:S13]  /*1fdb0*/  ISETP.GE.AND P0, PT, R31, UR4, PT ;  /* 0x000000041f007c0c */ /* 0x004fda000bf06270 */
[----:B------:R-:W-:Y:S05]  /*1fdc0*/  @!P0 BRA `(.L_x_674) ;  /* 0xfffffe1000408947 */ /* 0x000fea000383ffff */
[----:B------:R-:W-:Y:S05]  /*1fdd0*/  BRA `(.L_x_436) ;  /* 0x0000007000507947 */ /* 0x000fea0003800000 */
.L_x_434:
[----:B------:R-:W-:-:S08]  /*1fde0*/  NOP ;  /* 0x0000000000007918 */ /* 0x000fd00000000000 */
[----:B------:R-:W0:-:S00]  /*1fdf0*/  USETMAXREG.DEALLOC.CTAPOOL 0x28 ;  /* 0x00000028000079c8 */ /* 0x000e0000080e0500 */
[----:B0-----:R-:W-:Y:S01]  /*1fe00*/  LOP3.LUT R2, R2, 0x3, RZ, 0xc0, !PT ;  /* 0x0000000302027812 */ /* 0x001fe200078ec0ff */
[----:B------:R-:W-:Y:S01]  /*1fe10*/  IMAD.MOV.U32 R4, RZ, RZ, RZ ;  /* 0x000000ffff047224 */ /* 0x000fe200078e00ff */
[----:B------:R-:W-:-:S04]  /*1fe20*/  LOP3.LUT R23, R23, 0xffffffbf, RZ, 0xc0, !PT ;  /* 0xffffffbf17177812 */ /* 0x000fc800078ec0ff */
[----:B------:R-:W0:Y:S02]  /*1fe30*/  SHFL.IDX PT, R2, R2, RZ, 0x1f ;  /* 0x00001fff02027589 */ /* 0x000e2400000e0000 */
[----:B0-----:R-:W-:-:S13]  /*1fe40*/  ISETP.NE.AND P0, PT, R2, RZ, PT ;  /* 0x000000ff0200720c */ /* 0x001fda0003f05270 */
[----:B------:R-:W-:Y:S01]  /*1fe50*/  @P0 LOP3.LUT R23, R23, 0x40, RZ, 0xfc, !PT ;  /* 0x0000004017170812 */ /* 0x000fe200078efcff */
[----:B------:R-:W-:Y:S06]  /*1fe60*/  @!P0 BRA `(.L_x_675) ;  /* 0x00000000001c8947 */ /* 0x000fec0003800000 */
[----:B------:R-:W0:Y:S08]  /*1fe70*/  S2UR UR5, SR_CgaCtaId ;  /* 0x00000000000579c3 */ /* 0x000e300000008800 */
[----:B------:R-:W-:Y:S06]  /*1fe80*/  BAR.SYNC.DEFER_BLOCKING 0x5, 0x180 ;  /* 0x0146000000007b1d */ /* 0x000fec0000010000 */
[----:B------:R-:W-:-:S02]  /*1fe90*/  UMOV UR4, 0x400 ;  /* 0x0000040000047882 */ /* 0x000fc40000000000 */
[----:B0-----:R-:W-:-:S09]  /*1fea0*/  ULEA UR4, UR5, UR4, 0x18 ;  /* 0x0000000405047291 */ /* 0x001fd2000f8ec03f */
[----:B------:R-:W0:Y:S01]  /*1feb0*/  LDS.128 R16, [UR4+0x388d0] ;  /* 0x0388d004ff107984 */ /* 0x000e220008000c00 */
[----:B------:R-:W-:Y:S06]  /*1fec0*/  BAR.ARV 0x4, 0x180 ;  /* 0x0106000000007b1d */ /* 0x000fec0000002000 */
[----:B------:R-:W-:Y:S05]  /*1fed0*/  BRA `(.L_x_676) ;  /* 0x0000000800047947 */ /* 0x000fea0003800000 */
.L_x_675:
[----:B------:R-:W-:Y:S01]  /*1fee0*/  LOP3.LUT R5, R0, 0x1f, RZ, 0xc0, !PT ;  /* 0x0000001f00057812 */ /* 0x000fe200078ec0ff */
[----:B------:R-:W-:Y:S01]  /*1fef0*/  ULDC UR4, c[0x0][0xc3c] ;  /* 0x00030f0000047ab9 */ /* 0x000fe20000000800 */
[----:B------:R-:W-:Y:S01]  /*1ff00*/  ULDC.64 UR6, c[0x0][0x208] ;  /* 0x0000820000067ab9 */ /* 0x000fe20000000a00 */
[----:B------:R-:W-:Y:S01]  /*1ff10*/  ULDC UR5, c[0x0][0xc38] ;  /* 0x00030e0000057ab9 */ /* 0x000fe20000000800 */
[----:B------:R-:W-:-:S04]  /*1ff20*/  ISETP.NE.AND P0, PT, R5, 0x1f, PT ;  /* 0x0000001f0500780c */ /* 0x000fc80003f05270 */
[----:B------:R-:W-:-:S13]  /*1ff30*/  ISETP.GE.OR P1, PT, R5, UR4, !P0 ;  /* 0x0000000405007c0c */ /* 0x000fda000c726670 */
[----:B------:R-:W0:Y:S02]  /*1ff40*/  @!P1 LDC.64 R2, c[0x0][0xc80] ;  /* 0x00032000ff029b82 */ /* 0x000e240000000a00 */
[----:B0-----:R-:W-:-:S05]  /*1ff50*/  @!P1 IMAD.WIDE.U32 R2, R5, 0x4, R2 ;  /* 0x0000000405029825 */ /* 0x001fca00078e0002 */
[----:B------:R-:W2:Y:S01]  /*1ff60*/  @!P1 LDG.E R4, desc[UR6][R2.64] ;  /* 0x0000000602049981 */ /* 0x000ea2000c1e1900 */
[C---:B------:R-:W-:Y:S01]  /*1ff70*/  ISETP.NE.AND P1, PT, R5.reuse, RZ, PT ;  /* 0x000000ff0500720c */ /* 0x040fe20003f25270 */
[----:B------:R-:W0:Y:S01]  /*1ff80*/  S2UR UR6, SR_CTAID.X ;  /* 0x00000000000679c3 */ /* 0x000e220000002500 */
[C---:B------:R-:W-:Y:S01]  /*1ff90*/  ISETP.GE.U32.AND P2, PT, R5.reuse, 0x2, PT ;  /* 0x000000020500780c */ /* 0x040fe20003f46070 */
[----:B------:R-:W-:Y:S01]  /*1ffa0*/  UMOV UR4, URZ ;  /* 0x0000003f00047c82 */ /* 0x000fe20008000000 */
[C---:B------:R-:W-:Y:S01]  /*1ffb0*/  ISETP.GE.U32.AND P3, PT, R5.reuse, 0x4, PT ;  /* 0x000000040500780c */ /* 0x040fe20003f66070 */
[----:B------:R-:W-:Y:S01]  /*1ffc0*/  IMAD.MOV.U32 R16, RZ, RZ, RZ ;  /* 0x000000ffff107224 */ /* 0x000fe200078e00ff */
[C---:B------:R-:W-:Y:S02]  /*1ffd0*/  ISETP.GE.U32.AND P4, PT, R5.reuse, 0x8, PT ;  /* 0x000000080500780c */ /* 0x040fe40003f86070 */
[----:B------:R-:W-:Y:S01]  /*1ffe0*/  ISETP.GE.U32.AND P5, PT, R5, 0x10, PT ;  /* 0x000000100500780c */ /* 0x000fe20003fa6070 */
[----:B--2---:R-:W1:Y:S02]  /*1fff0*/  SHFL.UP PT, R6, R4, 0x1, RZ ;  /* 0x0420000004067989 */ /* 0x004e6400000e00ff */
[----:B-1----:R-:W-:-:S05]  /*20000*/  SEL R7, R6, RZ, P1 ;  /* 0x000000ff06077207 */ /* 0x002fca0000800000 */
[----:B------:R-:W-:-:S05]  /*20010*/  IMAD.IADD R7, R4, 0x1, R7 ;  /* 0x0000000104077824 */ /* 0x000fca00078e0207 */
[----:B------:R-:W1:Y:S02]  /*20020*/  SHFL.UP PT, R6, R7, 0x2, RZ ;  /* 0x0440000007067989 */ /* 0x000e6400000e00ff */
[----:B-1----:R-:W-:-:S04]  /*20030*/  SEL R6, R6, RZ, P2 ;  /* 0x000000ff06067207 */ /* 0x002fc80001000000 */
[----:B------:R-:W-:-:S05]  /*20040*/  IADD3 R6, R7, R6, RZ ;  /* 0x0000000607067210 */ /* 0x000fca0007ffe0ff */
[----:B------:R-:W1:Y:S02]  /*20050*/  SHFL.UP PT, R8, R6, 0x4, RZ ;  /* 0x0480000006087989 */ /* 0x000e6400000e00ff */
[----:B-1----:R-:W-:-:S05]  /*20060*/  SEL R3, R8, RZ, P3 ;  /* 0x000000ff08037207 */ /* 0x002fca0001800000 */
[----:B------:R-:W-:-:S05]  /*20070*/  IMAD.IADD R3, R6, 0x1, R3 ;  /* 0x0000000106037824 */ /* 0x000fca00078e0203 */
[----:B------:R-:W1:Y:S02]  /*20080*/  SHFL.UP PT, R2, R3, 0x8, RZ ;  /* 0x0500000003027989 */ /* 0x000e6400000e00ff */
[----:B-1----:R-:W-:-:S05]  /*20090*/  SEL R2, R2, RZ, P4 ;  /* 0x000000ff02027207 */ /* 0x002fca0002000000 */
[----:B------:R-:W-:-:S05]  /*200a0*/  IMAD.IADD R2, R3, 0x1, R2 ;  /* 0x0000000103027824 */ /* 0x000fca00078e0202 */
[----:B------:R-:W1:Y:S02]  /*200b0*/  SHFL.UP PT, R7, R2, 0x10, RZ ;  /* 0x0600000002077989 */ /* 0x000e6400000e00ff */
[----:B-1----:R-:W-:-:S04]  /*200c0*/  SEL R7, R7, RZ, P5 ;  /* 0x000000ff07077207 */ /* 0x002fc80002800000 */
[----:B------:R-:W-:-:S05]  /*200d0*/  IADD3 R7, R2, R7, RZ ;  /* 0x0000000702077210 */ /* 0x000fca0007ffe0ff */
[----:B------:R-:W1:Y:S02]  /*200e0*/  SHFL.IDX PT, R6, R7, 0x1f, 0x1f ;  /* 0x03e01f0007067f89 */ /* 0x000e6400000e0000 */
[----:B-1----:R-:W-:-:S04]  /*200f0*/  IMAD R6, R6, UR5, RZ ;  /* 0x0000000506067c24 */ /* 0x002fc8000f8e02ff */
[----:B------:R-:W-:Y:S01]  /*20100*/  IMAD.MOV.U32 R3, RZ, RZ, R6 ;  /* 0x000000ffff037224 */ /* 0x000fe200078e0006 */
[----:B0-----:R-:W-:-:S13]  /*20110*/  ISETP.GT.AND P6, PT, R6, UR6, PT ;  /* 0x0000000606007c0c */ /* 0x001fda000bfc4270 */
[----:B------:R-:W-:Y:S05]  /*20120*/  @P6 BRA `(.L_x_677) ;  /* 0x0000000000a06947 */ /* 0x000fea0003800000 */
[----:B------:R-:W0:Y:S01]  /*20130*/  LDC R10, c[0x0][0xc3c] ;  /* 0x00030f00ff0a7b82 */ /* 0x000e220000000800 */
[----:B------:R-:W-:Y:S01]  /*20140*/  MOV R6, R3 ;  /* 0x0000000300067202 */ /* 0x000fe20000000f00 */
[----:B------:R-:W-:Y:S01]  /*20150*/  UMOV UR4, URZ ;  /* 0x0000003f00047c82 */ /* 0x000fe20008000000 */
[----:B------:R-:W-:Y:S01]  /*20160*/  ULDC UR7, c[0x0][0xc3c] ;  /* 0x00030f0000077ab9 */ /* 0x000fe20000000800 */
[----:B------:R-:W-:-:S05]  /*20170*/  ULDC UR5, c[0x0][0xc38] ;  /* 0x00030e0000057ab9 */ /* 0x000fca0000000800 */
.L_x_681:
[----:B------:R-:W-:Y:S01]  /*20180*/  UIADD3 UR4, UR4, 0x1f, URZ ;  /* 0x0000001f04047890 */ /* 0x000fe2000fffe03f */
[----:B------:R-:W-:-:S05]  /*20190*/  IMAD.U32 R19, RZ, RZ, UR7 ;  /* 0x00000007ff137e24 */ /* 0x000fca000f8e00ff */
[----:B0-----:R-:W-:-:S13]  /*201a0*/  ISETP.LE.AND P6, PT, R10, UR4, PT ;  /* 0x000000040a007c0c */ /* 0x001fda000bfc3270 */
[----:B------:R-:W-:Y:S05]  /*201b0*/  @P6 BRA `(.L_x_678) ;  /* 0x0000000400286947 */ /* 0x000fea0003800000 */
[----:B------:R-:W-:Y:S01]  /*201c0*/  VIADD R7, R5, UR4 ;  /* 0x0000000405077c36 */ /* 0x000fe20008000000 */
[----:B------:R-:W-:Y:S01]  /*201d0*/  BSSY B0, `(.L_x_679) ;  /* 0x0000008000007945 */ /* 0x000fe20003800000 */
[----:B------:R-:W-:-:S03]  /*201e0*/  MOV R4, RZ ;  /* 0x000000ff00047202 */ /* 0x000fc60000000f00 */
[----:B------:R-:W-:-:S13]  /*201f0*/  ISETP.GE.OR P6, PT, R7, R10, !P0 ;  /* 0x0000000a0700720c */ /* 0x000fda00047c6670 */
[----:B------:R-:W-:Y:S05]  /*20200*/  @P6 BRA `(.L_x_680) ;  /* 0x0000000000106947 */ /* 0x000fea0003800000 */
[----:B------:R-:W0:Y:S01]  /*20210*/  LDC.64 R2, c[0x0][0xc80] ;  /* 0x00032000ff027b82 */ /* 0x000e220000000a00 */
[----:B------:R-:W-:Y:S01]  /*20220*/  ULDC.64 UR8, c[0x0][0x208] ;  /* 0x0000820000087ab9 */ /* 0x000fe20000000a00 */
[----:B0-----:R-:W-:-:S05]  /*20230*/  IMAD.WIDE R2, R7, 0x4, R2 ;  /* 0x0000000407027825 */ /* 0x001fca00078e0202 */
[----:B------:R0:W5:Y:S02]  /*20240*/  LDG.E R4, desc[UR8][R2.64] ;  /* 0x0000000802047981 */ /* 0x000164000c1e1900 */
.L_x_680:
[----:B------:R-:W-:Y:S05]  /*20250*/  BSYNC B0 ;  /* 0x0000000000007941 */ /* 0x000fea0003800000 */
.L_x_679:
[----:B0----5:R-:W0:Y:S02]  /*20260*/  SHFL.UP PT, R2, R4, 0x1, RZ ;  /* 0x0420000004027989 */ /* 0x021e2400000e00ff */
        /* <DEDUP_REMOVED lines=16> */
[----:B------:R-:W-:-:S04]  /*20370*/  IADD3 R6, R3, R6, RZ ;  /* 0x0000000603067210 */ /* 0x000fc80007ffe0ff */
[----:B------:R-:W-:-:S13]  /*20380*/  ISETP.GT.AND P6, PT, R6, UR6, PT ;  /* 0x0000000606007c0c */ /* 0x000fda000bfc4270 */
[----:B------:R-:W-:Y:S05]  /*20390*/  @!P6 BRA `(.L_x_681) ;  /* 0xfffffffc0078e947 */ /* 0x000fea000383ffff */
[----:B------:R-:W-:-:S07]  /*203a0*/  IMAD.MOV.U32 R7, RZ, RZ, R9 ;  /* 0x000000ffff077224 */ /* 0x000fce00078e0009 */
.L_x_677:
        /* <DEDUP_REMOVED lines=10> */
[----:B0-----:R-:W-:-:S06]  /*20450*/  IADD3 R2, R8, 0xffffffe, RZ ;  /* 0x0ffffffe08027810 */ /* 0x001fcc0007ffe0ff */
[----:B------:R0:W1:Y:S01]  /*20460*/  F2I.FTZ.U32.TRUNC.NTZ R3, R2 ;  /* 0x0000000200037305 */ /* 0x000062000021f000 */
[----:B------:R-:W-:Y:S05]  /*20470*/  @!P0 BRA `(.L_x_682) ;  /* 0x0000000000088947 */ /* 0x000fea0003800000 */
[----:B------:R-:W-:-:S06]  /*20480*/  VIADD R16, R19, 0xffffffff ;  /* 0xffffffff13107836 */ /* 0x000fcc0000000000 */
[----:B------:R2:W3:Y:S02]  /*20490*/  SHFL.IDX PT, R16, R7, R16, 0x1f ;  /* 0x00001f1007107589 */ /* 0x0004e400000e0000 */
.L_x_682:
[----:B---3--:R-:W-:Y:S01]  /*204a0*/  IMAD R16, R16, UR5, R9 ;  /* 0x0000000510107c24 */ /* 0x008fe2000f8e0209 */
[----:B0-----:R-:W-:Y:S01]  /*204b0*/  IABS R2, R12 ;  /* 0x0000000c00027213 */ /* 0x001fe20000000000 */
[----:B-12---:R-:W-:Y:S01]  /*204c0*/  IMAD.MOV R7, RZ, RZ, -R3 ;  /* 0x000000ffff077224 */ /* 0x006fe200078e0a03 */
[----:B------:R-:W-:Y:S02]  /*204d0*/  IADD3 R19, R19, UR4, RZ ;  /* 0x0000000413137c10 */ /* 0x000fe4000fffe0ff */
[----:B------:R-:W-:Y:S01]  /*204e0*/  IADD3 R9, -R16, UR6, RZ ;  /* 0x0000000610097c10 */ /* 0x000fe2000fffe1ff */
[----:B------:R-:W-:Y:S01]  /*204f0*/  IMAD R7, R7, R10, RZ ;  /* 0x0000000a07077224 */ /* 0x000fe200078e02ff */
[----:B------:R-:W-:Y:S01]  /*20500*/  IADD3 R6, RZ, -R2, RZ ;  /* 0x80000002ff067210 */ /* 0x000fe20007ffe0ff */
[----:B------:R-:W-:Y:S01]  /*20510*/  IMAD.MOV.U32 R2, RZ, RZ, RZ ;  /* 0x000000ffff027224 */ /* 0x000fe200078e00ff */
[----:B------:R-:W-:-:S03]  /*20520*/  IABS R4, R9 ;  /* 0x0000000900047213 */ /* 0x000fc60000000000 */
[----:B------:R-:W-:-:S04]  /*20530*/  IMAD.HI.U32 R2, R3, R7, R2 ;  /* 0x0000000703027227 */ /* 0x000fc800078e0002 */
[----:B------:R-:W-:Y:S01]  /*20540*/  IMAD.MOV.U32 R3, RZ, RZ, R4 ;  /* 0x000000ffff037224 */ /* 0x000fe200078e0004 */
[----:B------:R-:W-:-:S03]  /*20550*/  MOV R4, R6 ;  /* 0x0000000600047202 */ /* 0x000fc60000000f00 */
        /* <DEDUP_REMOVED lines=9> */
[----:B------:R-:W-:-:S06]  /*205f0*/  @P0 IADD3 R2, R2, 0x1, RZ ;  /* 0x0000000102020810 */ /* 0x000fcc0007ffe0ff */
[----:B------:R-:W-:Y:S01]  /*20600*/  @!P2 IMAD.MOV R2, RZ, RZ, -R2 ;  /* 0x000000ffff02a224 */ /* 0x000fe200078e0a02 */
[----:B------:R-:W-:-:S05]  /*20610*/  @!P1 LOP3.LUT R2, RZ, R12, RZ, 0x33, !PT ;  /* 0x0000000cff029212 */ /* 0x000fca00078e33ff */
[--C-:B------:R-:W-:Y:S02]  /*20620*/  IMAD.MOV R17, RZ, RZ, -R2.reuse ;  /* 0x000000ffff117224 */ /* 0x100fe400078e0a02 */
[----:B------:R-:W-:Y:S02]  /*20630*/  IMAD.MOV.U32 R18, RZ, RZ, R2 ;  /* 0x000000ffff127224 */ /* 0x000fe400078e0002 */
[----:B------:R-:W-:Y:S01]  /*20640*/  IMAD R17, R12, R17, R9 ;  /* 0x000000110c117224 */ /* 0x000fe200078e0209 */
[----:B------:R-:W-:Y:S06]  /*20650*/  BRA `(.L_x_683) ;  /* 0x00000000000c7947 */ /* 0x000fec0003800000 */
.L_x_678:
[----:B------:R-:W-:Y:S01]  /*20660*/  IMAD.MOV.U32 R17, RZ, RZ, RZ ;  /* 0x000000ffff117224 */ /* 0x000fe200078e00ff */
[----:B------:R-:W-:Y:S01]  /*20670*/  MOV R16, UR6 ;  /* 0x0000000600107c02 */ /* 0x000fe20008000f00 */
[----:B------:R-:W-:-:S07]  /*20680*/  IMAD.MOV.U32 R18, RZ, RZ, RZ ;  /* 0x000000ffff127224 */ /* 0x000fce00078e00ff */
.L_x_683:
[----:B------:R-:W-:-:S13]  /*20690*/  ISETP.NE.AND P0, PT, R5, RZ, PT ;  /* 0x000000ff0500720c */ /* 0x000fda0003f05270 */
[----:B------:R-:W0:Y:S01]  /*206a0*/  @!P0 S2R R3, SR_CgaCtaId ;  /* 0x0000000000038919 */ /* 0x000e220000008800 */
[----:B------:R-:W-:-:S04]  /*206b0*/  @!P0 MOV R2, 0x400 ;  /* 0x0000040000028802 */ /* 0x000fc80000000f00 */
[----:B0-----:R-:W-:-:S05]  /*206c0*/  @!P0 LEA R2, R3, R2, 0x18 ;  /* 0x0000000203028211 */ /* 0x001fca00078ec0ff */
[----:B------:R1:W-:Y:S01]  /*206d0*/  @!P0 STS.128 [R2+0x388d0], R16 ;  /* 0x0388d01002008388 */ /* 0x0003e20000000c00 */
[----:B------:R-:W-:Y:S06]  /*206e0*/  BAR.ARV 0x5, 0x180 ;  /* 0x0146000000007b1d */ /* 0x000fec0000002000 */
.L_x_676:
[----:B------:R2:W-:Y:S01]  /*206f0*/  STL [R1+0x30], RZ ;  /* 0x000030ff01007387 */ /* 0x0005e20000100800 */
[----:B------:R-:W-:Y:S01]  /*20700*/  ULDC UR4, c[0x0][0xc3c] ;  /* 0x00030f0000047ab9 */ /* 0x000fe20000000800 */
[----:B------:R-:W-:Y:S01]  /*20710*/  IMAD.MOV.U32 R29, RZ, RZ, 0x1 ;  /* 0x00000001ff1d7424 */ /* 0x000fe200078e00ff */
[----:B0-----:R-:W-:Y:S02]  /*20720*/  ISETP.GE.AND P0, PT, R19, UR4, PT ;  /* 0x0000000413007c0c */ /* 0x001fe4000bf06270 */
[----:B------:R-:W-:-:S11]  /*20730*/  MOV R27, RZ ;  /* 0x000000ff001b7202 */ /* 0x000fd60000000f00 */
[----:B--2---:R-:W-:Y:S05]  /*20740*/  @P0 BRA `(.L_x_684) ;  /* 0x0000006400180947 */ /* 0x004fea0003800000 */
[----:B------:R-:W0:Y:S01]  /*20750*/  S2UR UR5, SR_CgaCtaId ;  /* 0x00000000000579c3 */ /* 0x000e220000008800 */
[----:B------:R2:W-:Y:S01]  /*20760*/  STL [R1+0x30], RZ ;  /* 0x000030ff01007387 */ /* 0x0005e20000100800 */
[C---:B------:R-:W-:Y:S01]  /*20770*/  IMAD.SHL.U32 R36, R0.reuse, 0x8, RZ ;  /* 0x0000000800247824 */ /* 0x040fe200078e00ff */
[----:B-1----:R-:W-:Y:S01]  /*20780*/  LOP3.LUT R2, R0, 0x7f, RZ, 0xc0, !PT ;  /* 0x0000007f00027812 */ /* 0x002fe200078ec0ff */
[----:B------:R-:W-:Y:S01]  /*20790*/  UMOV UR4, 0x400 ;  /* 0x0000040000047882 */ /* 0x000fe20000000000 */
[----:B------:R-:W-:Y:S01]  /*207a0*/  BSSY B8, `(.L_x_684) ;  /* 0x0000640000087945 */ /* 0x000fe20003800000 */
[----:B------:R-:W-:Y:S01]  /*207b0*/  IMAD.MOV.U32 R29, RZ, RZ, 0x1 ;  /* 0x00000001ff1d7424 */ /* 0x000fe200078e00ff */
[----:B------:R-:W-:Y:S01]  /*207c0*/  LOP3.LUT R3, R36, 0x1f8, RZ, 0xc0, !PT ;  /* 0x000001f824037812 */ /* 0x000fe200078ec0ff */
[----:B------:R-:W-:Y:S01]  /*207d0*/  IMAD.SHL.U32 R34, R2, 0x8, RZ ;  /* 0x0000000802227824 */ /* 0x000fe200078e00ff */
[----:B------:R-:W-:Y:S01]  /*207e0*/  SHF.R.U32.HI R2, RZ, 0x3, R2 ;  /* 0x00000003ff027819 */ /* 0x000fe20000011602 */
[----:B------:R-:W-:Y:S01]  /*207f0*/  IMAD.MOV.U32 R27, RZ, RZ, RZ ;  /* 0x000000ffff1b7224 */ /* 0x000fe200078e00ff */
[----:B------:R-:W-:Y:S01]  /*20800*/  LOP3.LUT R3, R3, 0x38, R0, 0x78, !PT ;  /* 0x0000003803037812 */ /* 0x000fe200078e7800 */
[----:B------:R-:W-:Y:S01]  /*20810*/  IMAD.MOV.U32 R28, RZ, RZ, RZ ;  /* 0x000000ffff1c7224 */ /* 0x000fe200078e00ff */
[----:B------:R-:W-:Y:S01]  /*20820*/  SHF.L.U32 R0, R0, 0x4, RZ ;  /* 0x0000000400007819 */ /* 0x000fe200000006ff */
[----:B------:R-:W-:Y:S01]  /*20830*/  ULDC.64 UR38, c[0x0][0x198] ;  /* 0x0000660000267ab9 */ /* 0x000fe20000000a00 */
[----:B------:R-:W-:Y:S01]  /*20840*/  LOP3.LUT R34, R3, 0x200, R34, 0xf8, !PT ;  /* 0x0000020003227812 */ /* 0x000fe200078ef822 */
[----:B------:R-:W-:Y:S01]  /*20850*/  ULOP3.LUT UR37, UR60, 0x2, URZ, 0xfc, !UPT ;  /* 0x000000023c257892 */ /* 0x000fe2000f8efc3f */
[----:B------:R-:W-:Y:S01]  /*20860*/  LOP3.LUT R36, R36, 0x38, RZ, 0xc0, !PT ;  /* 0x0000003824247812 */ /* 0x000fe200078ec0ff */
[----:B------:R-:W-:Y:S01]  /*20870*/  ULDC UR36, c[0x0][0xc] ;  /* 0x0000030000247ab9 */ /* 0x000fe20000000800 */
[----:B------:R-:W-:-:S02]  /*20880*/  LOP3.LUT R0, R2, 0x70, R0, 0xf8, !PT ;  /* 0x0000007002007812 */ /* 0x000fc400078ef800 */
[----:B------:R-:W-:Y:S02]  /*20890*/  MOV R30, 0x1 ;  /* 0x00000001001e7802 */ /* 0x000fe40000000f00 */
[C---:B------:R-:W-:Y:S01]  /*208a0*/  LOP3.LUT R3, R36.reuse, 0x40, RZ, 0xfc, !PT ;  /* 0x0000004024037812 */ /* 0x040fe200078efcff */
[----:B0-----:R-:W-:Y:S01]  /*208b0*/  ULEA UR4, UR5, UR4, 0x18 ;  /* 0x0000000405047291 */ /* 0x001fe2000f8ec03f */
[C---:B------:R-:W-:Y:S02]  /*208c0*/  LOP3.LUT R2, R36.reuse, 0x80, RZ, 0xfc, !PT ;  /* 0x0000008024027812 */ /* 0x040fe400078efcff */
[----:B------:R-:W-:-:S03]  /*208d0*/  LOP3.LUT R0, R36, 0xc0, RZ, 0xfc, !PT ;  /* 0x000000c024007812 */ /* 0x000fc600078efcff */
[----:B------:R-:W-:-:S05]  /*208e0*/  IMAD.U32 R22, RZ, RZ, UR4 ;  /* 0x00000004ff167e24 */ /* 0x000fca000f8e00ff */
[----:B--2---:R-:W-:-:S07]  /*208f0*/  LEA R37, R34, R22, 0x1 ;  /* 0x0000001622257211 */ /* 0x004fce00078e08ff */
.L_x_793:
[----:B0-----:R-:W0:Y:S01]  /*20900*/  LDC.64 R2, c[0x0][0xc88] ;  /* 0x00032200ff027b82 */ /* 0x001e220000000a00 */
[----:B------:R-:W-:Y:S01]  /*20910*/  ULDC.64 UR4, c[0x0][0x208] ;  /* 0x0000820000047ab9 */ /* 0x000fe20000000a00 */
[----:B0-----:R-:W-:-:S05]  /*20920*/  IMAD.WIDE R2, R19, 0x4, R2 ;  /* 0x0000000413027825 */ /* 0x001fca00078e0202 */
[----:B--2---:R-:W2:Y:S01]  /*20930*/  LDG.E R31, desc[UR4][R2.64] ;  /* 0x00000004021f7981 */ /* 0x004ea2000c1e1900 */
[----:B------:R-:W-:Y:S05]  /*20940*/  YIELD ;  /* 0x0000000000007946 */ /* 0x000fea0003800000 */
[----:B------:R-:W-:Y:S01]  /*20950*/  ULDC.64 UR4, c[0x0][0xa28] ;  /* 0x00028a0000047ab9 */ /* 0x000fe20000000a00 */
[----:B------:R-:W-:Y:S01]  /*20960*/  ULDC.64 UR8, c[0x0][0xa18] ;  /* 0x0002860000087ab9 */ /* 0x000fe20000000a00 */
[----:B------:R-:W-:Y:S01]  /*20970*/  ISETP.NE.U32.AND P0, PT, RZ, UR4, PT ;  /* 0x00000004ff007c0c */ /* 0x000fe2000bf05070 */
[----:B------:R-:W-:Y:S01]  /*20980*/  IMAD.MOV.U32 R9, RZ, RZ, RZ ;  /* 0x000000ffff097224 */ /* 0x000fe200078e00ff */
[----:B------:R-:W-:Y:S01]  /*20990*/  ULDC.64 UR10, c[0x0][0x208] ;  /* 0x00008200000a7ab9 */ /* 0x000fe20000000a00 */
[----:B------:R-:W-:Y:S01]  /*209a0*/  ULDC.64 UR6, c[0x0][0xa10] ;  /* 0x0002840000067ab9 */ /* 0x000fe20000000a00 */
[----:B------:R-:W-:-:S02]  /*209b0*/  ISETP.NE.AND.EX P0, PT, RZ, UR5, PT, P0 ;  /* 0x00000005ff007c0c */ /* 0x000fc4000bf05300 */
[----:B------:R-:W-:-:S04]  /*209c0*/  ISETP.NE.U32.AND P2, PT, RZ, UR8, PT ;  /* 0x00000008ff007c0c */ /* 0x000fc8000bf45070 */
[----:B------:R-:W-:Y:S02]  /*209d0*/  ISETP.NE.AND.EX P2, PT, RZ, UR9, PT, P2 ;  /* 0x00000009ff007c0c */ /* 0x000fe4000bf45320 */
[----:B--2---:R-:W-:-:S05]  /*209e0*/  SHF.R.S32.HI R0, RZ, 0x1f, R31 ;  /* 0x0000001fff007819 */ /* 0x004fca000001141f */
[C---:B------:R-:W-:Y:S01]  /*209f0*/  @P0 LEA R2, P1, R31.reuse, UR4, 0x2 ;  /* 0x000000041f020c11 */ /* 0x040fe2000f8210ff */
[C---:B------:R-:W-:Y:S01]  /*20a00*/  IMAD.SHL.U32 R24, R31.reuse, 0x4, RZ ;  /* 0x000000041f187824 */ /* 0x040fe200078e00ff */
[C-C-:B------:R-:W-:Y:S01]  /*20a10*/  SHF.L.U64.HI R25, R31.reuse, 0x2, R0.reuse ;  /* 0x000000021f197819 */ /* 0x140fe20000010200 */
[----:B------:R0:W-:Y:S01]  /*20a20*/  STL [R1+0x1c], R0 ;  /* 0x00001c0001007387 */ /* 0x0001e20000100800 */
[----:B------:R-:W-:Y:S01]  /*20a30*/  @P0 LEA.HI.X R3, R31, UR5, R0, 0x2, P1 ;  /* 0x000000051f030c11 */ /* 0x000fe200088f1400 */
[----:B------:R-:W-:-:S04]  /*20a40*/  ULDC.64 UR4, c[0x0][0xa00] ;  /* 0x0002800000047ab9 */ /* 0x000fc80000000a00 */
[----:B------:R1:W2:Y:S01]  /*20a50*/  @P0 LDG.E R9, desc[UR10][R2.64] ;  /* 0x0000000a02090981 */ /* 0x0002a2000c1e1900 */
[----:B------:R-:W-:Y:S02]  /*20a60*/  ISETP.NE.U32.AND P0, PT, RZ, UR4, PT ;  /* 0x00000004ff007c0c */ /* 0x000fe4000bf05070 */
[----:B------:R-:W-:Y:S01]  /*20a70*/  ISETP.NE.U32.AND P1, PT, RZ, UR6, PT ;  /* 0x00000006ff007c0c */ /* 0x000fe2000bf25070 */
[----:B0-----:R-:W-:Y:S01]  /*20a80*/  IMAD.MOV.U32 R0, RZ, RZ, RZ ;  /* 0x000000ffff007224 */ /* 0x001fe200078e00ff */
[----:B------:R-:W-:Y:S02]  /*20a90*/  ISETP.NE.AND.EX P0, PT, RZ, UR5, PT, P0 ;  /* 0x00000005ff007c0c */ /* 0x000fe4000bf05300 */
[----:B------:R-:W-:Y:S02]  /*20aa0*/  ISETP.NE.AND.EX P1, PT, RZ, UR7, PT, P1 ;  /* 0x00000007ff007c0c */ /* 0x000fe4000bf25310 */
[C---:B------:R-:W-:Y:S02]  /*20ab0*/  IADD3 R4, P4, R24.reuse, UR6, RZ ;  /* 0x0000000618047c10 */ /* 0x040fe4000ff9e0ff */
[----:B-1----:R-:W-:Y:S01]  /*20ac0*/  IADD3 R2, P3, R24, UR4, RZ ;  /* 0x0000000418027c10 */ /* 0x002fe2000ff7e0ff */
[----:B------:R-:W-:Y:S01]  /*20ad0*/  ULDC UR4, c[0x0][0x288] ;  /* 0x0000a20000047ab9 */ /* 0x000fe20000000800 */
[----:B------:R-:W-:-:S02]  /*20ae0*/  MOV R35, RZ ;  /* 0x000000ff00237202 */ /* 0x000fc40000000f00 */
[C---:B------:R-:W-:Y:S02]  /*20af0*/  IADD3.X R3, R25.reuse, UR5, RZ, P3, !PT ;  /* 0x0000000519037c10 */ /* 0x040fe40009ffe4ff */
[----:B------:R-:W-:Y:S01]  /*20b00*/  @P2 IADD3 R6, P3, R24, UR8, RZ ;  /* 0x0000000818062c10 */ /* 0x000fe2000ff7e0ff */
[----:B------:R-:W-:Y:S01]  /*20b10*/  IMAD.U32 R8, RZ, RZ, UR4 ;  /* 0x00000004ff087e24 */ /* 0x000fe2000f8e00ff */
[----:B------:R-:W-:Y:S01]  /*20b20*/  ULDC.64 UR4, c[0x0][0x418] ;  /* 0x0001060000047ab9 */ /* 0x000fe20000000a00 */
[C---:B------:R-:W-:Y:S01]  /*20b30*/  IADD3.X R5, R25.reuse, UR7, RZ, P4, !PT ;  /* 0x0000000719057c10 */ /* 0x040fe2000a7fe4ff */
[----:B------:R-:W5:Y:S01]  /*20b40*/  @P0 LDG.E R35, desc[UR10][R2.64] ;  /* 0x0000000a02230981 */ /* 0x000f62000c1e1900 */
[----:B------:R-:W-:Y:S01]  /*20b50*/  @P2 IADD3.X R7, R25, UR9, RZ, P3, !PT ;  /* 0x0000000919072c10 */ /* 0x000fe20009ffe4ff */
[----:B------:R-:W-:Y:S02]  /*20b60*/  UISETP.NE.U32.AND UP0, UPT, UR4, URZ, UPT ;  /* 0x0000003f0400728c */ /* 0x000fe4000bf05070 */
[----:B------:R-:W5:Y:S01]  /*20b70*/  @P1 LDG.E R0, desc[UR10][R4.64] ;  /* 0x0000000a04001981 */ /* 0x000f62000c1e1900 */
[----:B------:R-:W-:-:S03]  /*20b80*/  ULDC UR4, c[0x0][0x424] ;  /* 0x0001090000047ab9 */ /* 0x000fc60000000800 */
[----:B------:R0:W3:Y:S01]  /*20b90*/  @P2 LDG.E R8, desc[UR10][R6.64] ;  /* 0x0000000a06082981 */ /* 0x0000e2000c1e1900 */
[----:B------:R-:W-:-:S03]  /*20ba0*/  UISETP.NE.AND.EX UP0, UPT, UR5, URZ, UPT, UP0 ;  /* 0x0000003f0500728c */ /* 0x000fc6000bf05300 */
[----:B------:R-:W-:Y:S01]  /*20bb0*/  ULDC UR5, c[0x0][0x2f0] ;  /* 0x0000bc0000057ab9 */ /* 0x000fe20000000800 */
[----:B------:R-:W-:-:S04]  /*20bc0*/  USEL UR4, UR4, 0x1, UP0 ;  /* 0x0000000104047887 */ /* 0x000fc80008000000 */
[----:B------:R-:W-:-:S03]  /*20bd0*/  UIMAD UR4, UR4, UR5, URZ ;  /* 0x00000005040472a4 */ /* 0x000fc6000f8e023f */
[----:B------:R-:W-:Y:S02]  /*20be0*/  ULDC UR5, c[0x0][0x348] ;  /* 0x0000d20000057ab9 */ /* 0x000fe40000000800 */
[----:B0-----:R-:W-:Y:S01]  /*20bf0*/  MOV R6, UR5 ;  /* 0x0000000500067c02 */ /* 0x001fe20008000f00 */
[----:B--2---:R-:W-:Y:S04]  /*20c00*/  STL [R1+0x10], R9 ;  /* 0x0000100901007387 */ /* 0x004fe80000100800 */
[----:B---3--:R0:W-:Y:S02]  /*20c10*/  STL [R1+0x28], R8 ;  /* 0x0000280801007387 */ /* 0x0081e40000100800 */
[----:B0-----:R-:W-:Y:S01]  /*20c20*/  IMAD.U32 R8, RZ, RZ, UR4 ;  /* 0x00000004ff087e24 */ /* 0x001fe2000f8e00ff */
[----:B------:R-:W-:Y:S06]  /*20c30*/  @P2 BRA `(.L_x_685) ;  /* 0x0000000000182947 */ /* 0x000fec0003800000 */
[----:B------:R-:W-:Y:S05]  /*20c40*/  @!P0 BRA `(.L_x_685) ;  /* 0x0000000000148947 */ /* 0x000fea0003800000 */
[----:B------:R-:W-:Y:S02]  /*20c50*/  ULDC.64 UR4, c[0x0][0x208] ;  /* 0x0000820000047ab9 */ /* 0x000fe40000000a00 */
[----:B------:R-:W2:Y:S04]  /*20c60*/  LDG.E R10, desc[UR4][R2.64] ;  /* 0x00000004020a7981 */ /* 0x000ea8000c1e1900 */
[----:B------:R-:W2:Y:S02]  /*20c70*/  LDG.E R7, desc[UR4][R2.64+0x4] ;  /* 0x0000040402077981 */ /* 0x000ea4000c1e1900 */
[----:B--2---:R-:W-:-:S05]  /*20c80*/  IMAD.IADD R2, R7, 0x1, -R10 ;  /* 0x0000000107027824 */ /* 0x004fca00078e0a0a */
[----:B------:R0:W-:Y:S02]  /*20c90*/  STL [R1+0x28], R2 ;  /* 0x0000280201007387 */ /* 0x0001e40000100800 */
.L_x_685:
[----:B------:R-:W-:Y:S01]  /*20ca0*/  ULDC.64 UR4, c[0x0][0xa20] ;  /* 0x0002880000047ab9 */ /* 0x000fe20000000a00 */
[----:B------:R-:W-:Y:S02]  /*20cb0*/  MOV R33, R31 ;  /* 0x0000001f00217202 */ /* 0x000fe40000000f00 */
[----:B------:R-:W-:-:S04]  /*20cc0*/  ISETP.NE.U32.AND P0, PT, RZ, UR4, PT ;  /* 0x00000004ff007c0c */ /* 0x000fc8000bf05070 */
[----:B------:R-:W-:-:S13]  /*20cd0*/  ISETP.NE.AND.EX P0, PT, RZ, UR5, PT, P0 ;  /* 0x00000005ff007c0c */ /* 0x000fda000bf05300 */
[----:B------:R-:W-:Y:S05]  /*20ce0*/  @!P0 BRA `(.L_x_686) ;  /* 0x0000000000148947 */ /* 0x000fea0003800000 */
[----:B0-----:R-:W-:Y:S01]  /*20cf0*/  IADD3 R2, P0, R24, UR4, RZ ;  /* 0x0000000418027c10 */ /* 0x001fe2000ff1e0ff */
[----:B------:R-:W-:-:S03]  /*20d00*/  ULDC.64 UR6, c[0x0][0x208] ;  /* 0x0000820000067ab9 */ /* 0x000fc60000000a00 */
[----:B------:R-:W-:-:S05]  /*20d10*/  IADD3.X R3, R25, UR5, RZ, P0, !PT ;  /* 0x0000000519037c10 */ /* 0x000fca00087fe4ff */
[----:B------:R1:W5:Y:S01]  /*20d20*/  LDG.E R8, desc[UR6][R2.64] ;  /* 0x0000000602087981 */ /* 0x000362000c1e1900 */
[----:B------:R-:W-:Y:S05]  /*20d30*/  BRA `(.L_x_687) ;  /* 0x0000000000287947 */ /* 0x000fea0003800000 */
.L_x_686:
[----:B------:R-:W-:Y:S02]  /*20d40*/  ULDC.64 UR4, c[0x0][0xa08] ;  /* 0x0002820000047ab9 */ /* 0x000fe40000000a00 */
[----:B------:R-:W-:-:S04]  /*20d50*/  ISETP.NE.U32.AND P0, PT, RZ, UR4, PT ;  /* 0x00000004ff007c0c */ /* 0x000fc8000bf05070 */
[----:B------:R-:W-:-:S13]  /*20d60*/  ISETP.NE.AND.EX P0, PT, RZ, UR5, PT, P0 ;  /* 0x00000005ff007c0c */ /* 0x000fda000bf05300 */
[----:B------:R-:W-:Y:S05]  /*20d70*/  @!P0 BRA `(.L_x_687) ;  /* 0x0000000000188947 */ /* 0x000fea0003800000 */
[----:B0-----:R-:W0:Y:S01]  /*20d80*/  LDC.64 R2, c[0x0][0xa08] ;  /* 0x00028200ff027b82 */ /* 0x001e220000000a00 */
[----:B------:R-:W-:Y:S01]  /*20d90*/  ULDC.64 UR4, c[0x0][0x208] ;  /* 0x0000820000047ab9 */ /* 0x000fe20000000a00 */
[----:B0-----:R-:W-:-:S05]  /*20da0*/  IMAD.WIDE R2, R33, 0x4, R2 ;  /* 0x0000000421027825 */ /* 0x001fca00078e0202 */
[----:B------:R-:W2:Y:S04]  /*20db0*/  LDG.E R8, desc[UR4][R2.64] ;  /* 0x0000000402087981 */ /* 0x000ea8000c1e1900 */
[----:B------:R-:W2:Y:S02]  /*20dc0*/  LDG.E R7, desc[UR4][R2.64+0x4] ;  /* 0x0000040402077981 */ /* 0x000ea4000c1e1900 */
[----:B--2---:R-:W-:-:S07]  /*20dd0*/  IMAD.IADD R8, R7, 0x1, -R8 ;  /* 0x0000000107087824 */ /* 0x004fce00078e0a08 */
.L_x_687:
[----:B------:R-:W-:Y:S02]  /*20de0*/  ULDC.64 UR4, c[0x0][0x208] ;  /* 0x0000820000047ab9 */ /* 0x000fe40000000a00 */
[----:B-1----:R-:W2:Y:S04]  /*20df0*/  @P1 LDG.E R3, desc[UR4][R4.64] ;  /* 0x0000000404031981 */ /* 0x002ea8000c1e1900 */
[----:B0-----:R-:W2:Y:S01]  /*20e00*/  @P1 LDG.E R2, desc[UR4][R4.64+0x4] ;  /* 0x0000040404021981 */ /* 0x001ea2000c1e1900 */
[----:B------:R-:W-:Y:S01]  /*20e10*/  BSSY B0, `(.L_x_688) ;  /* 0x0000197000007945 */ /* 0x000fe20003800000 */
[----:B--2---:R-:W-:Y:S01]  /*20e20*/  @P1 IMAD.IADD R6, R2, 0x1, -R3 ;  /* 0x0000000102061824 */ /* 0x004fe200078e0a03 */
[----:B-----5:R-:W-:-:S05]  /*20e30*/  IADD3 R3, -R9, R8, RZ ;  /* 0x0000000809037210 */ /* 0x020fca0007ffe1ff */
[----:B------:R-:W-:-:S05]  /*20e40*/  IMAD.IADD R2, R3, 0x1, R6 ;  /* 0x0000000103027824 */ /* 0x000fca00078e0206 */
[----:B------:R0:W-:Y:S02]  /*20e50*/  STL [R1+0xc], R2 ;  /* 0x00000c0201007387 */ /* 0x0001e40000100800 */
[----:B0-----:R-:W-:-:S04]  /*20e60*/  VIADD R2, R2, 0x4f ;  /* 0x0000004f02027836 */ /* 0x001fc80000000000 */
[----:B------:R-:W-:-:S05]  /*20e70*/  IMAD.HI R2, R2, 0x66666667, RZ ;  /* 0x6666666702027827 */ /* 0x000fca00078e02ff */
[----:B------:R-:W-:-:S04]  /*20e80*/  SHF.R.U32.HI R7, RZ, 0x1f, R2 ;  /* 0x0000001fff077819 */ /* 0x000fc80000011602 */
[----:B------:R-:W-:-:S05]  /*20e90*/  LEA.HI.SX32 R4, R2, R7, 0x1b ;  /* 0x0000000702047211 */ /* 0x000fca00078fdaff */
[----:B------:R-:W-:Y:S01]  /*20ea0*/  IMAD R7, R4, 0x50, -R3 ;  /* 0x0000005004077824 */ /* 0x000fe200078e0a03 */
[----:B------:R-:W-:Y:S01]  /*20eb0*/  IADD3 R3, -R3, RZ, RZ ;  /* 0x000000ff03037210 */ /* 0x000fe20007ffe1ff */
[----:B------:R0:W-:Y:S03]  /*20ec0*/  STL [R1+0x2c], R4 ;  /* 0x00002c0401007387 */ /* 0x0001e60000100800 */
[----:B------:R-:W-:Y:S02]  /*20ed0*/  VIMNMX R7, R7, R6, PT ;  /* 0x0000000607077248 */ /* 0x000fe40003fe0100 */
[----:B0-----:R-:W-:-:S04]  /*20ee0*/  VIMNMX R4, RZ, R3, !PT ;  /* 0x00000003ff047248 */ /* 0x001fc80007fe0100 */
        /* <DEDUP_REMOVED lines=10> */
[----:B------:R-:W-:Y:S05]  /*20f90*/  @!P2 BRA `(.L_x_689) ;  /* 0x0000001400f8a947 */ /* 0x000fea0003800000 */
[----:B------:R-:W-:Y:S01]  /*20fa0*/  UMOV UR4, 0xffffffff ;  /* 0xffffffff00047882 */ /* 0x000fe20000000000 */
[----:B------:R-:W-:Y:S02]  /*20fb0*/  SEL R2, R33, RZ, !P1 ;  /* 0x000000ff21027207 */ /* 0x000fe40004800000 */
[----:B------:R-:W-:Y:S05]  /*20fc0*/  BRA.DIV UR4, `(.L_x_690) ;  /* 0x0000007204347947 */ /* 0x000fea000b800000 */
[----:B------:R-:W0:Y:S02]  /*20fd0*/  S2R R5, SR_TID.X ;  /* 0x0000000000057919 */ /* 0x000e240000002100 */
[----:B0-----:R-:W-:-:S04]  /*20fe0*/  SHF.R.U32.HI R5, RZ, 0x5, R5 ;  /* 0x00000005ff057819 */ /* 0x001fc80000011605 */
[----:B------:R-:W-:-:S05]  /*20ff0*/  LOP3.LUT R5, R5, 0x3, RZ, 0xc0, !PT ;  /* 0x0000000305057812 */ /* 0x000fca00078ec0ff */
[----:B------:R0:W1:Y:S02]  /*21000*/  SHFL.IDX PT, R14, R5, RZ, 0x1f ;  /* 0x00001fff050e7589 */ /* 0x00006400000e0000 */
.L_x_861:
[----:B-1----:R-:W-:Y:S02]  /*21010*/  ISETP.NE.AND P0, PT, R14, RZ, PT ;  /* 0x000000ff0e00720c */ /* 0x002fe40003f05270 */
[----:B------:R-:W-:-:S11]  /*21020*/  PLOP3.LUT P6, PT, PT, PT, PT, 0x8, 0x0 ;  /* 0x000000000000781c */ /* 0x000fd60003fce170 */
[----:B------:R-:W-:Y:S05]  /*21030*/  @P0 BRA `(.L_x_691) ;  /* 0x00000000000c0947 */ /* 0x000fea0003800000 */
[----:B------:R-:W-:-:S03]  /*21040*/  UMOV UR4, 0xffffffff ;  /* 0xffffffff00047882 */ /* 0x000fc60000000000 */
[----:B------:R-:W-:Y:S05]  /*21050*/  BRA.DIV UR4, `(.L_x_692) ;  /* 0x0000007204447947 */ /* 0x000fea000b800000 */
[----:B------:R-:W-:-:S13]  /*21060*/  ELECT P6, URZ, PT ;  /* 0x00000000003f782f */ /* 0x000fda00038c0000 */
.L_x_691:
[----:B0-----:R-:W2:Y:S01]  /*21070*/  LDL R5, [R1+0x30] ;  /* 0x0000300001057983 */ /* 0x001ea20000100800 */
[----:B------:R-:W-:Y:S01]  /*21080*/  BSSY B1, `(.L_x_693) ;  /* 0x0000008000017945 */ /* 0x000fe20003800000 */
[----:B--2---:R-:W-:-:S04]  /*21090*/  IADD3 R5, R5, 0x1, RZ ;  /* 0x0000000105057810 */ /* 0x004fc80007ffe0ff */
[----:B------:R-:W-:-:S04]  /*210a0*/  LEA.HI R6, R5, R5, RZ, 0x1 ;  /* 0x0000000505067211 */ /* 0x000fc800078f08ff */
[----:B------:R-:W-:-:S05]  /*210b0*/  LOP3.LUT R6, R6, 0xfffffffe, RZ, 0xc0, !PT ;  /* 0xfffffffe06067812 */ /* 0x000fca00078ec0ff */
[----:B------:R-:W-:-:S05]  /*210c0*/  IMAD.IADD R5, R5, 0x1, -R6 ;  /* 0x0000000105057824 */ /* 0x000fca00078e0a06 */
[----:B------:R-:W-:-:S04]  /*210d0*/  SHF.L.U32 R5, R5, 0x1f, RZ ;  /* 0x0000001f05057819 */ /* 0x000fc800000006ff */
[----:B------:R-:W0:Y:S02]  /*210e0*/  SYNCS.PHASECHK.TRANS64.TRYWAIT P0, [R22+URZ+0x38820], R5 ;  /* 0x03882005160075a7 */ /* 0x000e24000800017f */
[----:B0-----:R-:W-:Y:S05]  /*210f0*/  @!P0 BRA `(.L_x_694) ;  /* 0x00000070003c8947 */ /* 0x001fea0003800000 */
.L_x_864:
[----:B------:R-:W-:Y:S05]  /*21100*/  BSYNC B1 ;  /* 0x0000000000017941 */ /* 0x000fea0003800000 */
.L_x_693:
[----:B------:R-:W-:Y:S04]  /*21110*/  BSSY B1, `(.L_x_695) ;  /* 0x00000aa000017945 */ /* 0x000fe80003800000 */
[----:B------:R-:W-:Y:S05]  /*21120*/  @!P6 BRA `(.L_x_696) ;  /* 0x0000000800a0e947 */ /* 0x000fea0003800000 */
[----:B------:R-:W-:Y:S01]  /*21130*/  IMAD R9, R28, 0x8, R22 ;  /* 0x000000081c097824 */ /* 0x000fe200078e0216 */
[----:B------:R-:W-:Y:S01]  /*21140*/  SHF.L.U32 R8, R30, 0x1f, RZ ;  /* 0x0000001f1e087819 */ /* 0x000fe200000006ff */
[----:B------:R-:W1:Y:S01]  /*21150*/  S2R R6, SR_TID.X ;  /* 0x0000000000067919 */ /* 0x000e620000002100 */
[----:B------:R-:W-:Y:S02]  /*21160*/  BSSY B2, `(.L_x_697) ;  /* 0x0000005000027945 */ /* 0x000fe40003800000 */
[----:B------:R-:W2:Y:S01]  /*21170*/  SYNCS.PHASECHK.TRANS64.TRYWAIT P0, [R9+URZ+0x388a0], R8 ;  /* 0x0388a008090075a7 */ /* 0x000ea2000800017f */
[----:B-1----:R-:W-:-:S04]  /*21180*/  LOP3.LUT R6, R6, 0x7f, RZ, 0xc0, !PT ;  /* 0x0000007f06067812 */ /* 0x002fc800078ec0ff */
[----:B------:R-:W-:Y:S01]  /*21190*/  ISETP.NE.AND P1, PT, R6, RZ, PT ;  /* 0x000000ff0600720c */ /* 0x000fe20003f25270 */
[----:B--2---:R-:W-:-:S12]  /*211a0*/  @!P0 BRA `(.L_x_698) ;  /* 0x0000007000248947 */ /* 0x004fd80003800000 */
.L_x_865:
[----:B------:R-:W-:Y:S05]  /*211b0*/  BSYNC B2 ;  /* 0x0000000000027941 */ /* 0x000fea0003800000 */
.L_x_697:
[----:B------:R-:W-:Y:S04]  /*211c0*/  BSSY B2, `(.L_x_699) ;  /* 0x0000009000027945 */ /* 0x000fe80003800000 */
[----:B------:R-:W-:Y:S05]  /*211d0*/  @P1 BRA `(.L_x_700) ;  /* 0x00000000001c1947 */ /* 0x000fea0003800000 */
[----:B------:R-:W2:Y:S01]  /*211e0*/  S2R R6, SR_TID.X ;  /* 0x0000000000067919 */ /* 0x000ea20000002100 */
[----:B0-----:R-:W-:-:S04]  /*211f0*/  MOV R5, 0xa000 ;  /* 0x0000a00000057802 */ /* 0x001fc80000000f00 */
[----:B------:R3:W-:Y:S01]  /*21200*/  SYNCS.ARRIVE.TRANS64 RZ, [R9+URZ+0x38890], R5 ;  /* 0x0388900509ff79a7 */ /* 0x0007e2000800003f */
[----:B--2---:R-:W-:-:S04]  /*21210*/  LOP3.LUT R6, R6, 0x1f, RZ, 0xc0, !PT ;  /* 0x0000001f06067812 */ /* 0x004fc800078ec0ff */
[----:B------:R-:W-:-:S13]  /*21220*/  ISETP.NE.AND P0, PT, R6, RZ, PT ;  /* 0x000000ff0600720c */ /* 0x000fda0003f05270 */
[----:B---3--:R-:W-:Y:S05]  /*21230*/  @!P0 BRA `(.L_x_700) ;  /* 0x0000000000048947 */ /* 0x008fea0003800000 */
[----:B------:R-:W-:Y:S01]  /*21240*/  BPT.TRAP 0x1 ;  /* 0x000000040000795c */ /* 0x000fe20000300000 */
.L_x_700:
[----:B------:R-:W-:Y:S05]  /*21250*/  BSYNC B2 ;  /* 0x0000000000027941 */ /* 0x000fea0003800000 */
.L_x_699:
[----:B------:R-:W-:Y:S01]  /*21260*/  IMAD.MOV.U32 R15, RZ, RZ, RZ ;  /* 0x000000ffff0f7224 */ /* 0x000fe200078e00ff */
[----:B------:R-:W-:Y:S01]  /*21270*/  UIADD3 UR4, UP0, UR38, 0x570, URZ ;  /* 0x0000057026047890 */ /* 0x000fe2000ff1e03f */
[----:B------:R-:W-:Y:S01]  /*21280*/  IMAD R6, R3, 0x50, R0 ;  /* 0x0000005003067824 */ /* 0x000fe200078e0200 */
[----:B------:R-:W-:Y:S01]  /*21290*/  PLOP3.LUT P0, PT, PT, PT, PT, 0x80, 0x0 ;  /* 0x000000000000781c */ /* 0x000fe20003f0f070 */
[----:B------:R-:W-:Y:S01]  /*212a0*/  IMAD R7, R28, 0xa000, R22 ;  /* 0x0000a0001c077824 */ /* 0x000fe200078e0216 */
[----:B------:R-:W-:Y:S01]  /*212b0*/  R2UR UR10, R15 ;  /* 0x000000000f0a72ca */ /* 0x000fe200000e0000 */
[----:B------:R-:W-:Y:S01]  /*212c0*/  VIADD R6, R6, 0xffffffb0 ;  /* 0xffffffb006067836 */ /* 0x000fe20000000000 */
[----:B0-----:R-:W-:Y:S01]  /*212d0*/  IADD3 R5, R9, 0x38890, RZ ;  /* 0x0003889009057810 */ /* 0x001fe20007ffe0ff */
[----:B------:R-:W-:Y:S01]  /*212e0*/  VIADD R10, R7, 0x24400 ;  /* 0x00024400070a7836 */ /* 0x000fe20000000000 */
[----:B------:R-:W-:Y:S01]  /*212f0*/  UIADD3.X UR5, URZ, UR39, URZ, UP0, !UPT ;  /* 0x000000273f057290 */ /* 0x000fe200087fe43f */
[----:B------:R-:W-:Y:S01]  /*21300*/  UMOV UR6, 0x0 ;  /* 0x0000000000067882 */ /* 0x000fe20000000000 */
[----:B------:R-:W-:-:S10]  /*21310*/  UMOV UR7, 0x12f00000 ;  /* 0x12f0000000077882 */ /* 0x000fd40000000000 */
.L_x_701:
[----:B------:R-:W-:-:S13]  /*21320*/  @P0 ELECT P2, URZ, PT ;  /* 0x00000000003f082f */ /* 0x000fda0003840000 */
[----:B------:R-:W-:Y:S02]  /*21330*/  @P2 R2UR UR13, R2 ;  /* 0x00000000020d22ca */ /* 0x000fe400000e0000 */
[----:B------:R-:W-:Y:S02]  /*21340*/  @P2 R2UR UR12, R18 ;  /* 0x00000000120c22ca */ /* 0x000fe400000e0000 */
[----:B------:R-:W-:Y:S02]  /*21350*/  @P2 R2UR UR11, R6 ;  /* 0x00000000060b22ca */ /* 0x000fe400000e0000 */
[----:B------:R-:W-:Y:S02]  /*21360*/  @P2 R2UR UR9, R5 ;  /* 0x00000000050922ca */ /* 0x000fe400000e0000 */
[----:B------:R-:W-:Y:S02]  /*21370*/  @P2 R2UR UR8, R10 ;  /* 0x000000000a0822ca */ /* 0x000fe400000e0000 */
[----:B------:R-:W-:-:S02]  /*21380*/  @P2 PLOP3.LUT P0, PT, P2, PT, PT, 0x8, 0x0 ;  /* 0x000000000000281c */ /* 0x000fc4000170e170 */
[----:B------:R-:W-:-:S09]  /*21390*/  PLOP3.LUT P2, PT, PT, PT, PT, 0x8, 0x0 ;  /* 0x000000000000781c */ /* 0x000fd20003f4e170 */
[----:B------:R0:W-:Y:S02]  /*213a0*/  UTMALDG.4D [UR8], [UR4], desc[UR6] ;  /* 0x00000608040075b4 */ /* 0x0001e40008019000 */
[----:B0-----:R-:W-:Y:S05]  /*213b0*/  @P0 BRA.U.ANY `(.L_x_701) ;  /* 0xfffffffd00d80947 */ /* 0x001fea000393ffff */
[----:B------:R-:W-:Y:S01]  /*213c0*/  IMAD.MOV.U32 R14, RZ, RZ, 0x40 ;  /* 0x00000040ff0e7424 */ /* 0x000fe200078e00ff */
[----:B------:R-:W-:Y:S01]  /*213d0*/  PLOP3.LUT P0, PT, PT, PT, PT, 0x80, 0x0 ;  /* 0x000000000000781c */ /* 0x000fe20003f0f070 */
[----:B------:R-:W-:Y:S01]  /*213e0*/  UMOV UR6, 0x0 ;  /* 0x0000000000067882 */ /* 0x000fe20000000000 */
[----:B------:R-:W-:Y:S01]  /*213f0*/  IADD3 R10, R7, 0x26c00, RZ ;  /* 0x00026c00070a7810 */ /* 0x000fe20007ffe0ff */
[----:B------:R-:W-:Y:S01]  /*21400*/  UMOV UR7, 0x12f00000 ;  /* 0x12f0000000077882 */ /* 0x000fe20000000000 */
[----:B------:R-:W-:-:S15]  /*21410*/  R2UR UR10, R14 ;  /* 0x000000000e0a72ca */ /* 0x000fde00000e0000 */
.L_x_702:
        /* <DEDUP_REMOVED lines=12> */
[----:B------:R-:W-:Y:S01]  /*214e0*/  VIADD R10, R7, 0x29400 ;  /* 0x00029400070a7836 */ /* 0x000fe20000000000 */
[----:B------:R-:W-:Y:S01]  /*214f0*/  UMOV UR6, 0x0 ;  /* 0x0000000000067882 */ /* 0x000fe20000000000 */
[----:B------:R-:W-:Y:S01]  /*21500*/  UMOV UR7, 0x12f00000 ;  /* 0x12f0000000077882 */ /* 0x000fe20000000000 */
[----:B------:R-:W-:-:S15]  /*21510*/  R2UR UR10, R13 ;  /* 0x000000000d0a72ca */ /* 0x000fde00000e0000 */
.L_x_703:
        /* <DEDUP_REMOVED lines=10> */
[----:B------:R-:W-:Y:S01]  /*215c0*/  MOV R12, 0xc0 ;  /* 0x000000c0000c7802 */ /* 0x000fe20000000f00 */
[----:B------:R-:W-:Y:S01]  /*215d0*/  VIADD R10, R7, 0x2bc00 ;  /* 0x0002bc00070a7836 */ /* 0x000fe20000000000 */
[----:B------:R-:W-:Y:S01]  /*215e0*/  PLOP3.LUT P0, PT, PT, PT, PT, 0x80, 0x0 ;  /* 0x000000000000781c */ /* 0x000fe20003f0f070 */
[----:B------:R-:W-:Y:S01]  /*215f0*/  UMOV UR6, 0x0 ;  /* 0x0000000000067882 */ /* 0x000fe20000000000 */
[----:B------:R-:W-:Y:S01]  /*21600*/  R2UR UR10, R12 ;  /* 0x000000000c0a72ca */ /* 0x000fe200000e0000 */
[----:B------:R-:W-:-:S14]  /*21610*/  UMOV UR7, 0x12f00000 ;  /* 0x12f0000000077882 */ /* 0x000fdc0000000000 */
.L_x_704:
        /* <DEDUP_REMOVED lines=10> */
[----:B------:R-:W0:Y:S01]  /*216c0*/  SYNCS.PHASECHK.TRANS64.TRYWAIT P0, [R9+URZ+0x388c0], R8 ;  /* 0x0388c008090075a7 */ /* 0x000e22000800017f */
[----:B------:R-:W-:Y:S04]  /*216d0*/  BSSY B2, `(.L_x_705) ;  /* 0x0000002000027945 */ /* 0x000fe80003800000 */
[----:B0-----:R-:W-:Y:S05]  /*216e0*/  @!P0 BRA `(.L_x_706) ;  /* 0x0000006800e88947 */ /* 0x001fea0003800000 */
.L_x_866:
[----:B------:R-:W-:Y:S05]  /*216f0*/  BSYNC B2 ;  /* 0x0000000000027941 */ /* 0x000fea0003800000 */
.L_x_705:
[----:B------:R-:W-:Y:S01]  /*21700*/  BSSY B2, `(.L_x_707) ;  /* 0x000000b000027945 */ /* 0x000fe20003800000 */
[----:B------:R-:W-:Y:S01]  /*21710*/  IMAD.MOV.U32 R10, RZ, RZ, 0x0 ;  /* 0x00000000ff0a7424 */ /* 0x000fe200078e00ff */
[----:B------:R-:W-:Y:S02]  /*21720*/  MOV R11, 0x12f00000 ;  /* 0x12f00000000b7802 */ /* 0x000fe40000000f00 */
[----:B------:R-:W-:Y:S05]  /*21730*/  @P1 BRA `(.L_x_708) ;  /* 0x00000000001c1947 */ /* 0x000fea0003800000 */
[----:B------:R-:W2:Y:S01]  /*21740*/  S2R R20, SR_TID.X ;  /* 0x0000000000147919 */ /* 0x000ea20000002100 */
[----:B------:R-:W-:-:S04]  /*21750*/  IMAD.MOV.U32 R5, RZ, RZ, 0xa000 ;  /* 0x0000a000ff057424 */ /* 0x000fc800078e00ff */
[----:B------:R3:W-:Y:S01]  /*21760*/  SYNCS.ARRIVE.TRANS64 RZ, [R9+URZ+0x388b0], R5 ;  /* 0x0388b00509ff79a7 */ /* 0x0007e2000800003f */
[----:B--2---:R-:W-:-:S04]  /*21770*/  LOP3.LUT R20, R20, 0x1f, RZ, 0xc0, !PT ;  /* 0x0000001f14147812 */ /* 0x004fc800078ec0ff */
[----:B------:R-:W-:-:S13]  /*21780*/  ISETP.NE.AND P0, PT, R20, RZ, PT ;  /* 0x000000ff1400720c */ /* 0x000fda0003f05270 */
[----:B---3--:R-:W-:Y:S05]  /*21790*/  @!P0 BRA `(.L_x_708) ;  /* 0x0000000000048947 */ /* 0x008fea0003800000 */
[----:B------:R-:W-:Y:S01]  /*217a0*/  BPT.TRAP 0x1 ;  /* 0x000000040000795c */ /* 0x000fe20000300000 */
.L_x_708:
[----:B------:R-:W-:Y:S05]  /*217b0*/  BSYNC B2 ;  /* 0x0000000000027941 */ /* 0x000fea0003800000 */
.L_x_707:
[----:B------:R-:W-:Y:S01]  /*217c0*/  R2UR UR10, R15 ;  /* 0x000000000f0a72ca */ /* 0x000fe200000e0000 */
[----:B------:R-:W-:Y:S01]  /*217d0*/  UIADD3 UR4, UP0, UR38, 0x670, URZ ;  /* 0x0000067026047890 */ /* 0x000fe2000ff1e03f */
[----:B------:R-:W-:Y:S01]  /*217e0*/  R2UR UR6, R10 ;  /* 0x000000000a0672ca */ /* 0x000fe200000e0000 */
[----:B01----:R-:W-:Y:S01]  /*217f0*/  VIADD R9, R9, 0x388b0 ;  /* 0x000388b009097836 */ /* 0x003fe20000000000 */
[----:B------:R-:W-:Y:S01]  /*21800*/  R2UR UR7, R11 ;  /* 0x000000000b0772ca */ /* 0x000fe200000e0000 */
[----:B------:R-:W-:Y:S01]  /*21810*/  UIADD3.X UR5, URZ, UR39, URZ, UP0, !UPT ;  /* 0x000000273f057290 */ /* 0x000fe200087fe43f */
[----:B------:R-:W-:Y:S02]  /*21820*/  PLOP3.LUT P0, PT, PT, PT, PT, 0x80, 0x0 ;  /* 0x000000000000781c */ /* 0x000fe40003f0f070 */
[----:B------:R-:W-:-:S11]  /*21830*/  IADD3 R5, R7, 0x400, RZ ;  /* 0x0000040007057810 */ /* 0x000fd60007ffe0ff */
.L_x_709:
        /* <DEDUP_REMOVED lines=10> */
[----:B------:R-:W-:Y:S01]  /*218e0*/  R2UR UR10, R14 ;  /* 0x000000000e0a72ca */ /* 0x000fe200000e0000 */
[----:B------:R-:W-:Y:S01]  /*218f0*/  VIADD R5, R7, 0x2c00 ;  /* 0x00002c0007057836 */ /* 0x000fe20000000000 */
[----:B------:R-:W-:Y:S02]  /*21900*/  R2UR UR6, R10 ;  /* 0x000000000a0672ca */ /* 0x000fe400000e0000 */
[----:B------:R-:W-:Y:S02]  /*21910*/  R2UR UR7, R11 ;  /* 0x000000000b0772ca */ /* 0x000fe400000e0000 */
[----:B------:R-:W-:-:S13]  /*21920*/  PLOP3.LUT P0, PT, PT, PT, PT, 0x80, 0x0 ;  /* 0x000000000000781c */ /* 0x000fda0003f0f070 */
.L_x_710:
        /* <DEDUP_REMOVED lines=15> */
.L_x_711:
        /* <DEDUP_REMOVED lines=10> */
[----:B------:R-:W-:Y:S02]  /*21ac0*/  R2UR UR10, R12 ;  /* 0x000000000c0a72ca */ /* 0x000fe400000e0000 */
[----:B------:R-:W-:Y:S02]  /*21ad0*/  R2UR UR6, R10 ;  /* 0x000000000a0672ca */ /* 0x000fe400000e0000 */
[----:B------:R-:W-:Y:S02]  /*21ae0*/  R2UR UR7, R11 ;  /* 0x000000000b0772ca */ /* 0x000fe400000e0000 */
[----:B------:R-:W-:Y:S02]  /*21af0*/  PLOP3.LUT P0, PT, PT, PT, PT, 0x80, 0x0 ;  /* 0x000000000000781c */ /* 0x000fe40003f0f070 */
[----:B------:R-:W-:-:S11]  /*21b00*/  IADD3 R7, R7, 0x7c00, RZ ;  /* 0x00007c0007077810 */ /* 0x000fd60007ffe0ff */
.L_x_712:
        /* <DEDUP_REMOVED lines=9> */
[----:B-1----:R-:W-:Y:S05]  /*21ba0*/  @P0 BRA.U.ANY `(.L_x_712) ;  /* 0xfffffffd00d80947 */ /* 0x002fea000393ffff */
.L_x_696:
[----:B------:R-:W-:Y:S05]  /*21bb0*/  BSYNC B1 ;  /* 0x0000000000017941 */ /* 0x000fea0003800000 */
.L_x_695:
[----:B------:R-:W-:Y:S01]  /*21bc0*/  VIADD R9, R3, 0xfffffffe ;  /* 0xfffffffe03097836 */ /* 0x000fe20000000000 */
[----:B------:R-:W-:Y:S01]  /*21bd0*/  PLOP3.LUT P0, PT, PT, PT, PT, 0x8, 0x0 ;  /* 0x000000000000781c */ /* 0x000fe20003f0e170 */
[----:B------:R-:W-:-:S03]  /*21be0*/  VIADD R28, R28, 0x1 ;  /* 0x000000011c1c7836 */ /* 0x000fc60000000000 */
[----:B------:R-:W-:Y:S02]  /*21bf0*/  ISETP.GE.AND P2, PT, R9, R4, PT ;  /* 0x000000040900720c */ /* 0x000fe40003f46270 */
[----:B------:R-:W-:-:S04]  /*21c00*/  ISETP.NE.AND P1, PT, R28, 0x2, PT ;  /* 0x000000021c00780c */ /* 0x000fc80003f25270 */
[----:B------:R-:W-:Y:S02]  /*21c10*/  SEL R3, RZ, 0x1, P1 ;  /* 0x00000001ff037807 */ /* 0x000fe40000800000 */
[----:B------:R-:W-:Y:S02]  /*21c20*/  SEL R28, R28, RZ, P1 ;  /* 0x000000ff1c1c7207 */ /* 0x000fe40000800000 */
[----:B------:R-:W-:-:S03]  /*21c30*/  LOP3.LUT R30, R30, R3, RZ, 0x3c, !PT ;  /* 0x000000031e1e7212 */ /* 0x000fc600078e3cff */
[----:B------:R-:W-:Y:S05]  /*21c40*/  @!P2 BRA `(.L_x_689) ;  /* 0x0000000800cca947 */ /* 0x000fea0003800000 */
.L_x_731:
[----:B------:R-:W-:Y:S05]  /*21c50*/  YIELD ;  /* 0x0000000000007946 */ /* 0x000fea0003800000 */
[----:B------:R-:W-:Y:S04]  /*21c60*/  BSSY B1, `(.L_x_713) ;  /* 0x00000a9000017945 */ /* 0x000fe80003800000 */
[----:B------:R-:W-:Y:S05]  /*21c70*/  @!P6 BRA `(.L_x_714) ;  /* 0x00000008009ce947 */ /* 0x000fea0003800000 */
[----:B------:R-:W-:Y:S01]  /*21c80*/  LEA R8, R28, R22, 0x3 ;  /* 0x000000161c087211 */ /* 0x000fe200078e18ff */
[----:B------:R-:W1:Y:S01]  /*21c90*/  S2R R3, SR_TID.X ;  /* 0x0000000000037919 */ /* 0x000e620000002100 */
[----:B------:R-:W-:Y:S01]  /*21ca0*/  SHF.L.U32 R7, R30, 0x1f, RZ ;  /* 0x0000001f1e077819 */ /* 0x000fe200000006ff */
[----:B------:R-:W-:Y:S03]  /*21cb0*/  BSSY B2, `(.L_x_715) ;  /* 0x0000005000027945 */ /* 0x000fe60003800000 */
[----:B------:R-:W2:Y:S01]  /*21cc0*/  SYNCS.PHASECHK.TRANS64.TRYWAIT P1, [R8+URZ+0x388a0], R7 ;  /* 0x0388a007080075a7 */ /* 0x000ea2000802017f */
[----:B-1----:R-:W-:-:S04]  /*21cd0*/  LOP3.LUT R3, R3, 0x7f, RZ, 0xc0, !PT ;  /* 0x0000007f03037812 */ /* 0x002fc800078ec0ff */
[----:B------:R-:W-:Y:S01]  /*21ce0*/  ISETP.NE.AND P2, PT, R3, RZ, PT ;  /* 0x000000ff0300720c */ /* 0x000fe20003f45270 */
[----:B--2---:R-:W-:-:S12]  /*21cf0*/  @!P1 BRA `(.L_x_716) ;  /* 0x0000006400789947 */ /* 0x004fd80003800000 */
.L_x_867:
[----:B------:R-:W-:Y:S05]  /*21d00*/  BSYNC B2 ;  /* 0x0000000000027941 */ /* 0x000fea0003800000 */
.L_x_715:
[----:B------:R-:W-:Y:S04]  /*21d10*/  BSSY B2, `(.L_x_717) ;  /* 0x0000009000027945 */ /* 0x000fe80003800000 */
[----:B------:R-:W-:Y:S05]  /*21d20*/  @P2 BRA `(.L_x_718) ;  /* 0x00000000001c2947 */ /* 0x000fea0003800000 */
[----:B0-----:R-:W0:Y:S01]  /*21d30*/  S2R R5, SR_TID.X ;  /* 0x0000000000057919 */ /* 0x001e220000002100 */
[----:B------:R-:W-:-:S04]  /*21d40*/  IMAD.MOV.U32 R3, RZ, RZ, 0xa000 ;  /* 0x0000a000ff037424 */ /* 0x000fc800078e00ff */
[----:B------:R2:W-:Y:S01]  /*21d50*/  SYNCS.ARRIVE.TRANS64 RZ, [R8+URZ+0x38890], R3 ;  /* 0x0388900308ff79a7 */ /* 0x0005e2000800003f */
[----:B0-----:R-:W-:-:S04]  /*21d60*/  LOP3.LUT R5, R5, 0x1f, RZ, 0xc0, !PT ;  /* 0x0000001f05057812 */ /* 0x001fc800078ec0ff */
[----:B------:R-:W-:-:S13]  /*21d70*/  ISETP.NE.AND P1, PT, R5, RZ, PT ;  /* 0x000000ff0500720c */ /* 0x000fda0003f25270 */
[----:B--2---:R-:W-:Y:S05]  /*21d80*/  @!P1 BRA `(.L_x_718) ;  /* 0x0000000000049947 */ /* 0x004fea0003800000 */
[----:B------:R-:W-:Y:S01]  /*21d90*/  BPT.TRAP 0x1 ;  /* 0x000000040000795c */ /* 0x000fe20000300000 */
.L_x_718:
[----:B------:R-:W-:Y:S05]  /*21da0*/  BSYNC B2 ;  /* 0x0000000000027941 */ /* 0x000fea0003800000 */
.L_x_717:
[----:B------:R-:W-:Y:S01]  /*21db0*/  IMAD.MOV.U32 R12, RZ, RZ, RZ ;  /* 0x000000ffff0c7224 */ /* 0x000fe200078e00ff */
[----:B------:R-:W-:Y:S01]  /*21dc0*/  UIADD3 UR4, UP0, UR38, 0x570, URZ ;  /* 0x0000057026047890 */ /* 0x000fe2000ff1e03f */
[----:B------:R-:W-:Y:S01]  /*21dd0*/  IMAD R6, R28, 0xa000, R22 ;  /* 0x0000a0001c067824 */ /* 0x000fe200078e0216 */
[----:B------:R-:W-:Y:S01]  /*21de0*/  PLOP3.LUT P1, PT, PT, PT, PT, 0x80, 0x0 ;  /* 0x000000000000781c */ /* 0x000fe20003f2f070 */
[----:B0-----:R-:W-:Y:S01]  /*21df0*/  IMAD R5, R9, 0x50, R0 ;  /* 0x0000005009057824 */ /* 0x001fe200078e0200 */
[----:B------:R-:W-:Y:S01]  /*21e00*/  R2UR UR10, R12 ;  /* 0x000000000c0a72ca */ /* 0x000fe200000e0000 */
[----:B------:R-:W-:Y:S01]  /*21e10*/  VIADD R10, R6, 0x24400 ;  /* 0x00024400060a7836 */ /* 0x000fe20000000000 */
[----:B------:R-:W-:Y:S01]  /*21e20*/  IADD3 R3, R8, 0x38890, RZ ;  /* 0x0003889008037810 */ /* 0x000fe20007ffe0ff */
[----:B------:R-:W-:Y:S01]  /*21e30*/  UIADD3.X UR5, URZ, UR39, URZ, UP0, !UPT ;  /* 0x000000273f057290 */ /* 0x000fe200087fe43f */
[----:B------:R-:W-:Y:S01]  /*21e40*/  UMOV UR6, 0x0 ;  /* 0x0000000000067882 */ /* 0x000fe20000000000 */
[----:B------:R-:W-:-:S10]  /*21e50*/  UMOV UR7, 0x12f00000 ;  /* 0x12f0000000077882 */ /* 0x000fd40000000000 */
.L_x_719:
        /* <DEDUP_REMOVED lines=16> */
.L_x_720:
        /* <DEDUP_REMOVED lines=16> */
.L_x_721:
        /* <DEDUP_REMOVED lines=16> */
.L_x_722:
        /* <DEDUP_REMOVED lines=13> */
.L_x_868:
[----:B------:R-:W-:Y:S05]  /*22230*/  BSYNC B2 ;  /* 0x0000000000027941 */ /* 0x000fea0003800000 */
.L_x_723:
        /* <DEDUP_REMOVED lines=11> */
.L_x_726:
[----:B------:R-:W-:Y:S05]  /*222f0*/  BSYNC B2 ;  /* 0x0000000000027941 */ /* 0x000fea0003800000 */
.L_x_725:
        /* <DEDUP_REMOVED lines=8> */
.L_x_727:
        /* <DEDUP_REMOVED lines=15> */
.L_x_728:
        /* <DEDUP_REMOVED lines=15> */
.L_x_729:
        /* <DEDUP_REMOVED lines=15> */
.L_x_730:
        /* <DEDUP_REMOVED lines=10> */
.L_x_714:
[----:B------:R-:W-:Y:S05]  /*226f0*/  BSYNC B1 ;  /* 0x0000000000017941 */ /* 0x000fea0003800000 */
.L_x_713:
[C---:B------:R-:W-:Y:S01]  /*22700*/  ISETP.GT.AND P2, PT, R9.reuse, R4, PT ;  /* 0x000000040900720c */ /* 0x040fe20003f44270 */
[----:B------:R-:W-:Y:S02]  /*22710*/  VIADD R28, R28, 0x1 ;  /* 0x000000011c1c7836 */ /* 0x000fe40000000000 */
[----:B------:R-:W-:-:S03]  /*22720*/  VIADD R9, R9, 0xffffffff ;  /* 0xffffffff09097836 */ /* 0x000fc60000000000 */
[----:B------:R-:W-:-:S04]  /*22730*/  ISETP.NE.AND P1, PT, R28, 0x2, PT ;  /* 0x000000021c00780c */ /* 0x000fc80003f25270 */
[----:B------:R-:W-:Y:S02]  /*22740*/  SEL R3, RZ, 0x1, P1 ;  /* 0x00000001ff037807 */ /* 0x000fe40000800000 */
[----:B------:R-:W-:Y:S02]  /*22750*/  SEL R28, R28, RZ, P1 ;  /* 0x000000ff1c1c7207 */ /* 0x000fe40000800000 */
[----:B------:R-:W-:Y:S01]  /*22760*/  LOP3.LUT R30, R30, R3, RZ, 0x3c, !PT ;  /* 0x000000031e1e7212 */ /* 0x000fe200078e3cff */
[----:B------:R-:W-:Y:S06]  /*22770*/  @P2 BRA `(.L_x_731) ;  /* 0xfffffff400342947 */ /* 0x000fec000383ffff */
.L_x_689:
[----:B------:R-:W-:Y:S05]  /*22780*/  BSYNC B0 ;  /* 0x0000000000007941 */ /* 0x000fea0003800000 */
.L_x_688:
[----:B------:R-:W2:Y:S01]  /*22790*/  LDL R32, [R1+0xc] ;  /* 0x00000c0001207983 */ /* 0x000ea20000100800 */
[----:B------:R-:W-:Y:S05]  /*227a0*/  @!P0 WARPSYNC.ALL ;  /* 0x0000000000008948 */ /* 0x000fea0003800000 */
[----:B------:R-:W-:Y:S06]  /*227b0*/  @!P0 BAR.SYNC.DEFER_BLOCKING 0xc, 0x180 ;  /* 0x0306000000008b1d */ /* 0x000fec0000010000 */
[----:B------:R-:W-:Y:S01]  /*227c0*/  BSSY B7, `(.L_x_732) ;  /* 0x000039d000077945 */ /* 0x000fe20003800000 */
[----:B--2---:R-:W-:-:S13]  /*227d0*/  ISETP.GT.AND P0, PT, R32, RZ, PT ;  /* 0x000000ff2000720c */ /* 0x004fda0003f04270 */
[----:B------:R-:W-:Y:S05]  /*227e0*/  @P0 BRA `(.L_x_733) ;  /* 0x0000000000480947 */ /* 0x000fea0003800000 */
[----:B------:R-:W1:Y:S02]  /*227f0*/  S2R R3, SR_TID.X ;  /* 0x0000000000037919 */ /* 0x000e640000002100 */
[----:B-1----:R-:W-:-:S04]  /*22800*/  LOP3.LUT R3, R3, 0x7f, RZ, 0xc0, !PT ;  /* 0x0000007f03037812 */ /* 0x002fc800078ec0ff */
[----:B------:R-:W-:-:S13]  /*22810*/  ISETP.NE.AND P0, PT, R3, RZ, PT ;  /* 0x000000ff0300720c */ /* 0x000fda0003f05270 */
[----:B------:R-:W-:Y:S05]  /*22820*/  @P0 BRA `(.L_x_734) ;  /* 0x0000003800580947 */ /* 0x000fea0003800000 */
[----:B0-----:R-:W0:Y:S01]  /*22830*/  S2R R5, SR_LANEID ;  /* 0x0000000000057919 */ /* 0x001e220000000000 */
[----:B------:R-:W-:Y:S01]  /*22840*/  VOTEU.ANY UR4, UPT, PT ;  /* 0x0000000000047886 */ /* 0x000fe200038e0100 */
[----:B------:R-:W1:Y:S01]  /*22850*/  LDC.64 R2, c[0x0][0xc60] ;  /* 0x00031800ff027b82 */ /* 0x000e620000000a00 */
[----:B------:R-:W0:Y:S01]  /*22860*/  FLO.U32 R0, UR4 ;  /* 0x0000000400007d00 */ /* 0x000e2200080e0000 */
[----:B------:R-:W-:Y:S01]  /*22870*/  ULDC.64 UR6, c[0x0][0x208] ;  /* 0x0000820000067ab9 */ /* 0x000fe20000000a00 */
[----:B0-----:R-:W-:-:S06]  /*22880*/  ISETP.EQ.U32.AND P0, PT, R0, R5, PT ;  /* 0x000000050000720c */ /* 0x001fcc0003f02070 */
[----:B------:R-:W1:Y:S07]  /*22890*/  POPC R5, UR4 ;  /* 0x0000000400057d09 */ /* 0x000e6e0008000000 */
[----:B-1----:R-:W2:Y:S01]  /*228a0*/  @P0 ATOMG.E.ADD.STRONG.GPU PT, R3, desc[UR6][R2.64], R5 ;  /* 0x00000005020309a8 */ /* 0x002ea200081ee1c6 */
[----:B------:R-:W0:Y:S02]  /*228b0*/  S2R R4, SR_LTMASK ;  /* 0x0000000000047919 */ /* 0x000e240000003900 */
[----:B0-----:R-:W-:-:S04]  /*228c0*/  LOP3.LUT R4, R4, UR4, RZ, 0xc0, !PT ;  /* 0x0000000404047c12 */ /* 0x001fc8000f8ec0ff */
[----:B------:R-:W0:Y:S01]  /*228d0*/  POPC R7, R4 ;  /* 0x0000000400077309 */ /* 0x000e220000000000 */
[----:B--2---:R-:W0:Y:S02]  /*228e0*/  SHFL.IDX PT, R0, R3, R0, 0x1f ;  /* 0x00001f0003007589 */ /* 0x004e2400000e0000 */
[----:B0-----:R-:W-:Y:S01]  /*228f0*/  IADD3 R16, R0, UR36, R7 ;  /* 0x0000002400107c10 */ /* 0x001fe2000fffe007 */
[----:B------:R-:W-:Y:S06]  /*22900*/  BRA `(.L_x_734) ;  /* 0x0000003800207947 */ /* 0x000fec0003800000 */
.L_x_733:
[----:B------:R-:W-:Y:S01]  /*22910*/  IADD3 R0, R22, 0x24400, RZ ;  /* 0x0002440016007810 */ /* 0x000fe20007ffe0ff */
[----:B------:R-:W-:Y:S03]  /*22920*/  BSSY B6, `(.L_x_735) ;  /* 0x0000013000067945 */ /* 0x000fe60003800000 */
[----:B------:R-:W-:-:S13]  /*22930*/  LOP3.LUT P0, RZ, R0, 0x3ff, RZ, 0xc0, !PT ;  /* 0x000003ff00ff7812 */ /* 0x000fda000780c0ff */
[----:B------:R-:W-:Y:S05]  /*22940*/  @!P0 BRA `(.L_x_736) ;  /* 0x0000000000408947 */ /* 0x000fea0003800000 */
[----:B------:R-:W-:Y:S01]  /*22950*/  MOV R2, 0x0 ;  /* 0x0000000000027802 */ /* 0x000fe20000000f00 */
[----:B------:R-:W-:Y:S01]  /*22960*/  ULDC.64 UR6, c[0x4][0xa8] ;  /* 0x01002a0000067ab9 */ /* 0x000fe20000000a00 */
[----:B------:R-:W-:Y:S01]  /*22970*/  ULDC.64 UR8, c[0x4][0xb0] ;  /* 0x01002c0000087ab9 */ /* 0x000fe20000000a00 */
[----:B------:R-:W-:Y:S01]  /*22980*/  ULDC.64 UR4, c[0x4][0x8] ;  /* 0x0100020000047ab9 */ /* 0x000fe20000000a00 */
[----:B------:R-:W-:Y:S01]  /*22990*/  IMAD.U32 R4, RZ, RZ, UR6 ;  /* 0x00000006ff047e24 */ /* 0x000fe2000f8e00ff */
[----:B------:R-:W-:Y:S01]  /*229a0*/  MOV R6, UR8 ;  /* 0x0000000800067c02 */ /* 0x000fe20008000f00 */
[----:B------:R-:W1:Y:S01]  /*229b0*/  LDC.64 R2, c[0x4][R2] ;  /* 0x0100000002027b82 */ /* 0x000e620000000a00 */
[----:B0-----:R-:W-:Y:S01]  /*229c0*/  IMAD.U32 R5, RZ, RZ, UR7 ;  /* 0x00000007ff057e24 */ /* 0x001fe2000f8e00ff */
[----:B------:R-:W-:Y:S01]  /*229d0*/  MOV R11, UR5 ;  /* 0x00000005000b7c02 */ /* 0x000fe20008000f00 */
[----:B------:R-:W-:Y:S01]  /*229e0*/  IMAD.U32 R7, RZ, RZ, UR9 ;  /* 0x00000009ff077e24 */ /* 0x000fe2000f8e00ff */
[----:B------:R-:W-:Y:S01]  /*229f0*/  MOV R13, RZ ;  /* 0x000000ff000d7202 */ /* 0x000fe20000000f00 */
[----:B------:R-:W-:-:S02]  /*22a00*/  IMAD.U32 R10, RZ, RZ, UR4 ;  /* 0x00000004ff0a7e24 */ /* 0x000fc4000f8e00ff */
[----:B------:R-:W-:Y:S02]  /*22a10*/  IMAD.MOV.U32 R8, RZ, RZ, 0x70 ;  /* 0x00000070ff087424 */ /* 0x000fe400078e00ff */
[----:B------:R-:W-:-:S07]  /*22a20*/  IMAD.MOV.U32 R12, RZ, RZ, 0x1 ;  /* 0x00000001ff0c7424 */ /* 0x000fce00078e00ff */
[----:B------:R-:W-:-:S07]  /*22a30*/  LEPC R20, `(.L_x_736) ;  /* 0x000000001014794e */ /* 0x000fce0000000000 */
[----:B-1----:R-:W-:Y:S05]  /*22a40*/  CALL.ABS.NOINC R2 ;  /* 0x0000000002007343 */ /* 0x002fea0003c00000 */
.L_x_736:
[----:B------:R-:W-:Y:S05]  /*22a50*/  BSYNC B6 ;  /* 0x0000000000067941 */ /* 0x000fea0003800000 */
.L_x_735:
        /* <DEDUP_REMOVED lines=9> */
[----:B------:R-:W-:Y:S01]  /*22af0*/  IMAD.U32 R4, RZ, RZ, UR6 ;  /* 0x00000006ff047e24 */ /* 0x000fe2000f8e00ff */
[----:B0-----:R-:W-:Y:S01]  /*22b00*/  MOV R5, UR7 ;  /* 0x0000000700057c02 */ /* 0x001fe20008000f00 */
[----:B------:R-:W-:Y:S01]  /*22b10*/  IMAD.U32 R6, RZ, RZ, UR8 ;  /* 0x00000008ff067e24 */ /* 0x000fe2000f8e00ff */
[----:B------:R-:W-:Y:S01]  /*22b20*/  MOV R10, UR4 ;  /* 0x00000004000a7c02 */ /* 0x000fe20008000f00 */
[----:B------:R-:W-:Y:S01]  /*22b30*/  IMAD.U32 R7, RZ, RZ, UR9 ;  /* 0x00000009ff077e24 */ /* 0x000fe2000f8e00ff */
[----:B------:R-:W-:Y:S01]  /*22b40*/  MOV R12, 0x1 ;  /* 0x00000001000c7802 */ /* 0x000fe20000000f00 */
[----:B------:R-:W-:-:S02]  /*22b50*/  IMAD.U32 R11, RZ, RZ, UR5 ;  /* 0x00000005ff0b7e24 */ /* 0x000fc4000f8e00ff */
[----:B------:R-:W-:Y:S02]  /*22b60*/  IMAD.MOV.U32 R8, RZ, RZ, 0x70 ;  /* 0x00000070ff087424 */ /* 0x000fe400078e00ff */
[----:B-1----:R-:W-:-:S07]  /*22b70*/  IMAD.MOV.U32 R13, RZ, RZ, RZ ;  /* 0x000000ffff0d7224 */ /* 0x002fce00078e00ff */
[----:B------:R-:W-:-:S07]  /*22b80*/  LEPC R20, `(.L_x_739) ;  /* 0x000000001014794e */ /* 0x000fce0000000000 */
[----:B--2---:R-:W-:Y:S05]  /*22b90*/  CALL.ABS.NOINC R2 ;  /* 0x0000000002007343 */ /* 0x004fea0003c00000 */
.L_x_739:
[----:B------:R0:W1:Y:S01]  /*22ba0*/  LDC.64 R2, c[0x4][R26] ;  /* 0x010000001a027b82 */ /* 0x0000620000000a00 */
[----:B------:R-:W-:Y:S01]  /*22bb0*/  ULDC.64 UR4, c[0x4][0xa8] ;  /* 0x01002a0000047ab9 */ /* 0x000fe20000000a00 */
[----:B------:R-:W-:Y:S01]  /*22bc0*/  ULDC.64 UR6, c[0x4][0xb0] ;  /* 0x01002c0000067ab9 */ /* 0x000fe20000000a00 */
[----:B------:R-:W-:Y:S01]  /*22bd0*/  ULDC.64 UR8, c[0x4][0x18] ;  /* 0x0100060000087ab9 */ /* 0x000fe20000000a00 */
[----:B------:R-:W-:Y:S01]  /*22be0*/  IMAD.U32 R4, RZ, RZ, UR4 ;  /* 0x00000004ff047e24 */ /* 0x000fe2000f8e00ff */
[----:B------:R-:W-:Y:S01]  /*22bf0*/  MOV R5, UR5 ;  /* 0x0000000500057c02 */ /* 0x000fe20008000f00 */
[----:B------:R-:W-:Y:S01]  /*22c00*/  IMAD.U32 R6, RZ, RZ, UR6 ;  /* 0x00000006ff067e24 */ /* 0x000fe2000f8e00ff */
[----:B------:R-:W-:Y:S01]  /*22c10*/  MOV R10, UR8 ;  /* 0x00000008000a7c02 */ /* 0x000fe20008000f00 */
[----:B------:R-:W-:Y:S01]  /*22c20*/  IMAD.U32 R7, RZ, RZ, UR7 ;  /* 0x00000007ff077e24 */ /* 0x000fe2000f8e00ff */
[----:B------:R-:W-:Y:S01]  /*22c30*/  MOV R12, 0x1 ;  /* 0x00000001000c7802 */ /* 0x000fe20000000f00 */
[----:B------:R-:W-:-:S02]  /*22c40*/  IMAD.U32 R11, RZ, RZ, UR9 ;  /* 0x00000009ff0b7e24 */ /* 0x000fc4000f8e00ff */
[----:B------:R-:W-:Y:S02]  /*22c50*/  IMAD.MOV.U32 R8, RZ, RZ, 0x70 ;  /* 0x00000070ff087424 */ /* 0x000fe400078e00ff */
[----:B0-----:R-:W-:-:S07]  /*22c60*/  IMAD.MOV.U32 R13, RZ, RZ, RZ ;  /* 0x000000ffff0d7224 */ /* 0x001fce00078e00ff */
[----:B------:R-:W-:-:S07]  /*22c70*/  LEPC R20, `(.L_x_738) ;  /* 0x000000001014794e */ /* 0x000fce0000000000 */
[----:B-1----:R-:W-:Y:S05]  /*22c80*/  CALL.ABS.NOINC R2 ;  /* 0x0000000002007343 */ /* 0x002fea0003c00000 */
.L_x_738:
[----:B------:R-:W-:Y:S05]  /*22c90*/  BSYNC B6 ;  /* 0x0000000000067941 */ /* 0x000fea0003800000 */
.L_x_737:
[----:B------:R-:W2:Y:S01]  /*22ca0*/  LDL R21, [R1+0x2c] ;  /* 0x00002c0001157983 */ /* 0x000ea20000100800 */
[----:B------:R-:W-:-:S03]  /*22cb0*/  ULDC.64 UR4, c[0x0][0x9f8] ;  /* 0x00027e0000047ab9 */ /* 0x000fc60000000a00 */
[----:B------:R-:W3:Y:S01]  /*22cc0*/  LDL R2, [R1+0x10] ;  /* 0x0000100001027983 */ /* 0x000ee20000100800 */
[----:B------:R-:W-:Y:S01]  /*22cd0*/  ISETP.NE.U32.AND P0, PT, RZ, UR4, PT ;  /* 0x00000004ff007c0c */ /* 0x000fe2000bf05070 */
[----:B------:R-:W-:Y:S01]  /*22ce0*/  ULDC.64 UR6, c[0x0][0x208] ;  /* 0x0000820000067ab9 */ /* 0x000fe20000000a00 */
[----:B------:R-:W1:Y:S01]  /*22cf0*/  LDC R0, c[0x0][0x430] ;  /* 0x00010c00ff007b82 */ /* 0x000e620000000800 */
[----:B------:R-:W4:Y:S01]  /*22d00*/  S2R R20, SR_TID.X ;  /* 0x0000000000147919 */ /* 0x000f220000002100 */
[----:B------:R-:W-:-:S13]  /*22d10*/  ISETP.NE.AND.EX P0, PT, RZ, UR5, PT, P0 ;  /* 0x00000005ff007c0c */ /* 0x000fda000bf05300 */
[----:B------:R-:W-:Y:S01]  /*22d20*/  @P0 IADD3 R24, P1, R24, UR4, RZ ;  /* 0x0000000418180c10 */ /* 0x000fe2000ff3e0ff */
[----:B------:R-:W-:-:S03]  /*22d30*/  ULDC UR4, c[0x0][0x2f4] ;  /* 0x0000bd0000047ab9 */ /* 0x000fc60000000800 */
[----:B------:R-:W-:-:S05]  /*22d40*/  @P0 IADD3.X R25, R25, UR5, RZ, P1, !PT ;  /* 0x0000000519190c10 */ /* 0x000fca0008ffe4ff */
[----:B------:R-:W3:Y:S01]  /*22d50*/  @P0 LDG.E R33, desc[UR6][R24.64] ;  /* 0x0000000618210981 */ /* 0x000ee2000c1e1900 */
[----:B----4-:R-:W-:-:S04]  /*22d60*/  LOP3.LUT R20, R20, 0x7f, RZ, 0xc0, !PT ;  /* 0x0000007f14147812 */ /* 0x010fc800078ec0ff */
[----:B------:R-:W-:Y:S02]  /*22d70*/  SHF.R.U32.HI R26, RZ, 0x3, R20 ;  /* 0x00000003ff1a7819 */ /* 0x000fe40000011614 */
[----:B------:R-:W4:Y:S01]  /*22d80*/  S2R R20, SR_TID.X ;  /* 0x0000000000147919 */ /* 0x000f220000002100 */
[----:B-1----:R-:W-:-:S13]  /*22d90*/  ISETP.NE.AND P1, PT, R0, 0x1, PT ;  /* 0x000000010000780c */ /* 0x002fda0003f25270 */
[----:B------:R-:W1:Y:S08]  /*22da0*/  @P1 LDC R7, c[0x0][0x434] ;  /* 0x00010d00ff071b82 */ /* 0x000e700000000800 */
[----:B0-----:R-:W0:Y:S01]  /*22db0*/  @P1 LDC R5, c[0x0][0x438] ;  /* 0x00010e00ff051b82 */ /* 0x001e220000000800 */
[----:B----4-:R-:W-:-:S05]  /*22dc0*/  IMAD.SHL.U32 R20, R20, 0x10, RZ ;  /* 0x0000001014147824 */ /* 0x010fca00078e00ff */
[----:B------:R-:W-:Y:S02]  /*22dd0*/  LOP3.LUT R20, R26, 0x70, R20, 0xf8, !PT ;  /* 0x000000701a147812 */ /* 0x000fe400078ef814 */
[----:B------:R-:W-:Y:S02]  /*22de0*/  LOP3.LUT R23, R23, 0xfffffffe, RZ, 0xc0, !PT ;  /* 0xfffffffe17177812 */ /* 0x000fe400078ec0ff */
[----:B------:R-:W-:Y:S01]  /*22df0*/  LOP3.LUT R9, R36, 0x80, RZ, 0xfc, !PT ;  /* 0x0000008024097812 */ /* 0x000fe200078efcff */
[----:B------:R-:W-:Y:S01]  /*22e00*/  UMOV UR5, 0xffffffff ;  /* 0xffffffff00057882 */ /* 0x000fe20000000000 */
[----:B--2---:R-:W-:-:S05]  /*22e10*/  IADD3 R26, R21, -0x1, RZ ;  /* 0xffffffff151a7810 */ /* 0x004fca0007ffe0ff */
[----:B------:R-:W-:-:S05]  /*22e20*/  IMAD R6, R26, 0x50, R20 ;  /* 0x000000501a067824 */ /* 0x000fca00078e0214 */
[----:B------:R-:W-:-:S04]  /*22e30*/  ISETP.GE.AND P0, PT, R6, R32, PT ;  /* 0x000000200600720c */ /* 0x000fc80003f06270 */
[----:B------:R-:W-:Y:S01]  /*22e40*/  ISETP.GT.U32.OR P0, PT, R20, 0x4f, P0 ;  /* 0x0000004f1400780c */ /* 0x000fe20000704470 */
[----:B---3--:R-:W-:-:S04]  /*22e50*/  IMAD.IADD R6, R6, 0x1, R2 ;  /* 0x0000000106067824 */ /* 0x008fc800078e0202 */
[----:B-1----:R-:W-:-:S08]  /*22e60*/  @P1 IMAD.HI.U32 R7, R6, R7, RZ ;  /* 0x0000000706071227 */ /* 0x002fd000078e00ff */
[----:B------:R-:W1:Y:S01]  /*22e70*/  @!P0 LDC.64 R2, c[0x0][0x428] ;  /* 0x00010a00ff028b82 */ /* 0x000e620000000a00 */
[----:B------:R-:W-:Y:S01]  /*22e80*/  IMAD.MOV.U32 R4, RZ, RZ, R6 ;  /* 0x000000ffff047224 */ /* 0x000fe200078e0006 */
[----:B0-----:R-:W-:Y:S02]  /*22e90*/  @P1 SHF.R.U32.HI R4, RZ, R5, R7 ;  /* 0x00000005ff041219 */ /* 0x001fe40000011607 */
[----:B------:R-:W-:Y:S02]  /*22ea0*/  SHF.R.S32.HI R8, RZ, 0x1f, R33 ;  /* 0x0000001fff087819 */ /* 0x000fe40000011421 */
[----:B------:R-:W-:-:S05]  /*22eb0*/  IADD3 R5, -R4, RZ, RZ ;  /* 0x000000ff04057210 */ /* 0x000fca0007ffe1ff */
[----:B------:R-:W-:Y:S01]  /*22ec0*/  IMAD R0, R0, R5, R6 ;  /* 0x0000000500007224 */ /* 0x000fe200078e0206 */
[--C-:B------:R-:W-:Y:S01]  /*22ed0*/  @!P0 SHF.R.S32.HI R5, RZ, 0x1f, R4.reuse ;  /* 0x0000001fff058819 */ /* 0x100fe20000011404 */
[-C--:B-1----:R-:W-:Y:S02]  /*22ee0*/  @!P0 IMAD R6, R8, R2.reuse, RZ ;  /* 0x0000000208068224 */ /* 0x082fe400078e02ff */
[----:B------:R-:W-:-:S04]  /*22ef0*/  @!P0 IMAD.WIDE.U32 R4, R33, R2, R4 ;  /* 0x0000000221048225 */ /* 0x000fc800078e0004 */
[----:B------:R-:W-:Y:S02]  /*22f00*/  @!P0 IMAD R6, R33, R3, R6 ;  /* 0x0000000321068224 */ /* 0x000fe400078e0206 */
[----:B------:R-:W0:Y:S02]  /*22f10*/  @!P0 LDC.64 R2, c[0x0][0x418] ;  /* 0x00010600ff028b82 */ /* 0x000e240000000a00 */
[----:B------:R-:W-:Y:S01]  /*22f20*/  @!P0 IMAD.IADD R6, R5, 0x1, R6 ;  /* 0x0000000105068824 */ /* 0x000fe200078e0206 */
[----:B------:R-:W-:Y:S02]  /*22f30*/  MOV R7, UR37 ;  /* 0x0000002500077c02 */ /* 0x000fe40008000f00 */
[----:B0-----:R-:W-:-:S04]  /*22f40*/  @!P0 LEA R2, P1, R4, R2, 0x2 ;  /* 0x0000000204028211 */ /* 0x001fc800078210ff */
[----:B------:R-:W-:Y:S01]  /*22f50*/  @!P0 LEA.HI.X R3, R4, R3, R6, 0x2, P1 ;  /* 0x0000000304038211 */ /* 0x000fe200008f1406 */
[----:B------:R-:W-:-:S06]  /*22f60*/  IMAD.MOV.U32 R4, RZ, RZ, RZ ;  /* 0x000000ffff047224 */ /* 0x000fcc00078e00ff */
[----:B------:R0:W5:Y:S01]  /*22f70*/  @!P0 LDG.E R4, desc[UR6][R2.64] ;  /* 0x0000000602048981 */ /* 0x000162000c1e1900 */
[----:B------:R-:W-:Y:S02]  /*22f80*/  ISETP.GT.U32.AND P0, PT, R20, 0x4f, PT ;  /* 0x0000004f1400780c */ /* 0x000fe40003f04070 */
[----:B------:R-:W-:Y:S01]  /*22f90*/  ISETP.NE.AND P2, PT, R7, 0x3, PT ;  /* 0x000000030700780c */ /* 0x000fe20003f45270 */
[----:B------:R1:W-:Y:S10]  /*22fa0*/  STL [R1+0x14], R8 ;  /* 0x0000140801007387 */ /* 0x0003f40000100800 */
[----:B------:R-:W-:-:S02]  /*22fb0*/  @P0 LOP3.LUT R23, R23, 0x1, RZ, 0xfc, !PT ;  /* 0x0000000117170812 */ /* 0x000fc400078efcff */
[C---:B------:R-:W-:Y:S02]  /*22fc0*/  ISETP.GE.AND P0, PT, R36.reuse, UR4, PT ;  /* 0x0000000424007c0c */ /* 0x040fe4000bf06270 */
[----:B------:R-:W-:Y:S02]  /*22fd0*/  LOP3.LUT R23, R23, 0xffffffdf, RZ, 0xc0, !PT ;  /* 0xffffffdf17177812 */ /* 0x000fe400078ec0ff */
[----:B-1----:R-:W-:Y:S02]  /*22fe0*/  LOP3.LUT R8, R36, 0x40, RZ, 0xfc, !PT ;  /* 0x0000004024087812 */ /* 0x002fe400078efcff */
[----:B------:R-:W-:Y:S02]  /*22ff0*/  @P2 LOP3.LUT R23, R23, 0x20, RZ, 0xfc, !PT ;  /* 0x0000002017172812 */ /* 0x000fe400078efcff */
[----:B------:R-:W-:Y:S02]  /*23000*/  ISETP.GE.AND P3, PT, R8, UR4, PT ;  /* 0x0000000408007c0c */ /* 0x000fe4000bf66270 */
[----:B------:R-:W-:-:S04]  /*23010*/  LOP3.LUT R23, R23, 0xffffffef, RZ, 0xc0, !PT ;  /* 0xffffffef17177812 */ /* 0x000fc800078ec0ff */
[----:B------:R-:W-:-:S04]  /*23020*/  @P0 LOP3.LUT R23, R23, 0x10, RZ, 0xfc, !PT ;  /* 0x0000001017170812 */ /* 0x000fc800078efcff */
[----:B------:R-:W-:Y:S02]  /*23030*/  LOP3.LUT R23, R23, 0xfffffff7, RZ, 0xc0, !PT ;  /* 0xfffffff717177812 */ /* 0x000fe400078ec0ff */
[----:B------:R-:W-:Y:S02]  /*23040*/  LOP3.LUT R8, R36, 0xc0, RZ, 0xfc, !PT ;  /* 0x000000c024087812 */ /* 0x000fe400078efcff */
[----:B------:R-:W-:Y:S02]  /*23050*/  ISETP.GE.AND P1, PT, R9, UR4, PT ;  /* 0x0000000409007c0c */ /* 0x000fe4000bf26270 */
[----:B------:R-:W-:Y:S02]  /*23060*/  @P3 LOP3.LUT R23, R23, 0x8, RZ, 0xfc, !PT ;  /* 0x0000000817173812 */ /* 0x000fe400078efcff */
[----:B------:R-:W-:Y:S02]  /*23070*/  ISETP.GE.AND P0, PT, R8, UR4, PT ;  /* 0x0000000408007c0c */ /* 0x000fe4000bf06270 */
[----:B------:R-:W-:-:S04]  /*23080*/  LOP3.LUT R23, R23, 0xfffffffd, RZ, 0xc0, !PT ;  /* 0xfffffffd17177812 */ /* 0x000fc800078ec0ff */
[----:B------:R-:W-:-:S04]  /*23090*/  LOP3.LUT R23, R23, 0xfffffffb, RZ, 0xc0, !PT ;  /* 0xfffffffb17177812 */ /* 0x000fc800078ec0ff */
[----:B------:R-:W-:-:S04]  /*230a0*/  @P1 LOP3.LUT R23, R23, 0x4, RZ, 0xfc, !PT ;  /* 0x0000000417171812 */ /* 0x000fc800078efcff */
[----:B------:R-:W-:Y:S01]  /*230b0*/  @P0 LOP3.LUT R23, R23, 0x2, RZ, 0xfc, !PT ;  /* 0x0000000217170812 */ /* 0x000fe200078efcff */
[----:B0-----:R-:W-:Y:S06]  /*230c0*/  BRA.DIV UR5, `(.L_x_740) ;  /* 0x0000005205ac7947 */ /* 0x001fec000b800000 */
.L_x_871:
[----:B------:R-:W-:Y:S01]  /*230d0*/  SHF.R.S32.HI R32, RZ, 0x1f, R18 ;  /* 0x0000001fff207819 */ /* 0x000fe20000011412 */
[----:B------:R-:W-:Y:S06]  /*230e0*/  @!P2 BRA `(.L_x_741) ;  /* 0x000000000004a947 */ /* 0x000fec0003800000 */
[----:B------:R-:W-:Y:S01]  /*230f0*/  BPT.TRAP 0x1 ;  /* 0x000000040000795c */ /* 0x000fe20000300000 */
.L_x_741:
        /* <DEDUP_REMOVED lines=18> */
[----:B------:R-:W-:Y:S02]  /*23220*/  LEA R24, P0, R2, UR4, 0x1 ;  /* 0x0000000402187c11 */ /* 0x000fe4000f8008ff */
[----:B------:R-:W-:-:S04]  /*23230*/  IADD3 R5, R3, R5, RZ ;  /* 0x0000000503057210 */ /* 0x000fc80007ffe0ff */
[----:B------:R-:W-:Y:S01]  /*23240*/  LEA.HI.X R25, R2, UR5, R5, 0x1, P0 ;  /* 0x0000000502197c11 */ /* 0x000fe200080f0c05 */
[----:B------:R-:W-:Y:S01]  /*23250*/  IMAD R5, R27, 0x8, R22 ;  /* 0x000000081b057824 */ /* 0x000fe200078e0216 */
[----:B------:R-:W-:-:S04]  /*23260*/  SHF.L.U32 R2, R29, 0x1f, RZ ;  /* 0x0000001f1d027819 */ /* 0x000fc800000006ff */
[----:B------:R-:W0:Y:S02]  /*23270*/  SYNCS.PHASECHK.TRANS64.TRYWAIT P0, [R5+URZ+0x38840], R2 ;  /* 0x03884002050075a7 */ /* 0x000e24000800017f */
[----:B0-----:R-:W-:Y:S05]  /*23280*/  @!P0 BRA `(.L_x_743) ;  /* 0x0000005000708947 */ /* 0x001fea0003800000 */
.L_x_872:
[----:B------:R-:W-:Y:S05]  /*23290*/  BSYNC B0 ;  /* 0x0000000000007941 */ /* 0x000fea0003800000 */
.L_x_742:
[----:B------:R-:W2:Y:S01]  /*232a0*/  LDL R9, [R1+0xc] ;  /* 0x00000c0001097983 */ /* 0x000ea20000100800 */
        /* <DEDUP_REMOVED lines=11> */
[----:B------:R-:W-:Y:S01]  /*23360*/  IMAD R0, R32, UR4, RZ ;  /* 0x0000000420007c24 */ /* 0x000fe2000f8e02ff */
[----:B------:R-:W-:Y:S01]  /*23370*/  IADD3 R3, R3, R7, RZ ;  /* 0x0000000703037210 */ /* 0x000fe20007ffe0ff */
[----:B------:R-:W-:Y:S02]  /*23380*/  IMAD R7, R27, 0x5000, R34 ;  /* 0x000050001b077824 */ /* 0x000fe400078e0222 */
[C---:B------:R-:W-:Y:S02]  /*23390*/  IMAD R0, R18.reuse, UR5, R0 ;  /* 0x0000000512007c24 */ /* 0x040fe4000f8e0200 */
[----:B------:R-:W-:Y:S01]  /*233a0*/  IMAD.WIDE.U32 R2, R18, UR4, R2 ;  /* 0x0000000412027c25 */ /* 0x000fe2000f8e0002 */
[----:B------:R-:W-:-:S03]  /*233b0*/  ULDC.64 UR4, c[0x0][0x2e8] ;  /* 0x0000ba0000047ab9 */ /* 0x000fc60000000a00 */
        /* <DEDUP_REMOVED lines=15> */
[C---:B------:R-:W-:Y:S01]  /*234b0*/  LOP3.LUT P3, RZ, R23.reuse, 0x4, RZ, 0xc0, !PT ;  /* 0x0000000417ff7812 */ /* 0x040fe2000786c0ff */
[----:B------:R-:W-:Y:S01]  /*234c0*/  ULDC.64 UR4, c[0x0][0x208] ;  /* 0x0000820000047ab9 */ /* 0x000fe20000000a00 */
[----:B------:R-:W-:Y:S01]  /*234d0*/  LOP3.LUT P2, RZ, R23, 0x2, RZ, 0xc0, !PT ;  /* 0x0000000217ff7812 */ /* 0x000fe2000784c0ff */
[----:B------:R-:W-:Y:S01]  /*234e0*/  SHFL.IDX PT, R8, R6, 0x1, 0x181f ;  /* 0x00381f0006087f89 */ /* 0x000fe200000e0000 */
[----:B0-----:R-:W-:-:S04]  /*234f0*/  @P0 LEA R3, P1, R36, R3, 0x1 ;  /* 0x0000000324030211 */ /* 0x001fc800078208ff */
[----:B-1----:R-:W-:Y:S02]  /*23500*/  @P0 IADD3.X R2, RZ, R2, RZ, P1, !PT ;  /* 0x00000002ff020210 */ /* 0x002fe40000ffe4ff */
[----:B------:R-:W-:Y:S02]  /*23510*/  ISETP.GE.AND P1, PT, R4, 0x11, PT ;  /* 0x000000110400780c */ /* 0x000fe40003f26270 */
[----:B------:R-:W-:-:S04]  /*23520*/  @P0 LOP3.LUT R3, R3, R2, RZ, 0x3c, !PT ;  /* 0x0000000203030212 */ /* 0x000fc800078e3cff */
[----:B------:R-:W-:-:S04]  /*23530*/  @P0 LOP3.LUT R2, R3, R2, RZ, 0x3c, !PT ;  /* 0x0000000203020212 */ /* 0x000fc800078e3cff */
[----:B------:R-:W-:-:S03]  /*23540*/  @P0 LOP3.LUT R3, R3, R2, RZ, 0x3c, !PT ;  /* 0x0000000203030212 */ /* 0x000fc600078e3cff */
[----:B------:R-:W-:Y:S02]  /*23550*/  @P1 LEA R21, R7, R22, 0x1 ;  /* 0x0000001607151211 */ /* 0x000fe400078e08ff */
[----:B------:R-:W-:Y:S04]  /*23560*/  @P0 LDGSTS.E.BYPASS.LTC128B.128 [R9+0x24400], desc[UR4][R2.64], !P5 ;  /* 0x2440000002090fae */ /* 0x000fe8000e901d44 */
[----:B------:R-:W-:Y:S04]  /*23570*/  @P0 LDGSTS.E.BYPASS.LTC128B.128 [R9+0x26c00], desc[UR4][R2.64+0x80], !P4 ;  /* 0x26c0008002090fae */ /* 0x000fe8000e101d44 */
[----:B------:R-:W-:Y:S04]  /*23580*/  @P0 LDGSTS.E.BYPASS.LTC128B.128 [R9+0x29400], desc[UR4][R2.64+0x100], !P3 ;  /* 0x2940010002090fae */ /* 0x000fe8000d901d44 */
[----:B------:R0:W-:Y:S04]  /*23590*/  @P0 LDGSTS.E.BYPASS.LTC128B.128 [R9+0x2bc00], desc[UR4][R2.64+0x180], !P2 ;  /* 0x2bc0018002090fae */ /* 0x0001e8000d101d44 */
[----:B0-----:R-:W0:Y:S02]  /*235a0*/  SHFL.IDX PT, R2, R0, 0x1, 0x181f ;  /* 0x00381f0000027f89 */ /* 0x001e2400000e0000 */
        /* <DEDUP_REMOVED lines=21> */
[----:B0-----:R-:W-:-:S04]  /*23700*/  @P1 LEA R2, P0, R36, R2, 0x1 ;  /* 0x0000000224021211 */ /* 0x001fc800078008ff */
[----:B------:R-:W-:Y:S02]  /*23710*/  @P1 IADD3.X R3, RZ, R8, RZ, P0, !PT ;  /* 0x00000008ff031210 */ /* 0x000fe400007fe4ff */
[----:B------:R0:W2:Y:S04]  /*23720*/  SHFL.IDX PT, R8, R6, 0x4, 0x181f ;  /* 0x00981f0006087f89 */ /* 0x0000a800000e0000 */
[----:B------:R0:W-:Y:S04]  /*23730*/  @P1 LDGSTS.E.BYPASS.LTC128B.128 [R21+0x25c00], desc[UR4][R2.64], !P5 ;  /* 0x25c0000002151fae */ /* 0x0001e8000e901d44 */
[----:B------:R0:W-:Y:S04]  /*23740*/  @P1 LDGSTS.E.BYPASS.LTC128B.128 [R21+0x28400], desc[UR4][R2.64+0x80], !P4 ;  /* 0x2840008002151fae */ /* 0x0001e8000e101d44 */
[----:B------:R0:W-:Y:S04]  /*23750*/  @P1 LDGSTS.E.BYPASS.LTC128B.128 [R21+0x2ac00], desc[UR4][R2.64+0x100], !P3 ;  /* 0x2ac0010002151fae */ /* 0x0001e8000d901d44 */
[----:B-1----:R0:W-:Y:S02]  /*23760*/  @P1 LDGSTS.E.BYPASS.LTC128B.128 [R21+0x2d400], desc[UR4][R2.64+0x180], !P2 ;  /* 0x2d40018002151fae */ /* 0x0021e4000d101d44 */
.L_x_884:
[----:B------:R-:W-:Y:S01]  /*23770*/  ISETP.GE.AND P0, PT, R4, 0x41, PT ;  /* 0x000000410400780c */ /* 0x000fe20003f06270 */
[----:B------:R-:W-:-:S12]  /*23780*/  BSSY B0, `(.L_x_745) ;  /* 0x0000011000007945 */ /* 0x000fd80003800000 */
[----:B------:R-:W-:Y:S05]  /*23790*/  @!P0 BRA `(.L_x_746) ;  /* 0x00000000003c8947 */ /* 0x000fea0003800000 */
[C---:B------:R-:W-:Y:S01]  /*237a0*/  LOP3.LUT P4, RZ, R23.reuse, 0x10, RZ, 0xc0, !PT ;  /* 0x0000001017ff7812 */ /* 0x040fe2000788c0ff */
[----:B------:R-:W-:Y:S01]  /*237b0*/  ULDC.64 UR4, c[0x0][0x208] ;  /* 0x0000820000047ab9 */ /* 0x000fe20000000a00 */
[C---:B------:R-:W-:Y:S02]  /*237c0*/  LOP3.LUT P3, RZ, R23.reuse, 0x8, RZ, 0xc0, !PT ;  /* 0x0000000817ff7812 */ /* 0x040fe4000786c0ff */
[C---:B------:R-:W-:Y:S02]  /*237d0*/  LOP3.LUT P2, RZ, R23.reuse, 0x4, RZ, 0xc0, !PT ;  /* 0x0000000417ff7812 */ /* 0x040fe4000784c0ff */
[----:B------:R-:W-:Y:S02]  /*237e0*/  LOP3.LUT P1, RZ, R23, 0x2, RZ, 0xc0, !PT ;  /* 0x0000000217ff7812 */ /* 0x000fe4000782c0ff */
[----:B0-----:R-:W-:Y:S02]  /*237f0*/  LEA R2, P0, R36, R0, 0x1 ;  /* 0x0000000024027211 */ /* 0x001fe400078008ff */
[----:B------:R-:W-:-:S03]  /*23800*/  LEA R7, R7, R22, 0x1 ;  /* 0x0000001607077211 */ /* 0x000fc600078e08ff */
        /* <DEDUP_REMOVED lines=8> */
.L_x_746:
[----:B------:R-:W-:Y:S05]  /*23890*/  BSYNC B0 ;  /* 0x0000000000007941 */ /* 0x000fea0003800000 */
.L_x_745:
[----:B------:R-:W-:Y:S01]  /*238a0*/  NOP ;  /* 0x0000000000007918 */ /* 0x000fe20000000000 */
[----:B------:R-:W-:-:S13]  /*238b0*/  PLOP3.LUT P0, PT, PT, PT, PT, 0x80, 0x0 ;  /* 0x000000000000781c */ /* 0x000fda0003f0f070 */
.L_x_747:
[----:B------:R-:W-:Y:S02]  /*238c0*/  PLOP3.LUT P1, PT, P1, P0, PT, 0xa2, 0x0 ;  /* 0x000000000000781c */ /* 0x000fe40000f21472 */
[----:B------:R-:W-:-:S08]  /*238d0*/  @P0 R2UR P1, UR4, R5 ;  /* 0x00000000050402ca */ /* 0x000fd00000020000 */
[----:B------:R-:W-:-:S05]  /*238e0*/  @P0 PLOP3.LUT P0, PT, P1, PT, PT, 0x80, 0x0 ;  /* 0x000000000000081c */ /* 0x000fca0000f0f070 */
[----:B------:R-:W-:Y:S01]  /*238f0*/  @!P1 SYNCS.ARRIVE.TRANS64.RED.A0T1 RZ, [UR4+0x38830], RZ ;  /* 0x038830ffffff99a7 */ /* 0x000fe20008200404 */
[----:B------:R-:W-:Y:S07]  /*23900*/  @!P1 ARRIVES.LDGSTSBAR.64.TRANSCNT [UR4+0x38830] ;  /* 0x03883000ff0099b0 */ /* 0x000fee0008000a84 */
[----:B------:R-:W-:Y:S05]  /*23910*/  @P0 BRA.U.ANY `(.L_x_747) ;  /* 0xfffffffd00e80947 */ /* 0x000fea000393ffff */
[----:B------:R-:W-:Y:S01]  /*23920*/  NOP ;  /* 0x0000000000007918 */ /* 0x000fe20000000000 */
[----:B------:R-:W-:-:S05]  /*23930*/  IMAD.U32 R0, RZ, RZ, UR37 ;  /* 0x00000025ff007e24 */ /* 0x000fca000f8e00ff */
[----:B------:R-:W-:-:S13]  /*23940*/  ISETP.NE.AND P2, PT, R0, 0x3, PT ;  /* 0x000000030000780c */ /* 0x000fda0003f45270 */
[----:B------:R-:W-:Y:S05]  /*23950*/  @!P2 BRA `(.L_x_748) ;  /* 0x000000000004a947 */ /* 0x000fea0003800000 */
[----:B------:R-:W-:Y:S01]  /*23960*/  BPT.TRAP 0x1 ;  /* 0x000000040000795c */ /* 0x000fe20000300000 */
.L_x_748:
[----:B------:R3:W5:Y:S01]  /*23970*/  LDL.LU R0, [R1+0x1c] ;  /* 0x00001c0001007983 */ /* 0x0007620000300800 */
[----:B------:R3:W-:Y:S02]  /*23980*/  SYNCS.ARRIVE.TRANS64.A1T0 RZ, [R5+URZ+0x38830], RZ ;  /* 0x038830ff05ff79a7 */ /* 0x0007e4000810003f */
[----:B------:R-:W-:Y:S05]  /*23990*/  WARPSYNC.ALL ;  /* 0x0000000000007948 */ /* 0x000fea0003800000 */
[----:B------:R-:W-:Y:S01]  /*239a0*/  ULDC.64 UR4, c[0x0][0xa00] ;  /* 0x0002800000047ab9 */ /* 0x000fe20000000a00 */
[----:B------:R-:W-:Y:S01]  /*239b0*/  BSSY B6, `(.L_x_749) ;  /* 0x0000021000067945 */ /* 0x000fe20003800000 */
[----:B------:R-:W-:Y:S01]  /*239c0*/  BAR.SYNC.DEFER_BLOCKING 0x8, 0x180 ;  /* 0x0206000000007b1d */ /* 0x000fe20000010000 */
[----:B------:R-:W-:-:S04]  /*239d0*/  ISETP.NE.U32.AND P0, PT, RZ, UR4, PT ;  /* 0x00000004ff007c0c */ /* 0x000fc8000bf05070 */
[----:B------:R-:W-:Y:S01]  /*239e0*/  ISETP.NE.AND.EX P0, PT, RZ, UR5, PT, P0 ;  /* 0x00000005ff007c0c */ /* 0x000fe2000bf05300 */
[----:B------:R-:W-:Y:S02]  /*239f0*/  ULDC.64 UR4, c[0x0][0x298] ;  /* 0x0000a60000047ab9 */ /* 0x000fe40000000a00 */
[----:B---3--:R-:W-:Y:S01]  /*23a00*/  IMAD.WIDE.U32 R4, R35, UR4, RZ ;  /* 0x0000000423047c25 */ /* 0x008fe2000f8e00ff */
[----:B------:R-:W-:Y:S02]  /*23a10*/  SEL R31, R31, RZ, !P0 ;  /* 0x000000ff1f1f7207 */ /* 0x000fe40004000000 */
[----:B01---5:R-:W-:Y:S02]  /*23a20*/  SEL R2, R0, RZ, !P0 ;  /* 0x000000ff00027207 */ /* 0x023fe40004000000 */
[----:B------:R-:W-:-:S03]  /*23a30*/  SHF.R.S32.HI R0, RZ, 0x1f, R35 ;  /* 0x0000001fff007819 */ /* 0x000fc60000011423 */
[----:B------:R0:W-:Y:S02]  /*23a40*/  STL [R1+0x1c], R2 ;  /* 0x00001c0201007387 */ /* 0x0001e40000100800 */
[----:B------:R-:W-:Y:S02]  /*23a50*/  IMAD R0, R0, UR4, RZ ;  /* 0x0000000400007c24 */ /* 0x000fe4000f8e02ff */
[----:B------:R1:W-:Y:S02]  /*23a60*/  STL.64 [R1+0x20], R4 ;  /* 0x0000200401007387 */ /* 0x0003e40000100a00 */
[----:B------:R-:W-:Y:S02]  /*23a70*/  IMAD R0, R35, UR5, R0 ;  /* 0x0000000523007c24 */ /* 0x000fe4000f8e0200 */
[----:B0-----:R-:W-:-:S03]  /*23a80*/  VIADD R2, R22, 0x14400 ;  /* 0x0001440016027836 */ /* 0x001fc60000000000 */
[----:B------:R-:W-:Y:S02]  /*23a90*/  IADD3 R35, R5, R0, RZ ;  /* 0x0000000005237210 */ /* 0x000fe40007ffe0ff */
[----:B------:R-:W-:-:S13]  /*23aa0*/  LOP3.LUT P0, RZ, R2, 0x3ff, RZ, 0xc0, !PT ;  /* 0x000003ff02ff7812 */ /* 0x000fda000780c0ff */
[----:B-1----:R-:W-:Y:S05]  /*23ab0*/  @!P0 BRA `(.L_x_750) ;  /* 0x0000000000408947 */ /* 0x002fea0003800000 */
[----:B------:R-:W-:Y:S01]  /*23ac0*/  MOV R2, 0x0 ;  /* 0x0000000000027802 */ /* 0x000fe20000000f00 */
[----:B------:R-:W-:Y:S01]  /*23ad0*/  ULDC.64 UR4, c[0x4][0xa8] ;  /* 0x01002a0000047ab9 */ /* 0x000fe20000000a00 */
[----:B------:R-:W-:Y:S01]  /*23ae0*/  ULDC.64 UR6, c[0x4][0xb0] ;  /* 0x01002c0000067ab9 */ /* 0x000fe20000000a00 */
[----:B------:R-:W-:Y:S01]  /*23af0*/  ULDC.64 UR8, c[0x4][0x20] ;  /* 0x0100080000087ab9 */ /* 0x000fe20000000a00 */
[----:B------:R-:W-:Y:S01]  /*23b00*/  IMAD.U32 R4, RZ, RZ, UR4 ;  /* 0x00000004ff047e24 */ /* 0x000fe2000f8e00ff */
[----:B------:R-:W-:Y:S01]  /*23b10*/  MOV R6, UR6 ;  /* 0x0000000600067c02 */ /* 0x000fe20008000f00 */
[----:B------:R-:W0:Y:S01]  /*23b20*/  LDC.64 R2, c[0x4][R2] ;  /* 0x0100000002027b82 */ /* 0x000e220000000a00 */
[----:B------:R-:W-:Y:S01]  /*23b30*/  IMAD.U32 R5, RZ, RZ, UR5 ;  /* 0x00000005ff057e24 */ /* 0x000fe2000f8e00ff */
[----:B------:R-:W-:Y:S01]  /*23b40*/  MOV R11, UR9 ;  /* 0x00000009000b7c02 */ /* 0x000fe20008000f00 */
[----:B------:R-:W-:Y:S01]  /*23b50*/  IMAD.U32 R7, RZ, RZ, UR7 ;  /* 0x00000007ff077e24 */ /* 0x000fe2000f8e00ff */
[----:B------:R-:W-:Y:S01]  /*23b60*/  MOV R13, RZ ;  /* 0x000000ff000d7202 */ /* 0x000fe20000000f00 */
[----:B------:R-:W-:-:S02]  /*23b70*/  IMAD.U32 R10, RZ, RZ, UR8 ;  /* 0x00000008ff0a7e24 */ /* 0x000fc4000f8e00ff */
[----:B--2---:R-:W-:Y:S02]  /*23b80*/  IMAD.MOV.U32 R8, RZ, RZ, 0x70 ;  /* 0x00000070ff087424 */ /* 0x004fe400078e00ff */
[----:B------:R-:W-:-:S07]  /*23b90*/  IMAD.MOV.U32 R12, RZ, RZ, 0x1 ;  /* 0x00000001ff0c7424 */ /* 0x000fce00078e00ff */
[----:B------:R-:W-:-:S07]  /*23ba0*/  LEPC R20, `(.L_x_750) ;  /* 0x000000001014794e */ /* 0x000fce0000000000 */
[----:B0-----:R-:W-:Y:S05]  /*23bb0*/  CALL.ABS.NOINC R2 ;  /* 0x0000000002007343 */ /* 0x001fea0003c00000 */
.L_x_750:
[----:B------:R-:W-:Y:S05]  /*23bc0*/  BSYNC B6 ;  /* 0x0000000000067941 */ /* 0x000fea0003800000 */
.L_x_749:
[----:B------:R-:W3:Y:S01]  /*23bd0*/  LDL.LU R20, [R1+0x1c] ;  /* 0x00001c0001147983 */ /* 0x000ee20000300800 */
[----:B------:R-:W-:Y:S01]  /*23be0*/  ULDC.64 UR4, c[0x0][0x2d8] ;  /* 0x0000b60000047ab9 */ /* 0x000fe20000000a00 */
[----:B--2---:R-:W0:Y:S02]  /*23bf0*/  LDC R8, c[0x0][0x448] ;  /* 0x00011200ff087b82 */ /* 0x004e240000000800 */
[----:B------:R-:W2:Y:S01]  /*23c00*/  LDL.LU.64 R2, [R1+0x20] ;  /* 0x0000200001027983 */ /* 0x000ea20000300a00 */
[----:B------:R-:W-:-:S03]  /*23c10*/  IMAD R0, R32, UR4, RZ ;  /* 0x0000000420007c24 */ /* 0x000fc6000f8e02ff */
[----:B------:R1:W5:Y:S01]  /*23c20*/  LDL R10, [R1+0x28] ;  /* 0x00002800010a7983 */ /* 0x0003620000100800 */
[----:B------:R-:W-:Y:S01]  /*23c30*/  IMAD R0, R18, UR5, R0 ;  /* 0x0000000512007c24 */ /* 0x000fe2000f8e0200 */
[----:B0-----:R-:W-:-:S13]  /*23c40*/  ISETP.NE.AND P0, PT, R8, 0x1, PT ;  /* 0x000000010800780c */ /* 0x001fda0003f05270 */
[----:B------:R-:W0:Y:S08]  /*23c50*/  @P0 LDC R5, c[0x0][0x44c] ;  /* 0x00011300ff050b82 */ /* 0x000e300000000800 */
[----:B------:R-:W4:Y:S01]  /*23c60*/  @P0 LDC R4, c[0x0][0x450] ;  /* 0x00011400ff040b82 */ /* 0x000f220000000800 */
[C---:B------:R-:W-:Y:S02]  /*23c70*/  LOP3.LUT R12, R36.reuse, 0x40, RZ, 0xfc, !PT ;  /* 0x00000040240c7812 */ /* 0x040fe400078efcff */
[----:B------:R-:W-:-:S02]  /*23c80*/  LOP3.LUT R9, R36, 0x80, RZ, 0xfc, !PT ;  /* 0x0000008024097812 */ /* 0x000fc400078efcff */
[----:B------:R-:W-:Y:S01]  /*23c90*/  LOP3.LUT R11, R36, 0xc0, RZ, 0xfc, !PT ;  /* 0x000000c0240b7812 */ /* 0x000fe200078efcff */
[----:B--2---:R-:W-:Y:S02]  /*23ca0*/  IMAD.MOV.U32 R3, RZ, RZ, R35 ;  /* 0x000000ffff037224 */ /* 0x004fe400078e0023 */
[----:B------:R-:W-:Y:S01]  /*23cb0*/  IMAD.WIDE.U32 R2, R18, UR4, R2 ;  /* 0x0000000412027c25 */ /* 0x000fe2000f8e0002 */
[----:B------:R-:W-:-:S03]  /*23cc0*/  ULDC.64 UR4, c[0x0][0x2e0] ;  /* 0x0000b80000047ab9 */ /* 0x000fc60000000a00 */
[----:B------:R-:W-:Y:S02]  /*23cd0*/  IMAD.IADD R3, R3, 0x1, R0 ;  /* 0x0000000103037824 */ /* 0x000fe400078e0200 */
[----:B---3--:R-:W-:Y:S02]  /*23ce0*/  IMAD R0, R20, UR4, RZ ;  /* 0x0000000414007c24 */ /* 0x008fe4000f8e02ff */
[----:B------:R-:W2:Y:S01]  /*23cf0*/  S2R R20, SR_TID.X ;  /* 0x0000000000147919 */ /* 0x000ea20000002100 */
[----:B------:R-:W-:-:S04]  /*23d00*/  IMAD.WIDE.U32 R2, R31, UR4, R2 ;  /* 0x000000041f027c25 */ /* 0x000fc8000f8e0002 */
[----:B------:R-:W-:Y:S01]  /*23d10*/  IMAD R0, R31, UR5, R0 ;  /* 0x000000051f007c24 */ /* 0x000fe2000f8e0200 */
[----:B------:R-:W-:-:S04]  /*23d20*/  ULDC.64 UR4, c[0x0][0x2d0] ;  /* 0x0000b40000047ab9 */ /* 0x000fc80000000a00 */
[----:B------:R-:W-:Y:S01]  /*23d30*/  IADD3 R3, R3, R0, RZ ;  /* 0x0000000003037210 */ /* 0x000fe20007ffe0ff */
[----:B------:R-:W-:Y:S01]  /*23d40*/  IMAD.SHL.U32 R0, R17, 0x80, RZ ;  /* 0x0000008011007824 */ /* 0x000fe200078e00ff */
[----:B--2---:R-:W-:-:S04]  /*23d50*/  LOP3.LUT R20, R20, 0x7f, RZ, 0xc0, !PT ;  /* 0x0000007f14147812 */ /* 0x004fc800078ec0ff */
[----:B------:R-:W-:Y:S02]  /*23d60*/  SHF.R.U32.HI R21, RZ, 0x3, R20 ;  /* 0x00000003ff157819 */ /* 0x000fe40000011614 */
[----:B------:R-:W2:Y:S02]  /*23d70*/  S2R R20, SR_TID.X ;  /* 0x0000000000147919 */ /* 0x000ea40000002100 */
[----:B--2---:R-:W-:-:S05]  /*23d80*/  IMAD.SHL.U32 R20, R20, 0x10, RZ ;  /* 0x0000001014147824 */ /* 0x004fca00078e00ff */
[----:B------:R-:W-:-:S04]  /*23d90*/  LOP3.LUT R20, R21, 0x70, R20, 0xf8, !PT ;  /* 0x0000007015147812 */ /* 0x000fc800078ef814 */
[----:B------:R-:W-:-:S05]  /*23da0*/  LOP3.LUT R6, R20, R0, RZ, 0xfc, !PT ;  /* 0x0000000014067212 */ /* 0x000fca00078efcff */
[----:B0-----:R-:W-:Y:S01]  /*23db0*/  @P0 IMAD.HI.U32 R7, R6, R5, RZ ;  /* 0x0000000506070227 */ /* 0x001fe200078e00ff */
[----:B------:R-:W-:-:S04]  /*23dc0*/  MOV R5, R6 ;  /* 0x0000000600057202 */ /* 0x000fc80000000f00 */
[----:B----4-:R-:W-:Y:S01]  /*23dd0*/  @P0 SHF.R.U32.HI R5, RZ, R4, R7 ;  /* 0x00000004ff050219 */ /* 0x010fe20000011607 */
        /* <DEDUP_REMOVED lines=13> */
[----:B------:R-:W-:-:S04]  /*23eb0*/  ULDC.64 UR4, c[0x0][0x280] ;  /* 0x0000a00000047ab9 */ /* 0x000fc80000000a00 */
[----:B------:R-:W-:Y:S02]  /*23ec0*/  IADD3 R4, R3, R5, RZ ;  /* 0x0000000503047210 */ /* 0x000fe40007ffe0ff */
[----:B------:R-:W-:Y:S01]  /*23ed0*/  LEA R5, P0, R2, UR4, 0x1 ;  /* 0x0000000402057c11 */ /* 0x000fe2000f8008ff */
[----:B------:R-:W-:Y:S01]  /*23ee0*/  ULDC UR4, c[0x0][0x2b8] ;  /* 0x0000ae0000047ab9 */ /* 0x000fe20000000800 */
[----:B0-----:R-:W-:Y:S02]  /*23ef0*/  LOP3.LUT R20, R20, 0x7f, RZ, 0xc0, !PT ;  /* 0x0000007f14147812 */ /* 0x001fe400078ec0ff */
[----:B------:R-:W-:Y:S01]  /*23f00*/  LEA.HI.X R4, R2, UR5, R4, 0x1, P0 ;  /* 0x0000000502047c11 */ /* 0x000fe200080f0c04 */
[----:B------:R-:W-:Y:S01]  /*23f10*/  UMOV UR5, 0xffffffff ;  /* 0xffffffff00057882 */ /* 0x000fe20000000000 */
[----:B------:R-:W-:Y:S02]  /*23f20*/  ISETP.GE.AND P4, PT, R36, UR4, PT ;  /* 0x0000000424007c0c */ /* 0x000fe4000bf86270 */
[----:B------:R-:W-:-:S02]  /*23f30*/  ISETP.GE.AND P3, PT, R12, UR4, PT ;  /* 0x000000040c007c0c */ /* 0x000fc4000bf66270 */
[----:B------:R-:W-:Y:S02]  /*23f40*/  ISETP.GE.AND P2, PT, R9, UR4, PT ;  /* 0x0000000409007c0c */ /* 0x000fe4000bf46270 */
[----:B------:R-:W-:Y:S02]  /*23f50*/  ISETP.GE.AND P0, PT, R11, UR4, PT ;  /* 0x000000040b007c0c */ /* 0x000fe4000bf06270 */
[----:B------:R-:W-:Y:S01]  /*23f60*/  SHF.R.U32.HI R9, RZ, 0x3, R20 ;  /* 0x00000003ff097819 */ /* 0x000fe20000011614 */
[----:B-1----:R-:W-:Y:S10]  /*23f70*/  BRA.DIV UR5, `(.L_x_751) ;  /* 0x0000004e051c7947 */ /* 0x002ff4000b800000 */
[----:B------:R-:W0:Y:S01]  /*23f80*/  SHFL.IDX PT, R3, R5, RZ, 0x181f ;  /* 0x00181fff05037589 */ /* 0x000e2200000e0000 */
[----:B-----5:R-:W-:Y:S01]  /*23f90*/  IMAD R6, R10, R8, RZ ;  /* 0x000000080a067224 */ /* 0x020fe200078e02ff */
[----:B------:R-:W-:Y:S01]  /*23fa0*/  ULDC.64 UR4, c[0x0][0x208] ;  /* 0x0000820000047ab9 */ /* 0x000fe20000000a00 */
[----:B------:R-:W-:Y:S01]  /*23fb0*/  IMAD.IADD R0, R9, 0x1, R0 ;  /* 0x0000000109007824 */ /* 0x000fe200078e0200 */
[----:B------:R-:W1:Y:S04]  /*23fc0*/  SHFL.IDX PT, R2, R4, RZ, 0x181f ;  /* 0x00181fff04027589 */ /* 0x000e6800000e0000 */
[----:B------:R-:W-:Y:S01]  /*23fd0*/  ISETP.GE.AND P1, PT, R0, R6, PT ;  /* 0x000000060000720c */ /* 0x000fe20003f26270 */
[----:B------:R-:W-:-:S12]  /*23fe0*/  SHFL.IDX PT, R14, R5, 0x7, 0x181f ;  /* 0x00f81f00050e7f89 */ /* 0x000fd800000e0000 */
[----:B0-----:R-:W-:-:S05]  /*23ff0*/  @!P1 LEA R7, P5, R36, R3, 0x1 ;  /* 0x0000000324079211 */ /* 0x001fca00078a08ff */
[----:B-1----:R-:W-:Y:S01]  /*24000*/  @!P1 IMAD.X R3, RZ, RZ, R2, P5 ;  /* 0x000000ffff039224 */ /* 0x002fe200028e0602 */
[----:B------:R-:W-:Y:S01]  /*24010*/  @!P1 MOV R2, R7 ;  /* 0x0000000700029202 */ /* 0x000fe20000000f00 */
[----:B------:R-:W-:-:S04]  /*24020*/  VIADD R7, R0, 0x10 ;  /* 0x0000001000077836 */ /* 0x000fc80000000000 */
[----:B------:R-:W-:Y:S04]  /*24030*/  @!P1 LDGSTS.E.BYPASS.LTC128B.128 [R37+0x14400], desc[UR4][R2.64], !P4 ;  /* 0x1440000002259fae */ /* 0x000fe8000e101d44 */
[----:B------:R-:W-:Y:S04]  /*24040*/  @!P1 LDGSTS.E.BYPASS.LTC128B.128 [R37+0x18400], desc[UR4][R2.64+0x80], !P3 ;  /* 0x1840008002259fae */ /* 0x000fe8000d901d44 */
[----:B------:R-:W-:Y:S04]  /*24050*/  @!P1 LDGSTS.E.BYPASS.LTC128B.128 [R37+0x1c400], desc[UR4][R2.64+0x100], !P2 ;  /* 0x1c40010002259fae */ /* 0x000fe8000d101d44 */
[----:B------:R0:W-:Y:S01]  /*24060*/  @!P1 LDGSTS.E.BYPASS.LTC128B.128 [R37+0x20400], desc[UR4][R2.64+0x180], !P0 ;  /* 0x2040018002259fae */ /* 0x0001e2000c101d44 */
[----:B------:R-:W-:-:S03]  /*24070*/  ISETP.GE.AND P1, PT, R7, R6, PT ;  /* 0x000000060700720c */ /* 0x000fc60003f26270 */
[----:B0-----:R-:W0:Y:S04]  /*24080*/  SHFL.IDX PT, R3, R5, 0x1, 0x181f ;  /* 0x00381f0005037f89 */ /* 0x001e2800000e0000 */
[----:B------:R-:W1:Y:S06]  /*24090*/  SHFL.IDX PT, R2, R4, 0x1, 0x181f ;  /* 0x00381f0004027f89 */ /* 0x000e6c00000e0000 */
[----:B0-----:R-:W-:-:S05]  /*240a0*/  @!P1 LEA R7, P5, R36, R3, 0x1 ;  /* 0x0000000324079211 */ /* 0x001fca00078a08ff */
[----:B-1----:R-:W-:Y:S01]  /*240b0*/  @!P1 IMAD.X R8, RZ, RZ, R2, P5 ;  /* 0x000000ffff089224 */ /* 0x002fe200028e0602 */
[----:B------:R-:W-:Y:S01]  /*240c0*/  @!P1 MOV R2, R7 ;  /* 0x0000000700029202 */ /* 0x000fe20000000f00 */
[----:B------:R-:W-:Y:S02]  /*240d0*/  VIADD R7, R0, 0x20 ;  /* 0x0000002000077836 */ /* 0x000fe40000000000 */
[----:B------:R-:W-:-:S05]  /*240e0*/  @!P1 IMAD.MOV.U32 R3, RZ, RZ, R8 ;  /* 0x000000ffff039224 */ /* 0x000fca00078e0008 */
[----:B------:R-:W-:Y:S04]  /*240f0*/  @!P1 LDGSTS.E.BYPASS.LTC128B.128 [R37+0x14c00], desc[UR4][R2.64], !P4 ;  /* 0x14c0000002259fae */ /* 0x000fe8000e101d44 */
[----:B------:R-:W-:Y:S04]  /*24100*/  @!P1 LDGSTS.E.BYPASS.LTC128B.128 [R37+0x18c00], desc[UR4][R2.64+0x80], !P3 ;  /* 0x18c0008002259fae */ /* 0x000fe8000d901d44 */
[----:B------:R-:W-:Y:S04]  /*24110*/  @!P1 LDGSTS.E.BYPASS.LTC128B.128 [R37+0x1cc00], desc[UR4][R2.64+0x100], !P2 ;  /* 0x1cc0010002259fae */ /* 0x000fe8000d101d44 */
[----:B------:R0:W-:Y:S01]  /*24120*/  @!P1 LDGSTS.E.BYPASS.LTC128B.128 [R37+0x20c00], desc[UR4][R2.64+0x180], !P0 ;  /* 0x20c0018002259fae */ /* 0x0001e2000c101d44 */
[----:B------:R-:W-:-:S03]  /*24130*/  ISETP.GE.AND P1, PT, R7, R6, PT ;  /* 0x000000060700720c */ /* 0x000fc60003f26270 */
[----:B0-----:R-:W0:Y:S04]  /*24140*/  SHFL.IDX PT, R3, R5, 0x2, 0x181f ;  /* 0x00581f0005037f89 */ /* 0x001e2800000e0000 */
[----:B------:R-:W1:Y:S06]  /*24150*/  SHFL.IDX PT, R2, R4, 0x2, 0x181f ;  /* 0x00581f0004027f89 */ /* 0x000e6c00000e0000 */
[----:B0-----:R-:W-:-:S04]  /*24160*/  @!P1 LEA R7, P5, R36, R3, 0x1 ;  /* 0x0000000324079211 */ /* 0x001fc800078a08ff */
[----:B-1----:R-:W-:Y:S01]  /*24170*/  @!P1 IADD3.X R8, RZ, R2, RZ, P5, !PT ;  /* 0x00000002ff089210 */ /* 0x002fe20002ffe4ff */
[----:B------:R-:W-:Y:S01]  /*24180*/  @!P1 IMAD.MOV.U32 R2, RZ, RZ, R7 ;  /* 0x000000ffff029224 */ /* 0x000fe200078e0007 */
[----:B------:R-:W-:-:S03]  /*24190*/  IADD3 R7, R0, 0x30, RZ ;  /* 0x0000003000077810 */ /* 0x000fc60007ffe0ff */
        /* <DEDUP_REMOVED lines=9> */
[----:B-1----:R-:W-:Y:S02]  /*24230*/  @!P1 IMAD.X R8, RZ, RZ, R2, P5 ;  /* 0x000000ffff089224 */ /* 0x002fe400028e0602 */
[----:B------:R-:W-:Y:S02]  /*24240*/  @!P1 IMAD.MOV.U32 R2, RZ, RZ, R7 ;  /* 0x000000ffff029224 */ /* 0x000fe400078e0007 */
[----:B------:R-:W-:Y:S01]  /*24250*/  VIADD R7, R0, 0x40 ;  /* 0x0000004000077836 */ /* 0x000fe20000000000 */
[----:B------:R-:W-:-:S05]  /*24260*/  @!P1 MOV R3, R8 ;  /* 0x0000000800039202 */ /* 0x000fca0000000f00 */
        /* <DEDUP_REMOVED lines=34> */
[----:B------:R0:W1:Y:S01]  /*24490*/  SHFL.IDX PT, R7, R4, 0x7, 0x181f ;  /* 0x00f81f0004077f89 */ /* 0x00006200000e0000 */
[----:B------:R-:W-:-:S05]  /*244a0*/  @!P1 MOV R3, R8 ;  /* 0x0000000800039202 */ /* 0x000fca0000000f00 */
[----:B------:R0:W-:Y:S04]  /*244b0*/  @!P1 LDGSTS.E.BYPASS.LTC128B.128 [R37+0x17400], desc[UR4][R2.64], !P4 ;  /* 0x1740000002259fae */ /* 0x0001e8000e101d44 */
[----:B------:R0:W-:Y:S04]  /*244c0*/  @!P1 LDGSTS.E.BYPASS.LTC128B.128 [R37+0x1b400], desc[UR4][R2.64+0x80], !P3 ;  /* 0x1b40008002259fae */ /* 0x0001e8000d901d44 */
[----:B------:R0:W-:Y:S04]  /*244d0*/  @!P1 LDGSTS.E.BYPASS.LTC128B.128 [R37+0x1f400], desc[UR4][R2.64+0x100], !P2 ;  /* 0x1f40010002259fae */ /* 0x0001e8000d101d44 */
[----:B------:R0:W-:Y:S02]  /*244e0*/  @!P1 LDGSTS.E.BYPASS.LTC128B.128 [R37+0x23400], desc[UR4][R2.64+0x180], !P0 ;  /* 0x2340018002259fae */ /* 0x0001e4000c101d44 */
.L_x_901:
[----:B0-----:R-:W-:Y:S01]  /*244f0*/  VIADD R3, R0, 0x70 ;  /* 0x0000007000037836 */ /* 0x001fe20000000000 */
[----:B------:R-:W-:Y:S04]  /*24500*/  BSSY B0, `(.L_x_752) ;  /* 0x000000d000007945 */ /* 0x000fe80003800000 */
[----:B------:R-:W-:-:S13]  /*24510*/  ISETP.GE.AND P1, PT, R3, R6, PT ;  /* 0x000000060300720c */ /* 0x000fda0003f26270 */
[----:B------:R-:W-:Y:S05]  /*24520*/  @P1 BRA `(.L_x_753) ;  /* 0x0000000000281947 */ /* 0x000fea0003800000 */
[----:B------:R-:W-:Y:S01]  /*24530*/  LEA R2, P1, R36, R14, 0x1 ;  /* 0x0000000e24027211 */ /* 0x000fe200078208ff */
[----:B------:R-:W-:-:S04]  /*24540*/  ULDC.64 UR4, c[0x0][0x208] ;  /* 0x0000820000047ab9 */ /* 0x000fc80000000a00 */
[----:B-1----:R-:W-:-:S05]  /*24550*/  IMAD.X R3, RZ, RZ, R7, P1 ;  /* 0x000000ffff037224 */ /* 0x002fca00008e0607 */
[----:B------:R-:W-:Y:S01]  /*24560*/  @!PT LDS RZ, [RZ] ;  /* 0x00000000fffff984 */ /* 0x000fe20000000800 */
[----:B------:R-:W-:Y:S01]  /*24570*/  @!PT LDS RZ, [RZ] ;  /* 0x00000000fffff984 */ /* 0x000fe20000000800 */
[----:B------:R-:W-:Y:S01]  /*24580*/  @!PT LDS RZ, [RZ] ;  /* 0x00000000fffff984 */ /* 0x000fe20000000800 */
[----:B------:R0:W-:Y:S04]  /*24590*/  LDGSTS.E.BYPASS.LTC128B.128 [R37+0x17c00], desc[UR4][R2.64], !P4 ;  /* 0x17c0000002257fae */ /* 0x0001e8000e101d44 */
[----:B------:R0:W-:Y:S04]  /*245a0*/  LDGSTS.E.BYPASS.LTC128B.128 [R37+0x1bc00], desc[UR4][R2.64+0x80], !P3 ;  /* 0x1bc0008002257fae */ /* 0x0001e8000d901d44 */
[----:B------:R0:W-:Y:S04]  /*245b0*/  LDGSTS.E.BYPASS.LTC128B.128 [R37+0x1fc00], desc[UR4][R2.64+0x100], !P2 ;  /* 0x1fc0010002257fae */ /* 0x0001e8000d101d44 */
[----:B------:R0:W-:Y:S02]  /*245c0*/  LDGSTS.E.BYPASS.LTC128B.128 [R37+0x23c00], desc[UR4][R2.64+0x180], !P0 ;  /* 0x23c0018002257fae */ /* 0x0001e4000c101d44 */
.L_x_753:
[----:B------:R-:W-:Y:S05]  /*245d0*/  BSYNC B0 ;  /* 0x0000000000007941 */ /* 0x000fea0003800000 */
.L_x_752:
[----:B------:R-:W-:Y:S01]  /*245e0*/  NOP ;  /* 0x0000000000007918 */ /* 0x000fe20000000000 */
[----:B------:R-:W-:-:S13]  /*245f0*/  PLOP3.LUT P0, PT, PT, PT, PT, 0x80, 0x0 ;  /* 0x000000000000781c */ /* 0x000fda0003f0f070 */
.L_x_754:
[----:B------:R-:W-:Y:S02]  /*24600*/  PLOP3.LUT P1, PT, P1, P0, PT, 0xa2, 0x0 ;  /* 0x000000000000781c */ /* 0x000fe40000f21472 */
[----:B------:R-:W-:-:S08]  /*24610*/  @P0 R2UR P1, UR4, R22 ;  /* 0x00000000160402ca */ /* 0x000fd00000020000 */
[----:B------:R-:W-:-:S05]  /*24620*/  @P0 PLOP3.LUT P0, PT, P1, PT, PT, 0x80, 0x0 ;  /* 0x000000000000081c */ /* 0x000fca0000f0f070 */
[----:B------:R-:W-:Y:S01]  /*24630*/  @!P1 SYNCS.ARRIVE.TRANS64.RED.A0T1 RZ, [UR4+0x38800], RZ ;  /* 0x038800ffffff99a7 */ /* 0x000fe20008200404 */
[----:B------:R-:W-:Y:S07]  /*24640*/  @!P1 ARRIVES.LDGSTSBAR.64.TRANSCNT [UR4+0x38800] ;  /* 0x03880000ff0099b0 */ /* 0x000fee0008000a84 */
[----:B------:R-:W-:Y:S05]  /*24650*/  @P0 BRA.U.ANY `(.L_x_754) ;  /* 0xfffffffd00e80947 */ /* 0x000fea000393ffff */
[----:B0-----:R-:W2:Y:S02]  /*24660*/  LDL.LU R2, [R1+0x30] ;  /* 0x0000300001027983 */ /* 0x001ea40000300800 */
[----:B--2---:R-:W-:-:S04]  /*24670*/  IADD3 R2, R2, 0x1, RZ ;  /* 0x0000000102027810 */ /* 0x004fc80007ffe0ff */
[----:B------:R-:W-:Y:S01]  /*24680*/  LEA.HI R0, R2, R2, RZ, 0x1 ;  /* 0x0000000202007211 */ /* 0x000fe200078f08ff */
[----:B------:R0:W-:Y:S03]  /*24690*/  STL [R1+0x30], R2 ;  /* 0x0000300201007387 */ /* 0x0001e60000100800 */
[----:B------:R-:W-:-:S05]  /*246a0*/  LOP3.LUT R0, R0, 0xfffffffe, RZ, 0xc0, !PT ;  /* 0xfffffffe00007812 */ /* 0x000fca00078ec0ff */
[----:B------:R-:W-:-:S05]  /*246b0*/  IMAD.IADD R0, R2, 0x1, -R0 ;  /* 0x0000000102007824 */ /* 0x000fca00078e0a00 */
[----:B------:R-:W-:Y:S01]  /*246c0*/  SHF.L.U32 R3, R0, 0x1f, RZ ;  /* 0x0000001f00037819 */ /* 0x000fe200000006ff */
[----:B------:R-:W-:Y:S01]  /*246d0*/  NOP ;  /* 0x0000000000007918 */ /* 0x000fe20000000000 */
[----:B------:R0:W-:Y:S01]  /*246e0*/  SYNCS.ARRIVE.TRANS64.A1T0 RZ, [R22+URZ+0x38800], RZ ;  /* 0x038800ff16ff79a7 */ /* 0x0001e2000810003f */
[----:B------:R-:W-:Y:S01]  /*246f0*/  BSSY B0, `(.L_x_755) ;  /* 0x0000003000007945 */ /* 0x000fe20003800000 */
[----:B------:R-:W2:Y:S03]  /*24700*/  SYNCS.PHASECHK.TRANS64.TRYWAIT P0, [R22+URZ+0x38820], R3 ;  /* 0x03882003160075a7 */ /* 0x000ea6000800017f */
[----:B0-2---:R-:W-:Y:S05]  /*24710*/  @!P0 BRA `(.L_x_756) ;  /* 0x0000005000248947 */ /* 0x005fea0003800000 */
.L_x_902:
[----:B------:R-:W-:Y:S05]  /*24720*/  BSYNC B0 ;  /* 0x0000000000007941 */ /* 0x000fea0003800000 */
.L_x_755:
[----:B------:R-:W2:Y:S01]  /*24730*/  LDL R0, [R1+0xc] ;  /* 0x00000c0001007983 */ /* 0x000ea20000100800 */
[----:B------:R-:W-:Y:S01]  /*24740*/  BSSY B0, `(.L_x_757) ;  /* 0x0000120000007945 */ /* 0x000fe20003800000 */
[----:B--2---:R-:W-:-:S13]  /*24750*/  ISETP.GE.AND P0, PT, R0, 0x51, PT ;  /* 0x000000510000780c */ /* 0x004fda0003f06270 */
[----:B------:R-:W-:Y:S05]  /*24760*/  @!P0 BRA `(.L_x_758) ;  /* 0x0000001000748947 */ /* 0x000fea0003800000 */
[----:B------:R-:W2:Y:S01]  /*24770*/  LDL.LU R0, [R1+0x2c] ;  /* 0x00002c0001007983 */ /* 0x000ea20000300800 */
[C---:B------:R-:W-:Y:S01]  /*24780*/  LOP3.LUT R5, R36.reuse, 0x40, RZ, 0xfc, !PT ;  /* 0x0000004024057812 */ /* 0x040fe200078efcff */
[----:B------:R-:W-:Y:S01]  /*24790*/  ULDC UR4, c[0x0][0x2f4] ;  /* 0x0000bd0000047ab9 */ /* 0x000fe20000000800 */
[C---:B------:R-:W-:Y:S01]  /*247a0*/  LOP3.LUT R4, R36.reuse, 0x80, RZ, 0xfc, !PT ;  /* 0x0000008024047812 */ /* 0x040fe200078efcff */
[----:B-1----:R-:W-:Y:S01]  /*247b0*/  IMAD.MOV.U32 R7, RZ, RZ, R27 ;  /* 0x000000ffff077224 */ /* 0x002fe200078e001b */
[C---:B------:R-:W-:Y:S01]  /*247c0*/  LOP3.LUT R2, R36.reuse, 0xc0, RZ, 0xfc, !PT ;  /* 0x000000c024027812 */ /* 0x040fe200078efcff */
[----:B------:R-:W-:Y:S01]  /*247d0*/  IMAD.MOV.U32 R31, RZ, RZ, R26 ;  /* 0x000000ffff1f7224 */ /* 0x000fe200078e001a */
[----:B------:R-:W-:Y:S02]  /*247e0*/  MOV R17, R29 ;  /* 0x0000001d00117202 */ /* 0x000fe40000000f00 */
[----:B------:R-:W-:Y:S02]  /*247f0*/  ISETP.GE.AND P4, PT, R36, UR4, PT ;  /* 0x0000000424007c0c */ /* 0x000fe4000bf86270 */
[----:B------:R-:W-:-:S02]  /*24800*/  ISETP.GE.AND P3, PT, R5, UR4, PT ;  /* 0x0000000405007c0c */ /* 0x000fc4000bf66270 */
[----:B------:R-:W-:Y:S02]  /*24810*/  ISETP.GE.AND P2, PT, R4, UR4, PT ;  /* 0x0000000404007c0c */ /* 0x000fe4000bf46270 */
[----:B------:R-:W-:Y:S01]  /*24820*/  ISETP.GE.AND P1, PT, R2, UR4, PT ;  /* 0x0000000402007c0c */ /* 0x000fe2000bf26270 */
[----:B--2---:R-:W-:-:S12]  /*24830*/  VIADD R0, R0, 0xfffffffe ;  /* 0xfffffffe00007836 */ /* 0x004fd80000000000 */
.L_x_771:
[----:B------:R-:W2:Y:S01]  /*24840*/  LDL R5, [R1+0x10] ;  /* 0x0000100001057983 */ /* 0x000ea20000100800 */
[----:B------:R-:W1:Y:S03]  /*24850*/  LDC R11, c[0x0][0x430] ;  /* 0x00010c00ff0b7b82 */ /* 0x000e660000000800 */
[----:B------:R-:W3:Y:S01]  /*24860*/  LDL R8, [R1+0x14] ;  /* 0x0000140001087983 */ /* 0x000ee20000100800 */
[----:B------:R-:W4:Y:S01]  /*24870*/  S2R R2, SR_TID.X ;  /* 0x0000000000027919 */ /* 0x000f220000002100 */
[----:B------:R-:W4:Y:S01]  /*24880*/  S2R R4, SR_TID.X ;  /* 0x0000000000047919 */ /* 0x000f220000002100 */
[----:B-1----:R-:W-:-:S13]  /*24890*/  ISETP.NE.AND P0, PT, R11, 0x1, PT ;  /* 0x000000010b00780c */ /* 0x002fda0003f05270 */
[----:B0-----:R-:W0:Y:S01]  /*248a0*/  @P0 LDC R3, c[0x0][0x434] ;  /* 0x00010d00ff030b82 */ /* 0x001e220000000800 */
[----:B----4-:R-:W-:-:S04]  /*248b0*/  LOP3.LUT R2, R2, 0x7f, RZ, 0xc0, !PT ;  /* 0x0000007f02027812 */ /* 0x010fc800078ec0ff */
[----:B------:R-:W-:Y:S02]  /*248c0*/  SHF.R.U32.HI R2, RZ, 0x3, R2 ;  /* 0x00000003ff027819 */ /* 0x000fe40000011602 */
[----:B------:R-:W-:-:S04]  /*248d0*/  SHF.L.U32 R4, R4, 0x4, RZ ;  /* 0x0000000404047819 */ /* 0x000fc800000006ff */
[----:B------:R-:W-:Y:S02]  /*248e0*/  LOP3.LUT R4, R2, 0x70, R4, 0xf8, !PT ;  /* 0x0000007002047812 */ /* 0x000fe400078ef804 */
[----:B------:R-:W1:Y:S02]  /*248f0*/  @P0 LDC R2, c[0x0][0x438] ;  /* 0x00010e00ff020b82 */ /* 0x000e640000000800 */
[----:B------:R-:W-:Y:S01]  /*24900*/  ISETP.GT.U32.AND P5, PT, R4, 0x4f, PT ;  /* 0x0000004f0400780c */ /* 0x000fe20003fa4070 */
[----:B------:R-:W-:Y:S01]  /*24910*/  IMAD.U32 R12, RZ, RZ, UR37 ;  /* 0x00000025ff0c7e24 */ /* 0x000fe2000f8e00ff */
[----:B------:R-:W-:Y:S01]  /*24920*/  ULDC.64 UR4, c[0x0][0x208] ;  /* 0x0000820000047ab9 */ /* 0x000fe20000000a00 */
[----:B------:R-:W-:Y:S02]  /*24930*/  IADD3 R27, R7, 0x1, RZ ;  /* 0x00000001071b7810 */ /* 0x000fe40007ffe0ff */
[----:B------:R-:W-:Y:S01]  /*24940*/  MOV R26, R0 ;  /* 0x00000000001a7202 */ /* 0x000fe20000000f00 */
[----:B--2---:R-:W-:-:S04]  /*24950*/  IMAD R6, R0, 0x50, R5 ;  /* 0x0000005000067824 */ /* 0x004fc800078e0205 */
[----:B------:R-:W-:-:S03]  /*24960*/  IMAD.IADD R6, R4, 0x1, R6 ;  /* 0x0000000104067824 */ /* 0x000fc600078e0206 */
[----:B------:R-:W2:Y:S01]  /*24970*/  @!P5 LDC.64 R4, c[0x0][0x428] ;  /* 0x00010a00ff04db82 */ /* 0x000ea20000000a00 */
[----:B0-----:R-:W-:-:S04]  /*24980*/  @P0 IMAD.HI.U32 R3, R6, R3, RZ ;  /* 0x0000000306030227 */ /* 0x001fc800078e00ff */
[----:B------:R-:W-:Y:S01]  /*24990*/  IMAD.MOV.U32 R10, RZ, RZ, R6 ;  /* 0x000000ffff0a7224 */ /* 0x000fe200078e0006 */
[----:B-1----:R-:W-:-:S04]  /*249a0*/  @P0 SHF.R.U32.HI R10, RZ, R2, R3 ;  /* 0x00000002ff0a0219 */ /* 0x002fc80000011603 */
[----:B------:R-:W-:Y:S02]  /*249b0*/  @!P5 SHF.R.S32.HI R3, RZ, 0x1f, R10 ;  /* 0x0000001fff03d819 */ /* 0x000fe4000001140a */
[----:B------:R-:W-:-:S05]  /*249c0*/  @!P5 MOV R2, R10 ;  /* 0x0000000a0002d202 */ /* 0x000fca0000000f00 */
[----:B--2---:R-:W-:-:S04]  /*249d0*/  @!P5 IMAD.WIDE.U32 R2, R33, R4, R2 ;  /* 0x000000042102d225 */ /* 0x004fc800078e0002 */
[----:B---3--:R-:W-:Y:S02]  /*249e0*/  @!P5 IMAD R4, R8, R4, RZ ;  /* 0x000000040804d224 */ /* 0x008fe400078e02ff */
[----:B------:R-:W0:Y:S02]  /*249f0*/  @!P5 LDC.64 R8, c[0x0][0x418] ;  /* 0x00010600ff08db82 */ /* 0x000e240000000a00 */
[----:B------:R-:W-:-:S04]  /*24a00*/  @!P5 IMAD R5, R33, R5, R4 ;  /* 0x000000052105d224 */ /* 0x000fc800078e0204 */
[----:B------:R-:W-:Y:S02]  /*24a10*/  @!P5 IMAD.IADD R3, R5, 0x1, R3 ;  /* 0x000000010503d824 */ /* 0x000fe400078e0203 */
[----:B------:R-:W-:Y:S01]  /*24a20*/  IMAD.MOV.U32 R4, RZ, RZ, RZ ;  /* 0x000000ffff047224 */ /* 0x000fe200078e00ff */
[----:B0-----:R-:W-:-:S04]  /*24a30*/  @!P5 LEA R8, P0, R2, R8, 0x2 ;  /* 0x000000080208d211 */ /* 0x001fc800078010ff */
[----:B------:R-:W-:-:S05]  /*24a40*/  @!P5 LEA.HI.X R9, R2, R9, R3, 0x2, P0 ;  /* 0x000000090209d211 */ /* 0x000fca00000f1403 */
[----:B------:R0:W5:Y:S01]  /*24a50*/  @!P5 LDG.E R4, desc[UR4][R8.64] ;  /* 0x000000040804d981 */ /* 0x000162000c1e1900 */
[----:B------:R-:W-:Y:S02]  /*24a60*/  ISETP.NE.AND P5, PT, R12, 0x3, PT ;  /* 0x000000030c00780c */ /* 0x000fe40003fa5270 */
[----:B------:R-:W-:Y:S01]  /*24a70*/  ISETP.NE.AND P0, PT, R27, 0x2, PT ;  /* 0x000000021b00780c */ /* 0x000fe20003f05270 */
[----:B------:R-:W-:Y:S01]  /*24a80*/  IMAD.MOV R5, RZ, RZ, -R10 ;  /* 0x000000ffff057224 */ /* 0x000fe200078e0a0a */
[----:B------:R-:W-:Y:S05]  /*24a90*/  YIELD ;  /* 0x0000000000007946 */ /* 0x000fea0003800000 */
[----:B------:R-:W-:Y:S01]  /*24aa0*/  SEL R29, RZ, 0x1, P0 ;  /* 0x00000001ff1d7807 */ /* 0x000fe20000000000 */
[----:B------:R-:W-:Y:S01]  /*24ab0*/  IMAD R5, R11, R5, R6 ;  /* 0x000000050b057224 */ /* 0x000fe200078e0206 */
[----:B------:R-:W-:-:S02]  /*24ac0*/  SEL R27, R27, RZ, P0 ;  /* 0x000000ff1b1b7207 */ /* 0x000fc40000000000 */
[----:B------:R-:W-:Y:S01]  /*24ad0*/  LOP3.LUT R29, R17, R29, RZ, 0x3c, !PT ;  /* 0x0000001d111d7212 */ /* 0x000fe200078e3cff */
[----:B0-----:R-:W-:Y:S06]  /*24ae0*/  @!P5 BRA `(.L_x_759) ;  /* 0x000000000004d947 */ /* 0x001fec0003800000 */
[----:B------:R-:W-:Y:S01]  /*24af0*/  BPT.TRAP 0x1 ;  /* 0x000000040000795c */ /* 0x000fe20000300000 */
.L_x_759:
[----:B------:R-:W-:Y:S01]  /*24b00*/  IMAD R6, R27, 0x8, R22 ;  /* 0x000000081b067824 */ /* 0x000fe200078e0216 */
[----:B------:R-:W-:Y:S01]  /*24b10*/  SHF.L.U32 R3, R29, 0x1f, RZ ;  /* 0x0000001f1d037819 */ /* 0x000fe200000006ff */
[----:B------:R-:W-:Y:S03]  /*24b20*/  BSSY B1, `(.L_x_760) ;  /* 0x0000003000017945 */ /* 0x000fe60003800000 */
[----:B------:R-:W0:Y:S02]  /*24b30*/  SYNCS.PHASECHK.TRANS64.TRYWAIT P0, [R6+URZ+0x38840], R3 ;  /* 0x03884003060075a7 */ /* 0x000e24000800017f */
[----:B0-----:R-:W-:Y:S05]  /*24b40*/  @!P0 BRA `(.L_x_761) ;  /* 0x0000004c002c8947 */ /* 0x001fea0003800000 */
.L_x_903:
[----:B------:R-:W-:Y:S05]  /*24b50*/  BSYNC B1 ;  /* 0x0000000000017941 */ /* 0x000fea0003800000 */
.L_x_760:
        /* <DEDUP_REMOVED lines=13> */
[----:B------:R-:W-:-:S04]  /*24c30*/  ULDC.64 UR4, c[0x0][0x308] ;  /* 0x0000c20000047ab9 */ /* 0x000fc80000000a00 */
[----:B------:R-:W-:Y:S01]  /*24c40*/  IADD3 R3, R3, R0, RZ ;  /* 0x0000000003037210 */ /* 0x000fe20007ffe0ff */
[----:B------:R-:W-:-:S04]  /*24c50*/  IMAD R0, R32, UR4, RZ ;  /* 0x0000000420007c24 */ /* 0x000fc8000f8e02ff */
        /* <DEDUP_REMOVED lines=9> */
[----:B------:R-:W-:Y:S01]  /*24cf0*/  LOP3.LUT R23, R23, 0xfffffeff, RZ, 0xc0, !PT ;  /* 0xfffffeff17177812 */ /* 0x000fe200078ec0ff */
[----:B------:R-:W-:Y:S01]  /*24d00*/  IMAD.SHL.U32 R0, R36, 0x2, RZ ;  /* 0x0000000224007824 */ /* 0x000fe200078e00ff */
[----:B------:R-:W-:Y:S01]  /*24d10*/  ULDC.64 UR4, c[0x0][0x208] ;  /* 0x0000820000047ab9 */ /* 0x000fe20000000a00 */
        /* <DEDUP_REMOVED lines=9> */
[----:B0-----:R-:W-:-:S04]  /*24db0*/  IADD3 R2, P0, R2, R0, RZ ;  /* 0x0000000002027210 */ /* 0x001fc80007f1e0ff */
[----:B-1----:R-:W-:-:S05]  /*24dc0*/  IADD3.X R3, RZ, R3, RZ, P0, !PT ;  /* 0x00000003ff037210 */ /* 0x002fca00007fe4ff */
        /* <DEDUP_REMOVED lines=31> */
.L_x_915:
[----:B------:R-:W-:Y:S01]  /*24fc0*/  LOP3.LUT R23, R23, 0xffffff7f, RZ, 0xc0, !PT ;  /* 0xffffff7f17177812 */ /* 0x000fe200078ec0ff */
[----:B------:R-:W-:Y:S01]  /*24fd0*/  ULDC.64 UR4, c[0x0][0x208] ;  /* 0x0000820000047ab9 */ /* 0x000fe20000000a00 */
        /* <DEDUP_REMOVED lines=16> */
.L_x_763:
[----:B------:R-:W-:Y:S02]  /*250e0*/  PLOP3.LUT P5, PT, P5, P0, PT, 0xa2, 0x0 ;  /* 0x000000000000781c */ /* 0x000fe40002fa1472 */
[----:B------:R-:W-:-:S08]  /*250f0*/  @P0 R2UR P5, UR4, R6 ;  /* 0x00000000060402ca */ /* 0x000fd000000a0000 */
[----:B------:R-:W-:-:S05]  /*25100*/  @P0 PLOP3.LUT P0, PT, P5, PT, PT, 0x80, 0x0 ;  /* 0x000000000000081c */ /* 0x000fca0002f0f070 */
[----:B------:R-:W-:Y:S01]  /*25110*/  @!P5 SYNCS.ARRIVE.TRANS64.RED.A0T1 RZ, [UR4+0x38830], RZ ;  /* 0x038830ffffffd9a7 */ /* 0x000fe20008200404 */
[----:B------:R-:W-:Y:S07]  /*25120*/  @!P5 ARRIVES.LDGSTSBAR.64.TRANSCNT [UR4+0x38830] ;  /* 0x03883000ff00d9b0 */ /* 0x000fee0008000a84 */
[----:B------:R-:W-:Y:S05]  /*25130*/  @P0 BRA.U.ANY `(.L_x_763) ;  /* 0xfffffffd00e80947 */ /* 0x000fea000393ffff */
[----:B------:R-:W-:Y:S01]  /*25140*/  NOP ;  /* 0x0000000000007918 */ /* 0x000fe20000000000 */
[----:B-1----:R-:W-:-:S04]  /*25150*/  MOV R2, UR37 ;  /* 0x0000002500027c02 */ /* 0x002fc80008000f00 */
[----:B------:R-:W-:-:S13]  /*25160*/  ISETP.NE.AND P6, PT, R2, 0x3, PT ;  /* 0x000000030200780c */ /* 0x000fda0003fc5270 */
[----:B------:R-:W-:Y:S05]  /*25170*/  @!P6 BRA `(.L_x_764) ;  /* 0x000000000004e947 */ /* 0x000fea0003800000 */
[----:B------:R-:W-:Y:S01]  /*25180*/  BPT.TRAP 0x1 ;  /* 0x000000040000795c */ /* 0x000fe20000300000 */
.L_x_764:
[----:B------:R1:W-:Y:S01]  /*25190*/  SYNCS.ARRIVE.TRANS64.A1T0 RZ, [R6+URZ+0x38830], RZ ;  /* 0x038830ff06ff79a7 */ /* 0x0003e2000810003f */
[----:B------:R-:W-:Y:S05]  /*251a0*/  @!P6 BRA `(.L_x_765) ;  /* 0x000000000004e947 */ /* 0x000fea0003800000 */
[----:B------:R-:W-:Y:S01]  /*251b0*/  BPT.TRAP 0x1 ;  /* 0x000000040000795c */ /* 0x000fe20000300000 */
.L_x_765:
[----:B------:R-:W-:Y:S01]  /*251c0*/  SHF.L.U32 R2, R17, 0x1f, RZ ;  /* 0x0000001f11027819 */ /* 0x000fe200000006ff */
[----:B-1----:R-:W-:Y:S01]  /*251d0*/  IMAD R6, R7, 0x8, R22 ;  /* 0x0000000807067824 */ /* 0x002fe200078e0216 */
[----:B------:R-:W-:Y:S03]  /*251e0*/  BSSY B1, `(.L_x_766) ;  /* 0x0000003000017945 */ /* 0x000fe60003800000 */
[----:B------:R-:W1:Y:S02]  /*251f0*/  SYNCS.PHASECHK.TRANS64.TRYWAIT P0, [R6+URZ+0x38860], R2 ;  /* 0x03886002060075a7 */ /* 0x000e64000800017f */
[----:B-1----:R-:W-:Y:S05]  /*25200*/  @!P0 BRA `(.L_x_767) ;  /* 0x0000004c00648947 */ /* 0x002fea0003800000 */
.L_x_916:
[----:B------:R-:W-:Y:S05]  /*25210*/  BSYNC B1 ;  /* 0x0000000000017941 */ /* 0x000fea0003800000 */
.L_x_766:
[----:B0-----:R-:W2:Y:S01]  /*25220*/  LDL R8, [R1+0xc] ;  /* 0x00000c0001087983 */ /* 0x001ea20000100800 */
        /* <DEDUP_REMOVED lines=9> */
[----:B------:R-:W-:Y:S01]  /*252c0*/  IMAD R7, R7, 0x2, R22 ;  /* 0x0000000207077824 */ /* 0x000fe200078e0216 */
[----:B------:R-:W-:Y:S02]  /*252d0*/  ULDC.64 UR4, c[0x0][0x208] ;  /* 0x0000820000047ab9 */ /* 0x000fe40000000a00 */
[----:B------:R-:W1:Y:S01]  /*252e0*/  SHFL.IDX PT, R3, R25, RZ, 0x181f ;  /* 0x00181fff19037589 */ /* 0x000e6200000e0000 */
[----:B0-----:R-:W-:-:S04]  /*252f0*/  IADD3 R2, P0, R2, R0, RZ ;  /* 0x0000000002027210 */ /* 0x001fc80007f1e0ff */
[----:B-1----:R-:W-:Y:S02]  /*25300*/  IADD3.X R3, RZ, R3, RZ, P0, !PT ;  /* 0x00000003ff037210 */ /* 0x002fe400007fe4ff */
[----:B------:R-:W-:-:S13]  /*25310*/  ISETP.LT.OR P0, PT, R8, 0x1, P4 ;  /* 0x000000010800780c */ /* 0x000fda0002701670 */
[----:B------:R-:W-:Y:S01]  /*25320*/  @!PT LDS RZ, [RZ] ;  /* 0x00000000fffff984 */ /* 0x000fe20000000800 */
        /* <DEDUP_REMOVED lines=44> */
[----:B0-2---:R0:W1:Y:S02]  /*255f0*/  SHFL.IDX PT, R2, R24, 0x4, 0x181f ;  /* 0x00981f0018027f89 */ /* 0x00506400000e0000 */
.L_x_928:
[----:B-1----:R-:W-:Y:S01]  /*25600*/  IADD3 R2, P0, R2, R0, RZ ;  /* 0x0000000002027210 */ /* 0x002fe20007f1e0ff */
[----:B------:R-:W-:-:S04]  /*25610*/  ULDC.64 UR4, c[0x0][0x208] ;  /* 0x0000820000047ab9 */ /* 0x000fc80000000a00 */
[----:B------:R-:W-:Y:S01]  /*25620*/  IMAD.X R3, RZ, RZ, R25, P0 ;  /* 0x000000ffff037224 */ /* 0x000fe200000e0619 */
        /* <DEDUP_REMOVED lines=11> */
[----:B------:R-:W-:Y:S02]  /*256e0*/  ULDC.64 UR4, c[0x0][0x328] ;  /* 0x0000ca0000047ab9 */ /* 0x000fe40000000a00 */
[----:B------:R-:W-:Y:S01]  /*256f0*/  IMAD R20, R20, UR4, RZ ;  /* 0x0000000414147c24 */ /* 0x000fe2000f8e02ff */
[----:B------:R-:W-:-:S03]  /*25700*/  NOP ;  /* 0x0000000000007918 */ /* 0x000fc60000000000 */
[C---:B------:R-:W-:Y:S02]  /*25710*/  IMAD R9, R5.reuse, UR5, R20 ;  /* 0x0000000505097c24 */ /* 0x040fe4000f8e0214 */
[----:B-1----:R-:W-:Y:S01]  /*25720*/  IMAD.WIDE.U32 R2, R5, UR4, RZ ;  /* 0x0000000405027c25 */ /* 0x002fe2000f8e00ff */
[----:B------:R-:W-:-:S03]  /*25730*/  ULDC.64 UR4, c[0x0][0x338] ;  /* 0x0000ce0000047ab9 */ /* 0x000fc60000000a00 */
[----:B------:R-:W-:Y:S01]  /*25740*/  IMAD R21, R21, UR4, RZ ;  /* 0x0000000415157c24 */ /* 0x000fe2000f8e02ff */
[----:B------:R-:W-:-:S03]  /*25750*/  IADD3 R3, R3, R9, RZ ;  /* 0x0000000903037210 */ /* 0x000fc60007ffe0ff */
[C---:B------:R-:W-:Y:S02]  /*25760*/  IMAD R21, R4.reuse, UR5, R21 ;  /* 0x0000000504157c24 */ /* 0x040fe4000f8e0215 */
[----:B------:R-:W-:Y:S01]  /*25770*/  IMAD.WIDE.U32 R2, R4, UR4, R2 ;  /* 0x0000000404027c25 */ /* 0x000fe2000f8e0002 */
[----:B------:R-:W-:-:S03]  /*25780*/  ULDC.64 UR4, c[0x0][0x330] ;  /* 0x0000cc0000047ab9 */ /* 0x000fc60000000a00 */
[----:B------:R-:W-:Y:S02]  /*25790*/  IMAD.IADD R3, R3, 0x1, R21 ;  /* 0x0000000103037824 */ /* 0x000fe400078e0215 */
[----:B------:R-:W-:Y:S02]  /*257a0*/  IMAD R5, R32, UR4, RZ ;  /* 0x0000000420057c24 */ /* 0x000fe4000f8e02ff */
[----:B------:R-:W-:-:S04]  /*257b0*/  IMAD.WIDE.U32 R2, R18, UR4, R2 ;  /* 0x0000000412027c25 */ /* 0x000fc8000f8e0002 */
[----:B------:R-:W-:Y:S01]  /*257c0*/  IMAD R5, R18, UR5, R5 ;  /* 0x0000000512057c24 */ /* 0x000fe2000f8e0205 */
[----:B------:R-:W-:Y:S02]  /*257d0*/  ULDC.64 UR4, c[0x0][0x318] ;  /* 0x0000c60000047ab9 */ /* 0x000fe40000000a00 */
[----:B0-----:R-:W-:Y:S01]  /*257e0*/  LEA R24, P0, R2, UR4, 0x1 ;  /* 0x0000000402187c11 */ /* 0x001fe2000f8008ff */
[----:B------:R-:W-:-:S05]  /*257f0*/  IMAD.IADD R3, R5, 0x1, R3 ;  /* 0x0000000105037824 */ /* 0x000fca00078e0203 */
[----:B------:R-:W-:Y:S02]  /*25800*/  LEA.HI.X R25, R2, UR5, R3, 0x1, P0 ;  /* 0x0000000502197c11 */ /* 0x000fe400080f0c03 */
[----:B------:R-:W-:-:S13]  /*25810*/  PLOP3.LUT P0, PT, PT, PT, PT, 0x80, 0x0 ;  /* 0x000000000000781c */ /* 0x000fda0003f0f070 */
.L_x_769:
[----:B------:R-:W-:Y:S02]  /*25820*/  PLOP3.LUT P5, PT, P5, P0, PT, 0xa2, 0x0 ;  /* 0x000000000000781c */ /* 0x000fe40002fa1472 */
[----:B------:R-:W-:-:S08]  /*25830*/  @P0 R2UR P5, UR4, R6 ;  /* 0x00000000060402ca */ /* 0x000fd000000a0000 */
[----:B------:R-:W-:-:S05]  /*25840*/  @P0 PLOP3.LUT P0, PT, P5, PT, PT, 0x80, 0x0 ;  /* 0x000000000000081c */ /* 0x000fca0002f0f070 */
[----:B------:R-:W-:Y:S01]  /*25850*/  @!P5 SYNCS.ARRIVE.TRANS64.RED.A0T1 RZ, [UR4+0x38850], RZ ;  /* 0x038850ffffffd9a7 */ /* 0x000fe20008200404 */
[----:B------:R-:W-:Y:S07]  /*25860*/  @!P5 ARRIVES.LDGSTSBAR.64.TRANSCNT [UR4+0x38850] ;  /* 0x03885000ff00d9b0 */ /* 0x000fee0008000a84 */
[----:B------:R-:W-:Y:S05]  /*25870*/  @P0 BRA.U.ANY `(.L_x_769) ;  /* 0xfffffffd00e80947 */ /* 0x000fea000393ffff */
[----:B------:R-:W-:Y:S01]  /*25880*/  NOP ;  /* 0x0000000000007918 */ /* 0x000fe20000000000 */
[----:B------:R-:W-:-:S04]  /*25890*/  MOV R0, UR37 ;  /* 0x0000002500007c02 */ /* 0x000fc80008000f00 */
[----:B------:R-:W-:-:S13]  /*258a0*/  ISETP.NE.AND P6, PT, R0, 0x3, PT ;  /* 0x000000030000780c */ /* 0x000fda0003fc5270 */
[----:B------:R-:W-:Y:S05]  /*258b0*/  @!P6 BRA `(.L_x_770) ;  /* 0x000000000004e947 */ /* 0x000fea0003800000 */
[----:B------:R-:W-:Y:S01]  /*258c0*/  BPT.TRAP 0x1 ;  /* 0x000000040000795c */ /* 0x000fe20000300000 */
.L_x_770:
[C---:B------:R-:W-:Y:S01]  /*258d0*/  ISETP.GT.AND P0, PT, R26.reuse, RZ, PT ;  /* 0x000000ff1a00720c */ /* 0x040fe20003f04270 */
[----:B------:R2:W-:Y:S01]  /*258e0*/  SYNCS.ARRIVE.TRANS64.A1T0 RZ, [R6+URZ+0x38850], RZ ;  /* 0x038850ff06ff79a7 */ /* 0x0005e2000810003f */
[----:B------:R-:W-:Y:S01]  /*258f0*/  VIADD R0, R26, 0xffffffff ;  /* 0xffffffff1a007836 */ /* 0x000fe20000000000 */
[----:B------:R-:W-:Y:S01]  /*25900*/  MOV R7, R27 ;  /* 0x0000001b00077202 */ /* 0x000fe20000000f00 */
[----:B------:R-:W-:Y:S02]  /*25910*/  IMAD.MOV.U32 R17, RZ, RZ, R29 ;  /* 0x000000ffff117224 */ /* 0x000fe400078e001d */
[----:B------:R-:W-:-:S07]  /*25920*/  IMAD.MOV.U32 R31, RZ, RZ, R26 ;  /* 0x000000ffff1f7224 */ /* 0x000fce00078e001a */
[----:B--2---:R-:W-:Y:S05]  /*25930*/  @P0 BRA `(.L_x_771) ;  /* 0xffffffec00c00947 */ /* 0x004fea000383ffff */
.L_x_758:
[----:B------:R-:W-:Y:S05]  /*25940*/  BSYNC B0 ;  /* 0x0000000000007941 */ /* 0x000fea0003800000 */
.L_x_757:
[----:B------:R-:W2:Y:S01]  /*25950*/  S2R R2, SR_TID.X ;  /* 0x0000000000027919 */ /* 0x000ea20000002100 */
[----:B------:R-:W-:Y:S01]  /*25960*/  BSSY B0, `(.L_x_772) ;  /* 0x0000011000007945 */ /* 0x000fe20003800000 */
[----:B--2---:R-:W-:-:S04]  /*25970*/  LOP3.LUT R2, R2, 0x7f, RZ, 0xc0, !PT ;  /* 0x0000007f02027812 */ /* 0x004fc800078ec0ff */
[----:B------:R-:W-:-:S13]  /*25980*/  ISETP.NE.AND P0, PT, R2, RZ, PT ;  /* 0x000000ff0200720c */ /* 0x000fda0003f05270 */
[----:B------:R-:W-:Y:S05]  /*25990*/  @P0 BRA `(.L_x_773) ;  /* 0x0000000000340947 */ /* 0x000fea0003800000 */
[----:B------:R-:W2:Y:S01]  /*259a0*/  S2R R5, SR_LANEID ;  /* 0x0000000000057919 */ /* 0x000ea20000000000 */
[----:B------:R-:W-:Y:S01]  /*259b0*/  VOTEU.ANY UR4, UPT, PT ;  /* 0x0000000000047886 */ /* 0x000fe200038e0100 */
[----:B0-----:R-:W0:Y:S01]  /*259c0*/  LDC.64 R2, c[0x0][0xc60] ;  /* 0x00031800ff027b82 */ /* 0x001e220000000a00 */
[----:B------:R-:W2:Y:S01]  /*259d0*/  FLO.U32 R0, UR4 ;  /* 0x0000000400007d00 */ /* 0x000ea200080e0000 */
[----:B------:R-:W-:Y:S01]  /*259e0*/  ULDC.64 UR6, c[0x0][0x208] ;  /* 0x0000820000067ab9 */ /* 0x000fe20000000a00 */
[----:B--2---:R-:W-:-:S06]  /*259f0*/  ISETP.EQ.U32.AND P0, PT, R0, R5, PT ;  /* 0x000000050000720c */ /* 0x004fcc0003f02070 */
[----:B------:R-:W0:Y:S07]  /*25a00*/  POPC R5, UR4 ;  /* 0x0000000400057d09 */ /* 0x000e2e0008000000 */
[----:B0-----:R-:W2:Y:S01]  /*25a10*/  @P0 ATOMG.E.ADD.STRONG.GPU PT, R3, desc[UR6][R2.64], R5 ;  /* 0x00000005020309a8 */ /* 0x001ea200081ee1c6 */
[----:B------:R-:W0:Y:S02]  /*25a20*/  S2R R4, SR_LTMASK ;  /* 0x0000000000047919 */ /* 0x000e240000003900 */
[----:B0-----:R-:W-:-:S04]  /*25a30*/  LOP3.LUT R4, R4, UR4, RZ, 0xc0, !PT ;  /* 0x0000000404047c12 */ /* 0x001fc8000f8ec0ff */
[----:B-1----:R-:W0:Y:S01]  /*25a40*/  POPC R7, R4 ;  /* 0x0000000400077309 */ /* 0x002e220000000000 */
[----:B--2---:R-:W0:Y:S02]  /*25a50*/  SHFL.IDX PT, R0, R3, R0, 0x1f ;  /* 0x00001f0003007589 */ /* 0x004e2400000e0000 */
[----:B0-----:R-:W-:-:S07]  /*25a60*/  IADD3 R16, R0, UR36, R7 ;  /* 0x0000002400107c10 */ /* 0x001fce000fffe007 */
.L_x_773:
[----:B------:R-:W-:Y:S05]  /*25a70*/  BSYNC B0 ;  /* 0x0000000000007941 */ /* 0x000fea0003800000 */
.L_x_772:
[----:B------:R-:W-:-:S05]  /*25a80*/  IMAD.U32 R0, RZ, RZ, UR37 ;  /* 0x00000025ff007e24 */ /* 0x000fca000f8e00ff */
[----:B------:R-:W-:-:S13]  /*25a90*/  ISETP.NE.AND P0, PT, R0, 0x3, PT ;  /* 0x000000030000780c */ /* 0x000fda0003f05270 */
[----:B------:R-:W-:Y:S05]  /*25aa0*/  @!P0 BRA `(.L_x_774) ;  /* 0x0000000000048947 */ /* 0x000fea0003800000 */
[----:B------:R-:W-:Y:S01]  /*25ab0*/  BPT.TRAP 0x1 ;  /* 0x000000040000795c */ /* 0x000fe20000300000 */
.L_x_774:
[----:B------:R-:W2:Y:S01]  /*25ac0*/  LDL.LU R0, [R1+0xc] ;  /* 0x00000c0001007983 */ /* 0x000ea20000300800 */
[----:B------:R-:W-:Y:S01]  /*25ad0*/  LEA R4, R27, R22, 0x3 ;  /* 0x000000161b047211 */ /* 0x000fe200078e18ff */
[----:B------:R-:W-:Y:S01]  /*25ae0*/  BSSY B0, `(.L_x_775) ;  /* 0x0000005000007945 */ /* 0x000fe20003800000 */
[----:B0-----:R-:W-:-:S04]  /*25af0*/  SHF.L.U32 R3, R29, 0x1f, RZ ;  /* 0x0000001f1d037819 */ /* 0x001fc800000006ff */
[----:B------:R-:W0:Y:S01]  /*25b00*/  SYNCS.PHASECHK.TRANS64.TRYWAIT P0, [R4+URZ+0x38860], R3 ;  /* 0x03886003040075a7 */ /* 0x000e22000800017f */
[----:B--2---:R-:W-:Y:S01]  /*25b10*/  IMAD R5, R26, -0x50, R0 ;  /* 0xffffffb01a057824 */ /* 0x004fe200078e0200 */
[----:B0-----:R-:W-:Y:S06]  /*25b20*/  @!P0 BRA `(.L_x_776) ;  /* 0x0000004c00108947 */ /* 0x001fec0003800000 */
.L_x_929:
[----:B------:R-:W-:Y:S05]  /*25b30*/  BSYNC B0 ;  /* 0x0000000000007941 */ /* 0x000fea0003800000 */
.L_x_775:
[----:B------:R-:W2:Y:S01]  /*25b40*/  S2R R0, SR_TID.X ;  /* 0x0000000000007919 */ /* 0x000ea20000002100 */
[----:B------:R-:W-:Y:S01]  /*25b50*/  UMOV UR4, 0xffffffff ;  /* 0xffffffff00047882 */ /* 0x000fe20000000000 */
[----:B-1----:R-:W-:Y:S01]  /*25b60*/  IMAD R7, R27, 0x5000, R34 ;  /* 0x000050001b077824 */ /* 0x002fe200078e0222 */
[----:B--2---:R-:W-:-:S04]  /*25b70*/  LOP3.LUT R0, R0, 0x7f, RZ, 0xc0, !PT ;  /* 0x0000007f00007812 */ /* 0x004fc800078ec0ff */
[----:B------:R-:W-:-:S05]  /*25b80*/  SHF.R.U32.HI R0, RZ, 0x3, R0 ;  /* 0x00000003ff007819 */ /* 0x000fca0000011600 */
[----:B------:R-:W-:Y:S01]  /*25b90*/  IMAD.IADD R5, R5, 0x1, -R0 ;  /* 0x0000000105057824 */ /* 0x000fe200078e0a00 */
[----:B------:R-:W-:Y:S06]  /*25ba0*/  BRA.DIV UR4, `(.L_x_777) ;  /* 0x0000004e04047947 */ /* 0x000fec000b800000 */
[----:B------:R-:W1:Y:S01]  /*25bb0*/  SHFL.IDX PT, R14, R24, RZ, 0x181f ;  /* 0x00181fff180e7589 */ /* 0x000e6200000e0000 */
[----:B------:R-:W-:Y:S01]  /*25bc0*/  ULDC UR4, c[0x0][0x2f4] ;  /* 0x0000bd0000047ab9 */ /* 0x000fe20000000800 */
[C---:B------:R-:W-:Y:S01]  /*25bd0*/  IMAD.SHL.U32 R8, R36.reuse, 0x2, RZ ;  /* 0x0000000224087824 */ /* 0x040fe200078e00ff */
[C---:B------:R-:W-:Y:S01]  /*25be0*/  ISETP.GE.AND P3, PT, R36.reuse, UR4, PT ;  /* 0x0000000424007c0c */ /* 0x040fe2000bf66270 */
[----:B0-----:R-:W0:Y:S01]  /*25bf0*/  SHFL.IDX PT, R3, R25, RZ, 0x181f ;  /* 0x00181fff19037589 */ /* 0x001e2200000e0000 */
[----:B------:R-:W-:Y:S01]  /*25c00*/  LOP3.LUT R2, R36, 0x40, RZ, 0xfc, !PT ;  /* 0x0000004024027812 */ /* 0x000fe200078efcff */
[----:B------:R-:W-:Y:S01]  /*25c10*/  ULDC.64 UR6, c[0x0][0x208] ;  /* 0x0000820000067ab9 */ /* 0x000fe20000000a00 */
[----:B------:R-:W-:Y:S02]  /*25c20*/  ISETP.LT.OR P4, PT, R5, 0x1, P3 ;  /* 0x000000010500780c */ /* 0x000fe40001f81670 */
[----:B------:R-:W-:Y:S02]  /*25c30*/  ISETP.GE.AND P2, PT, R2, UR4, PT ;  /* 0x0000000402007c0c */ /* 0x000fe4000bf46270 */
[----:B------:R-:W-:-:S02]  /*25c40*/  LOP3.LUT R2, R36, 0x80, RZ, 0xfc, !PT ;  /* 0x0000008024027812 */ /* 0x000fc400078efcff */
[----:B------:R-:W-:Y:S02]  /*25c50*/  LEA R0, R7, R22, 0x1 ;  /* 0x0000001607007211 */ /* 0x000fe400078e08ff */
[----:B------:R-:W-:Y:S02]  /*25c60*/  ISETP.GE.AND P1, PT, R2, UR4, PT ;  /* 0x0000000402007c0c */ /* 0x000fe4000bf26270 */
[----:B------:R-:W-:Y:S02]  /*25c70*/  LOP3.LUT R2, R36, 0xc0, RZ, 0xfc, !PT ;  /* 0x000000c024027812 */ /* 0x000fe400078efcff */
[----:B-1----:R-:W-:Y:S02]  /*25c80*/  IADD3 R6, P0, R14, R8, RZ ;  /* 0x000000080e067210 */ /* 0x002fe40007f1e0ff */
[----:B------:R-:W1:Y:S03]  /*25c90*/  SHFL.IDX PT, R14, R24, 0x1, 0x181f ;  /* 0x00381f00180e7f89 */ /* 0x000e6600000e0000 */
[----:B0-----:R-:W-:Y:S01]  /*25ca0*/  IMAD.X R7, RZ, RZ, R3, P0 ;  /* 0x000000ffff077224 */ /* 0x001fe200000e0603 */
[C---:B------:R-:W-:Y:S01]  /*25cb0*/  ISETP.LT.OR P0, PT, R5.reuse, 0x1, P2 ;  /* 0x000000010500780c */ /* 0x040fe20001701670 */
[----:B------:R-:W0:Y:S04]  /*25cc0*/  SHFL.IDX PT, R3, R25, 0x1, 0x181f ;  /* 0x00381f0019037f89 */ /* 0x000e2800000e0000 */
[----:B------:R-:W-:Y:S01]  /*25cd0*/  LDGSTS.E.BYPASS.LTC128B.128 [R0+0x400], desc[UR6][R6.64], !P4 ;  /* 0x0040000006007fae */ /* 0x000fe2000e101d46 */
[----:B------:R-:W-:-:S07]  /*25ce0*/  ISETP.LT.OR P4, PT, R5, 0x1, P1 ;  /* 0x000000010500780c */ /* 0x000fce0000f81670 */
[----:B------:R-:W-:Y:S01]  /*25cf0*/  LDGSTS.E.BYPASS.LTC128B.128 [R0+0x2c00], desc[UR6][R6.64+0x80], !P0 ;  /* 0x02c0008006007fae */ /* 0x000fe2000c101d46 */
[----:B------:R-:W-:-:S05]  /*25d00*/  ISETP.GE.AND P0, PT, R2, UR4, PT ;  /* 0x0000000402007c0c */ /* 0x000fca000bf06270 */
[----:B------:R-:W-:Y:S01]  /*25d10*/  LDGSTS.E.BYPASS.LTC128B.128 [R0+0x5400], desc[UR6][R6.64+0x100], !P4 ;  /* 0x0540010006007fae */ /* 0x000fe2000e101d46 */
[----:B------:R-:W-:-:S13]  /*25d20*/  ISETP.LT.OR P4, PT, R5, 0x1, P0 ;  /* 0x000000010500780c */ /* 0x000fda0000781670 */
[----:B------:R2:W-:Y:S01]  /*25d30*/  LDGSTS.E.BYPASS.LTC128B.128 [R0+0x7c00], desc[UR6][R6.64+0x180], !P4 ;  /* 0x07c0018006007fae */ /* 0x0005e2000e101d46 */
[----:B-1----:R-:W-:-:S03]  /*25d40*/  IADD3 R2, P4, R14, R8, RZ ;  /* 0x000000080e027210 */ /* 0x002fc60007f9e0ff */
[----:B------:R-:W1:Y:S02]  /*25d50*/  SHFL.IDX PT, R14, R24, 0x2, 0x181f ;  /* 0x00581f00180e7f89 */ /* 0x000e6400000e0000 */
[----:B0-----:R-:W-:Y:S01]  /*25d60*/  IMAD.X R3, RZ, RZ, R3, P4 ;  /* 0x000000ffff037224 */ /* 0x001fe200020e0603 */
[----:B------:R-:W-:Y:S01]  /*25d70*/  ISETP.LT.OR P4, PT, R5, 0x11, P3 ;  /* 0x000000110500780c */ /* 0x000fe20001f81670 */
[----:B--2---:R-:W0:-:S12]  /*25d80*/  SHFL.IDX PT, R7, R25, 0x2, 0x181f ;  /* 0x00581f0019077f89 */ /* 0x004e1800000e0000 */
[----:B------:R-:W-:Y:S01]  /*25d90*/  LDGSTS.E.BYPASS.LTC128B.128 [R0+0xc00], desc[UR6][R2.64], !P4 ;  /* 0x00c0000002007fae */ /* 0x000fe2000e101d46 */
[----:B------:R-:W-:-:S13]  /*25da0*/  ISETP.LT.OR P4, PT, R5, 0x11, P2 ;  /* 0x000000110500780c */ /* 0x000fda0001781670 */
[----:B------:R-:W-:Y:S01]  /*25db0*/  LDGSTS.E.BYPASS.LTC128B.128 [R0+0x3400], desc[UR6][R2.64+0x80], !P4 ;  /* 0x0340008002007fae */ /* 0x000fe2000e101d46 */
[----:B------:R-:W-:-:S13]  /*25dc0*/  ISETP.LT.OR P4, PT, R5, 0x11, P1 ;  /* 0x000000110500780c */ /* 0x000fda0000f81670 */
[----:B------:R-:W-:Y:S01]  /*25dd0*/  LDGSTS.E.BYPASS.LTC128B.128 [R0+0x5c00], desc[UR6][R2.64+0x100], !P4 ;  /* 0x05c0010002007fae */ /* 0x000fe2000e101d46 */
[----:B------:R-:W-:-:S13]  /*25de0*/  ISETP.LT.OR P4, PT, R5, 0x11, P0 ;  /* 0x000000110500780c */ /* 0x000fda0000781670 */
[----:B------:R2:W-:Y:S01]  /*25df0*/  LDGSTS.E.BYPASS.LTC128B.128 [R0+0x8400], desc[UR6][R2.64+0x180], !P4 ;  /* 0x0840018002007fae */ /* 0x0005e2000e101d46 */
[----:B-1----:R-:W-:-:S03]  /*25e00*/  IADD3 R6, P4, R14, R8, RZ ;  /* 0x000000080e067210 */ /* 0x002fc60007f9e0ff */
[----:B------:R-:W1:Y:S01]  /*25e10*/  SHFL.IDX PT, R14, R24, 0x3, 0x181f ;  /* 0x00781f00180e7f89 */ /* 0x000e6200000e0000 */
[----:B0-----:R-:W-:Y:S02]  /*25e20*/  IADD3.X R7, RZ, R7, RZ, P4, !PT ;  /* 0x00000007ff077210 */ /* 0x001fe400027fe4ff */
[C---:B------:R-:W-:Y:S01]  /*25e30*/  ISETP.LT.OR P4, PT, R5.reuse, 0x21, P3 ;  /* 0x000000210500780c */ /* 0x040fe20001f81670 */
[----:B--2---:R-:W0:Y:S04]  /*25e40*/  SHFL.IDX PT, R3, R25, 0x3, 0x181f ;  /* 0x00781f0019037f89 */ /* 0x004e2800000e0000 */
[----:B------:R-:W2:Y:S08]  /*25e50*/  SHFL.IDX PT, R25, R25, 0x4, 0x181f ;  /* 0x00981f0019197f89 */ /* 0x000eb000000e0000 */
[----:B------:R3:W-:Y:S01]  /*25e60*/  LDGSTS.E.BYPASS.LTC128B.128 [R0+0x1400], desc[UR6][R6.64], !P4 ;  /* 0x0140000006007fae */ /* 0x0007e2000e101d46 */
[----:B------:R-:W-:-:S13]  /*25e70*/  ISETP.LT.OR P4, PT, R5, 0x21, P2 ;  /* 0x000000210500780c */ /* 0x000fda0001781670 */
[----:B------:R3:W-:Y:S01]  /*25e80*/  LDGSTS.E.BYPASS.LTC128B.128 [R0+0x3c00], desc[UR6][R6.64+0x80], !P4 ;  /* 0x03c0008006007fae */ /* 0x0007e2000e101d46 */
[----:B------:R-:W-:-:S13]  /*25e90*/  ISETP.LT.OR P4, PT, R5, 0x21, P1 ;  /* 0x000000210500780c */ /* 0x000fda0000f81670 */
[----:B------:R3:W-:Y:S01]  /*25ea0*/  LDGSTS.E.BYPASS.LTC128B.128 [R0+0x6400], desc[UR6][R6.64+0x100], !P4 ;  /* 0x0640010006007fae */ /* 0x0007e2000e101d46 */
[----:B------:R-:W-:-:S13]  /*25eb0*/  ISETP.LT.OR P4, PT, R5, 0x21, P0 ;  /* 0x000000210500780c */ /* 0x000fda0000781670 */
[----:B------:R3:W-:Y:S01]  /*25ec0*/  LDGSTS.E.BYPASS.LTC128B.128 [R0+0x8c00], desc[UR6][R6.64+0x180], !P4 ;  /* 0x08c0018006007fae */ /* 0x0007e2000e101d46 */
[----:B-1----:R-:W-:-:S03]  /*25ed0*/  IADD3 R2, P4, R14, R8, RZ ;  /* 0x000000080e027210 */ /* 0x002fc60007f9e0ff */
[----:B------:R3:W1:Y:S02]  /*25ee0*/  SHFL.IDX PT, R14, R24, 0x4, 0x181f ;  /* 0x00981f00180e7f89 */ /* 0x00066400000e0000 */
        /* <DEDUP_REMOVED lines=8> */
[----:B-12---:R3:W-:Y:S02]  /*25f70*/  LDGSTS.E.BYPASS.LTC128B.128 [R0+0x9400], desc[UR6][R2.64+0x180], !P4 ;  /* 0x0940018002007fae */ /* 0x0067e4000e101d46 */
.L_x_941:
[C---:B------:R-:W-:Y:S01]  /*25f80*/  ISETP.LT.OR P3, PT, R5.reuse, 0x41, P3 ;  /* 0x000000410500780c */ /* 0x040fe20001f61670 */
[----:B------:R-:W-:Y:S01]  /*25f90*/  ULDC.64 UR4, c[0x0][0x208] ;  /* 0x0000820000047ab9 */ /* 0x000fe20000000a00 */
[C---:B------:R-:W-:Y:S02]  /*25fa0*/  ISETP.LT.OR P2, PT, R5.reuse, 0x41, P2 ;  /* 0x000000410500780c */ /* 0x040fe40001741670 */
[C---:B------:R-:W-:Y:S02]  /*25fb0*/  ISETP.LT.OR P1, PT, R5.reuse, 0x41, P1 ;  /* 0x000000410500780c */ /* 0x040fe40000f21670 */
[----:B---3--:R-:W-:Y:S02]  /*25fc0*/  IADD3 R2, P4, R14, R8, RZ ;  /* 0x000000080e027210 */ /* 0x008fe40007f9e0ff */
        /* <DEDUP_REMOVED lines=11> */
.L_x_778:
[----:B------:R-:W-:Y:S02]  /*26080*/  PLOP3.LUT P1, PT, P1, P0, PT, 0xa2, 0x0 ;  /* 0x000000000000781c */ /* 0x000fe40000f21472 */
[----:B------:R-:W-:-:S08]  /*26090*/  @P0 R2UR P1, UR4, R4 ;  /* 0x00000000040402ca */ /* 0x000fd00000020000 */
[----:B------:R-:W-:-:S05]  /*260a0*/  @P0 PLOP3.LUT P0, PT, P1, PT, PT, 0x80, 0x0 ;  /* 0x000000000000081c */ /* 0x000fca0000f0f070 */
[----:B------:R-:W-:Y:S01]  /*260b0*/  @!P1 SYNCS.ARRIVE.TRANS64.RED.A0T1 RZ, [UR4+0x38850], RZ ;  /* 0x038850ffffff99a7 */ /* 0x000fe20008200404 */
[----:B------:R-:W-:Y:S07]  /*260c0*/  @!P1 ARRIVES.LDGSTSBAR.64.TRANSCNT [UR4+0x38850] ;  /* 0x03885000ff0099b0 */ /* 0x000fee0008000a84 */
[----:B------:R-:W-:Y:S05]  /*260d0*/  @P0 BRA.U.ANY `(.L_x_778) ;  /* 0xfffffffd00e80947 */ /* 0x000fea000393ffff */
[----:B------:R-:W-:Y:S01]  /*260e0*/  NOP ;  /* 0x0000000000007918 */ /* 0x000fe20000000000 */
[----:B0-----:R-:W-:-:S04]  /*260f0*/  MOV R0, UR37 ;  /* 0x0000002500007c02 */ /* 0x001fc80008000f00 */
[----:B------:R-:W-:-:S13]  /*26100*/  ISETP.NE.AND P2, PT, R0, 0x3, PT ;  /* 0x000000030000780c */ /* 0x000fda0003f45270 */
[----:B------:R-:W-:Y:S05]  /*26110*/  @!P2 BRA `(.L_x_779) ;  /* 0x000000000004a947 */ /* 0x000fea0003800000 */
[----:B------:R-:W-:Y:S01]  /*26120*/  BPT.TRAP 0x1 ;  /* 0x000000040000795c */ /* 0x000fe20000300000 */
.L_x_779:
[----:B------:R0:W-:Y:S01]  /*26130*/  SYNCS.ARRIVE.TRANS64.A1T0 RZ, [R4+URZ+0x38850], RZ ;  /* 0x038850ff04ff79a7 */ /* 0x0001e2000810003f */
[----:B------:R-:W-:-:S05]  /*26140*/  VIADD R27, R27, 0x1 ;  /* 0x000000011b1b7836 */ /* 0x000fca0000000000 */
[----:B------:R-:W-:-:S04]  /*26150*/  ISETP.NE.AND P0, PT, R27, 0x2, PT ;  /* 0x000000021b00780c */ /* 0x000fc80003f05270 */
[----:B------:R-:W-:Y:S02]  /*26160*/  SEL R0, RZ, 0x1, P0 ;  /* 0x00000001ff007807 */ /* 0x000fe40000000000 */
[----:B------:R-:W-:Y:S02]  /*26170*/  SEL R27, R27, RZ, P0 ;  /* 0x000000ff1b1b7207 */ /* 0x000fe40000000000 */
[----:B0-----:R-:W-:-:S07]  /*26180*/  LOP3.LUT R29, R29, R0, RZ, 0x3c, !PT ;  /* 0x000000001d1d7212 */ /* 0x001fce00078e3cff */
.L_x_734:
[----:B------:R-:W-:Y:S05]  /*26190*/  BSYNC B7 ;  /* 0x0000000000077941 */ /* 0x000fea0003800000 */
.L_x_732:
[----:B------:R-:W-:-:S13]  /*261a0*/  LOP3.LUT P0, RZ, R23, 0x40, RZ, 0xc0, !PT ;  /* 0x0000004017ff7812 */ /* 0x000fda000780c0ff */
[----:B------:R-:W-:Y:S05]  /*261b0*/  @!P0 BRA `(.L_x_780) ;  /* 0x0000000000248947 */ /* 0x000fea0003800000 */
[----:B------:R-:W-:Y:S05]  /*261c0*/  WARPSYNC.ALL ;  /* 0x0000000000007948 */ /* 0x000fea0003800000 */
[----:B------:R-:W1:Y:S08]  /*261d0*/  S2UR UR5, SR_CgaCtaId ;  /* 0x00000000000579c3 */ /* 0x000e700000008800 */
[----:B------:R-:W-:Y:S06]  /*261e0*/  BAR.SYNC.DEFER_BLOCKING 0x5, 0x180 ;  /* 0x0146000000007b1d */ /* 0x000fec0000010000 */
[----:B------:R-:W-:-:S02]  /*261f0*/  UMOV UR4, 0x400 ;  /* 0x0000040000047882 */ /* 0x000fc40000000000 */
[----:B-1----:R-:W-:-:S06]  /*26200*/  ULEA UR4, UR5, UR4, 0x18 ;  /* 0x0000000405047291 */ /* 0x002fcc000f8ec03f */
[----:B0-----:R-:W-:-:S05]  /*26210*/  IMAD.U32 R22, RZ, RZ, UR4 ;  /* 0x00000004ff167e24 */ /* 0x001fca000f8e00ff */
[----:B------:R0:W1:Y:S01]  /*26220*/  LDS.128 R16, [R22+0x388d0] ;  /* 0x0388d00016107984 */ /* 0x0000620000000c00 */
[----:B------:R-:W-:Y:S06]  /*26230*/  BAR.ARV 0x4, 0x180 ;  /* 0x0106000000007b1d */ /* 0x000fec0000002000 */
[----:B------:R-:W-:Y:S05]  /*26240*/  BRA `(.L_x_781) ;  /* 0x0000000800487947 */ /* 0x000fea0003800000 */
.L_x_780:
[----:B------:R-:W1:Y:S01]  /*26250*/  S2R R8, SR_TID.X ;  /* 0x0000000000087919 */ /* 0x000e620000002100 */
[----:B------:R-:W-:Y:S01]  /*26260*/  UMOV UR4, 0xffffffff ;  /* 0xffffffff00047882 */ /* 0x000fe20000000000 */
[----:B-1----:R-:W-:-:S04]  /*26270*/  LOP3.LUT R8, R8, 0x1f, RZ, 0xc0, !PT ;  /* 0x0000001f08087812 */ /* 0x002fc800078ec0ff */
[----:B------:R-:W-:Y:S01]  /*26280*/  ISETP.NE.AND P0, PT, R8, 0x1f, PT ;  /* 0x0000001f0800780c */ /* 0x000fe20003f05270 */
[----:B------:R-:W-:-:S12]  /*26290*/  BRA.DIV UR4, `(.L_x_782) ;  /* 0x0000004e04387947 */ /* 0x000fd8000b800000 */
[----:B0-----:R-:W-:Y:S01]  /*262a0*/  IADD3 R5, R19, R8, RZ ;  /* 0x0000000813057210 */ /* 0x001fe20007ffe0ff */
[----:B------:R-:W-:Y:S01]  /*262b0*/  ULDC UR4, c[0x0][0xc3c] ;  /* 0x00030f0000047ab9 */ /* 0x000fe20000000800 */
[----:B------:R-:W-:Y:S02]  /*262c0*/  ULDC.64 UR6, c[0x0][0x208] ;  /* 0x0000820000067ab9 */ /* 0x000fe40000000a00 */
[----:B------:R-:W-:-:S13]  /*262d0*/  ISETP.GE.OR P1, PT, R5, UR4, !P0 ;  /* 0x0000000405007c0c */ /* 0x000fda000c726670 */
[----:B------:R-:W0:Y:S02]  /*262e0*/  @!P1 LDC.64 R2, c[0x0][0xc80] ;  /* 0x00032000ff029b82 */ /* 0x000e240000000a00 */
[----:B0-----:R-:W-:-:S06]  /*262f0*/  @!P1 IMAD.WIDE R2, R5, 0x4, R2 ;  /* 0x0000000405029825 */ /* 0x001fcc00078e0202 */
[----:B------:R-:W2:Y:S01]  /*26300*/  @!P1 LDG.E R2, desc[UR6][R2.64] ;  /* 0x0000000602029981 */ /* 0x000ea2000c1e1900 */
[----:B------:R-:W-:Y:S01]  /*26310*/  IMAD.MOV.U32 R4, RZ, RZ, RZ ;  /* 0x000000ffff047224 */ /* 0x000fe200078e00ff */
        /* <DEDUP_REMOVED lines=23> */
[----:B------:R0:W1:Y:S02]  /*26490*/  SHFL.IDX PT, R14, R2, 0x1f, 0x1f ;  /* 0x03e01f00020e7f89 */ /* 0x00006400000e0000 */
.L_x_951:
[----:B------:R-:W-:Y:S02]  /*264a0*/  ULDC UR4, c[0x0][0xc38] ;  /* 0x00030e0000047ab9 */ /* 0x000fe40000000800 */
[----:B------:R-:W-:-:S04]  /*264b0*/  IMAD.U32 R7, RZ, RZ, UR4 ;  /* 0x00000004ff077e24 */ /* 0x000fc8000f8e00ff */
[----:B-1----:R-:W-:-:S05]  /*264c0*/  IMAD R3, R14, R7, RZ ;  /* 0x000000070e037224 */ /* 0x002fca00078e02ff */
[----:B------:R-:W-:-:S04]  /*264d0*/  IADD3 R6, R0, R3, RZ ;  /* 0x0000000300067210 */ /* 0x000fc80007ffe0ff */
[----:B------:R-:W-:-:S13]  /*264e0*/  ISETP.GT.AND P6, PT, R6, R5, PT ;  /* 0x000000050600720c */ /* 0x000fda0003fc4270 */
[----:B------:R-:W-:Y:S05]  /*264f0*/  @P6 BRA `(.L_x_783) ;  /* 0x0000000000a06947 */ /* 0x000fea0003800000 */
.L_x_788:
[----:B------:R-:W1:Y:S01]  /*26500*/  LDC R0, c[0x0][0xc3c] ;  /* 0x00030f00ff007b82 */ /* 0x000e620000000800 */
[----:B------:R-:W-:-:S05]  /*26510*/  VIADD R19, R19, 0x1f ;  /* 0x0000001f13137836 */ /* 0x000fca0000000000 */
[----:B-1----:R-:W-:-:S13]  /*26520*/  ISETP.GE.AND P6, PT, R19, R0, PT ;  /* 0x000000001300720c */ /* 0x002fda0003fc6270 */
[----:B------:R-:W-:Y:S05]  /*26530*/  @P6 BRA `(.L_x_784) ;  /* 0x0000000400486947 */ /* 0x000fea0003800000 */
[----:B0-----:R-:W0:Y:S01]  /*26540*/  S2R R2, SR_TID.X ;  /* 0x0000000000027919 */ /* 0x001e220000002100 */
[----:B------:R-:W-:Y:S01]  /*26550*/  BSSY B0, `(.L_x_785) ;  /* 0x000000a000007945 */ /* 0x000fe20003800000 */
[----:B------:R-:W-:Y:S02]  /*26560*/  MOV R4, RZ ;  /* 0x000000ff00047202 */ /* 0x000fe40000000f00 */
[----:B0-----:R-:W-:-:S05]  /*26570*/  LOP3.LUT R2, R2, 0x1f, RZ, 0xc0, !PT ;  /* 0x0000001f02027812 */ /* 0x001fca00078ec0ff */
[----:B------:R-:W-:-:S05]  /*26580*/  IMAD.IADD R7, R19, 0x1, R2 ;  /* 0x0000000113077824 */ /* 0x000fca00078e0202 */
[----:B------:R-:W-:-:S13]  /*26590*/  ISETP.GE.OR P6, PT, R7, R0, !P0 ;  /* 0x000000000700720c */ /* 0x000fda00047c6670 */
[----:B------:R-:W-:Y:S05]  /*265a0*/  @P6 BRA `(.L_x_786) ;  /* 0x0000000000106947 */ /* 0x000fea0003800000 */
[----:B------:R-:W0:Y:S01]  /*265b0*/  LDC.64 R2, c[0x0][0xc80] ;  /* 0x00032000ff027b82 */ /* 0x000e220000000a00 */
[----:B------:R-:W-:Y:S01]  /*265c0*/  ULDC.64 UR4, c[0x0][0x208] ;  /* 0x0000820000047ab9 */ /* 0x000fe20000000a00 */
[----:B0-----:R-:W-:-:S05]  /*265d0*/  IMAD.WIDE R2, R7, 0x4, R2 ;  /* 0x0000000407027825 */ /* 0x001fca00078e0202 */
[----:B------:R0:W5:Y:S02]  /*265e0*/  LDG.E R4, desc[UR4][R2.64] ;  /* 0x0000000402047981 */ /* 0x000164000c1e1900 */
.L_x_786:
[----:B------:R-:W-:Y:S05]  /*265f0*/  BSYNC B0 ;  /* 0x0000000000007941 */ /* 0x000fea0003800000 */
.L_x_785:
[----:B------:R-:W-:-:S03]  /*26600*/  UMOV UR4, 0xffffffff ;  /* 0xffffffff00047882 */ /* 0x000fc60000000000 */
[----:B------:R-:W-:Y:S05]  /*26610*/  BRA.DIV UR4, `(.L_x_787) ;  /* 0x0000004e04807947 */ /* 0x000fea000b800000 */
[----:B-----5:R-:W1:Y:S02]  /*26620*/  SHFL.UP PT, R14, R4, 0x1, RZ ;  /* 0x04200000040e7989 */ /* 0x020e6400000e00ff */
[----:B-1----:R-:W-:-:S05]  /*26630*/  SEL R13, R14, RZ, P1 ;  /* 0x000000ff0e0d7207 */ /* 0x002fca0000800000 */
[----:B------:R-:W-:-:S05]  /*26640*/  IMAD.IADD R13, R4, 0x1, R13 ;  /* 0x00000001040d7824 */ /* 0x000fca00078e020d */
[----:B------:R-:W1:Y:S02]  /*26650*/  SHFL.UP PT, R14, R13, 0x2, RZ ;  /* 0x044000000d0e7989 */ /* 0x000e6400000e00ff */
[----:B-1----:R-:W-:-:S05]  /*26660*/  SEL R0, R14, RZ, P2 ;  /* 0x000000ff0e007207 */ /* 0x002fca0001000000 */
        /* <DEDUP_REMOVED lines=10> */
[----:B------:R0:W1:Y:S02]  /*26710*/  SHFL.IDX PT, R14, R2, 0x1f, 0x1f ;  /* 0x03e01f00020e7f89 */ /* 0x00006400000e0000 */
.L_x_959:
[----:B------:R-:W-:Y:S02]  /*26720*/  ULDC UR4, c[0x0][0xc38] ;  /* 0x00030e0000047ab9 */ /* 0x000fe40000000800 */
[----:B------:R-:W-:-:S05]  /*26730*/  MOV R7, UR4 ;  /* 0x0000000400077c02 */ /* 0x000fca0008000f00 */
[----:B-1----:R-:W-:-:S04]  /*26740*/  IMAD R3, R14, R7, RZ ;  /* 0x000000070e037224 */ /* 0x002fc800078e02ff */
[----:B------:R-:W-:-:S05]  /*26750*/  IMAD.IADD R6, R3, 0x1, R6 ;  /* 0x0000000103067824 */ /* 0x000fca00078e0206 */
[----:B------:R-:W-:-:S13]  /*26760*/  ISETP.GT.AND P6, PT, R6, R5, PT ;  /* 0x000000050600720c */ /* 0x000fda0003fc4270 */
[----:B------:R-:W-:Y:S05]  /*26770*/  @!P6 BRA `(.L_x_788) ;  /* 0xfffffffc0060e947 */ /* 0x000fea000383ffff */
.L_x_783:
        /* <DEDUP_REMOVED lines=8> */
.L_x_963:
[----:B------:R-:W-:Y:S02]  /*26800*/  ISETP.NE.AND P0, PT, R3, RZ, PT ;  /* 0x000000ff0300720c */ /* 0x000fe40003f05270 */
[----:B------:R-:W-:-:S11]  /*26810*/  MOV R14, RZ ;  /* 0x000000ff000e7202 */ /* 0x000fd60000000f00 */
[----:B------:R-:W-:Y:S05]  /*26820*/  @!P0 BRA `(.L_x_790) ;  /* 0x0000000000108947 */ /* 0x000fea0003800000 */
[----:B------:R-:W-:Y:S01]  /*26830*/  UMOV UR4, 0xffffffff ;  /* 0xffffffff00047882 */ /* 0x000fe20000000000 */
[----:B------:R-:W-:Y:S02]  /*26840*/  VIADD R12, R0, 0xffffffff ;  /* 0xffffffff000c7836 */ /* 0x000fe40000000000 */
[----:B------:R-:W-:Y:S05]  /*26850*/  BRA.DIV UR4, `(.L_x_791) ;  /* 0x0000004e04f47947 */ /* 0x000fea000b800000 */
[----:B------:R3:W4:Y:S02]  /*26860*/  SHFL.IDX PT, R14, R2, R12, 0x1f ;  /* 0x00001f0c020e7589 */ /* 0x00072400000e0000 */
.L_x_790:
[----:B--2---:R-:W-:Y:S01]  /*26870*/  IABS R8, R4 ;  /* 0x0000000400087213 */ /* 0x004fe20000000000 */
[----:B----4-:R-:W-:Y:S01]  /*26880*/  IMAD R16, R14, R7, R6 ;  /* 0x000000070e107224 */ /* 0x010fe200078e0206 */
[----:B------:R-:W-:Y:S02]  /*26890*/  IADD3 R19, R0, R19, RZ ;  /* 0x0000001300137210 */ /* 0x000fe40007ffe0ff */
[----:B------:R-:W2:Y:S08]  /*268a0*/  I2F.RP R9, R8 ;  /* 0x0000000800097306 */ /* 0x000eb00000209400 */
[----:B--2---:R-:W0:Y:S02]  /*268b0*/  MUFU.RCP R9, R9 ;  /* 0x0000000900097308 */ /* 0x004e240000001000 */
[----:B0--3--:R-:W-:-:S06]  /*268c0*/  VIADD R2, R9, 0xffffffe ;  /* 0x0ffffffe09027836 */ /* 0x009fcc0000000000 */
[----:B------:R0:W2:Y:S02]  /*268d0*/  F2I.FTZ.U32.TRUNC.NTZ R3, R2 ;  /* 0x0000000200037305 */ /* 0x0000a4000021f000 */
[----:B0-----:R-:W-:Y:S01]  /*268e0*/  IMAD.MOV.U32 R2, RZ, RZ, RZ ;  /* 0x000000ffff027224 */ /* 0x001fe200078e00ff */
[----:B--2---:R-:W-:-:S05]  /*268f0*/  IADD3 R7, RZ, -R3, RZ ;  /* 0x80000003ff077210 */ /* 0x004fca0007ffe0ff */
        /* <DEDUP_REMOVED lines=15> */
[----:B------:R-:W-:-:S05]  /*269f0*/  @P0 IADD3 R3, R3, 0x1, RZ ;  /* 0x0000000103030810 */ /* 0x000fca0007ffe0ff */
[----:B------:R-:W-:Y:S01]  /*26a00*/  @!P2 IMAD.MOV R3, RZ, RZ, -R3 ;  /* 0x000000ffff03a224 */ /* 0x000fe200078e0a03 */
[----:B------:R-:W-:-:S05]  /*26a10*/  @!P1 LOP3.LUT R3, RZ, R4, RZ, 0x33, !PT ;  /* 0x00000004ff039212 */ /* 0x000fca00078e33ff */
[--C-:B------:R-:W-:Y:S02]  /*26a20*/  IMAD.MOV R17, RZ, RZ, -R3.reuse ;  /* 0x000000ffff117224 */ /* 0x100fe400078e0a03 */
[----:B------:R-:W-:Y:S02]  /*26a30*/  IMAD.MOV.U32 R18, RZ, RZ, R3 ;  /* 0x000000ffff127224 */ /* 0x000fe400078e0003 */
[----:B------:R-:W-:Y:S01]  /*26a40*/  IMAD R17, R4, R17, R7 ;  /* 0x0000001104117224 */ /* 0x000fe200078e0207 */
[----:B------:R-:W-:Y:S06]  /*26a50*/  BRA `(.L_x_792) ;  /* 0x00000000001c7947 */ /* 0x000fec0003800000 */
.L_x_784:
[----:B------:R-:W-:Y:S01]  /*26a60*/  UMOV UR4, URZ ;  /* 0x0000003f00047c82 */ /* 0x000fe20008000000 */
[----:B------:R-:W-:Y:S01]  /*26a70*/  UMOV UR5, URZ ;  /* 0x0000003f00057c82 */ /* 0x000fe20008000000 */
[----:B------:R-:W-:Y:S01]  /*26a80*/  ULDC UR6, c[0x0][0xc3c] ;  /* 0x00030f0000067ab9 */ /* 0x000fe20000000800 */
[----:B------:R-:W-:Y:S01]  /*26a90*/  IMAD.MOV.U32 R16, RZ, RZ, R5 ;  /* 0x000000ffff107224 */ /* 0x000fe200078e0005 */
[----:B------:R-:W-:Y:S01]  /*26aa0*/  MOV R17, UR4 ;  /* 0x0000000400117c02 */ /* 0x000fe20008000f00 */
[----:B------:R-:W-:Y:S02]  /*26ab0*/  IMAD.U32 R18, RZ, RZ, UR5 ;  /* 0x00000005ff127e24 */ /* 0x000fe4000f8e00ff */
[----:B------:R-:W-:-:S07]  /*26ac0*/  IMAD.U32 R19, RZ, RZ, UR6 ;  /* 0x00000006ff137e24 */ /* 0x000fce000f8e00ff */
.L_x_792:
        /* <DEDUP_REMOVED lines=10> */
.L_x_781:
[----:B------:R-:W-:Y:S02]  /*26b70*/  ULDC UR4, c[0x0][0xc3c] ;  /* 0x00030f0000047ab9 */ /* 0x000fe40000000800 */
[----:B-1----:R-:W-:-:S13]  /*26b80*/  ISETP.GE.AND P0, PT, R19, UR4, PT ;  /* 0x0000000413007c0c */ /* 0x002fda000bf06270 */
[----:B------:R-:W-:Y:S05]  /*26b90*/  @!P0 BRA `(.L_x_793) ;  /* 0xffffff9c00588947 */ /* 0x000fea000383ffff */
[----:B------:R-:W-:Y:S05]  /*26ba0*/  BSYNC B8 ;  /* 0x0000000000087941 */ /* 0x000fea0003800000 */
.L_x_684:
[----:B------:R-:W3:Y:S01]  /*26bb0*/  LDL.LU R0, [R1+0x30] ;  /* 0x0000300001007983 */ /* 0x000ee20000300800 */
[----:B------:R-:W-:Y:S01]  /*26bc0*/  BSSY B0, `(.L_x_794) ;  /* 0x000000b000007945 */ /* 0x000fe20003800000 */
[----:B------:R-:W4:Y:S01]  /*26bd0*/  S2R R5, SR_CgaCtaId ;  /* 0x0000000000057919 */ /* 0x000f220000008800 */
[----:B---3--:R-:W-:-:S04]  /*26be0*/  IADD3 R0, R0, 0x1, RZ ;  /* 0x0000000100007810 */ /* 0x008fc80007ffe0ff */
[----:B01----:R-:W-:-:S04]  /*26bf0*/  LEA.HI R2, R0, R0, RZ, 0x1 ;  /* 0x0000000000027211 */ /* 0x003fc800078f08ff */
[----:B------:R-:W-:Y:S02]  /*26c00*/  LOP3.LUT R3, R2, 0xfffffffe, RZ, 0xc0, !PT ;  /* 0xfffffffe02037812 */ /* 0x000fe400078ec0ff */
[----:B------:R-:W-:-:S03]  /*26c10*/  MOV R2, 0x400 ;  /* 0x0000040000027802 */ /* 0x000fc60000000f00 */
[----:B------:R-:W-:Y:S01]  /*26c20*/  IMAD.IADD R0, R0, 0x1, -R3 ;  /* 0x0000000100007824 */ /* 0x000fe200078e0a03 */
[----:B----4-:R-:W-:-:S04]  /*26c30*/  LEA R5, R5, R2, 0x18 ;  /* 0x0000000205057211 */ /* 0x010fc800078ec0ff */
[----:B------:R-:W-:-:S04]  /*26c40*/  SHF.L.U32 R0, R0, 0x1f, RZ ;  /* 0x0000001f00007819 */ /* 0x000fc800000006ff */
[----:B------:R-:W0:Y:S02]  /*26c50*/  SYNCS.PHASECHK.TRANS64.TRYWAIT P0, [R5+URZ+0x38820], R0 ;  /* 0x03882000050075a7 */ /* 0x000e24000800017f */
[----:B0-----:R-:W-:Y:S05]  /*26c60*/  @!P0 BRA `(.L_x_795) ;  /* 0x0000004c00148947 */ /* 0x001fea0003800000 */
.L_x_966:
[----:B------:R-:W-:Y:S05]  /*26c70*/  BSYNC B0 ;  /* 0x0000000000007941 */ /* 0x000fea0003800000 */
.L_x_794:
[----:B------:R-:W-:-:S03]  /*26c80*/  UMOV UR4, 0xffffffff ;  /* 0xffffffff00047882 */ /* 0x000fc60000000000 */
[----:B------:R-:W-:Y:S05]  /*26c90*/  BRA.DIV UR4, `(.L_x_796) ;  /* 0x0000004e041c7947 */ /* 0x000fea000b800000 */
[----:B0-----:R-:W0:Y:S02]  /*26ca0*/  S2R R0, SR_TID.X ;  /* 0x0000000000007919 */ /* 0x001e240000002100 */
[----:B0-----:R-:W-:-:S04]  /*26cb0*/  SHF.R.U32.HI R0, RZ, 0x5, R0 ;  /* 0x00000005ff007819 */ /* 0x001fc80000011600 */
[----:B------:R-:W-:-:S05]  /*26cc0*/  LOP3.LUT R0, R0, 0x3, RZ, 0xc0, !PT ;  /* 0x0000000300007812 */ /* 0x000fca00078ec0ff */
[----:B------:R0:W1:Y:S02]  /*26cd0*/  SHFL.IDX PT, R14, R0, RZ, 0x1f ;  /* 0x00001fff000e7589 */ /* 0x00006400000e0000 */
.L_x_969:
[----:B-1----:R-:W-:-:S13]  /*26ce0*/  ISETP.NE.AND P0, PT, R14, RZ, PT ;  /* 0x000000ff0e00720c */ /* 0x002fda0003f05270 */
[----:B------:R-:W-:Y:S05]  /*26cf0*/  @P0 BRA `(.L_x_436) ;  /* 0x0000000000880947 */ /* 0x000fea0003800000 */
[----:B------:R-:W-:-:S03]  /*26d00*/  UMOV UR4, 0xffffffff ;  /* 0xffffffff00047882 */ /* 0x000fc60000000000 */
[----:B------:R-:W-:Y:S05]  /*26d10*/  BRA.DIV UR4, `(.L_x_797) ;  /* 0x0000004e04307947 */ /* 0x000fea000b800000 */
[----:B------:R-:W-:-:S13]  /*26d20*/  ELECT P6, URZ, PT ;  /* 0x00000000003f782f */ /* 0x000fda00038c0000 */
.L_x_972:
[----:B------:R-:W-:Y:S05]  /*26d30*/  @!P6 BRA `(.L_x_436) ;  /* 0x000000000078e947 */ /* 0x000fea0003800000 */
[----:B------:R-:W-:-:S06]  /*26d40*/  ULOP3.LUT UR4, UR60, 0x2, URZ, 0xfc, !UPT ;  /* 0x000000023c047892 */ /* 0x000fcc000f8efc3f */
[----:B0-----:R-:W-:-:S05]  /*26d50*/  IMAD.U32 R0, RZ, RZ, UR4 ;  /* 0x00000004ff007e24 */ /* 0x001fca000f8e00ff */
[----:B------:R-:W-:-:S13]  /*26d60*/  ISETP.NE.AND P0, PT, R0, 0x3, PT ;  /* 0x000000030000780c */ /* 0x000fda0003f05270 */
[----:B------:R-:W-:Y:S05]  /*26d70*/  @!P0 BRA `(.L_x_798) ;  /* 0x0000000000048947 */ /* 0x000fea0003800000 */
[----:B------:R-:W-:Y:S01]  /*26d80*/  BPT.TRAP 0x1 ;  /* 0x000000040000795c */ /* 0x000fe20000300000 */
.L_x_798:
[C---:B------:R-:W-:Y:S01]  /*26d90*/  LEA R3, R27.reuse, R5, 0x3 ;  /* 0x000000051b037211 */ /* 0x040fe200078e18ff */
[----:B------:R-:W-:Y:S01]  /*26da0*/  VIADD R27, R27, 0x1 ;  /* 0x000000011b1b7836 */ /* 0x000fe20000000000 */
[----:B------:R-:W-:-:S04]  /*26db0*/  SHF.L.U32 R2, R29, 0x1f, RZ ;  /* 0x0000001f1d027819 */ /* 0x000fc800000006ff */
[----:B------:R-:W0:Y:S01]  /*26dc0*/  SYNCS.PHASECHK.TRANS64.TRYWAIT P1, [R3+URZ+0x38840], R2 ;  /* 0x03884002030075a7 */ /* 0x000e22000802017f */
[----:B------:R-:W-:-:S04]  /*26dd0*/  ISETP.NE.AND P2, PT, R27, 0x2, PT ;  /* 0x000000021b00780c */ /* 0x000fc80003f45270 */
[----:B------:R-:W-:Y:S01]  /*26de0*/  SEL R0, RZ, 0x1, P2 ;  /* 0x00000001ff007807 */ /* 0x000fe20001000000 */
[----:B0-----:R-:W-:Y:S08]  /*26df0*/  @!P1 BRA `(.L_x_799) ;  /* 0x0000004c00189947 */ /* 0x001ff00003800000 */
.L_x_973:
[----:B------:R-:W-:Y:S02]  /*26e00*/  SEL R27, R27, RZ, P2 ;  /* 0x000000ff1b1b7207 */ /* 0x000fe40001000000 */
[----:B------:R-:W-:Y:S01]  /*26e10*/  LOP3.LUT R0, R29, R0, RZ, 0x3c, !PT ;  /* 0x000000001d007212 */ /* 0x000fe200078e3cff */
[----:B------:R-:W-:Y:S06]  /*26e20*/  @!P0 BRA `(.L_x_800) ;  /* 0x0000000000048947 */ /* 0x000fec0003800000 */
[----:B------:R-:W-:Y:S01]  /*26e30*/  BPT.TRAP 0x1 ;  /* 0x000000040000795c */ /* 0x000fe20000300000 */
.L_x_800:
[----:B------:R-:W-:Y:S01]  /*26e40*/  IMAD R27, R27, 0x8, R5 ;  /* 0x000000081b1b7824 */ /* 0x000fe200078e0205 */
[----:B------:R-:W-:-:S04]  /*26e50*/  SHF.L.U32 R0, R0, 0x1f, RZ ;  /* 0x0000001f00007819 */ /* 0x000fc800000006ff */
[----:B------:R-:W1:Y:S02]  /*26e60*/  SYNCS.PHASECHK.TRANS64.TRYWAIT P1, [R27+URZ+0x38840], R0 ;  /* 0x038840001b0075a7 */ /* 0x000e64000802017f */
[----:B-1----:R-:W-:Y:S05]  /*26e70*/  @!P1 BRA `(.L_x_801) ;  /* 0x0000004c000c9947 */ /* 0x002fea0003800000 */
.L_x_974:
[----:B------:R-:W-:Y:S05]  /*26e80*/  @!P0 BRA `(.L_x_802) ;  /* 0x0000000000048947 */ /* 0x000fea0003800000 */
[----:B------:R-:W-:Y:S01]  /*26e90*/  BPT.TRAP 0x1 ;  /* 0x000000040000795c */ /* 0x000fe20000300000 */
.L_x_802:
[----:B------:R-:W3:Y:S02]  /*26ea0*/  SYNCS.PHASECHK.TRANS64.TRYWAIT P1, [R3+URZ+0x38860], R2 ;  /* 0x03886002030075a7 */ /* 0x000ee4000802017f */
[----:B---3--:R-:W-:Y:S05]  /*26eb0*/  @!P1 BRA `(.L_x_803) ;  /* 0x0000004c00109947 */ /* 0x008fea0003800000 */
.L_x_975:
[----:B------:R-:W-:Y:S05]  /*26ec0*/  @!P0 BRA `(.L_x_804) ;  /* 0x0000000000048947 */ /* 0x000fea0003800000 */
[----:B------:R-:W-:Y:S01]  /*26ed0*/  BPT.TRAP 0x1 ;  /* 0x000000040000795c */ /* 0x000fe20000300000 */
.L_x_804:
[----:B----4-:R4:W0:Y:S02]  /*26ee0*/  SYNCS.PHASECHK.TRANS64.TRYWAIT P0, [R27+URZ+0x38860], R0 ;  /* 0x038860001b0075a7 */ /* 0x010824000800017f */
[----:B0-----:R-:W-:Y:S05]  /*26ef0*/  @!P0 NANOSLEEP.SYNCS 0x989680 ;  /* 0x009896800000895d */ /* 0x001fea0003900000 */
[----:B------:R-:W0:Y:S02]  /*26f00*/  @!P0 SYNCS.PHASECHK.TRANS64 P0, [R27+URZ+0x38860], R0 ;  /* 0x038860001b0085a7 */ /* 0x000e24000800007f */
[----:B0-----:R-:W-:Y:S05]  /*26f10*/  @!P0 BRA `(.L_x_804) ;  /* 0xfffffffc00f08947 */ /* 0x001fea000383ffff */
.L_x_436:
[----:B------:R-:W-:Y:S05]  /*26f20*/  BSYNC B9 ;  /* 0x0000000000097941 */ /* 0x000fea0003800000 */
.L_x_433:
[----:B------:R-:W-:Y:S05]  /*26f30*/  EXIT ;  /* 0x000000000000794d */ /* 0x000fea0003800000 */
.L_x_456:
[----:B0-----:R0:W1:Y:S02]  /*26f40*/  SYNCS.PHASECHK.TRANS64.TRYWAIT P6, [R89+URZ+0x38890], R90 ;  /* 0x0388905a590075a7 */ /* 0x00106400080c017f */
[----:B-1----:R-:W-:Y:S05]  /*26f50*/  @!P6 NANOSLEEP.SYNCS 0x989680 ;  /* 0x009896800000e95d */ /* 0x002fea0003900000 */
[----:B------:R-:W1:Y:S02]  /*26f60*/  @!P6 SYNCS.PHASECHK.TRANS64 P6, [R89+URZ+0x38890], R90 ;  /* 0x0388905a5900e5a7 */ /* 0x000e6400080c007f */
[----:B-1----:R-:W-:Y:S05]  /*26f70*/  @!P6 BRA `(.L_x_456) ;  /* 0xfffffffc00f0e947 */ /* 0x002fea000383ffff */
[----:B------:R-:W-:Y:S05]  /*26f80*/  BRA `(.L_x_805) ;  /* 0xfffffdc000e07947 */ /* 0x000fea000383ffff */
.L_x_457:
[----:B------:R-:W-:Y:S01]  /*26f90*/  BSSY B1, `(.L_x_806) ;  /* 0x0000008000017945 */ /* 0x000fe20003800000 */
[----:B------:R-:W-:Y:S01]  /*26fa0*/  MOV R13, R117 ;  /* 0x00000075000d7202 */ /* 0x000fe20000000f00 */
[----:B------:R-:W-:Y:S01]  /*26fb0*/  IMAD.MOV.U32 R12, RZ, RZ, RZ ;  /* 0x000000ffff0c7224 */ /* 0x000fe200078e00ff */
[----:B------:R-:W-:Y:S01]  /*26fc0*/  MOV R15, 0xffffffff ;  /* 0xffffffff000f7802 */ /* 0x000fe20000000f00 */
[----:B------:R-:W-:-:S07]  /*26fd0*/  IMAD.MOV.U32 R11, RZ, RZ, 0x181f ;  /* 0x0000181fff0b7424 */ /* 0x000fce00078e00ff */
[----:B0-----:R-:W-:Y:S05]  /*26fe0*/  WARPSYNC.COLLECTIVE R15, `(.L_x_807) ;  /* 0x000000000f087348 */ /* 0x001fea0003c00000 */
[----:B------:R1:W2:Y:S02]  /*26ff0*/  SHFL.IDX P6, R14, R13, R12, R11 ;  /* 0x0000000c0d0e7389 */ /* 0x0002a400000c000b */
[----:B012---:R-:W-:Y:S01]  /*27000*/  ENDCOLLECTIVE ;  /* 0x000000000000791b */ /* 0x007fe20003800000 */
.L_x_807:
[----:B------:R-:W-:Y:S05]  /*27010*/  BSYNC B1 ;  /* 0x0000000000017941 */ /* 0x000fea0003800000 */
.L_x_806:
[----:B------:R-:W-:Y:S01]  /*27020*/  IMAD.MOV.U32 R13, RZ, RZ, R118 ;  /* 0x000000ffff0d7224 */ /* 0x000fe200078e0076 */
[----:B------:R-:W-:Y:S01]  /*27030*/  MOV R12, RZ ;  /* 0x000000ff000c7202 */ /* 0x000fe20000000f00 */
[----:B------:R-:W-:Y:S02]  /*27040*/  IMAD.MOV.U32 R11, RZ, RZ, 0x181f ;  /* 0x0000181fff0b7424 */ /* 0x000fe400078e00ff */
[----:B------:R-:W-:Y:S02]  /*27050*/  IMAD.MOV.U32 R15, RZ, RZ, -0x1 ;  /* 0xffffffffff0f7424 */ /* 0x000fe400078e00ff */
[----:B------:R-:W-:-:S07]  /*27060*/  IMAD.MOV.U32 R83, RZ, RZ, R14 ;  /* 0x000000ffff537224 */ /* 0x000fce00078e000e */
[----:B------:R-:W-:Y:S05]  /*27070*/  WARPSYNC.COLLECTIVE R15, `(.L_x_808) ;  /* 0x000000000f087348 */ /* 0x000fea0003c00000 */
[----:B------:R0:W1:Y:S02]  /*27080*/  SHFL.IDX P6, R14, R13, R12, R11 ;  /* 0x0000000c0d0e7389 */ /* 0x00006400000c000b */
[----:B01----:R-:W-:Y:S01]  /*27090*/  ENDCOLLECTIVE ;  /* 0x000000000000791b */ /* 0x003fe20003800000 */
.L_x_808:
[----:B------:R-:W-:Y:S01]  /*270a0*/  MOV R82, R14 ;  /* 0x0000000e00527202 */ /* 0x000fe20000000f00 */
[----:B------:R-:W-:Y:S06]  /*270b0*/  BRA `(.L_x_809) ;  /* 0xfffffdc000a87947 */ /* 0x000fec000383ffff */
.L_x_474:
[----:B------:R-:W-:Y:S01]  /*270c0*/  BSSY B1, `(.L_x_810) ;  /* 0x0000008000017945 */ /* 0x000fe20003800000 */
[----:B0---4-:R-:W-:Y:S01]  /*270d0*/  IMAD.MOV.U32 R13, RZ, RZ, R117 ;  /* 0x000000ffff0d7224 */ /* 0x011fe200078e0075 */
[----:B------:R-:W-:Y:S01]  /*270e0*/  MOV R11, 0x181f ;  /* 0x0000181f000b7802 */ /* 0x000fe20000000f00 */
[----:B------:R-:W-:Y:S02]  /*270f0*/  IMAD.MOV.U32 R12, RZ, RZ, 0x1 ;  /* 0x00000001ff0c7424 */ /* 0x000fe400078e00ff */
[----:B------:R-:W-:-:S07]  /*27100*/  IMAD.MOV.U32 R15, RZ, RZ, -0x1 ;  /* 0xffffffffff0f7424 */ /* 0x000fce00078e00ff */
[----:B-123--:R-:W-:Y:S05]  /*27110*/  WARPSYNC.COLLECTIVE R15, `(.L_x_811) ;  /* 0x000000000f087348 */ /* 0x00efea0003c00000 */
[----:B------:R0:W4:Y:S02]  /*27120*/  SHFL.IDX P6, R14, R13, R12, R11 ;  /* 0x0000000c0d0e7389 */ /* 0x00012400000c000b */
[----:B01234-:R-:W-:Y:S01]  /*27130*/  ENDCOLLECTIVE ;  /* 0x000000000000791b */ /* 0x01ffe20003800000 */
.L_x_811:
[----:B------:R-:W-:Y:S05]  /*27140*/  BSYNC B1 ;  /* 0x0000000000017941 */ /* 0x000fea0003800000 */
.L_x_810:
[----:B------:R-:W-:Y:S01]  /*27150*/  MOV R13, R118 ;  /* 0x00000076000d7202 */ /* 0x000fe20000000f00 */
[----:B------:R-:W-:Y:S01]  /*27160*/  IMAD.MOV.U32 R12, RZ, RZ, 0x1 ;  /* 0x00000001ff0c7424 */ /* 0x000fe200078e00ff */
[----:B------:R-:W-:Y:S01]  /*27170*/  MOV R15, 0xffffffff ;  /* 0xffffffff000f7802 */ /* 0x000fe20000000f00 */
[----:B------:R-:W-:Y:S02]  /*27180*/  IMAD.MOV.U32 R11, RZ, RZ, 0x181f ;  /* 0x0000181fff0b7424 */ /* 0x000fe400078e00ff */
[----:B------:R-:W-:-:S07]  /*27190*/  IMAD.MOV.U32 R67, RZ, RZ, R14 ;  /* 0x000000ffff437224 */ /* 0x000fce00078e000e */
[----:B------:R-:W-:Y:S05]  /*271a0*/  WARPSYNC.COLLECTIVE R15, `(.L_x_812) ;  /* 0x000000000f087348 */ /* 0x000fea0003c00000 */
[----:B------:R0:W1:Y:S02]  /*271b0*/  SHFL.IDX P6, R14, R13, R12, R11 ;  /* 0x0000000c0d0e7389 */ /* 0x00006400000c000b */
[----:B01----:R-:W-:Y:S01]  /*271c0*/  ENDCOLLECTIVE ;  /* 0x000000000000791b */ /* 0x003fe20003800000 */
.L_x_812:
[----:B------:R-:W-:Y:S01]  /*271d0*/  IMAD.MOV.U32 R66, RZ, RZ, R14 ;  /* 0x000000ffff427224 */ /* 0x000fe200078e000e */
[----:B------:R-:W-:Y:S06]  /*271e0*/  BRA `(.L_x_813) ;  /* 0xfffffdcc00e07947 */ /* 0x000fec000383ffff */
.L_x_491:
        /* <DEDUP_REMOVED lines=8> */
.L_x_815:
[----:B------:R-:W-:Y:S05]  /*27270*/  BSYNC B1 ;  /* 0x0000000000017941 */ /* 0x000fea0003800000 */
.L_x_814:
[----:B------:R-:W-:Y:S01]  /*27280*/  IMAD.MOV.U32 R13, RZ, RZ, R118 ;  /* 0x000000ffff0d7224 */ /* 0x000fe200078e0076 */
[----:B------:R-:W-:Y:S01]  /*27290*/  MOV R11, 0x181f ;  /* 0x0000181f000b7802 */ /* 0x000fe20000000f00 */
[----:B------:R-:W-:Y:S01]  /*272a0*/  IMAD.MOV.U32 R12, RZ, RZ, 0x2 ;  /* 0x00000002ff0c7424 */ /* 0x000fe200078e00ff */
[----:B------:R-:W-:Y:S01]  /*272b0*/  MOV R117, R14 ;  /* 0x0000000e00757202 */ /* 0x000fe20000000f00 */
[----:B------:R-:W-:-:S07]  /*272c0*/  IMAD.MOV.U32 R15, RZ, RZ, -0x1 ;  /* 0xffffffffff0f7424 */ /* 0x000fce00078e00ff */
[----:B------:R-:W-:Y:S05]  /*272d0*/  WARPSYNC.COLLECTIVE R15, `(.L_x_816) ;  /* 0x000000000f087348 */ /* 0x000fea0003c00000 */
[----:B------:R0:W1:Y:S02]  /*272e0*/  SHFL.IDX P6, R14, R13, R12, R11 ;  /* 0x0000000c0d0e7389 */ /* 0x00006400000c000b */
[----:B01----:R-:W-:Y:S01]  /*272f0*/  ENDCOLLECTIVE ;  /* 0x000000000000791b */ /* 0x003fe20003800000 */
.L_x_816:
[----:B------:R-:W-:Y:S01]  /*27300*/  IMAD.MOV.U32 R118, RZ, RZ, R14 ;  /* 0x000000ffff767224 */ /* 0x000fe200078e000e */
[----:B------:R-:W-:Y:S06]  /*27310*/  BRA `(.L_x_817) ;  /* 0xfffffdd800fc7947 */ /* 0x000fec000383ffff */
.L_x_515:
[----:B-1----:R1:W2:Y:S02]  /*27320*/  SYNCS.PHASECHK.TRANS64.TRYWAIT P6, [R89+URZ+0x38890], R90 ;  /* 0x0388905a590075a7 */ /* 0x0022a400080c017f */
[----:B--2---:R-:W-:Y:S05]  /*27330*/  @!P6 NANOSLEEP.SYNCS 0x989680 ;  /* 0x009896800000e95d */ /* 0x004fea0003900000 */
[----:B------:R-:W2:Y:S02]  /*27340*/  @!P6 SYNCS.PHASECHK.TRANS64 P6, [R89+URZ+0x38890], R90 ;  /* 0x0388905a5900e5a7 */ /* 0x000ea400080c007f */
[----:B--2---:R-:W-:Y:S05]  /*27350*/  @!P6 BRA `(.L_x_515) ;  /* 0xfffffffc00f0e947 */ /* 0x004fea000383ffff */
[----:B------:R-:W-:Y:S05]  /*27360*/  BRA `(.L_x_818) ;  /* 0xfffffdf400787947 */ /* 0x000fea000383ffff */
.L_x_516:
[----:B------:R-:W-:Y:S01]  /*27370*/  BSSY B1, `(.L_x_819) ;  /* 0x0000008000017945 */ /* 0x000fe20003800000 */
[----:B------:R-:W-:Y:S01]  /*27380*/  MOV R13, R117 ;  /* 0x00000075000d7202 */ /* 0x000fe20000000f00 */
[----:B------:R-:W-:Y:S01]  /*27390*/  IMAD.MOV.U32 R12, RZ, RZ, RZ ;  /* 0x000000ffff0c7224 */ /* 0x000fe200078e00ff */
[----:B------:R-:W-:Y:S01]  /*273a0*/  MOV R15, 0xffffffff ;  /* 0xffffffff000f7802 */ /* 0x000fe20000000f00 */
[----:B------:R-:W-:-:S07]  /*273b0*/  IMAD.MOV.U32 R11, RZ, RZ, 0x181f ;  /* 0x0000181fff0b7424 */ /* 0x000fce00078e00ff */
[----:B-1----:R-:W-:Y:S05]  /*273c0*/  WARPSYNC.COLLECTIVE R15, `(.L_x_820) ;  /* 0x000000000f087348 */ /* 0x002fea0003c00000 */
[----:B------:R0:W2:Y:S02]  /*273d0*/  SHFL.IDX P6, R14, R13, R12, R11 ;  /* 0x0000000c0d0e7389 */ /* 0x0000a400000c000b */
[----:B012---:R-:W-:Y:S01]  /*273e0*/  ENDCOLLECTIVE ;  /* 0x000000000000791b */ /* 0x007fe20003800000 */
.L_x_820:
[----:B------:R-:W-:Y:S05]  /*273f0*/  BSYNC B1 ;  /* 0x0000000000017941 */ /* 0x000fea0003800000 */
.L_x_819:
        /* <DEDUP_REMOVED lines=8> */
.L_x_821:
[----:B------:R-:W-:Y:S01]  /*27480*/  MOV R122, R14 ;  /* 0x0000000e007a7202 */ /* 0x000fe20000000f00 */
[----:B------:R-:W-:Y:S06]  /*27490*/  BRA `(.L_x_822) ;  /* 0xfffffdf400447947 */ /* 0x000fec000383ffff */
.L_x_525:
[----:B------:R-:W-:Y:S01]  /*274a0*/  BSSY B1, `(.L_x_823) ;  /* 0x0000008000017945 */ /* 0x000fe20003800000 */
[----:B---34-:R-:W-:Y:S01]  /*274b0*/  IMAD.MOV.U32 R13, RZ, RZ, R117 ;  /* 0x000000ffff0d7224 */ /* 0x018fe200078e0075 */
[----:B--2---:R-:W-:Y:S01]  /*274c0*/  MOV R11, 0x181f ;  /* 0x0000181f000b7802 */ /* 0x004fe20000000f00 */
[----:B------:R-:W-:Y:S02]  /*274d0*/  IMAD.MOV.U32 R12, RZ, RZ, 0x1 ;  /* 0x00000001ff0c7424 */ /* 0x000fe400078e00ff */
[----:B------:R-:W-:-:S07]  /*274e0*/  IMAD.MOV.U32 R15, RZ, RZ, -0x1 ;  /* 0xffffffffff0f7424 */ /* 0x000fce00078e00ff */
[----:B01----:R-:W-:Y:S05]  /*274f0*/  WARPSYNC.COLLECTIVE R15, `(.L_x_824) ;  /* 0x000000000f087348 */ /* 0x003fea0003c00000 */
[----:B------:R2:W3:Y:S02]  /*27500*/  SHFL.IDX P6, R14, R13, R12, R11 ;  /* 0x0000000c0d0e7389 */ /* 0x0004e400000c000b */
[----:B0123--:R-:W-:Y:S01]  /*27510*/  ENDCOLLECTIVE ;  /* 0x000000000000791b */ /* 0x00ffe20003800000 */
.L_x_824:
[----:B------:R-:W-:Y:S05]  /*27520*/  BSYNC B1 ;  /* 0x0000000000017941 */ /* 0x000fea0003800000 */
.L_x_823:
        /* <DEDUP_REMOVED lines=8> */
.L_x_825:
[----:B------:R-:W-:Y:S01]  /*275b0*/  IMAD.MOV.U32 R36, RZ, RZ, R14 ;  /* 0x000000ffff247224 */ /* 0x000fe200078e000e */
[----:B------:R-:W-:Y:S06]  /*275c0*/  BRA `(.L_x_826) ;  /* 0xfffffe0000a07947 */ /* 0x000fec000383ffff */
.L_x_534:
[----:B------:R-:W-:Y:S01]  /*275d0*/  BSSY B1, `(.L_x_827) ;  /* 0x0000008000017945 */ /* 0x000fe20003800000 */
[----:B--2-4-:R-:W-:Y:S01]  /*275e0*/  IMAD.MOV.U32 R13, RZ, RZ, R117 ;  /* 0x000000ffff0d7224 */ /* 0x014fe200078e0075 */
[----:B------:R-:W-:Y:S01]  /*275f0*/  MOV R12, 0x2 ;  /* 0x00000002000c7802 */ /* 0x000fe20000000f00 */
[----:B0-----:R-:W-:Y:S02]  /*27600*/  IMAD.MOV.U32 R11, RZ, RZ, 0x181f ;  /* 0x0000181fff0b7424 */ /* 0x001fe400078e00ff */
[----:B------:R-:W-:-:S07]  /*27610*/  IMAD.MOV.U32 R15, RZ, RZ, -0x1 ;  /* 0xffffffffff0f7424 */ /* 0x000fce00078e00ff */
[----:B-1-3--:R-:W-:Y:S05]  /*27620*/  WARPSYNC.COLLECTIVE R15, `(.L_x_828) ;  /* 0x000000000f087348 */ /* 0x00afea0003c00000 */
[----:B------:R0:W2:Y:S02]  /*27630*/  SHFL.IDX P6, R14, R13, R12, R11 ;  /* 0x0000000c0d0e7389 */ /* 0x0000a400000c000b */
[----:B0123--:R-:W-:Y:S01]  /*27640*/  ENDCOLLECTIVE ;  /* 0x000000000000791b */ /* 0x00ffe20003800000 */
.L_x_828:
[----:B------:R-:W-:Y:S05]  /*27650*/  BSYNC B1 ;  /* 0x0000000000017941 */ /* 0x000fea0003800000 */
.L_x_827:
        /* <DEDUP_REMOVED lines=8> */
.L_x_829:
[----:B------:R-:W-:Y:S01]  /*276e0*/  IMAD.MOV.U32 R36, RZ, RZ, R14 ;  /* 0x000000ffff247224 */ /* 0x000fe200078e000e */
[----:B------:R-:W-:Y:S06]  /*276f0*/  BRA `(.L_x_830) ;  /* 0xfffffe10005c7947 */ /* 0x000fec000383ffff */
.L_x_543:
[----:B0-----:R0:W1:Y:S02]  /*27700*/  SYNCS.PHASECHK.TRANS64.TRYWAIT P3, [R89+URZ+0x38890], R90 ;  /* 0x0388905a590075a7 */ /* 0x001064000806017f */
[----:B-1----:R-:W-:Y:S05]  /*27710*/  @!P3 NANOSLEEP.SYNCS 0x989680 ;  /* 0x009896800000b95d */ /* 0x002fea0003900000 */
[----:B------:R-:W1:Y:S02]  /*27720*/  @!P3 SYNCS.PHASECHK.TRANS64 P3, [R89+URZ+0x38890], R90 ;  /* 0x0388905a5900b5a7 */ /* 0x000e64000806007f */
[----:B-1----:R-:W-:Y:S05]  /*27730*/  @!P3 BRA `(.L_x_543) ;  /* 0xfffffffc00f0b947 */ /* 0x002fea000383ffff */
[----:B------:R-:W-:Y:S05]  /*27740*/  BRA `(.L_x_831) ;  /* 0xfffffe2000747947 */ /* 0x000fea000383ffff */
.L_x_544:
        /* <DEDUP_REMOVED lines=8> */
.L_x_833:
[----:B------:R-:W-:Y:S05]  /*277d0*/  BSYNC B1 ;  /* 0x0000000000017941 */ /* 0x000fea0003800000 */
.L_x_832:
        /* <DEDUP_REMOVED lines=8> */
.L_x_834:
[----:B------:R-:W-:Y:S01]  /*27860*/  MOV R32, R14 ;  /* 0x0000000e00207202 */ /* 0x000fe20000000f00 */
[----:B------:R-:W-:Y:S06]  /*27870*/  BRA `(.L_x_835) ;  /* 0xfffffe2000987947 */ /* 0x000fec000383ffff */
.L_x_547:
[----:B------:R-:W-:Y:S01]  /*27880*/  BSSY B1, `(.L_x_836) ;  /* 0x0000008000017945 */ /* 0x000fe20003800000 */
[----:B----4-:R-:W-:Y:S01]  /*27890*/  IMAD.MOV.U32 R13, RZ, RZ, R41 ;  /* 0x000000ffff0d7224 */ /* 0x010fe200078e0029 */
[----:B------:R-:W-:Y:S01]  /*278a0*/  MOV R11, 0x181f ;  /* 0x0000181f000b7802 */ /* 0x000fe20000000f00 */
[----:B------:R-:W-:Y:S02]  /*278b0*/  IMAD.MOV.U32 R12, RZ, RZ, 0x1 ;  /* 0x00000001ff0c7424 */ /* 0x000fe400078e00ff */
[----:B------:R-:W-:-:S07]  /*278c0*/  IMAD.MOV.U32 R15, RZ, RZ, -0x1 ;  /* 0xffffffffff0f7424 */ /* 0x000fce00078e00ff */
[----:B0123--:R-:W-:Y:S05]  /*278d0*/  WARPSYNC.COLLECTIVE R15, `(.L_x_837) ;  /* 0x000000000f087348 */ /* 0x00ffea0003c00000 */
[----:B------:R4:W0:Y:S02]  /*278e0*/  SHFL.IDX P6, R14, R13, R12, R11 ;  /* 0x0000000c0d0e7389 */ /* 0x00082400000c000b */
[----:B01234-:R-:W-:Y:S01]  /*278f0*/  ENDCOLLECTIVE ;  /* 0x000000000000791b */ /* 0x01ffe20003800000 */
.L_x_837:
[----:B------:R-:W-:Y:S05]  /*27900*/  BSYNC B1 ;  /* 0x0000000000017941 */ /* 0x000fea0003800000 */
.L_x_836:
        /* <DEDUP_REMOVED lines=8> */
.L_x_838:
[----:B------:R-:W-:Y:S01]  /*27990*/  IMAD.MOV.U32 R32, RZ, RZ, R14 ;  /* 0x000000ffff207224 */ /* 0x000fe200078e000e */
[----:B------:R-:W-:Y:S06]  /*279a0*/  BRA `(.L_x_839) ;  /* 0xfffffe2000c07947 */ /* 0x000fec000383ffff */
.L_x_550:
[----:B------:R-:W-:Y:S01]  /*279b0*/  BSSY B1, `(.L_x_840) ;  /* 0x0000008000017945 */ /* 0x000fe20003800000 */
[----:B---3--:R-:W-:Y:S01]  /*279c0*/  IMAD.MOV.U32 R13, RZ, RZ, R41 ;  /* 0x000000ffff0d7224 */ /* 0x008fe200078e0029 */
[----:B------:R-:W-:Y:S01]  /*279d0*/  MOV R12, 0x2 ;  /* 0x00000002000c7802 */ /* 0x000fe20000000f00 */
[----:B------:R-:W-:Y:S02]  /*279e0*/  IMAD.MOV.U32 R11, RZ, RZ, 0x181f ;  /* 0x0000181fff0b7424 */ /* 0x000fe400078e00ff */
[----:B------:R-:W-:-:S07]  /*279f0*/  IMAD.MOV.U32 R15, RZ, RZ, -0x1 ;  /* 0xffffffffff0f7424 */ /* 0x000fce00078e00ff */
[----:B012-4-:R-:W-:Y:S05]  /*27a00*/  WARPSYNC.COLLECTIVE R15, `(.L_x_841) ;  /* 0x000000000f087348 */ /* 0x017fea0003c00000 */
[----:B------:R3:W0:Y:S02]  /*27a10*/  SHFL.IDX P6, R14, R13, R12, R11 ;  /* 0x0000000c0d0e7389 */ /* 0x00062400000c000b */
[----:B01234-:R-:W-:Y:S01]  /*27a20*/  ENDCOLLECTIVE ;  /* 0x000000000000791b */ /* 0x01ffe20003800000 */
.L_x_841:
[----:B------:R-:W-:Y:S05]  /*27a30*/  BSYNC B1 ;  /* 0x0000000000017941 */ /* 0x000fea0003800000 */
.L_x_840:
        /* <DEDUP_REMOVED lines=8> */
.L_x_842:
[----:B------:R-:W-:Y:S01]  /*27ac0*/  IMAD.MOV.U32 R32, RZ, RZ, R14 ;  /* 0x000000ffff207224 */ /* 0x000fe200078e000e */
[----:B------:R-:W-:Y:S06]  /*27ad0*/  BRA `(.L_x_843) ;  /* 0xfffffe2000ec7947 */ /* 0x000fec000383ffff */
.L_x_554:
[----:B------:R0:W0:Y:S02]  /*27ae0*/  SYNCS.PHASECHK.TRANS64.TRYWAIT P0, [R89+URZ+0x388b0], R90 ;  /* 0x0388b05a590075a7 */ /* 0x000024000800017f */
[----:B0-----:R-:W-:Y:S05]  /*27af0*/  @!P0 NANOSLEEP.SYNCS 0x989680 ;  /* 0x009896800000895d */ /* 0x001fea0003900000 */
[----:B------:R-:W0:Y:S02]  /*27b00*/  @!P0 SYNCS.PHASECHK.TRANS64 P0, [R89+URZ+0x388b0], R90 ;  /* 0x0388b05a590085a7 */ /* 0x000e24000800007f */
[----:B0-----:R-:W-:Y:S05]  /*27b10*/  @!P0 BRA `(.L_x_554) ;  /* 0xfffffffc00f08947 */ /* 0x001fea000383ffff */
[----:B------:R-:W-:Y:S05]  /*27b20*/  BRA `(.L_x_844) ;  /* 0xfffffe2400947947 */ /* 0x000fea000383ffff */
.L_x_574:
[----:B------:R-:W-:Y:S01]  /*27b30*/  BSSY B1, `(.L_x_845) ;  /* 0x0000008000017945 */ /* 0x000fe20003800000 */
[----:B------:R-:W-:Y:S01]  /*27b40*/  MOV R13, R24 ;  /* 0x00000018000d7202 */ /* 0x000fe20000000f00 */
[----:B------:R-:W-:Y:S01]  /*27b50*/  IMAD.MOV.U32 R12, RZ, RZ, RZ ;  /* 0x000000ffff0c7224 */ /* 0x000fe200078e00ff */
[----:B------:R-:W-:Y:S01]  /*27b60*/  MOV R15, 0xffffffff ;  /* 0xffffffff000f7802 */ /* 0x000fe20000000f00 */
[----:B------:R-:W-:-:S07]  /*27b70*/  IMAD.MOV.U32 R11, RZ, RZ, 0x181f ;  /* 0x0000181fff0b7424 */ /* 0x000fce00078e00ff */
[----:B------:R-:W-:Y:S05]  /*27b80*/  WARPSYNC.COLLECTIVE R15, `(.L_x_846) ;  /* 0x000000000f087348 */ /* 0x000fea0003c00000 */
[----:B------:R0:W1:Y:S02]  /*27b90*/  SHFL.IDX P6, R14, R13, R12, R11 ;  /* 0x0000000c0d0e7389 */ /* 0x00006400000c000b */
[----:B01----:R-:W-:Y:S01]  /*27ba0*/  ENDCOLLECTIVE ;  /* 0x000000000000791b */ /* 0x003fe20003800000 */
.L_x_846:
[----:B------:R-:W-:Y:S05]  /*27bb0*/  BSYNC B1 ;  /* 0x0000000000017941 */ /* 0x000fea0003800000 */
.L_x_845:
        /* <DEDUP_REMOVED lines=8> */
.L_x_847:
[----:B------:R-:W-:Y:S01]  /*27c40*/  IMAD.MOV.U32 R13, RZ, RZ, R26 ;  /* 0x000000ffff0d7224 */ /* 0x000fe200078e001a */
[----:B------:R-:W-:-:S07]  /*27c50*/  MOV R2, R14 ;  /* 0x0000000e00027202 */ /* 0x000fce0000000f00 */
[----:B------:R-:W-:Y:S05]  /*27c60*/  WARPSYNC.COLLECTIVE R15, `(.L_x_848) ;  /* 0x000000000f087348 */ /* 0x000fea0003c00000 */
[----:B------:R0:W1:Y:S02]  /*27c70*/  SHFL.IDX P6, R14, R13, R12, R11 ;  /* 0x0000000c0d0e7389 */ /* 0x00006400000c000b */
[----:B01----:R-:W-:Y:S01]  /*27c80*/  ENDCOLLECTIVE ;  /* 0x000000000000791b */ /* 0x003fe20003800000 */
.L_x_848:
[----:B------:R-:W-:Y:S01]  /*27c90*/  MOV R13, R25 ;  /* 0x00000019000d7202 */ /* 0x000fe20000000f00 */
[----:B------:R-:W-:-:S07]  /*27ca0*/  IMAD.MOV.U32 R5, RZ, RZ, R14 ;  /* 0x000000ffff057224 */ /* 0x000fce00078e000e */
[----:B------:R-:W-:Y:S05]  /*27cb0*/  WARPSYNC.COLLECTIVE R15, `(.L_x_849) ;  /* 0x000000000f087348 */ /* 0x000fea0003c00000 */
[----:B------:R0:W1:Y:S02]  /*27cc0*/  SHFL.IDX P6, R14, R13, R12, R11 ;  /* 0x0000000c0d0e7389 */ /* 0x00006400000c000b */
[----:B01----:R-:W-:Y:S01]  /*27cd0*/  ENDCOLLECTIVE ;  /* 0x000000000000791b */ /* 0x003fe20003800000 */
.L_x_849:
[----:B------:R-:W-:Y:S05]  /*27ce0*/  BRA `(.L_x_850) ;  /* 0xfffffe3400e87947 */ /* 0x000fea000383ffff */
.L_x_578:
[----:B0-----:R0:W1:Y:S02]  /*27cf0*/  SYNCS.PHASECHK.TRANS64.TRYWAIT P0, [R22+URZ+0x38800], R5 ;  /* 0x03880005160075a7 */ /* 0x001064000800017f */
[----:B-1----:R-:W-:Y:S05]  /*27d00*/  @!P0 NANOSLEEP.SYNCS 0x989680 ;  /* 0x009896800000895d */ /* 0x002fea0003900000 */
[----:B------:R-:W1:Y:S02]  /*27d10*/  @!P0 SYNCS.PHASECHK.TRANS64 P0, [R22+URZ+0x38800], R5 ;  /* 0x03880005160085a7 */ /* 0x000e64000800007f */
[----:B-1----:R-:W-:Y:S05]  /*27d20*/  @!P0 BRA `(.L_x_578) ;  /* 0xfffffffc00f08947 */ /* 0x002fea000383ffff */
[----:B------:R-:W-:Y:S05]  /*27d30*/  BRA `(.L_x_851) ;  /* 0xfffffe3c00ac7947 */ /* 0x000fea000383ffff */
.L_x_610:
        /* <DEDUP_REMOVED lines=8> */
.L_x_853:
[----:B------:R-:W-:Y:S05]  /*27dc0*/  BSYNC B1 ;  /* 0x0000000000017941 */ /* 0x000fea0003800000 */
.L_x_852:
[----:B------:R-:W-:Y:S01]  /*27dd0*/  MOV R13, R2 ;  /* 0x00000002000d7202 */ /* 0x000fe20000000f00 */
[----:B------:R-:W-:Y:S01]  /*27de0*/  IMAD.MOV.U32 R12, RZ, RZ, RZ ;  /* 0x000000ffff0c7224 */ /* 0x000fe200078e00ff */
[----:B------:R-:W-:Y:S01]  /*27df0*/  MOV R15, 0xffffffff ;  /* 0xffffffff000f7802 */ /* 0x000fe20000000f00 */
[----:B------:R-:W-:Y:S02]  /*27e00*/  IMAD.MOV.U32 R11, RZ, RZ, 0x181f ;  /* 0x0000181fff0b7424 */ /* 0x000fe400078e00ff */
[----:B------:R-:W-:-:S07]  /*27e10*/  IMAD.MOV.U32 R0, RZ, RZ, R14 ;  /* 0x000000ffff007224 */ /* 0x000fce00078e000e */
[----:B------:R-:W-:Y:S05]  /*27e20*/  WARPSYNC.COLLECTIVE R15, `(.L_x_854) ;  /* 0x000000000f087348 */ /* 0x000fea0003c00000 */
[----:B------:R0:W1:Y:S02]  /*27e30*/  SHFL.IDX P6, R14, R13, R12, R11 ;  /* 0x0000000c0d0e7389 */ /* 0x00006400000c000b */
[----:B01----:R-:W-:Y:S01]  /*27e40*/  ENDCOLLECTIVE ;  /* 0x000000000000791b */ /* 0x003fe20003800000 */
.L_x_854:
[----:B------:R-:W-:Y:S02]  /*27e50*/  IMAD.MOV.U32 R13, RZ, RZ, R26 ;  /* 0x000000ffff0d7224 */ /* 0x000fe400078e001a */
[----:B------:R-:W-:-:S07]  /*27e60*/  IMAD.MOV.U32 R2, RZ, RZ, R14 ;  /* 0x000000ffff027224 */ /* 0x000fce00078e000e */
[----:B------:R-:W-:Y:S05]  /*27e70*/  WARPSYNC.COLLECTIVE R15, `(.L_x_855) ;  /* 0x000000000f087348 */ /* 0x000fea0003c00000 */
[----:B------:R0:W1:Y:S02]  /*27e80*/  SHFL.IDX P6, R14, R13, R12, R11 ;  /* 0x0000000c0d0e7389 */ /* 0x00006400000c000b */
[----:B01----:R-:W-:Y:S01]  /*27e90*/  ENDCOLLECTIVE ;  /* 0x000000000000791b */ /* 0x003fe20003800000 */
.L_x_855:
[----:B------:R-:W-:Y:S01]  /*27ea0*/  IMAD.MOV.U32 R13, RZ, RZ, R25 ;  /* 0x000000ffff0d7224 */ /* 0x000fe200078e0019 */
[----:B------:R-:W-:-:S07]  /*27eb0*/  MOV R3, R14 ;  /* 0x0000000e00037202 */ /* 0x000fce0000000f00 */
[----:B------:R-:W-:Y:S05]  /*27ec0*/  WARPSYNC.COLLECTIVE R15, `(.L_x_856) ;  /* 0x000000000f087348 */ /* 0x000fea0003c00000 */
[----:B------:R0:W1:Y:S02]  /*27ed0*/  SHFL.IDX P6, R14, R13, R12, R11 ;  /* 0x0000000c0d0e7389 */ /* 0x00006400000c000b */
[----:B01----:R-:W-:Y:S01]  /*27ee0*/  ENDCOLLECTIVE ;  /* 0x000000000000791b */ /* 0x003fe20003800000 */
.L_x_856:
[----:B------:R-:W-:Y:S01]  /*27ef0*/  IMAD.MOV.U32 R20, RZ, RZ, R14 ;  /* 0x000000ffff147224 */ /* 0x000fe200078e000e */
[----:B------:R-:W-:Y:S06]  /*27f00*/  BRA `(.L_x_857) ;  /* 0xfffffe6800047947 */ /* 0x000fec000383ffff */
.L_x_614:
[----:B0-----:R0:W1:Y:S02]  /*27f10*/  SYNCS.PHASECHK.TRANS64.TRYWAIT P0, [R22+URZ+0x38800], R3 ;  /* 0x03880003160075a7 */ /* 0x001064000800017f */
[----:B-1----:R-:W-:Y:S05]  /*27f20*/  @!P0 NANOSLEEP.SYNCS 0x989680 ;  /* 0x009896800000895d */ /* 0x002fea0003900000 */
[----:B------:R-:W1:Y:S02]  /*27f30*/  @!P0 SYNCS.PHASECHK.TRANS64 P0, [R22+URZ+0x38800], R3 ;  /* 0x03880003160085a7 */ /* 0x000e64000800007f */
[----:B-1----:R-:W-:Y:S05]  /*27f40*/  @!P0 BRA `(.L_x_614) ;  /* 0xfffffffc00f08947 */ /* 0x002fea000383ffff */
[----:B------:R-:W-:Y:S05]  /*27f50*/  BRA `(.L_x_858) ;  /* 0xfffffe6c008c7947 */ /* 0x000fea000383ffff */
.L_x_632:
[----:B-1----:R1:W0:Y:S02]  /*27f60*/  SYNCS.PHASECHK.TRANS64.TRYWAIT P1, [R0+URZ+0x38830], R3 ;  /* 0x03883003000075a7 */ /* 0x002224000802017f */
[----:B0-----:R-:W-:Y:S05]  /*27f70*/  @!P1 NANOSLEEP.SYNCS 0x989680 ;  /* 0x009896800000995d */ /* 0x001fea0003900000 */
[----:B------:R-:W0:Y:S02]  /*27f80*/  @!P1 SYNCS.PHASECHK.TRANS64 P1, [R0+URZ+0x38830], R3 ;  /* 0x03883003000095a7 */ /* 0x000e24000802007f */
[----:B0-----:R-:W-:Y:S05]  /*27f90*/  @!P1 BRA `(.L_x_632) ;  /* 0xfffffffc00f09947 */ /* 0x001fea000383ffff */
[----:B------:R-:W-:Y:S05]  /*27fa0*/  BRA `(.L_x_631) ;  /* 0xfffffea0007c7947 */ /* 0x000fea000383ffff */
.L_x_640:
[----:B0-----:R0:W2:Y:S02]  /*27fb0*/  SYNCS.PHASECHK.TRANS64.TRYWAIT P1, [R9+URZ+0x38830], R6 ;  /* 0x03883006090075a7 */ /* 0x0010a4000802017f */
[----:B--2---:R-:W-:Y:S05]  /*27fc0*/  @!P1 NANOSLEEP.SYNCS 0x989680 ;  /* 0x009896800000995d */ /* 0x004fea0003900000 */
[----:B------:R-:W2:Y:S02]  /*27fd0*/  @!P1 SYNCS.PHASECHK.TRANS64 P1, [R9+URZ+0x38830], R6 ;  /* 0x03883006090095a7 */ /* 0x000ea4000802007f */
[----:B--2---:R-:W-:Y:S05]  /*27fe0*/  @!P1 BRA `(.L_x_640) ;  /* 0xfffffffc00f09947 */ /* 0x004fea000383ffff */
[----:B------:R-:W-:Y:S05]  /*27ff0*/  BRA `(.L_x_639) ;  /* 0xfffffef000187947 */ /* 0x000fea000383ffff */
.L_x_645:
[----:B-1----:R1:W2:Y:S02]  /*28000*/  SYNCS.PHASECHK.TRANS64.TRYWAIT P1, [R6+URZ+0x38850], R0 ;  /* 0x03885000060075a7 */ /* 0x0022a4000802017f */
[----:B--2---:R-:W-:Y:S05]  /*28010*/  @!P1 NANOSLEEP.SYNCS 0x989680 ;  /* 0x009896800000995d */ /* 0x004fea0003900000 */
[----:B------:R-:W2:Y:S02]  /*28020*/  @!P1 SYNCS.PHASECHK.TRANS64 P1, [R6+URZ+0x38850], R0 ;  /* 0x03885000060095a7 */ /* 0x000ea4000802007f */
[----:B--2---:R-:W-:Y:S05]  /*28030*/  @!P1 BRA `(.L_x_645) ;  /* 0xfffffffc00f09947 */ /* 0x004fea000383ffff */
[----:B------:R-:W-:Y:S05]  /*28040*/  BRA `(.L_x_644) ;  /* 0xffffff2400dc7947 */ /* 0x000fea000383ffff */
.L_x_653:
[----:B-1----:R1:W2:Y:S02]  /*28050*/  SYNCS.PHASECHK.TRANS64.TRYWAIT P1, [R8+URZ+0x38850], R7 ;  /* 0x03885007080075a7 */ /* 0x0022a4000802017f */
[----:B--2---:R-:W-:Y:S05]  /*28060*/  @!P1 NANOSLEEP.SYNCS 0x989680 ;  /* 0x009896800000995d */ /* 0x004fea0003900000 */
[----:B------:R-:W2:Y:S02]  /*28070*/  @!P1 SYNCS.PHASECHK.TRANS64 P1, [R8+URZ+0x38850], R7 ;  /* 0x03885007080095a7 */ /* 0x000ea4000802007f */
[----:B--2---:R-:W-:Y:S05]  /*28080*/  @!P1 BRA `(.L_x_653) ;  /* 0xfffffffc00f09947 */ /* 0x004fea000383ffff */
[----:B------:R-:W-:Y:S05]  /*28090*/  BRA `(.L_x_652) ;  /* 0xffffff4000207947 */ /* 0x000fea000383ffff */
.L_x_690:
[----:B------:R-:W0:Y:S01]  /*280a0*/  S2R R9, SR_TID.X ;  /* 0x0000000000097919 */ /* 0x000e220000002100 */
[----:B------:R-:W-:Y:S01]  /*280b0*/  BSSY B1, `(.L_x_859) ;  /* 0x000000a000017945 */ /* 0x000fe20003800000 */
[----:B------:R-:W-:Y:S01]  /*280c0*/  IMAD.MOV.U32 R12, RZ, RZ, RZ ;  /* 0x000000ffff0c7224 */ /* 0x000fe200078e00ff */
[----:B------:R-:W-:Y:S01]  /*280d0*/  MOV R15, 0xffffffff ;  /* 0xffffffff000f7802 */ /* 0x000fe20000000f00 */
[----:B------:R-:W-:Y:S01]  /*280e0*/  IMAD.MOV.U32 R11, RZ, RZ, 0x1f ;  /* 0x0000001fff0b7424 */ /* 0x000fe200078e00ff */
[----:B0-----:R-:W-:-:S04]  /*280f0*/  SHF.R.U32.HI R9, RZ, 0x5, R9 ;  /* 0x00000005ff097819 */ /* 0x001fc80000011609 */
[----:B------:R-:W-:-:S04]  /*28100*/  LOP3.LUT R9, R9, 0x3, RZ, 0xc0, !PT ;  /* 0x0000000309097812 */ /* 0x000fc800078ec0ff */
[----:B------:R-:W-:-:S07]  /*28110*/  MOV R13, R9 ;  /* 0x00000009000d7202 */ /* 0x000fce0000000f00 */
[----:B------:R-:W-:Y:S05]  /*28120*/  WARPSYNC.COLLECTIVE R15, `(.L_x_860) ;  /* 0x000000000f087348 */ /* 0x000fea0003c00000 */
[----:B------:R0:W1:Y:S02]  /*28130*/  SHFL.IDX P6, R14, R13, R12, R11 ;  /* 0x0000000c0d0e7389 */ /* 0x00006400000c000b */
[----:B01----:R-:W-:Y:S01]  /*28140*/  ENDCOLLECTIVE ;  /* 0x000000000000791b */ /* 0x003fe20003800000 */
.L_x_860:
[----:B------:R-:W-:Y:S05]  /*28150*/  BSYNC B1 ;  /* 0x0000000000017941 */ /* 0x000fea0003800000 */
.L_x_859:
[----:B------:R-:W-:Y:S05]  /*28160*/  BRA `(.L_x_861) ;  /* 0xffffff8c00a87947 */ /* 0x000fea000383ffff */
.L_x_692:
[----:B------:R-:W-:Y:S01]  /*28170*/  BSSY B1, `(.L_x_862) ;  /* 0x0000006000017945 */ /* 0x000fe20003800000 */
[----:B------:R-:W-:-:S07]  /*28180*/  IMAD.MOV.U32 R15, RZ, RZ, -0x1 ;  /* 0xffffffffff0f7424 */ /* 0x000fce00078e00ff */
[----:B0-----:R-:W-:Y:S05]  /*28190*/  WARPSYNC.COLLECTIVE R15, `(.L_x_863) ;  /* 0x000000000f0c7348 */ /* 0x001fea0003c00000 */
[----:B------:R-:W-:Y:S02]  /*281a0*/  ELECT P6, UR62, PT ;  /* 0x00000000003e782f */ /* 0x000fe400038c0000 */
[----:B------:R-:W-:Y:S01]  /*281b0*/  MOV R14, UR62 ;  /* 0x0000003e000e7c02 */ /* 0x000fe20008000f00 */
[----:B0-----:R-:W-:Y:S10]  /*281c0*/  ENDCOLLECTIVE ;  /* 0x000000000000791b */ /* 0x001ff40003800000 */
.L_x_863:
[----:B------:R-:W-:Y:S05]  /*281d0*/  BSYNC B1 ;  /* 0x0000000000017941 */ /* 0x000fea0003800000 */
.L_x_862:
[----:B------:R-:W-:Y:S05]  /*281e0*/  BRA `(.L_x_691) ;  /* 0xffffff8c00a07947 */ /* 0x000fea000383ffff */
.L_x_694:
[----:B0-----:R0:W1:Y:S02]  /*281f0*/  SYNCS.PHASECHK.TRANS64.TRYWAIT P0, [R22+URZ+0x38820], R5 ;  /* 0x03882005160075a7 */ /* 0x001064000800017f */
[----:B-1----:R-:W-:Y:S05]  /*28200*/  @!P0 NANOSLEEP.SYNCS 0x989680 ;  /* 0x009896800000895d */ /* 0x002fea0003900000 */
[----:B------:R-:W1:Y:S02]  /*28210*/  @!P0 SYNCS.PHASECHK.TRANS64 P0, [R22+URZ+0x38820], R5 ;  /* 0x03882005160085a7 */ /* 0x000e64000800007f */
[----:B-1----:R-:W-:Y:S05]  /*28220*/  @!P0 BRA `(.L_x_694) ;  /* 0xfffffffc00f08947 */ /* 0x002fea000383ffff */
[----:B------:R-:W-:Y:S05]  /*28230*/  BRA `(.L_x_864) ;  /* 0xffffff8c00b07947 */ /* 0x000fea000383ffff */
.L_x_698:
[----:B-1----:R1:W2:Y:S02]  /*28240*/  SYNCS.PHASECHK.TRANS64.TRYWAIT P0, [R9+URZ+0x388a0], R8 ;  /* 0x0388a008090075a7 */ /* 0x0022a4000800017f */
[----:B--2---:R-:W-:Y:S05]  /*28250*/  @!P0 NANOSLEEP.SYNCS 0x989680 ;  /* 0x009896800000895d */ /* 0x004fea0003900000 */
[----:B------:R-:W2:Y:S02]  /*28260*/  @!P0 SYNCS.PHASECHK.TRANS64 P0, [R9+URZ+0x388a0], R8 ;  /* 0x0388a008090085a7 */ /* 0x000ea4000800007f */
[----:B--2---:R-:W-:Y:S05]  /*28270*/  @!P0 BRA `(.L_x_698) ;  /* 0xfffffffc00f08947 */ /* 0x004fea000383ffff */
[----:B------:R-:W-:Y:S05]  /*28280*/  BRA `(.L_x_865) ;  /* 0xffffff8c00c87947 */ /* 0x000fea000383ffff */
.L_x_706:
[----:B0-----:R0:W2:Y:S02]  /*28290*/  SYNCS.PHASECHK.TRANS64.TRYWAIT P0, [R9+URZ+0x388c0], R8 ;  /* 0x0388c008090075a7 */ /* 0x0010a4000800017f */
[----:B--2---:R-:W-:Y:S05]  /*282a0*/  @!P0 NANOSLEEP.SYNCS 0x989680 ;  /* 0x009896800000895d */ /* 0x004fea0003900000 */
[----:B------:R-:W2:Y:S02]  /*282b0*/  @!P0 SYNCS.PHASECHK.TRANS64 P0, [R9+URZ+0x388c0], R8 ;  /* 0x0388c008090085a7 */ /* 0x000ea4000800007f */
[----:B--2---:R-:W-:Y:S05]  /*282c0*/  @!P0 BRA `(.L_x_706) ;  /* 0xfffffffc00f08947 */ /* 0x004fea000383ffff */
[----:B------:R-:W-:Y:S05]  /*282d0*/  BRA `(.L_x_866) ;  /* 0xffffff9400047947 */ /* 0x000fea000383ffff */
.L_x_716:
[----:B-1----:R1:W2:Y:S02]  /*282e0*/  SYNCS.PHASECHK.TRANS64.TRYWAIT P1, [R8+URZ+0x388a0], R7 ;  /* 0x0388a007080075a7 */ /* 0x0022a4000802017f */
[----:B--2---:R-:W-:Y:S05]  /*282f0*/  @!P1 NANOSLEEP.SYNCS 0x989680 ;  /* 0x009896800000995d */ /* 0x004fea0003900000 */
[----:B------:R-:W2:Y:S02]  /*28300*/  @!P1 SYNCS.PHASECHK.TRANS64 P1, [R8+URZ+0x388a0], R7 ;  /* 0x0388a007080095a7 */ /* 0x000ea4000802007f */
[----:B--2---:R-:W-:Y:S05]  /*28310*/  @!P1 BRA `(.L_x_716) ;  /* 0xfffffffc00f09947 */ /* 0x004fea000383ffff */
[----:B------:R-:W-:Y:S05]  /*28320*/  BRA `(.L_x_867) ;  /* 0xffffff9800747947 */ /* 0x000fea000383ffff */
.L_x_724:
[----:B0-----:R0:W2:Y:S02]  /*28330*/  SYNCS.PHASECHK.TRANS64.TRYWAIT P1, [R8+URZ+0x388c0], R7 ;  /* 0x0388c007080075a7 */ /* 0x0010a4000802017f */
[----:B--2---:R-:W-:Y:S05]  /*28340*/  @!P1 NANOSLEEP.SYNCS 0x989680 ;  /* 0x009896800000995d */ /* 0x004fea0003900000 */
[----:B------:R-:W2:Y:S02]  /*28350*/  @!P1 SYNCS.PHASECHK.TRANS64 P1, [R8+URZ+0x388c0], R7 ;  /* 0x0388c007080095a7 */ /* 0x000ea4000802007f */
[----:B--2---:R-:W-:Y:S05]  /*28360*/  @!P1 BRA `(.L_x_724) ;  /* 0xfffffffc00f09947 */ /* 0x004fea000383ffff */
[----:B------:R-:W-:Y:S05]  /*28370*/  BRA `(.L_x_868) ;  /* 0xffffff9c00ac7947 */ /* 0x000fea000383ffff */
.L_x_740:
        /* <DEDUP_REMOVED lines=8> */
[----:B-----5:R-:W-:Y:S05]  /*28400*/  WARPSYNC.COLLECTIVE R15, `(.L_x_870) ;  /* 0x000000000f087348 */ /* 0x020fea0003c00000 */
[----:B------:R0:W1:Y:S02]  /*28410*/  SHFL.IDX P6, R14, R13, R12, R11 ;  /* 0x0000000c0d0e7389 */ /* 0x00006400000c000b */
[----:B01---5:R-:W-:Y:S01]  /*28420*/  ENDCOLLECTIVE ;  /* 0x000000000000791b */ /* 0x023fe20003800000 */
.L_x_870:
[----:B------:R-:W-:Y:S05]  /*28430*/  BSYNC B0 ;  /* 0x0000000000007941 */ /* 0x000fea0003800000 */
.L_x_869:
[----:B------:R-:W-:Y:S05]  /*28440*/  BRA `(.L_x_871) ;  /* 0xffffffac00207947 */ /* 0x000fea000383ffff */
.L_x_743:
[----:B0-----:R0:W1:Y:S02]  /*28450*/  SYNCS.PHASECHK.TRANS64.TRYWAIT P0, [R5+URZ+0x38840], R2 ;  /* 0x03884002050075a7 */ /* 0x001064000800017f */
[----:B-1----:R-:W-:Y:S05]  /*28460*/  @!P0 NANOSLEEP.SYNCS 0x989680 ;  /* 0x009896800000895d */ /* 0x002fea0003900000 */
[----:B------:R-:W1:Y:S02]  /*28470*/  @!P0 SYNCS.PHASECHK.TRANS64 P0, [R5+URZ+0x38840], R2 ;  /* 0x03884002050085a7 */ /* 0x000e64000800007f */
[----:B-1----:R-:W-:Y:S05]  /*28480*/  @!P0 BRA `(.L_x_743) ;  /* 0xfffffffc00f08947 */ /* 0x002fea000383ffff */
[----:B------:R-:W-:Y:S05]  /*28490*/  BRA `(.L_x_872) ;  /* 0xffffffac007c7947 */ /* 0x000fea000383ffff */
.L_x_744:
[----:B------:R-:W-:Y:S01]  /*284a0*/  BSSY B0, `(.L_x_873) ;  /* 0x0000008000007945 */ /* 0x000fe20003800000 */
[----:B------:R-:W-:Y:S01]  /*284b0*/  MOV R13, R6 ;  /* 0x00000006000d7202 */ /* 0x000fe20000000f00 */
[----:B------:R-:W-:Y:S01]  /*284c0*/  IMAD.MOV.U32 R12, RZ, RZ, RZ ;  /* 0x000000ffff0c7224 */ /* 0x000fe200078e00ff */
[----:B------:R-:W-:Y:S01]  /*284d0*/  MOV R11, 0x181f ;  /* 0x0000181f000b7802 */ /* 0x000fe20000000f00 */
[----:B------:R-:W-:-:S07]  /*284e0*/  IMAD.MOV.U32 R15, RZ, RZ, -0x1 ;  /* 0xffffffffff0f7424 */ /* 0x000fce00078e00ff */
[----:B------:R-:W-:Y:S05]  /*284f0*/  WARPSYNC.COLLECTIVE R15, `(.L_x_874) ;  /* 0x000000000f087348 */ /* 0x000fea0003c00000 */
[----:B------:R0:W1:Y:S02]  /*28500*/  SHFL.IDX P6, R14, R13, R12, R11 ;  /* 0x0000000c0d0e7389 */ /* 0x00006400000c000b */
[----:B01----:R-:W-:Y:S01]  /*28510*/  ENDCOLLECTIVE ;  /* 0x000000000000791b */ /* 0x003fe20003800000 */
.L_x_874:
[----:B------:R-:W-:Y:S05]  /*28520*/  BSYNC B0 ;  /* 0x0000000000007941 */ /* 0x000fea0003800000 */
.L_x_873:
[----:B------:R-:W-:Y:S01]  /*28530*/  IMAD.MOV.U32 R13, RZ, RZ, R0 ;  /* 0x000000ffff0d7224 */ /* 0x000fe200078e0000 */
[----:B------:R-:W-:Y:S01]  /*28540*/  MOV R12, RZ ;  /* 0x000000ff000c7202 */ /* 0x000fe20000000f00 */
[----:B------:R-:W-:Y:S01]  /*28550*/  IMAD.MOV.U32 R11, RZ, RZ, 0x181f ;  /* 0x0000181fff0b7424 */ /* 0x000fe200078e00ff */
[----:B------:R-:W-:Y:S01]  /*28560*/  MOV R15, 0xffffffff ;  /* 0xffffffff000f7802 */ /* 0x000fe20000000f00 */
[----:B------:R-:W-:Y:S01]  /*28570*/  @P0 IMAD R9, R7, 0x2, R22 ;  /* 0x0000000207090824 */ /* 0x000fe200078e0216 */
[----:B------:R-:W-:Y:S02]  /*28580*/  MOV R2, R14 ;  /* 0x0000000e00027202 */ /* 0x000fe40000000f00 */
[----:B------:R-:W-:-:S13]  /*28590*/  LOP3.LUT P5, RZ, R23, 0x10, RZ, 0xc0, !PT ;  /* 0x0000001017ff7812 */ /* 0x000fda00078ac0ff */
[----:B------:R-:W-:Y:S05]  /*285a0*/  WARPSYNC.COLLECTIVE R15, `(.L_x_875) ;  /* 0x000000000f087348 */ /* 0x000fea0003c00000 */
[----:B------:R0:W1:Y:S02]  /*285b0*/  SHFL.IDX P6, R14, R13, R12, R11 ;  /* 0x0000000c0d0e7389 */ /* 0x00006400000c000b */
[----:B01----:R-:W-:Y:S01]  /*285c0*/  ENDCOLLECTIVE ;  /* 0x000000000000791b */ /* 0x003fe20003800000 */
.L_x_875:
[C---:B------:R-:W-:Y:S01]  /*285d0*/  LOP3.LUT P4, RZ, R23.reuse, 0x8, RZ, 0xc0, !PT ;  /* 0x0000000817ff7812 */ /* 0x040fe2000788c0ff */
[----:B------:R-:W-:Y:S01]  /*285e0*/  ULDC.64 UR4, c[0x0][0x208] ;  /* 0x0000820000047ab9 */ /* 0x000fe20000000a00 */
[C---:B------:R-:W-:Y:S02]  /*285f0*/  LOP3.LUT P3, RZ, R23.reuse, 0x4, RZ, 0xc0, !PT ;  /* 0x0000000417ff7812 */ /* 0x040fe4000786c0ff */
[----:B------:R-:W-:Y:S02]  /*28600*/  LOP3.LUT P2, RZ, R23, 0x2, RZ, 0xc0, !PT ;  /* 0x0000000217ff7812 */ /* 0x000fe4000784c0ff */
[----:B------:R-:W-:Y:S01]  /*28610*/  MOV R13, R6 ;  /* 0x00000006000d7202 */ /* 0x000fe20000000f00 */
[----:B------:R-:W-:Y:S02]  /*28620*/  IMAD.MOV.U32 R12, RZ, RZ, 0x1 ;  /* 0x00000001ff0c7424 */ /* 0x000fe400078e00ff */
[----:B------:R-:W-:-:S05]  /*28630*/  IMAD.MOV.U32 R3, RZ, RZ, R14 ;  /* 0x000000ffff037224 */ /* 0x000fca00078e000e */
[----:B------:R-:W-:-:S04]  /*28640*/  @P0 LEA R3, P1, R36, R3, 0x1 ;  /* 0x0000000324030211 */ /* 0x000fc800078208ff */
[----:B------:R-:W-:Y:S02]  /*28650*/  @P0 IADD3.X R2, RZ, R2, RZ, P1, !PT ;  /* 0x00000002ff020210 */ /* 0x000fe40000ffe4ff */
[----:B------:R-:W-:Y:S02]  /*28660*/  ISETP.GE.AND P1, PT, R4, 0x11, PT ;  /* 0x000000110400780c */ /* 0x000fe40003f26270 */
[----:B------:R-:W-:-:S04]  /*28670*/  @P0 LOP3.LUT R3, R3, R2, RZ, 0x3c, !PT ;  /* 0x0000000203030212 */ /* 0x000fc800078e3cff */
[----:B------:R-:W-:-:S04]  /*28680*/  @P0 LOP3.LUT R2, R3, R2, RZ, 0x3c, !PT ;  /* 0x0000000203020212 */ /* 0x000fc800078e3cff */
[----:B------:R-:W-:-:S03]  /*28690*/  @P0 LOP3.LUT R3, R3, R2, RZ, 0x3c, !PT ;  /* 0x0000000203030212 */ /* 0x000fc600078e3cff */
[----:B------:R-:W-:Y:S02]  /*286a0*/  @P1 LEA R21, R7, R22, 0x1 ;  /* 0x0000001607151211 */ /* 0x000fe400078e08ff */
[----:B------:R-:W-:Y:S01]  /*286b0*/  @!PT LDS RZ, [RZ] ;  /* 0x00000000fffff984 */ /* 0x000fe20000000800 */
[----:B------:R-:W-:Y:S01]  /*286c0*/  @!PT LDS RZ, [RZ] ;  /* 0x00000000fffff984 */ /* 0x000fe20000000800 */
[----:B------:R-:W-:Y:S01]  /*286d0*/  @!PT LDS RZ, [RZ] ;  /* 0x00000000fffff984 */ /* 0x000fe20000000800 */
[----:B------:R0:W-:Y:S04]  /*286e0*/  @P0 LDGSTS.E.BYPASS.LTC128B.128 [R9+0x24400], desc[UR4][R2.64], !P5 ;  /* 0x2440000002090fae */ /* 0x0001e8000e901d44 */
[----:B------:R0:W-:Y:S04]  /*286f0*/  @P0 LDGSTS.E.BYPASS.LTC128B.128 [R9+0x26c00], desc[UR4][R2.64+0x80], !P4 ;  /* 0x26c0008002090fae */ /* 0x0001e8000e101d44 */
[----:B------:R0:W-:Y:S04]  /*28700*/  @P0 LDGSTS.E.BYPASS.LTC128B.128 [R9+0x29400], desc[UR4][R2.64+0x100], !P3 ;  /* 0x2940010002090fae */ /* 0x0001e8000d901d44 */
[----:B------:R0:W-:Y:S02]  /*28710*/  @P0 LDGSTS.E.BYPASS.LTC128B.128 [R9+0x2bc00], desc[UR4][R2.64+0x180], !P2 ;  /* 0x2bc0018002090fae */ /* 0x0001e4000d101d44 */
[----:B0-----:R-:W-:Y:S05]  /*28720*/  WARPSYNC.COLLECTIVE R15, `(.L_x_876) ;  /* 0x000000000f087348 */ /* 0x001fea0003c00000 */
[----:B------:R1:W2:Y:S02]  /*28730*/  SHFL.IDX P6, R14, R13, R12, R11 ;  /* 0x0000000c0d0e7389 */ /* 0x0002a400000c000b */
[----:B012---:R-:W-:Y:S01]  /*28740*/  ENDCOLLECTIVE ;  /* 0x000000000000791b */ /* 0x007fe20003800000 */
.L_x_876:
[----:B------:R-:W-:Y:S01]  /*28750*/  IMAD.MOV.U32 R13, RZ, RZ, R0 ;  /* 0x000000ffff0d7224 */ /* 0x000fe200078e0000 */
[----:B------:R-:W-:-:S07]  /*28760*/  MOV R8, R14 ;  /* 0x0000000e00087202 */ /* 0x000fce0000000f00 */
[----:B------:R-:W-:Y:S05]  /*28770*/  WARPSYNC.COLLECTIVE R15, `(.L_x_877) ;  /* 0x000000000f087348 */ /* 0x000fea0003c00000 */
[----:B------:R0:W1:Y:S02]  /*28780*/  SHFL.IDX P6, R14, R13, R12, R11 ;  /* 0x0000000c0d0e7389 */ /* 0x00006400000c000b */
[----:B01----:R-:W-:Y:S01]  /*28790*/  ENDCOLLECTIVE ;  /* 0x000000000000791b */ /* 0x003fe20003800000 */
.L_x_877:
[----:B------:R-:W-:Y:S01]  /*287a0*/  ULDC.64 UR4, c[0x0][0x208] ;  /* 0x0000820000047ab9 */ /* 0x000fe20000000a00 */
[----:B------:R-:W-:Y:S01]  /*287b0*/  IMAD.MOV.U32 R13, RZ, RZ, R6 ;  /* 0x000000ffff0d7224 */ /* 0x000fe200078e0006 */
[----:B------:R-:W-:Y:S02]  /*287c0*/  MOV R12, 0x2 ;  /* 0x00000002000c7802 */ /* 0x000fe40000000f00 */
[----:B------:R-:W-:-:S04]  /*287d0*/  MOV R2, R14 ;  /* 0x0000000e00027202 */ /* 0x000fc80000000f00 */
[----:B------:R-:W-:-:S05]  /*287e0*/  @P1 LEA R2, P0, R36, R2, 0x1 ;  /* 0x0000000224021211 */ /* 0x000fca00078008ff */
[----:B------:R-:W-:-:S05]  /*287f0*/  @P1 IMAD.X R3, RZ, RZ, R8, P0 ;  /* 0x000000ffff031224 */ /* 0x000fca00000e0608 */
[----:B------:R-:W-:Y:S01]  /*28800*/  @!PT LDS RZ, [RZ] ;  /* 0x00000000fffff984 */ /* 0x000fe20000000800 */
[----:B------:R-:W-:Y:S01]  /*28810*/  @!PT LDS RZ, [RZ] ;  /* 0x00000000fffff984 */ /* 0x000fe20000000800 */
[----:B------:R-:W-:Y:S01]  /*28820*/  @!PT LDS RZ, [RZ] ;  /* 0x00000000fffff984 */ /* 0x000fe20000000800 */
[----:B------:R0:W-:Y:S04]  /*28830*/  @P1 LDGSTS.E.BYPASS.LTC128B.128 [R21+0x24c00], desc[UR4][R2.64], !P5 ;  /* 0x24c0000002151fae */ /* 0x0001e8000e901d44 */
[----:B------:R0:W-:Y:S04]  /*28840*/  @P1 LDGSTS.E.BYPASS.LTC128B.128 [R21+0x27400], desc[UR4][R2.64+0x80], !P4 ;  /* 0x2740008002151fae */ /* 0x0001e8000e101d44 */
[----:B------:R0:W-:Y:S04]  /*28850*/  @P1 LDGSTS.E.BYPASS.LTC128B.128 [R21+0x29c00], desc[UR4][R2.64+0x100], !P3 ;  /* 0x29c0010002151fae */ /* 0x0001e8000d901d44 */
[----:B------:R0:W-:Y:S01]  /*28860*/  @P1 LDGSTS.E.BYPASS.LTC128B.128 [R21+0x2c400], desc[UR4][R2.64+0x180], !P2 ;  /* 0x2c40018002151fae */ /* 0x0001e2000d101d44 */
[----:B------:R-:W-:-:S13]  /*28870*/  ISETP.GE.AND P1, PT, R4, 0x21, PT ;  /* 0x000000210400780c */ /* 0x000fda0003f26270 */
[----:B0-----:R-:W-:Y:S05]  /*28880*/  WARPSYNC.COLLECTIVE R15, `(.L_x_878) ;  /* 0x000000000f087348 */ /* 0x001fea0003c00000 */
[----:B------:R1:W2:Y:S02]  /*28890*/  SHFL.IDX P6, R14, R13, R12, R11 ;  /* 0x0000000c0d0e7389 */ /* 0x0002a400000c000b */
[----:B012---:R-:W-:Y:S01]  /*288a0*/  ENDCOLLECTIVE ;  /* 0x000000000000791b */ /* 0x007fe20003800000 */
.L_x_878:
[----:B------:R-:W-:Y:S01]  /*288b0*/  @P1 IMAD R9, R7, 0x2, R22 ;  /* 0x0000000207091824 */ /* 0x000fe200078e0216 */
[----:B------:R-:W-:Y:S01]  /*288c0*/  MOV R13, R0 ;  /* 0x00000000000d7202 */ /* 0x000fe20000000f00 */
[----:B------:R-:W-:-:S07]  /*288d0*/  IMAD.MOV.U32 R8, RZ, RZ, R14 ;  /* 0x000000ffff087224 */ /* 0x000fce00078e000e */
[----:B------:R-:W-:Y:S05]  /*288e0*/  WARPSYNC.COLLECTIVE R15, `(.L_x_879) ;  /* 0x000000000f087348 */ /* 0x000fea0003c00000 */
[----:B------:R0:W1:Y:S02]  /*288f0*/  SHFL.IDX P6, R14, R13, R12, R11 ;  /* 0x0000000c0d0e7389 */ /* 0x00006400000c000b */
[----:B01----:R-:W-:Y:S01]  /*28900*/  ENDCOLLECTIVE ;  /* 0x000000000000791b */ /* 0x003fe20003800000 */
.L_x_879:
[----:B------:R-:W-:Y:S01]  /*28910*/  ULDC.64 UR4, c[0x0][0x208] ;  /* 0x0000820000047ab9 */ /* 0x000fe20000000a00 */
[----:B------:R-:W-:Y:S01]  /*28920*/  MOV R13, R6 ;  /* 0x00000006000d7202 */ /* 0x000fe20000000f00 */
[----:B------:R-:W-:Y:S02]  /*28930*/  IMAD.MOV.U32 R12, RZ, RZ, 0x3 ;  /* 0x00000003ff0c7424 */ /* 0x000fe400078e00ff */
[----:B------:R-:W-:-:S05]  /*28940*/  IMAD.MOV.U32 R2, RZ, RZ, R14 ;  /* 0x000000ffff027224 */ /* 0x000fca00078e000e */
[----:B------:R-:W-:-:S04]  /*28950*/  @P1 LEA R2, P0, R36, R2, 0x1 ;  /* 0x0000000224021211 */ /* 0x000fc800078008ff */
[----:B------:R-:W-:-:S05]  /*28960*/  @P1 IADD3.X R3, RZ, R8, RZ, P0, !PT ;  /* 0x00000008ff031210 */ /* 0x000fca00007fe4ff */
        /* <DEDUP_REMOVED lines=11> */
.L_x_880:
[----:B------:R-:W-:Y:S01]  /*28a20*/  @P1 LEA R21, R7, R22, 0x1 ;  /* 0x0000001607151211 */ /* 0x000fe200078e08ff */
[----:B------:R-:W-:Y:S01]  /*28a30*/  IMAD.MOV.U32 R13, RZ, RZ, R0 ;  /* 0x000000ffff0d7224 */ /* 0x000fe200078e0000 */
[----:B------:R-:W-:-:S07]  /*28a40*/  MOV R8, R14 ;  /* 0x0000000e00087202 */ /* 0x000fce0000000f00 */
[----:B------:R-:W-:Y:S05]  /*28a50*/  WARPSYNC.COLLECTIVE R15, `(.L_x_881) ;  /* 0x000000000f087348 */ /* 0x000fea0003c00000 */
[----:B------:R0:W1:Y:S02]  /*28a60*/  SHFL.IDX P6, R14, R13, R12, R11 ;  /* 0x0000000c0d0e7389 */ /* 0x00006400000c000b */
[----:B01----:R-:W-:Y:S01]  /*28a70*/  ENDCOLLECTIVE ;  /* 0x000000000000791b */ /* 0x003fe20003800000 */
.L_x_881:
        /* <DEDUP_REMOVED lines=16> */
.L_x_882:
[----:B------:R-:W-:Y:S01]  /*28b80*/  MOV R13, R0 ;  /* 0x00000000000d7202 */ /* 0x000fe20000000f00 */
[----:B------:R-:W-:-:S07]  /*28b90*/  IMAD.MOV.U32 R8, RZ, RZ, R14 ;  /* 0x000000ffff087224 */ /* 0x000fce00078e000e */
[----:B------:R-:W-:Y:S05]  /*28ba0*/  WARPSYNC.COLLECTIVE R15, `(.L_x_883) ;  /* 0x000000000f087348 */ /* 0x000fea0003c00000 */
[----:B------:R0:W1:Y:S02]  /*28bb0*/  SHFL.IDX P6, R14, R13, R12, R11 ;  /* 0x0000000c0d0e7389 */ /* 0x00006400000c000b */
[----:B01----:R-:W-:Y:S01]  /*28bc0*/  ENDCOLLECTIVE ;  /* 0x000000000000791b */ /* 0x003fe20003800000 */
.L_x_883:
[----:B------:R-:W-:Y:S01]  /*28bd0*/  IMAD.MOV.U32 R0, RZ, RZ, R14 ;  /* 0x000000ffff007224 */ /* 0x000fe200078e000e */
[----:B------:R-:W-:Y:S06]  /*28be0*/  BRA `(.L_x_884) ;  /* 0xffffffa800e07947 */ /* 0x000fec000383ffff */
.L_x_751:
[----:B------:R-:W-:Y:S01]  /*28bf0*/  MOV R13, R4 ;  /* 0x00000004000d7202 */ /* 0x000fe20000000f00 */
[----:B------:R-:W-:Y:S01]  /*28c00*/  IMAD.MOV.U32 R12, RZ, RZ, RZ ;  /* 0x000000ffff0c7224 */ /* 0x000fe200078e00ff */
[----:B------:R-:W-:Y:S01]  /*28c10*/  MOV R11, 0x181f ;  /* 0x0000181f000b7802 */ /* 0x000fe20000000f00 */
[----:B------:R-:W-:Y:S02]  /*28c20*/  IMAD.MOV.U32 R15, RZ, RZ, -0x1 ;  /* 0xffffffffff0f7424 */ /* 0x000fe400078e00ff */
[----:B-----5:R-:W-:Y:S02]  /*28c30*/  IMAD R6, R10, R8, RZ ;  /* 0x000000080a067224 */ /* 0x020fe400078e02ff */
[----:B------:R-:W-:-:S07]  /*28c40*/  IMAD.IADD R0, R9, 0x1, R0 ;  /* 0x0000000109007824 */ /* 0x000fce00078e0200 */
[----:B------:R-:W-:Y:S05]  /*28c50*/  WARPSYNC.COLLECTIVE R15, `(.L_x_885) ;  /* 0x000000000f087348 */ /* 0x000fea0003c00000 */
[----:B------:R0:W1:Y:S02]  /*28c60*/  SHFL.IDX P6, R14, R13, R12, R11 ;  /* 0x0000000c0d0e7389 */ /* 0x00006400000c000b */
[----:B01----:R-:W-:Y:S01]  /*28c70*/  ENDCOLLECTIVE ;  /* 0x000000000000791b */ /* 0x003fe20003800000 */
.L_x_885:
[----:B------:R-:W-:Y:S01]  /*28c80*/  ISETP.GE.AND P1, PT, R0, R6, PT ;  /* 0x000000060000720c */ /* 0x000fe20003f26270 */
[----:B------:R-:W-:Y:S01]  /*28c90*/  IMAD.MOV.U32 R13, RZ, RZ, R5 ;  /* 0x000000ffff0d7224 */ /* 0x000fe200078e0005 */
[----:B------:R-:W-:-:S11]  /*28ca0*/  MOV R2, R14 ;  /* 0x0000000e00027202 */ /* 0x000fd60000000f00 */
[----:B------:R-:W-:Y:S05]  /*28cb0*/  WARPSYNC.COLLECTIVE R15, `(.L_x_886) ;  /* 0x000000000f087348 */ /* 0x000fea0003c00000 */
[----:B------:R0:W1:Y:S02]  /*28cc0*/  SHFL.IDX P6, R14, R13, R12, R11 ;  /* 0x0000000c0d0e7389 */ /* 0x00006400000c000b */
[----:B01----:R-:W-:Y:S01]  /*28cd0*/  ENDCOLLECTIVE ;  /* 0x000000000000791b */ /* 0x003fe20003800000 */
.L_x_886:
[----:B------:R-:W-:Y:S01]  /*28ce0*/  ULDC.64 UR4, c[0x0][0x208] ;  /* 0x0000820000047ab9 */ /* 0x000fe20000000a00 */
[----:B------:R-:W-:Y:S01]  /*28cf0*/  IMAD.MOV.U32 R13, RZ, RZ, R4 ;  /* 0x000000ffff0d7224 */ /* 0x000fe200078e0004 */
[----:B------:R-:W-:Y:S02]  /*28d00*/  MOV R12, 0x1 ;  /* 0x00000001000c7802 */ /* 0x000fe40000000f00 */
[----:B------:R-:W-:-:S04]  /*28d10*/  MOV R3, R14 ;  /* 0x0000000e00037202 */ /* 0x000fc80000000f00 */
[----:B------:R-:W-:-:S04]  /*28d20*/  @!P1 LEA R7, P5, R36, R3, 0x1 ;  /* 0x0000000324079211 */ /* 0x000fc800078a08ff */
[----:B------:R-:W-:Y:S01]  /*28d30*/  @!P1 IADD3.X R3, RZ, R2, RZ, P5, !PT ;  /* 0x00000002ff039210 */ /* 0x000fe20002ffe4ff */
[----:B------:R-:W-:Y:S01]  /*28d40*/  @!P1 IMAD.MOV.U32 R2, RZ, RZ, R7 ;  /* 0x000000ffff029224 */ /* 0x000fe200078e0007 */
[----:B------:R-:W-:-:S04]  /*28d50*/  IADD3 R7, R0, 0x10, RZ ;  /* 0x0000001000077810 */ /* 0x000fc80007ffe0ff */
[----:B------:R-:W-:Y:S01]  /*28d60*/  @!PT LDS RZ, [RZ] ;  /* 0x00000000fffff984 */ /* 0x000fe20000000800 */
[----:B------:R-:W-:Y:S01]  /*28d70*/  @!PT LDS RZ, [RZ] ;  /* 0x00000000fffff984 */ /* 0x000fe20000000800 */
[----:B------:R-:W-:Y:S01]  /*28d80*/  @!PT LDS RZ, [RZ] ;  /* 0x00000000fffff984 */ /* 0x000fe20000000800 */
[----:B------:R0:W-:Y:S04]  /*28d90*/  @!P1 LDGSTS.E.BYPASS.LTC128B.128 [R37+0x14400], desc[UR4][R2.64], !P4 ;  /* 0x1440000002259fae */ /* 0x0001e8000e101d44 */
[----:B------:R0:W-:Y:S04]  /*28da0*/  @!P1 LDGSTS.E.BYPASS.LTC128B.128 [R37+0x18400], desc[UR4][R2.64+0x80], !P3 ;  /* 0x1840008002259fae */ /* 0x0001e8000d901d44 */
[----:B------:R0:W-:Y:S04]  /*28db0*/  @!P1 LDGSTS.E.BYPASS.LTC128B.128 [R37+0x1c400], desc[UR4][R2.64+0x100], !P2 ;  /* 0x1c40010002259fae */ /* 0x0001e8000d101d44 */
[----:B------:R0:W-:Y:S01]  /*28dc0*/  @!P1 LDGSTS.E.BYPASS.LTC128B.128 [R37+0x20400], desc[UR4][R2.64+0x180], !P0 ;  /* 0x2040018002259fae */ /* 0x0001e2000c101d44 */
[----:B------:R-:W-:-:S13]  /*28dd0*/  ISETP.GE.AND P1, PT, R7, R6, PT ;  /* 0x000000060700720c */ /* 0x000fda0003f26270 */
[----:B0-----:R-:W-:Y:S05]  /*28de0*/  WARPSYNC.COLLECTIVE R15, `(.L_x_887) ;  /* 0x000000000f087348 */ /* 0x001fea0003c00000 */
[----:B------:R1:W2:Y:S02]  /*28df0*/  SHFL.IDX P6, R14, R13, R12, R11 ;  /* 0x0000000c0d0e7389 */ /* 0x0002a400000c000b */
[----:B012---:R-:W-:Y:S01]  /*28e00*/  ENDCOLLECTIVE ;  /* 0x000000000000791b */ /* 0x007fe20003800000 */
.L_x_887:
[----:B------:R-:W-:Y:S01]  /*28e10*/  MOV R13, R5 ;  /* 0x00000005000d7202 */ /* 0x000fe20000000f00 */
[----:B------:R-:W-:-:S07]  /*28e20*/  IMAD.MOV.U32 R2, RZ, RZ, R14 ;  /* 0x000000ffff027224 */ /* 0x000fce00078e000e */
[----:B------:R-:W-:Y:S05]  /*28e30*/  WARPSYNC.COLLECTIVE R15, `(.L_x_888) ;  /* 0x000000000f087348 */ /* 0x000fea0003c00000 */
[----:B------:R0:W1:Y:S02]  /*28e40*/  SHFL.IDX P6, R14, R13, R12, R11 ;  /* 0x0000000c0d0e7389 */ /* 0x00006400000c000b */
[----:B01----:R-:W-:Y:S01]  /*28e50*/  ENDCOLLECTIVE ;  /* 0x000000000000791b */ /* 0x003fe20003800000 */
.L_x_888:
[----:B------:R-:W-:Y:S01]  /*28e60*/  ULDC.64 UR4, c[0x0][0x208] ;  /* 0x0000820000047ab9 */ /* 0x000fe20000000a00 */
[----:B------:R-:W-:Y:S01]  /*28e70*/  MOV R13, R4 ;  /* 0x00000004000d7202 */ /* 0x000fe20000000f00 */
[----:B------:R-:W-:Y:S02]  /*28e80*/  IMAD.MOV.U32 R12, RZ, RZ, 0x2 ;  /* 0x00000002ff0c7424 */ /* 0x000fe400078e00ff */
[----:B------:R-:W-:-:S05]  /*28e90*/  IMAD.MOV.U32 R3, RZ, RZ, R14 ;  /* 0x000000ffff037224 */ /* 0x000fca00078e000e */
[----:B------:R-:W-:-:S04]  /*28ea0*/  @!P1 LEA R7, P5, R36, R3, 0x1 ;  /* 0x0000000324079211 */ /* 0x000fc800078a08ff */
[----:B------:R-:W-:Y:S01]  /*28eb0*/  @!P1 IADD3.X R8, RZ, R2, RZ, P5, !PT ;  /* 0x00000002ff089210 */ /* 0x000fe20002ffe4ff */
[----:B------:R-:W-:Y:S02]  /*28ec0*/  @!P1 IMAD.MOV.U32 R2, RZ, RZ, R7 ;  /* 0x000000ffff029224 */ /* 0x000fe400078e0007 */
[----:B------:R-:W-:Y:S01]  /*28ed0*/  VIADD R7, R0, 0x20 ;  /* 0x0000002000077836 */ /* 0x000fe20000000000 */
[----:B------:R-:W-:-:S05]  /*28ee0*/  @!P1 MOV R3, R8 ;  /* 0x0000000800039202 */ /* 0x000fca0000000f00 */
        /* <DEDUP_REMOVED lines=11> */
.L_x_889:
[----:B------:R-:W-:Y:S01]  /*28fa0*/  IMAD.MOV.U32 R13, RZ, RZ, R5 ;  /* 0x000000ffff0d7224 */ /* 0x000fe200078e0005 */
[----:B------:R-:W-:-:S07]  /*28fb0*/  MOV R2, R14 ;  /* 0x0000000e00027202 */ /* 0x000fce0000000f00 */
[----:B------:R-:W-:Y:S05]  /*28fc0*/  WARPSYNC.COLLECTIVE R15, `(.L_x_890) ;  /* 0x000000000f087348 */ /* 0x000fea0003c00000 */
[----:B------:R0:W1:Y:S02]  /*28fd0*/  SHFL.IDX P6, R14, R13, R12, R11 ;  /* 0x0000000c0d0e7389 */ /* 0x00006400000c000b */
[----:B01----:R-:W-:Y:S01]  /*28fe0*/  ENDCOLLECTIVE ;  /* 0x000000000000791b */ /* 0x003fe20003800000 */
.L_x_890:
[----:B------:R-:W-:Y:S01]  /*28ff0*/  ULDC.64 UR4, c[0x0][0x208] ;  /* 0x0000820000047ab9 */ /* 0x000fe20000000a00 */
[----:B------:R-:W-:Y:S01]  /*29000*/  IMAD.MOV.U32 R13, RZ, RZ, R4 ;  /* 0x000000ffff0d7224 */ /* 0x000fe200078e0004 */
[----:B------:R-:W-:Y:S02]  /*29010*/  MOV R12, 0x3 ;  /* 0x00000003000c7802 */ /* 0x000fe40000000f00 */
[----:B------:R-:W-:-:S04]  /*29020*/  MOV R3, R14 ;  /* 0x0000000e00037202 */ /* 0x000fc80000000f00 */
[----:B------:R-:W-:-:S05]  /*29030*/  @!P1 LEA R7, P5, R36, R3, 0x1 ;  /* 0x0000000324079211 */ /* 0x000fca00078a08ff */
[----:B------:R-:W-:Y:S01]  /*29040*/  @!P1 IMAD.X R8, RZ, RZ, R2, P5 ;  /* 0x000000ffff089224 */ /* 0x000fe200028e0602 */
[----:B------:R-:W-:Y:S02]  /*29050*/  @!P1 MOV R2, R7 ;  /* 0x0000000700029202 */ /* 0x000fe40000000f00 */
[----:B------:R-:W-:Y:S01]  /*29060*/  IADD3 R7, R0, 0x30, RZ ;  /* 0x0000003000077810 */ /* 0x000fe20007ffe0ff */
[----:B------:R-:W-:-:S05]  /*29070*/  @!P1 IMAD.MOV.U32 R3, RZ, RZ, R8 ;  /* 0x000000ffff039224 */ /* 0x000fca00078e0008 */
        /* <DEDUP_REMOVED lines=11> */
.L_x_891:
[----:B------:R-:W-:Y:S01]  /*29130*/  MOV R13, R5 ;  /* 0x00000005000d7202 */ /* 0x000fe20000000f00 */
[----:B------:R-:W-:-:S07]  /*29140*/  IMAD.MOV.U32 R2, RZ, RZ, R14 ;  /* 0x000000ffff027224 */ /* 0x000fce00078e000e */
[----:B------:R-:W-:Y:S05]  /*29150*/  WARPSYNC.COLLECTIVE R15, `(.L_x_892) ;  /* 0x000000000f087348 */ /* 0x000fea0003c00000 */
[----:B------:R0:W1:Y:S02]  /*29160*/  SHFL.IDX P6, R14, R13, R12, R11 ;  /* 0x0000000c0d0e7389 */ /* 0x00006400000c000b */
[----:B01----:R-:W-:Y:S01]  /*29170*/  ENDCOLLECTIVE ;  /* 0x000000000000791b */ /* 0x003fe20003800000 */
.L_x_892:
        /* <DEDUP_REMOVED lines=20> */
.L_x_893:
[----:B------:R-:W-:Y:S01]  /*292c0*/  IMAD.MOV.U32 R13, RZ, RZ, R5 ;  /* 0x000000ffff0d7224 */ /* 0x000fe200078e0005 */
[----:B------:R-:W-:-:S07]  /*292d0*/  MOV R2, R14 ;  /* 0x0000000e00027202 */ /* 0x000fce0000000f00 */
[----:B------:R-:W-:Y:S05]  /*292e0*/  WARPSYNC.COLLECTIVE R15, `(.L_x_894) ;  /* 0x000000000f087348 */ /* 0x000fea0003c00000 */
[----:B------:R0:W1:Y:S02]  /*292f0*/  SHFL.IDX P6, R14, R13, R12, R11 ;  /* 0x0000000c0d0e7389 */ /* 0x00006400000c000b */
[----:B01----:R-:W-:Y:S01]  /*29300*/  ENDCOLLECTIVE ;  /* 0x000000000000791b */ /* 0x003fe20003800000 */
.L_x_894:
        /* <DEDUP_REMOVED lines=20> */
.L_x_895:
[----:B------:R-:W-:Y:S01]  /*29450*/  MOV R13, R5 ;  /* 0x00000005000d7202 */ /* 0x000fe20000000f00 */
[----:B------:R-:W-:-:S07]  /*29460*/  IMAD.MOV.U32 R2, RZ, RZ, R14 ;  /* 0x000000ffff027224 */ /* 0x000fce00078e000e */
[----:B------:R-:W-:Y:S05]  /*29470*/  WARPSYNC.COLLECTIVE R15, `(.L_x_896) ;  /* 0x000000000f087348 */ /* 0x000fea0003c00000 */
[----:B------:R0:W1:Y:S02]  /*29480*/  SHFL.IDX P6, R14, R13, R12, R11 ;  /* 0x0000000c0d0e7389 */ /* 0x00006400000c000b */
[----:B01----:R-:W-:Y:S01]  /*29490*/  ENDCOLLECTIVE ;  /* 0x000000000000791b */ /* 0x003fe20003800000 */
.L_x_896:
        /* <DEDUP_REMOVED lines=20> */
.L_x_897:
[----:B------:R-:W-:Y:S01]  /*295e0*/  IMAD.MOV.U32 R13, RZ, RZ, R5 ;  /* 0x000000ffff0d7224 */ /* 0x000fe200078e0005 */
[----:B------:R-:W-:-:S07]  /*295f0*/  MOV R2, R14 ;  /* 0x0000000e00027202 */ /* 0x000fce0000000f00 */
[----:B------:R-:W-:Y:S05]  /*29600*/  WARPSYNC.COLLECTIVE R15, `(.L_x_898) ;  /* 0x000000000f087348 */ /* 0x000fea0003c00000 */
[----:B------:R0:W1:Y:S02]  /*29610*/  SHFL.IDX P6, R14, R13, R12, R11 ;  /* 0x0000000c0d0e7389 */ /* 0x00006400000c000b */
[----:B01----:R-:W-:Y:S01]  /*29620*/  ENDCOLLECTIVE ;  /* 0x000000000000791b */ /* 0x003fe20003800000 */
.L_x_898:
[----:B------:R-:W-:Y:S01]  /*29630*/  ULDC.64 UR4, c[0x0][0x208] ;  /* 0x0000820000047ab9 */ /* 0x000fe20000000a00 */
[----:B------:R-:W-:Y:S01]  /*29640*/  MOV R13, R4 ;  /* 0x00000004000d7202 */ /* 0x000fe20000000f00 */
[----:B------:R-:W-:Y:S01]  /*29650*/  IMAD.MOV.U32 R12, RZ, RZ, 0x7 ;  /* 0x00000007ff0c7424 */ /* 0x000fe200078e00ff */
[----:B------:R-:W-:-:S04]  /*29660*/  MOV R3, R14 ;  /* 0x0000000e00037202 */ /* 0x000fc80000000f00 */
[----:B------:R-:W-:-:S05]  /*29670*/  @!P1 LEA R7, P5, R36, R3, 0x1 ;  /* 0x0000000324079211 */ /* 0x000fca00078a08ff */
[----:B------:R-:W-:Y:S01]  /*29680*/  @!P1 IMAD.X R8, RZ, RZ, R2, P5 ;  /* 0x000000ffff089224 */ /* 0x000fe200028e0602 */
[----:B------:R-:W-:-:S03]  /*29690*/  @!P1 MOV R2, R7 ;  /* 0x0000000700029202 */ /* 0x000fc60000000f00 */
[----:B------:R-:W-:-:S05]  /*296a0*/  @!P1 IMAD.MOV.U32 R3, RZ, RZ, R8 ;  /* 0x000000ffff039224 */ /* 0x000fca00078e0008 */
[----:B------:R-:W-:Y:S01]  /*296b0*/  @!PT LDS RZ, [RZ] ;  /* 0x00000000fffff984 */ /* 0x000fe20000000800 */
[----:B------:R-:W-:Y:S01]  /*296c0*/  @!PT LDS RZ, [RZ] ;  /* 0x00000000fffff984 */ /* 0x000fe20000000800 */
[----:B------:R-:W-:Y:S01]  /*296d0*/  @!PT LDS RZ, [RZ] ;  /* 0x00000000fffff984 */ /* 0x000fe20000000800 */
[----:B------:R0:W-:Y:S04]  /*296e0*/  @!P1 LDGSTS.E.BYPASS.LTC128B.128 [R37+0x17400], desc[UR4][R2.64], !P4 ;  /* 0x1740000002259fae */ /* 0x0001e8000e101d44 */
[----:B------:R0:W-:Y:S04]  /*296f0*/  @!P1 LDGSTS.E.BYPASS.LTC128B.128 [R37+0x1b400], desc[UR4][R2.64+0x80], !P3 ;  /* 0x1b40008002259fae */ /* 0x0001e8000d901d44 */
[----:B------:R0:W-:Y:S04]  /*29700*/  @!P1 LDGSTS.E.BYPASS.LTC128B.128 [R37+0x1f400], desc[UR4][R2.64+0x100], !P2 ;  /* 0x1f40010002259fae */ /* 0x0001e8000d101d44 */
[----:B------:R0:W-:Y:S02]  /*29710*/  @!P1 LDGSTS.E.BYPASS.LTC128B.128 [R37+0x23400], desc[UR4][R2.64+0x180], !P0 ;  /* 0x2340018002259fae */ /* 0x0001e4000c101d44 */
[----:B0-----:R-:W-:Y:S05]  /*29720*/  WARPSYNC.COLLECTIVE R15, `(.L_x_899) ;  /* 0x000000000f087348 */ /* 0x001fea0003c00000 */
[----:B------:R1:W2:Y:S02]  /*29730*/  SHFL.IDX P6, R14, R13, R12, R11 ;  /* 0x0000000c0d0e7389 */ /* 0x0002a400000c000b */
[----:B012---:R-:W-:Y:S01]  /*29740*/  ENDCOLLECTIVE ;  /* 0x000000000000791b */ /* 0x007fe20003800000 */
.L_x_899:
[----:B------:R-:W-:Y:S01]  /*29750*/  IMAD.MOV.U32 R13, RZ, RZ, R5 ;  /* 0x000000ffff0d7224 */ /* 0x000fe200078e0005 */
[----:B------:R-:W-:-:S07]  /*29760*/  MOV R7, R14 ;  /* 0x0000000e00077202 */ /* 0x000fce0000000f00 */
[----:B------:R-:W-:Y:S05]  /*29770*/  WARPSYNC.COLLECTIVE R15, `(.L_x_900) ;  /* 0x000000000f087348 */ /* 0x000fea0003c00000 */
[----:B------:R0:W1:Y:S02]  /*29780*/  SHFL.IDX P6, R14, R13, R12, R11 ;  /* 0x0000000c0d0e7389 */ /* 0x00006400000c000b */
[----:B01----:R-:W-:Y:S01]  /*29790*/  ENDCOLLECTIVE ;  /* 0x000000000000791b */ /* 0x003fe20003800000 */
.L_x_900:
[----:B------:R-:W-:Y:S05]  /*297a0*/  BRA `(.L_x_901) ;  /* 0xffffffac00507947 */ /* 0x000fea000383ffff */
.L_x_756:
[----:B0-----:R0:W2:Y:S02]  /*297b0*/  SYNCS.PHASECHK.TRANS64.TRYWAIT P0, [R22+URZ+0x38820], R3 ;  /* 0x03882003160075a7 */ /* 0x0010a4000800017f */
[----:B--2---:R-:W-:Y:S05]  /*297c0*/  @!P0 NANOSLEEP.SYNCS 0x989680 ;  /* 0x009896800000895d */ /* 0x004fea0003900000 */
[----:B------:R-:W2:Y:S02]  /*297d0*/  @!P0 SYNCS.PHASECHK.TRANS64 P0, [R22+URZ+0x38820], R3 ;  /* 0x03882003160085a7 */ /* 0x000ea4000800007f */
[----:B--2---:R-:W-:Y:S05]  /*297e0*/  @!P0 BRA `(.L_x_756) ;  /* 0xfffffffc00f08947 */ /* 0x004fea000383ffff */
[----:B------:R-:W-:Y:S05]  /*297f0*/  BRA `(.L_x_902) ;  /* 0xffffffac00c87947 */ /* 0x000fea000383ffff */
.L_x_761:
[----:B0-----:R0:W1:Y:S02]  /*29800*/  SYNCS.PHASECHK.TRANS64.TRYWAIT P0, [R6+URZ+0x38840], R3 ;  /* 0x03884003060075a7 */ /* 0x001064000800017f */
[----:B-1----:R-:W-:Y:S05]  /*29810*/  @!P0 NANOSLEEP.SYNCS 0x989680 ;  /* 0x009896800000895d */ /* 0x002fea0003900000 */
[----:B------:R-:W1:Y:S02]  /*29820*/  @!P0 SYNCS.PHASECHK.TRANS64 P0, [R6+URZ+0x38840], R3 ;  /* 0x03884003060085a7 */ /* 0x000e64000800007f */
[----:B-1----:R-:W-:Y:S05]  /*29830*/  @!P0 BRA `(.L_x_761) ;  /* 0xfffffffc00f08947 */ /* 0x002fea000383ffff */
[----:B------:R-:W-:Y:S05]  /*29840*/  BRA `(.L_x_903) ;  /* 0xffffffb000c07947 */ /* 0x000fea000383ffff */
.L_x_762:
        /* <DEDUP_REMOVED lines=8> */
.L_x_905:
[----:B------:R-:W-:Y:S05]  /*298d0*/  BSYNC B1 ;  /* 0x0000000000017941 */ /* 0x000fea0003800000 */
.L_x_904:
[----:B------:R-:W-:Y:S01]  /*298e0*/  IMAD.MOV.U32 R13, RZ, RZ, R8 ;  /* 0x000000ffff0d7224 */ /* 0x000fe200078e0008 */
[----:B------:R-:W-:Y:S01]  /*298f0*/  MOV R12, RZ ;  /* 0x000000ff000c7202 */ /* 0x000fe20000000f00 */
[----:B------:R-:W-:Y:S01]  /*29900*/  IMAD.MOV.U32 R11, RZ, RZ, 0x181f ;  /* 0x0000181fff0b7424 */ /* 0x000fe200078e00ff */
[----:B------:R-:W-:Y:S02]  /*29910*/  MOV R15, 0xffffffff ;  /* 0xffffffff000f7802 */ /* 0x000fe40000000f00 */
[----:B------:R-:W-:Y:S02]  /*29920*/  MOV R3, R14 ;  /* 0x0000000e00037202 */ /* 0x000fe40000000f00 */
[----:B------:R-:W-:-:S07]  /*29930*/  LOP3.LUT R23, R23, 0xfffffdff, RZ, 0xc0, !PT ;  /* 0xfffffdff17177812 */ /* 0x000fce00078ec0ff */
[----:B------:R-:W-:Y:S05]  /*29940*/  WARPSYNC.COLLECTIVE R15, `(.L_x_906) ;  /* 0x000000000f087348 */ /* 0x000fea0003c00000 */
[----:B------:R0:W1:Y:S02]  /*29950*/  SHFL.IDX P6, R14, R13, R12, R11 ;  /* 0x0000000c0d0e7389 */ /* 0x00006400000c000b */
[----:B01----:R-:W-:Y:S01]  /*29960*/  ENDCOLLECTIVE ;  /* 0x000000000000791b */ /* 0x003fe20003800000 */
.L_x_906:
[----:B------:R-:W-:Y:S01]  /*29970*/  SHF.L.U32 R0, R36, 0x1, RZ ;  /* 0x0000000124007819 */ /* 0x000fe200000006ff */
[----:B------:R-:W-:Y:S01]  /*29980*/  ULDC.64 UR4, c[0x0][0x208] ;  /* 0x0000820000047ab9 */ /* 0x000fe20000000a00 */
[----:B------:R-:W-:Y:S02]  /*29990*/  @P3 LOP3.LUT R23, R23, 0x200, RZ, 0xfc, !PT ;  /* 0x0000020017173812 */ /* 0x000fe400078efcff */
[----:B------:R-:W-:Y:S02]  /*299a0*/  LEA R9, R9, R22, 0x1 ;  /* 0x0000001609097211 */ /* 0x000fe400078e08ff */
[C---:B------:R-:W-:Y:S02]  /*299b0*/  LOP3.LUT P3, RZ, R23.reuse, 0x10, RZ, 0xc0, !PT ;  /* 0x0000001017ff7812 */ /* 0x040fe4000786c0ff */
[----:B------:R-:W-:-:S04]  /*299c0*/  LOP3.LUT R23, R23, 0xfffffeff, RZ, 0xc0, !PT ;  /* 0xfffffeff17177812 */ /* 0x000fc800078ec0ff */
[----:B------:R-:W-:Y:S01]  /*299d0*/  @P2 LOP3.LUT R23, R23, 0x100, RZ, 0xfc, !PT ;  /* 0x0000010017172812 */ /* 0x000fe200078efcff */
[----:B------:R-:W-:Y:S01]  /*299e0*/  IMAD.MOV.U32 R13, RZ, RZ, R10 ;  /* 0x000000ffff0d7224 */ /* 0x000fe200078e000a */
[----:B------:R-:W-:Y:S02]  /*299f0*/  MOV R12, 0x1 ;  /* 0x00000001000c7802 */ /* 0x000fe40000000f00 */
[C---:B------:R-:W-:Y:S02]  /*29a00*/  LOP3.LUT P2, RZ, R23.reuse, 0x8, RZ, 0xc0, !PT ;  /* 0x0000000817ff7812 */ /* 0x040fe4000784c0ff */
[----:B------:R-:W-:-:S04]  /*29a10*/  LOP3.LUT R23, R23, 0xffffff7f, RZ, 0xc0, !PT ;  /* 0xffffff7f17177812 */ /* 0x000fc800078ec0ff */
[----:B------:R-:W-:Y:S01]  /*29a20*/  @P1 LOP3.LUT R23, R23, 0x80, RZ, 0xfc, !PT ;  /* 0x0000008017171812 */ /* 0x000fe200078efcff */
[----:B------:R-:W-:-:S03]  /*29a30*/  IMAD.MOV.U32 R2, RZ, RZ, R14 ;  /* 0x000000ffff027224 */ /* 0x000fc600078e000e */
[----:B------:R-:W-:Y:S02]  /*29a40*/  LOP3.LUT P1, RZ, R23, 0x4, RZ, 0xc0, !PT ;  /* 0x0000000417ff7812 */ /* 0x000fe4000782c0ff */
[----:B------:R-:W-:-:S05]  /*29a50*/  IADD3 R2, P0, R2, R0, RZ ;  /* 0x0000000002027210 */ /* 0x000fca0007f1e0ff */
[----:B------:R-:W-:-:S05]  /*29a60*/  IMAD.X R3, RZ, RZ, R3, P0 ;  /* 0x000000ffff037224 */ /* 0x000fca00000e0603 */
[----:B------:R-:W-:Y:S01]  /*29a70*/  @!PT LDS RZ, [RZ] ;  /* 0x00000000fffff984 */ /* 0x000fe20000000800 */
[----:B------:R-:W-:Y:S01]  /*29a80*/  @!PT LDS RZ, [RZ] ;  /* 0x00000000fffff984 */ /* 0x000fe20000000800 */
[----:B------:R-:W-:Y:S01]  /*29a90*/  @!PT LDS RZ, [RZ] ;  /* 0x00000000fffff984 */ /* 0x000fe20000000800 */
[----:B------:R0:W-:Y:S04]  /*29aa0*/  LDGSTS.E.BYPASS.LTC128B.128 [R9+0x24400], desc[UR4][R2.64], !P3 ;  /* 0x2440000002097fae */ /* 0x0001e8000d901d44 */
[----:B------:R0:W-:Y:S04]  /*29ab0*/  LDGSTS.E.BYPASS.LTC128B.128 [R9+0x26c00], desc[UR4][R2.64+0x80], !P2 ;  /* 0x26c0008002097fae */ /* 0x0001e8000d101d44 */
[----:B------:R0:W-:Y:S04]  /*29ac0*/  LDGSTS.E.BYPASS.LTC128B.128 [R9+0x29400], desc[UR4][R2.64+0x100], !P1 ;  /* 0x2940010002097fae */ /* 0x0001e8000c901d44 */
[----:B------:R0:W-:Y:S02]  /*29ad0*/  LDGSTS.E.BYPASS.LTC128B.128 [R9+0x2bc00], desc[UR4][R2.64+0x180], !P5 ;  /* 0x2bc0018002097fae */ /* 0x0001e4000e901d44 */
[----:B0-----:R-:W-:Y:S05]  /*29ae0*/  WARPSYNC.COLLECTIVE R15, `(.L_x_907) ;  /* 0x000000000f087348 */ /* 0x001fea0003c00000 */
[----:B------:R1:W2:Y:S02]  /*29af0*/  SHFL.IDX P6, R14, R13, R12, R11 ;  /* 0x0000000c0d0e7389 */ /* 0x0002a400000c000b */
[----:B012---:R-:W-:Y:S01]  /*29b00*/  ENDCOLLECTIVE ;  /* 0x000000000000791b */ /* 0x007fe20003800000 */
.L_x_907:
[----:B------:R-:W-:Y:S01]  /*29b10*/  MOV R13, R8 ;  /* 0x00000008000d7202 */ /* 0x000fe20000000f00 */
[----:B------:R-:W-:-:S07]  /*29b20*/  IMAD.MOV.U32 R35, RZ, RZ, R14 ;  /* 0x000000ffff237224 */ /* 0x000fce00078e000e */
[----:B------:R-:W-:Y:S05]  /*29b30*/  WARPSYNC.COLLECTIVE R15, `(.L_x_908) ;  /* 0x000000000f087348 */ /* 0x000fea0003c00000 */
[----:B------:R0:W1:Y:S02]  /*29b40*/  SHFL.IDX P6, R14, R13, R12, R11 ;  /* 0x0000000c0d0e7389 */ /* 0x00006400000c000b */
[----:B01----:R-:W-:Y:S01]  /*29b50*/  ENDCOLLECTIVE ;  /* 0x000000000000791b */ /* 0x003fe20003800000 */
.L_x_908:
[----:B------:R-:W-:Y:S01]  /*29b60*/  ULDC.64 UR4, c[0x0][0x208] ;  /* 0x0000820000047ab9 */ /* 0x000fe20000000a00 */
[----:B------:R-:W-:Y:S01]  /*29b70*/  IMAD.MOV.U32 R13, RZ, RZ, R10 ;  /* 0x000000ffff0d7224 */ /* 0x000fe200078e000a */
[----:B------:R-:W-:Y:S01]  /*29b80*/  MOV R12, 0x2 ;  /* 0x00000002000c7802 */ /* 0x000fe20000000f00 */
[----:B------:R-:W-:-:S05]  /*29b90*/  IMAD.MOV.U32 R2, RZ, RZ, R14 ;  /* 0x000000ffff027224 */ /* 0x000fca00078e000e */
[----:B------:R-:W-:-:S04]  /*29ba0*/  IADD3 R2, P0, R2, R0, RZ ;  /* 0x0000000002027210 */ /* 0x000fc80007f1e0ff */
[----:B------:R-:W-:-:S05]  /*29bb0*/  IADD3.X R3, RZ, R35, RZ, P0, !PT ;  /* 0x00000023ff037210 */ /* 0x000fca00007fe4ff */
        /* <DEDUP_REMOVED lines=10> */
.L_x_909:
[----:B------:R-:W-:Y:S01]  /*29c60*/  MOV R13, R8 ;  /* 0x00000008000d7202 */ /* 0x000fe20000000f00 */
[----:B------:R-:W-:-:S07]  /*29c70*/  IMAD.MOV.U32 R35, RZ, RZ, R14 ;  /* 0x000000ffff237224 */ /* 0x000fce00078e000e */
[----:B------:R-:W-:Y:S05]  /*29c80*/  WARPSYNC.COLLECTIVE R15, `(.L_x_910) ;  /* 0x000000000f087348 */ /* 0x000fea0003c00000 */
[----:B------:R0:W1:Y:S02]  /*29c90*/  SHFL.IDX P6, R14, R13, R12, R11 ;  /* 0x0000000c0d0e7389 */ /* 0x00006400000c000b */
[----:B01----:R-:W-:Y:S01]  /*29ca0*/  ENDCOLLECTIVE ;  /* 0x000000000000791b */ /* 0x003fe20003800000 */
.L_x_910:
        /* <DEDUP_REMOVED lines=16> */
.L_x_911:
[----:B------:R-:W-:Y:S01]  /*29db0*/  MOV R13, R8 ;  /* 0x00000008000d7202 */ /* 0x000fe20000000f00 */
[----:B------:R-:W-:-:S07]  /*29dc0*/  IMAD.MOV.U32 R35, RZ, RZ, R14 ;  /* 0x000000ffff237224 */ /* 0x000fce00078e000e */
[----:B------:R-:W-:Y:S05]  /*29dd0*/  WARPSYNC.COLLECTIVE R15, `(.L_x_912) ;  /* 0x000000000f087348 */ /* 0x000fea0003c00000 */
[----:B------:R0:W1:Y:S02]  /*29de0*/  SHFL.IDX P6, R14, R13, R12, R11 ;  /* 0x0000000c0d0e7389 */ /* 0x00006400000c000b */
[----:B01----:R-:W-:Y:S01]  /*29df0*/  ENDCOLLECTIVE ;  /* 0x000000000000791b */ /* 0x003fe20003800000 */
.L_x_912:
        /* <DEDUP_REMOVED lines=9> */
[----:B------:R0:W-:Y:S01]  /*29e90*/  LDGSTS.E.BYPASS.LTC128B.128 [R9+0x25c00], desc[UR4][R2.64], !P3 ;  /* 0x25c0000002097fae */ /* 0x0001e2000d901d44 */
[----:B------:R-:W-:-:S03]  /*29ea0*/  LOP3.LUT P3, RZ, R23, 0x200, RZ, 0xc0, !PT ;  /* 0x0000020017ff7812 */ /* 0x000fc6000786c0ff */
[----:B------:R0:W-:Y:S01]  /*29eb0*/  LDGSTS.E.BYPASS.LTC128B.128 [R9+0x28400], desc[UR4][R2.64+0x80], !P2 ;  /* 0x2840008002097fae */ /* 0x0001e2000d101d44 */
[----:B------:R-:W-:-:S03]  /*29ec0*/  LOP3.LUT P2, RZ, R23, 0x100, RZ, 0xc0, !PT ;  /* 0x0000010017ff7812 */ /* 0x000fc6000784c0ff */
[----:B------:R0:W-:Y:S01]  /*29ed0*/  LDGSTS.E.BYPASS.LTC128B.128 [R9+0x2ac00], desc[UR4][R2.64+0x100], !P1 ;  /* 0x2ac0010002097fae */ /* 0x0001e2000c901d44 */
[----:B------:R-:W-:-:S03]  /*29ee0*/  LOP3.LUT P1, RZ, R23, 0x80, RZ, 0xc0, !PT ;  /* 0x0000008017ff7812 */ /* 0x000fc6000782c0ff */
[----:B------:R0:W-:Y:S10]  /*29ef0*/  LDGSTS.E.BYPASS.LTC128B.128 [R9+0x2d400], desc[UR4][R2.64+0x180], !P5 ;  /* 0x2d40018002097fae */ /* 0x0001f4000e901d44 */
[----:B0-----:R-:W-:Y:S05]  /*29f00*/  WARPSYNC.COLLECTIVE R15, `(.L_x_913) ;  /* 0x000000000f087348 */ /* 0x001fea0003c00000 */
[----:B------:R1:W2:Y:S02]  /*29f10*/  SHFL.IDX P6, R14, R13, R12, R11 ;  /* 0x0000000c0d0e7389 */ /* 0x0002a400000c000b */
[----:B012---:R-:W-:Y:S01]  /*29f20*/  ENDCOLLECTIVE ;  /* 0x000000000000791b */ /* 0x007fe20003800000 */
.L_x_913:
[----:B------:R-:W-:Y:S01]  /*29f30*/  MOV R13, R8 ;  /* 0x00000008000d7202 */ /* 0x000fe20000000f00 */
[----:B------:R-:W-:-:S07]  /*29f40*/  IMAD.MOV.U32 R35, RZ, RZ, R14 ;  /* 0x000000ffff237224 */ /* 0x000fce00078e000e */
[----:B------:R-:W-:Y:S05]  /*29f50*/  WARPSYNC.COLLECTIVE R15, `(.L_x_914) ;  /* 0x000000000f087348 */ /* 0x000fea0003c00000 */
[----:B------:R0:W1:Y:S02]  /*29f60*/  SHFL.IDX P6, R14, R13, R12, R11 ;  /* 0x0000000c0d0e7389 */ /* 0x00006400000c000b */
[----:B01----:R-:W-:Y:S01]  /*29f70*/  ENDCOLLECTIVE ;  /* 0x000000000000791b */ /* 0x003fe20003800000 */
.L_x_914:
[----:B------:R-:W-:Y:S01]  /*29f80*/  IMAD.MOV.U32 R2, RZ, RZ, R14 ;  /* 0x000000ffff027224 */ /* 0x000fe200078e000e */
[----:B------:R-:W-:Y:S06]  /*29f90*/  BRA `(.L_x_915) ;  /* 0xffffffb000087947 */ /* 0x000fec000383ffff */
.L_x_767:
[----:B-1----:R1:W2:Y:S02]  /*29fa0*/  SYNCS.PHASECHK.TRANS64.TRYWAIT P0, [R6+URZ+0x38860], R2 ;  /* 0x03886002060075a7 */ /* 0x0022a4000800017f */
[----:B--2---:R-:W-:Y:S05]  /*29fb0*/  @!P0 NANOSLEEP.SYNCS 0x989680 ;  /* 0x009896800000895d */ /* 0x004fea0003900000 */
[----:B------:R-:W2:Y:S02]  /*29fc0*/  @!P0 SYNCS.PHASECHK.TRANS64 P0, [R6+URZ+0x38860], R2 ;  /* 0x03886002060085a7 */ /* 0x000ea4000800007f */
[----:B--2---:R-:W-:Y:S05]  /*29fd0*/  @!P0 BRA `(.L_x_767) ;  /* 0xfffffffc00f08947 */ /* 0x004fea000383ffff */
[----:B------:R-:W-:Y:S05]  /*29fe0*/  BRA `(.L_x_916) ;  /* 0xffffffb000887947 */ /* 0x000fea000383ffff */
.L_x_768:
[----:B------:R-:W-:Y:S01]  /*29ff0*/  BSSY B1, `(.L_x_917) ;  /* 0x0000008000017945 */ /* 0x000fe20003800000 */
[----:B------:R-:W-:Y:S01]  /*2a000*/  MOV R13, R25 ;  /* 0x00000019000d7202 */ /* 0x000fe20000000f00 */
[----:B------:R-:W-:Y:S01]  /*2a010*/  IMAD.MOV.U32 R12, RZ, RZ, RZ ;  /* 0x000000ffff0c7224 */ /* 0x000fe200078e00ff */
[----:B------:R-:W-:Y:S01]  /*2a020*/  MOV R11, 0x181f ;  /* 0x0000181f000b7802 */ /* 0x000fe20000000f00 */
[----:B------:R-:W-:-:S07]  /*2a030*/  IMAD.MOV.U32 R15, RZ, RZ, -0x1 ;  /* 0xffffffffff0f7424 */ /* 0x000fce00078e00ff */
[----:B-1----:R-:W-:Y:S05]  /*2a040*/  WARPSYNC.COLLECTIVE R15, `(.L_x_918) ;  /* 0x000000000f087348 */ /* 0x002fea0003c00000 */
[----:B------:R0:W2:Y:S02]  /*2a050*/  SHFL.IDX P6, R14, R13, R12, R11 ;  /* 0x0000000c0d0e7389 */ /* 0x0000a400000c000b */
[----:B012---:R-:W-:Y:S01]  /*2a060*/  ENDCOLLECTIVE ;  /* 0x000000000000791b */ /* 0x007fe20003800000 */
.L_x_918:
[----:B------:R-:W-:Y:S05]  /*2a070*/  BSYNC B1 ;  /* 0x0000000000017941 */ /* 0x000fea0003800000 */
.L_x_917:
[----:B------:R-:W-:Y:S01]  /*2a080*/  IMAD.MOV.U32 R13, RZ, RZ, R24 ;  /* 0x000000ffff0d7224 */ /* 0x000fe200078e0018 */
[----:B------:R-:W-:Y:S01]  /*2a090*/  MOV R12, RZ ;  /* 0x000000ff000c7202 */ /* 0x000fe20000000f00 */
[----:B------:R-:W-:Y:S01]  /*2a0a0*/  IMAD.MOV.U32 R11, RZ, RZ, 0x181f ;  /* 0x0000181fff0b7424 */ /* 0x000fe200078e00ff */
[----:B------:R-:W-:Y:S01]  /*2a0b0*/  MOV R15, 0xffffffff ;  /* 0xffffffff000f7802 */ /* 0x000fe20000000f00 */
[----:B------:R-:W-:Y:S01]  /*2a0c0*/  IMAD R7, R7, 0x2, R22 ;  /* 0x0000000207077824 */ /* 0x000fe200078e0216 */
[----:B------:R-:W-:-:S07]  /*2a0d0*/  MOV R3, R14 ;  /* 0x0000000e00037202 */ /* 0x000fce0000000f00 */
[----:B------:R-:W-:Y:S05]  /*2a0e0*/  WARPSYNC.COLLECTIVE R15, `(.L_x_919) ;  /* 0x000000000f087348 */ /* 0x000fea0003c00000 */
[----:B------:R0:W1:Y:S02]  /*2a0f0*/  SHFL.IDX P6, R14, R13, R12, R11 ;  /* 0x0000000c0d0e7389 */ /* 0x00006400000c000b */
[----:B01----:R-:W-:Y:S01]  /*2a100*/  ENDCOLLECTIVE ;  /* 0x000000000000791b */ /* 0x003fe20003800000 */
.L_x_919:
[----:B------:R-:W-:Y:S01]  /*2a110*/  ULDC.64 UR4, c[0x0][0x208] ;  /* 0x0000820000047ab9 */ /* 0x000fe20000000a00 */
[----:B------:R-:W-:Y:S01]  /*2a120*/  MOV R13, R25 ;  /* 0x00000019000d7202 */ /* 0x000fe20000000f00 */
[----:B------:R-:W-:Y:S02]  /*2a130*/  IMAD.MOV.U32 R12, RZ, RZ, 0x1 ;  /* 0x00000001ff0c7424 */ /* 0x000fe400078e00ff */
[----:B------:R-:W-:-:S05]  /*2a140*/  IMAD.MOV.U32 R2, RZ, RZ, R14 ;  /* 0x000000ffff027224 */ /* 0x000fca00078e000e */
[----:B------:R-:W-:-:S04]  /*2a150*/  IADD3 R2, P0, R2, R0, RZ ;  /* 0x0000000002027210 */ /* 0x000fc80007f1e0ff */
[----:B------:R-:W-:Y:S02]  /*2a160*/  IADD3.X R3, RZ, R3, RZ, P0, !PT ;  /* 0x00000003ff037210 */ /* 0x000fe400007fe4ff */
        /* <DEDUP_REMOVED lines=10> */
[----:B------:R0:W-:Y:S02]  /*2a210*/  LDGSTS.E.BYPASS.LTC128B.128 [R7+0x7c00], desc[UR4][R2.64+0x180], !P0 ;  /* 0x07c0018002077fae */ /* 0x0001e4000c101d44 */
[----:B0-----:R-:W-:Y:S05]  /*2a220*/  WARPSYNC.COLLECTIVE R15, `(.L_x_920) ;  /* 0x000000000f087348 */ /* 0x001fea0003c00000 */
[----:B------:R1:W2:Y:S02]  /*2a230*/  SHFL.IDX P6, R14, R13, R12, R11 ;  /* 0x0000000c0d0e7389 */ /* 0x0002a400000c000b */
[----:B012---:R-:W-:Y:S01]  /*2a240*/  ENDCOLLECTIVE ;  /* 0x000000000000791b */ /* 0x007fe20003800000 */
.L_x_920:
[----:B------:R-:W-:Y:S01]  /*2a250*/  IMAD.MOV.U32 R13, RZ, RZ, R24 ;  /* 0x000000ffff0d7224 */ /* 0x000fe200078e0018 */
[----:B------:R-:W-:-:S07]  /*2a260*/  MOV R3, R14 ;  /* 0x0000000e00037202 */ /* 0x000fce0000000f00 */
[----:B------:R-:W-:Y:S05]  /*2a270*/  WARPSYNC.COLLECTIVE R15, `(.L_x_921) ;  /* 0x000000000f087348 */ /* 0x000fea0003c00000 */
[----:B------:R0:W1:Y:S02]  /*2a280*/  SHFL.IDX P6, R14, R13, R12, R11 ;  /* 0x0000000c0d0e7389 */ /* 0x00006400000c000b */
[----:B01----:R-:W-:Y:S01]  /*2a290*/  ENDCOLLECTIVE ;  /* 0x000000000000791b */ /* 0x003fe20003800000 */
.L_x_921:
[----:B------:R-:W-:Y:S01]  /*2a2a0*/  ULDC.64 UR4, c[0x0][0x208] ;  /* 0x0000820000047ab9 */ /* 0x000fe20000000a00 */
[----:B------:R-:W-:Y:S01]  /*2a2b0*/  MOV R13, R25 ;  /* 0x00000019000d7202 */ /* 0x000fe20000000f00 */
[----:B------:R-:W-:Y:S01]  /*2a2c0*/  IMAD.MOV.U32 R12, RZ, RZ, 0x2 ;  /* 0x00000002ff0c7424 */ /* 0x000fe200078e00ff */
[----:B------:R-:W-:-:S04]  /*2a2d0*/  MOV R2, R14 ;  /* 0x0000000e00027202 */ /* 0x000fc80000000f00 */
[----:B------:R-:W-:-:S05]  /*2a2e0*/  IADD3 R2, P0, R2, R0, RZ ;  /* 0x0000000002027210 */ /* 0x000fca0007f1e0ff */
        /* <DEDUP_REMOVED lines=15> */
.L_x_922:
[----:B------:R-:W-:Y:S01]  /*2a3e0*/  IMAD.MOV.U32 R13, RZ, RZ, R24 ;  /* 0x000000ffff0d7224 */ /* 0x000fe200078e0018 */
[----:B------:R-:W-:-:S07]  /*2a3f0*/  MOV R3, R14 ;  /* 0x0000000e00037202 */ /* 0x000fce0000000f00 */
[----:B------:R-:W-:Y:S05]  /*2a400*/  WARPSYNC.COLLECTIVE R15, `(.L_x_923) ;  /* 0x000000000f087348 */ /* 0x000fea0003c00000 */
[----:B------:R0:W1:Y:S02]  /*2a410*/  SHFL.IDX P6, R14, R13, R12, R11 ;  /* 0x0000000c0d0e7389 */ /* 0x00006400000c000b */
[----:B01----:R-:W-:Y:S01]  /*2a420*/  ENDCOLLECTIVE ;  /* 0x000000000000791b */ /* 0x003fe20003800000 */
.L_x_923:
        /* <DEDUP_REMOVED lines=20> */
.L_x_924:
[----:B------:R-:W-:Y:S01]  /*2a570*/  IMAD.MOV.U32 R13, RZ, RZ, R24 ;  /* 0x000000ffff0d7224 */ /* 0x000fe200078e0018 */
[----:B------:R-:W-:-:S07]  /*2a580*/  MOV R3, R14 ;  /* 0x0000000e00037202 */ /* 0x000fce0000000f00 */
[----:B------:R-:W-:Y:S05]  /*2a590*/  WARPSYNC.COLLECTIVE R15, `(.L_x_925) ;  /* 0x000000000f087348 */ /* 0x000fea0003c00000 */
[----:B------:R0:W1:Y:S02]  /*2a5a0*/  SHFL.IDX P6, R14, R13, R12, R11 ;  /* 0x0000000c0d0e7389 */ /* 0x00006400000c000b */
[----:B01----:R-:W-:Y:S01]  /*2a5b0*/  ENDCOLLECTIVE ;  /* 0x000000000000791b */ /* 0x003fe20003800000 */
.L_x_925:
        /* <DEDUP_REMOVED lines=20> */
.L_x_926:
[----:B------:R-:W-:Y:S01]  /*2a700*/  IMAD.MOV.U32 R13, RZ, RZ, R24 ;  /* 0x000000ffff0d7224 */ /* 0x000fe200078e0018 */
[----:B------:R-:W-:-:S07]  /*2a710*/  MOV R25, R14 ;  /* 0x0000000e00197202 */ /* 0x000fce0000000f00 */
[----:B------:R-:W-:Y:S05]  /*2a720*/  WARPSYNC.COLLECTIVE R15, `(.L_x_927) ;  /* 0x000000000f087348 */ /* 0x000fea0003c00000 */
[----:B------:R0:W1:Y:S02]  /*2a730*/  SHFL.IDX P6, R14, R13, R12, R11 ;  /* 0x0000000c0d0e7389 */ /* 0x00006400000c000b */
[----:B01----:R-:W-:Y:S01]  /*2a740*/  ENDCOLLECTIVE ;  /* 0x000000000000791b */ /* 0x003fe20003800000 */
.L_x_927:
[----:B------:R-:W-:Y:S01]  /*2a750*/  MOV R2, R14 ;  /* 0x0000000e00027202 */ /* 0x000fe20000000f00 */
[----:B------:R-:W-:Y:S06]  /*2a760*/  BRA `(.L_x_928) ;  /* 0xffffffac00a47947 */ /* 0x000fec000383ffff */
.L_x_776:
[----:B0-----:R0:W2:Y:S02]  /*2a770*/  SYNCS.PHASECHK.TRANS64.TRYWAIT P0, [R4+URZ+0x38860], R3 ;  /* 0x03886003040075a7 */ /* 0x0010a4000800017f */
[----:B--2---:R-:W-:Y:S05]  /*2a780*/  @!P0 NANOSLEEP.SYNCS 0x989680 ;  /* 0x009896800000895d */ /* 0x004fea0003900000 */
[----:B------:R-:W2:Y:S02]  /*2a790*/  @!P0 SYNCS.PHASECHK.TRANS64 P0, [R4+URZ+0x38860], R3 ;  /* 0x03886003040085a7 */ /* 0x000ea4000800007f */
[----:B--2---:R-:W-:Y:S05]  /*2a7a0*/  @!P0 BRA `(.L_x_776) ;  /* 0xfffffffc00f08947 */ /* 0x004fea000383ffff */
[----:B------:R-:W-:Y:S05]  /*2a7b0*/  BRA `(.L_x_929) ;  /* 0xffffffb000dc7947 */ /* 0x000fea000383ffff */
.L_x_777:
[----:B------:R-:W-:Y:S01]  /*2a7c0*/  BSSY B0, `(.L_x_930) ;  /* 0x0000008000007945 */ /* 0x000fe20003800000 */
[----:B------:R-:W-:Y:S01]  /*2a7d0*/  IMAD.MOV.U32 R13, RZ, RZ, R25 ;  /* 0x000000ffff0d7224 */ /* 0x000fe200078e0019 */
[----:B------:R-:W-:Y:S01]  /*2a7e0*/  MOV R12, RZ ;  /* 0x000000ff000c7202 */ /* 0x000fe20000000f00 */
[----:B------:R-:W-:Y:S01]  /*2a7f0*/  IMAD.MOV.U32 R11, RZ, RZ, 0x181f ;  /* 0x0000181fff0b7424 */ /* 0x000fe200078e00ff */
[----:B------:R-:W-:-:S07]  /*2a800*/  MOV R15, 0xffffffff ;  /* 0xffffffff000f7802 */ /* 0x000fce0000000f00 */
[----:B0-----:R-:W-:Y:S05]  /*2a810*/  WARPSYNC.COLLECTIVE R15, `(.L_x_931) ;  /* 0x000000000f087348 */ /* 0x001fea0003c00000 */
[----:B------:R1:W2:Y:S02]  /*2a820*/  SHFL.IDX P6, R14, R13, R12, R11 ;  /* 0x0000000c0d0e7389 */ /* 0x0002a400000c000b */
[----:B012---:R-:W-:Y:S01]  /*2a830*/  ENDCOLLECTIVE ;  /* 0x000000000000791b */ /* 0x007fe20003800000 */
.L_x_931:
[----:B------:R-:W-:Y:S05]  /*2a840*/  BSYNC B0 ;  /* 0x0000000000007941 */ /* 0x000fea0003800000 */
.L_x_930:
[----:B------:R-:W-:Y:S01]  /*2a850*/  MOV R13, R24 ;  /* 0x00000018000d7202 */ /* 0x000fe20000000f00 */
[----:B------:R-:W-:Y:S01]  /*2a860*/  IMAD.MOV.U32 R12, RZ, RZ, RZ ;  /* 0x000000ffff0c7224 */ /* 0x000fe200078e00ff */
[----:B------:R-:W-:Y:S01]  /*2a870*/  MOV R11, 0x181f ;  /* 0x0000181f000b7802 */ /* 0x000fe20000000f00 */
[----:B------:R-:W-:Y:S01]  /*2a880*/  IMAD.MOV.U32 R15, RZ, RZ, -0x1 ;  /* 0xffffffffff0f7424 */ /* 0x000fe200078e00ff */
[C---:B------:R-:W-:Y:S01]  /*2a890*/  SHF.L.U32 R8, R36.reuse, 0x1, RZ ;  /* 0x0000000124087819 */ /* 0x040fe200000006ff */
[----:B------:R-:W-:Y:S01]  /*2a8a0*/  IMAD.MOV.U32 R3, RZ, RZ, R14 ;  /* 0x000000ffff037224 */ /* 0x000fe200078e000e */
[----:B------:R-:W-:-:S07]  /*2a8b0*/  LOP3.LUT R0, R36, 0x40, RZ, 0xfc, !PT ;  /* 0x0000004024007812 */ /* 0x000fce00078efcff */
[----:B------:R-:W-:Y:S05]  /*2a8c0*/  WARPSYNC.COLLECTIVE R15, `(.L_x_932) ;  /* 0x000000000f087348 */ /* 0x000fea0003c00000 */
[----:B------:R0:W1:Y:S02]  /*2a8d0*/  SHFL.IDX P6, R14, R13, R12, R11 ;  /* 0x0000000c0d0e7389 */ /* 0x00006400000c000b */
[----:B01----:R-:W-:Y:S01]  /*2a8e0*/  ENDCOLLECTIVE ;  /* 0x000000000000791b */ /* 0x003fe20003800000 */
.L_x_932:
[----:B------:R-:W-:Y:S01]  /*2a8f0*/  ULDC UR4, c[0x0][0x2f4] ;  /* 0x0000bd0000047ab9 */ /* 0x000fe20000000800 */
[C---:B------:R-:W-:Y:S01]  /*2a900*/  LOP3.LUT R6, R36.reuse, 0x80, RZ, 0xfc, !PT ;  /* 0x0000008024067812 */ /* 0x040fe200078efcff */
[----:B------:R-:W-:Y:S01]  /*2a910*/  ULDC.64 UR6, c[0x0][0x208] ;  /* 0x0000820000067ab9 */ /* 0x000fe20000000a00 */
[----:B------:R-:W-:Y:S02]  /*2a920*/  ISETP.GE.AND P3, PT, R36, UR4, PT ;  /* 0x0000000424007c0c */ /* 0x000fe4000bf66270 */
[----:B------:R-:W-:Y:S02]  /*2a930*/  ISETP.GE.AND P2, PT, R0, UR4, PT ;  /* 0x0000000400007c0c */ /* 0x000fe4000bf46270 */
[----:B------:R-:W-:Y:S02]  /*2a940*/  ISETP.LT.OR P4, PT, R5, 0x1, P3 ;  /* 0x000000010500780c */ /* 0x000fe40001f81670 */
[----:B------:R-:W-:Y:S02]  /*2a950*/  LEA R0, R7, R22, 0x1 ;  /* 0x0000001607007211 */ /* 0x000fe400078e08ff */
[----:B------:R-:W-:-:S02]  /*2a960*/  ISETP.GE.AND P1, PT, R6, UR4, PT ;  /* 0x0000000406007c0c */ /* 0x000fc4000bf26270 */
[----:B------:R-:W-:Y:S01]  /*2a970*/  LOP3.LUT R6, R36, 0xc0, RZ, 0xfc, !PT ;  /* 0x000000c024067812 */ /* 0x000fe200078efcff */
[----:B------:R-:W-:Y:S01]  /*2a980*/  IMAD.MOV.U32 R13, RZ, RZ, R25 ;  /* 0x000000ffff0d7224 */ /* 0x000fe200078e0019 */
[----:B------:R-:W-:Y:S02]  /*2a990*/  MOV R12, 0x1 ;  /* 0x00000001000c7802 */ /* 0x000fe40000000f00 */
        /* <DEDUP_REMOVED lines=9> */
[----:B------:R-:W-:-:S04]  /*2aa30*/  ISETP.GE.AND P0, PT, R6, UR4, PT ;  /* 0x0000000406007c0c */ /* 0x000fc8000bf06270 */
[----:B------:R0:W-:Y:S01]  /*2aa40*/  LDGSTS.E.BYPASS.LTC128B.128 [R0+0x5400], desc[UR6][R2.64+0x100], !P4 ;  /* 0x0540010002007fae */ /* 0x0001e2000e101d46 */
[----:B------:R-:W-:-:S13]  /*2aa50*/  ISETP.LT.OR P4, PT, R5, 0x1, P0 ;  /* 0x000000010500780c */ /* 0x000fda0000781670 */
[----:B------:R0:W-:Y:S02]  /*2aa60*/  LDGSTS.E.BYPASS.LTC128B.128 [R0+0x7c00], desc[UR6][R2.64+0x180], !P4 ;  /* 0x07c0018002007fae */ /* 0x0001e4000e101d46 */
[----:B0-----:R-:W-:Y:S05]  /*2aa70*/  WARPSYNC.COLLECTIVE R15, `(.L_x_933) ;  /* 0x000000000f087348 */ /* 0x001fea0003c00000 */
[----:B------:R1:W2:Y:S02]  /*2aa80*/  SHFL.IDX P6, R14, R13, R12, R11 ;  /* 0x0000000c0d0e7389 */ /* 0x0002a400000c000b */
[----:B012---:R-:W-:Y:S01]  /*2aa90*/  ENDCOLLECTIVE ;  /* 0x000000000000791b */ /* 0x007fe20003800000 */
.L_x_933:
[----:B------:R-:W-:Y:S01]  /*2aaa0*/  MOV R13, R24 ;  /* 0x00000018000d7202 */ /* 0x000fe20000000f00 */
[----:B------:R-:W-:-:S07]  /*2aab0*/  IMAD.MOV.U32 R3, RZ, RZ, R14 ;  /* 0x000000ffff037224 */ /* 0x000fce00078e000e */
[----:B------:R-:W-:Y:S05]  /*2aac0*/  WARPSYNC.COLLECTIVE R15, `(.L_x_934) ;  /* 0x000000000f087348 */ /* 0x000fea0003c00000 */
[----:B------:R0:W1:Y:S02]  /*2aad0*/  SHFL.IDX P6, R14, R13, R12, R11 ;  /* 0x0000000c0d0e7389 */ /* 0x00006400000c000b */
[----:B01----:R-:W-:Y:S01]  /*2aae0*/  ENDCOLLECTIVE ;  /* 0x000000000000791b */ /* 0x003fe20003800000 */
.L_x_934:
[----:B------:R-:W-:Y:S01]  /*2aaf0*/  ULDC.64 UR4, c[0x0][0x208] ;  /* 0x0000820000047ab9 */ /* 0x000fe20000000a00 */
[----:B------:R-:W-:Y:S01]  /*2ab00*/  MOV R13, R25 ;  /* 0x00000019000d7202 */ /* 0x000fe20000000f00 */
[----:B------:R-:W-:Y:S01]  /*2ab10*/  IMAD.MOV.U32 R12, RZ, RZ, 0x2 ;  /* 0x00000002ff0c7424 */ /* 0x000fe200078e00ff */
        /* <DEDUP_REMOVED lines=16> */
.L_x_935:
[----:B------:R-:W-:Y:S01]  /*2ac20*/  IMAD.MOV.U32 R13, RZ, RZ, R24 ;  /* 0x000000ffff0d7224 */ /* 0x000fe200078e0018 */
[----:B------:R-:W-:-:S07]  /*2ac30*/  MOV R7, R14 ;  /* 0x0000000e00077202 */ /* 0x000fce0000000f00 */
[----:B------:R-:W-:Y:S05]  /*2ac40*/  WARPSYNC.COLLECTIVE R15, `(.L_x_936) ;  /* 0x000000000f087348 */ /* 0x000fea0003c00000 */
[----:B------:R0:W1:Y:S02]  /*2ac50*/  SHFL.IDX P6, R14, R13, R12, R11 ;  /* 0x0000000c0d0e7389 */ /* 0x00006400000c000b */
[----:B01----:R-:W-:Y:S01]  /*2ac60*/  ENDCOLLECTIVE ;  /* 0x000000000000791b */ /* 0x003fe20003800000 */
.L_x_936:
[----:B------:R-:W-:Y:S01]  /*2ac70*/  ULDC.64 UR4, c[0x0][0x208] ;  /* 0x0000820000047ab9 */ /* 0x000fe20000000a00 */
[----:B------:R-:W-:Y:S01]  /*2ac80*/  IMAD.MOV.U32 R13, RZ, RZ, R25 ;  /* 0x000000ffff0d7224 */ /* 0x000fe200078e0019 */
[----:B------:R-:W-:Y:S02]  /*2ac90*/  MOV R12, 0x3 ;  /* 0x00000003000c7802 */ /* 0x000fe40000000f00 */
        /* <DEDUP_REMOVED lines=16> */
.L_x_937:
[----:B------:R-:W-:Y:S01]  /*2ada0*/  MOV R13, R24 ;  /* 0x00000018000d7202 */ /* 0x000fe20000000f00 */
[----:B------:R-:W-:-:S07]  /*2adb0*/  IMAD.MOV.U32 R3, RZ, RZ, R14 ;  /* 0x000000ffff037224 */ /* 0x000fce00078e000e */
[----:B------:R-:W-:Y:S05]  /*2adc0*/  WARPSYNC.COLLECTIVE R15, `(.L_x_938) ;  /* 0x000000000f087348 */ /* 0x000fea0003c00000 */
[----:B------:R0:W1:Y:S02]  /*2add0*/  SHFL.IDX P6, R14, R13, R12, R11 ;  /* 0x0000000c0d0e7389 */ /* 0x00006400000c000b */
[----:B01----:R-:W-:Y:S01]  /*2ade0*/  ENDCOLLECTIVE ;  /* 0x000000000000791b */ /* 0x003fe20003800000 */
.L_x_938:
        /* <DEDUP_REMOVED lines=19> */
.L_x_939:
[----:B------:R-:W-:Y:S01]  /*2af20*/  IMAD.MOV.U32 R13, RZ, RZ, R24 ;  /* 0x000000ffff0d7224 */ /* 0x000fe200078e0018 */
[----:B------:R-:W-:-:S07]  /*2af30*/  MOV R25, R14 ;  /* 0x0000000e00197202 */ /* 0x000fce0000000f00 */
[----:B------:R-:W-:Y:S05]  /*2af40*/  WARPSYNC.COLLECTIVE R15, `(.L_x_940) ;  /* 0x000000000f087348 */ /* 0x000fea0003c00000 */
[----:B------:R0:W1:Y:S02]  /*2af50*/  SHFL.IDX P6, R14, R13, R12, R11 ;  /* 0x0000000c0d0e7389 */ /* 0x00006400000c000b */
[----:B01----:R-:W-:Y:S01]  /*2af60*/  ENDCOLLECTIVE ;  /* 0x000000000000791b */ /* 0x003fe20003800000 */
.L_x_940:
[----:B------:R-:W-:Y:S05]  /*2af70*/  BRA `(.L_x_941) ;  /* 0xffffffb000007947 */ /* 0x000fea000383ffff */
.L_x_782:
[----:B------:R-:W-:Y:S01]  /*2af80*/  BSSY B0, `(.L_x_942) ;  /* 0x0000008000007945 */ /* 0x000fe20003800000 */
[----:B------:R-:W-:Y:S01]  /*2af90*/  MOV R13, R16 ;  /* 0x00000010000d7202 */ /* 0x000fe20000000f00 */
[----:B------:R-:W-:Y:S01]  /*2afa0*/  IMAD.MOV.U32 R12, RZ, RZ, RZ ;  /* 0x000000ffff0c7224 */ /* 0x000fe200078e00ff */
[----:B------:R-:W-:Y:S01]  /*2afb0*/  MOV R11, 0x1f ;  /* 0x0000001f000b7802 */ /* 0x000fe20000000f00 */
[----:B------:R-:W-:-:S07]  /*2afc0*/  IMAD.MOV.U32 R15, RZ, RZ, -0x1 ;  /* 0xffffffffff0f7424 */ /* 0x000fce00078e00ff */
[----:B0-----:R-:W-:Y:S05]  /*2afd0*/  WARPSYNC.COLLECTIVE R15, `(.L_x_943) ;  /* 0x000000000f087348 */ /* 0x001fea0003c00000 */
[----:B------:R1:W2:Y:S02]  /*2afe0*/  SHFL.IDX P6, R14, R13, R12, R11 ;  /* 0x0000000c0d0e7389 */ /* 0x0002a400000c000b */
[----:B012---:R-:W-:Y:S01]  /*2aff0*/  ENDCOLLECTIVE ;  /* 0x000000000000791b */ /* 0x007fe20003800000 */
.L_x_943:
[----:B------:R-:W-:Y:S05]  /*2b000*/  BSYNC B0 ;  /* 0x0000000000007941 */ /* 0x000fea0003800000 */
.L_x_942:
[----:B------:R-:W-:Y:S01]  /*2b010*/  IMAD.MOV.U32 R13, RZ, RZ, R16 ;  /* 0x000000ffff0d7224 */ /* 0x000fe200078e0010 */
[----:B------:R-:W-:Y:S01]  /*2b020*/  MOV R12, 0x1 ;  /* 0x00000001000c7802 */ /* 0x000fe20000000f00 */
[----:B------:R-:W-:Y:S01]  /*2b030*/  IMAD.MOV.U32 R11, RZ, RZ, 0x1f ;  /* 0x0000001fff0b7424 */ /* 0x000fe200078e00ff */
[----:B------:R-:W-:Y:S02]  /*2b040*/  MOV R15, 0xffffffff ;  /* 0xffffffff000f7802 */ /* 0x000fe40000000f00 */
[----:B------:R-:W-:Y:S02]  /*2b050*/  MOV R5, R14 ;  /* 0x0000000e00057202 */ /* 0x000fe40000000f00 */
[----:B------:R-:W-:-:S07]  /*2b060*/  IADD3 R7, R19, R8, RZ ;  /* 0x0000000813077210 */ /* 0x000fce0007ffe0ff */
[----:B------:R-:W-:Y:S05]  /*2b070*/  WARPSYNC.COLLECTIVE R15, `(.L_x_944) ;  /* 0x000000000f087348 */ /* 0x000fea0003c00000 */
[----:B------:R0:W1:Y:S02]  /*2b080*/  SHFL.IDX P6, R14, R13, R12, R11 ;  /* 0x0000000c0d0e7389 */ /* 0x00006400000c000b */
[----:B01----:R-:W-:Y:S01]  /*2b090*/  ENDCOLLECTIVE ;  /* 0x000000000000791b */ /* 0x003fe20003800000 */
.L_x_944:
[----:B------:R-:W-:Y:S01]  /*2b0a0*/  ULDC UR4, c[0x0][0xc3c] ;  /* 0x00030f0000047ab9 */ /* 0x000fe20000000800 */
[----:B------:R-:W-:Y:S01]  /*2b0b0*/  ULDC.64 UR6, c[0x0][0x208] ;  /* 0x0000820000067ab9 */ /* 0x000fe20000000a00 */
[----:B------:R-:W-:-:S13]  /*2b0c0*/  ISETP.GE.OR P1, PT, R7, UR4, !P0 ;  /* 0x0000000407007c0c */ /* 0x000fda000c726670 */
[----:B------:R-:W0:Y:S01]  /*2b0d0*/  @!P1 LDC.64 R2, c[0x0][0xc80] ;  /* 0x00032000ff029b82 */ /* 0x000e220000000a00 */
[----:B------:R-:W-:Y:S01]  /*2b0e0*/  IMAD.MOV.U32 R4, RZ, RZ, RZ ;  /* 0x000000ffff047224 */ /* 0x000fe200078e00ff */
[----:B------:R-:W-:Y:S01]  /*2b0f0*/  MOV R11, RZ ;  /* 0x000000ff000b7202 */ /* 0x000fe20000000f00 */
        /* <DEDUP_REMOVED lines=13> */
.L_x_945:
[----:B------:R-:W-:Y:S01]  /*2b1d0*/  IMAD.MOV.U32 R12, RZ, RZ, 0x2 ;  /* 0x00000002ff0c7424 */ /* 0x000fe200078e00ff */
[----:B------:R-:W-:-:S05]  /*2b1e0*/  SEL R7, R14, RZ, P1 ;  /* 0x000000ff0e077207 */ /* 0x000fca0000800000 */
[----:B------:R-:W-:-:S05]  /*2b1f0*/  IMAD.IADD R6, R4, 0x1, R7 ;  /* 0x0000000104067824 */ /* 0x000fca00078e0207 */
[----:B------:R-:W-:-:S07]  /*2b200*/  MOV R13, R6 ;  /* 0x00000006000d7202 */ /* 0x000fce0000000f00 */
[----:B------:R-:W-:Y:S05]  /*2b210*/  WARPSYNC.COLLECTIVE R15, `(.L_x_946) ;  /* 0x000000000f087348 */ /* 0x000fea0003c00000 */
[----:B------:R0:W1:Y:S02]  /*2b220*/  SHFL.UP P6, R14, R13, R12, R11 ;  /* 0x0400000c0d0e7389 */ /* 0x00006400000c000b */
[----:B01----:R-:W-:Y:S01]  /*2b230*/  ENDCOLLECTIVE ;  /* 0x000000000000791b */ /* 0x003fe20003800000 */
.L_x_946:
[----:B------:R-:W-:Y:S02]  /*2b240*/  MOV R12, 0x4 ;  /* 0x00000004000c7802 */ /* 0x000fe40000000f00 */
[----:B------:R-:W-:-:S04]  /*2b250*/  SEL R7, R14, RZ, P2 ;  /* 0x000000ff0e077207 */ /* 0x000fc80001000000 */
[----:B------:R-:W-:-:S05]  /*2b260*/  IADD3 R7, R6, R7, RZ ;  /* 0x0000000706077210 */ /* 0x000fca0007ffe0ff */
[----:B------:R-:W-:-:S07]  /*2b270*/  IMAD.MOV.U32 R13, RZ, RZ, R7 ;  /* 0x000000ffff0d7224 */ /* 0x000fce00078e0007 */
[----:B------:R-:W-:Y:S05]  /*2b280*/  WARPSYNC.COLLECTIVE R15, `(.L_x_947) ;  /* 0x000000000f087348 */ /* 0x000fea0003c00000 */
[----:B------:R0:W1:Y:S02]  /*2b290*/  SHFL.UP P6, R14, R13, R12, R11 ;  /* 0x0400000c0d0e7389 */ /* 0x00006400000c000b */
[----:B01----:R-:W-:Y:S01]  /*2b2a0*/  ENDCOLLECTIVE ;  /* 0x000000000000791b */ /* 0x003fe20003800000 */
.L_x_947:
[----:B------:R-:W-:Y:S01]  /*2b2b0*/  IMAD.MOV.U32 R12, RZ, RZ, 0x8 ;  /* 0x00000008ff0c7424 */ /* 0x000fe200078e00ff */
[----:B------:R-:W-:-:S05]  /*2b2c0*/  SEL R2, R14, RZ, P3 ;  /* 0x000000ff0e027207 */ /* 0x000fca0001800000 */
[----:B------:R-:W-:-:S05]  /*2b2d0*/  IMAD.IADD R2, R7, 0x1, R2 ;  /* 0x0000000107027824 */ /* 0x000fca00078e0202 */
[----:B------:R-:W-:-:S07]  /*2b2e0*/  MOV R13, R2 ;  /* 0x00000002000d7202 */ /* 0x000fce0000000f00 */
[----:B------:R-:W-:Y:S05]  /*2b2f0*/  WARPSYNC.COLLECTIVE R15, `(.L_x_948) ;  /* 0x000000000f087348 */ /* 0x000fea0003c00000 */
[----:B------:R0:W1:Y:S02]  /*2b300*/  SHFL.UP P6, R14, R13, R12, R11 ;  /* 0x0400000c0d0e7389 */ /* 0x00006400000c000b */
[----:B01----:R-:W-:Y:S01]  /*2b310*/  ENDCOLLECTIVE ;  /* 0x000000000000791b */ /* 0x003fe20003800000 */
.L_x_948:
[----:B------:R-:W-:Y:S02]  /*2b320*/  MOV R12, 0x10 ;  /* 0x00000010000c7802 */ /* 0x000fe40000000f00 */
[----:B------:R-:W-:-:S04]  /*2b330*/  SEL R3, R14, RZ, P4 ;  /* 0x000000ff0e037207 */ /* 0x000fc80002000000 */
[----:B------:R-:W-:-:S05]  /*2b340*/  IADD3 R3, R2, R3, RZ ;  /* 0x0000000302037210 */ /* 0x000fca0007ffe0ff */
[----:B------:R-:W-:-:S07]  /*2b350*/  IMAD.MOV.U32 R13, RZ, RZ, R3 ;  /* 0x000000ffff0d7224 */ /* 0x000fce00078e0003 */
[----:B------:R-:W-:Y:S05]  /*2b360*/  WARPSYNC.COLLECTIVE R15, `(.L_x_949) ;  /* 0x000000000f087348 */ /* 0x000fea0003c00000 */
[----:B------:R0:W1:Y:S02]  /*2b370*/  SHFL.UP P6, R14, R13, R12, R11 ;  /* 0x0400000c0d0e7389 */ /* 0x00006400000c000b */
[----:B01----:R-:W-:Y:S01]  /*2b380*/  ENDCOLLECTIVE ;  /* 0x000000000000791b */ /* 0x003fe20003800000 */
.L_x_949:
[----:B------:R-:W-:Y:S01]  /*2b390*/  IMAD.MOV.U32 R12, RZ, RZ, 0x1f ;  /* 0x0000001fff0c7424 */ /* 0x000fe200078e00ff */
[----:B------:R-:W-:Y:S02]  /*2b3a0*/  MOV R11, 0x1f ;  /* 0x0000001f000b7802 */ /* 0x000fe40000000f00 */
[----:B------:R-:W-:-:S05]  /*2b3b0*/  SEL R2, R14, RZ, P5 ;  /* 0x000000ff0e027207 */ /* 0x000fca0002800000 */
[----:B------:R-:W-:-:S05]  /*2b3c0*/  IMAD.IADD R2, R3, 0x1, R2 ;  /* 0x0000000103027824 */ /* 0x000fca00078e0202 */
[----:B------:R-:W-:-:S07]  /*2b3d0*/  MOV R13, R2 ;  /* 0x00000002000d7202 */ /* 0x000fce0000000f00 */
[----:B------:R-:W-:Y:S05]  /*2b3e0*/  WARPSYNC.COLLECTIVE R15, `(.L_x_950) ;  /* 0x000000000f087348 */ /* 0x000fea0003c00000 */
[----:B------:R0:W1:Y:S02]  /*2b3f0*/  SHFL.IDX P6, R14, R13, R12, R11 ;  /* 0x0000000c0d0e7389 */ /* 0x00006400000c000b */
[----:B01----:R-:W-:Y:S01]  /*2b400*/  ENDCOLLECTIVE ;  /* 0x000000000000791b */ /* 0x003fe20003800000 */
.L_x_950:
[----:B------:R-:W-:Y:S05]  /*2b410*/  BRA `(.L_x_951) ;  /* 0xffffffb000207947 */ /* 0x000fea000383ffff */
.L_x_787:
[----:B------:R-:W-:Y:S01]  /*2b420*/  BSSY B0, `(.L_x_952) ;  /* 0x0000008000007945 */ /* 0x000fe20003800000 */
[----:B-----5:R-:W-:Y:S01]  /*2b430*/  IMAD.MOV.U32 R13, RZ, RZ, R4 ;  /* 0x000000ffff0d7224 */ /* 0x020fe200078e0004 */
[----:B------:R-:W-:Y:S01]  /*2b440*/  MOV R12, 0x1 ;  /* 0x00000001000c7802 */ /* 0x000fe20000000f00 */
[----:B------:R-:W-:Y:S01]  /*2b450*/  IMAD.MOV.U32 R11, RZ, RZ, RZ ;  /* 0x000000ffff0b7224 */ /* 0x000fe200078e00ff */
[----:B------:R-:W-:-:S07]  /*2b460*/  MOV R15, 0xffffffff ;  /* 0xffffffff000f7802 */ /* 0x000fce0000000f00 */
[----:B0-----:R-:W-:Y:S05]  /*2b470*/  WARPSYNC.COLLECTIVE R15, `(.L_x_953) ;  /* 0x000000000f087348 */ /* 0x001fea0003c00000 */
[----:B------:R1:W2:Y:S02]  /*2b480*/  SHFL.UP P6, R14, R13, R12, R11 ;  /* 0x0400000c0d0e7389 */ /* 0x0002a400000c000b */
[----:B012---:R-:W-:Y:S01]  /*2b490*/  ENDCOLLECTIVE ;  /* 0x000000000000791b */ /* 0x007fe20003800000 */
.L_x_953:
[----:B------:R-:W-:Y:S05]  /*2b4a0*/  BSYNC B0 ;  /* 0x0000000000007941 */ /* 0x000fea0003800000 */
.L_x_952:
[----:B------:R-:W-:Y:S01]  /*2b4b0*/  SEL R13, R14, RZ, P1 ;  /* 0x000000ff0e0d7207 */ /* 0x000fe20000800000 */
[----:B------:R-:W-:Y:S01]  /*2b4c0*/  IMAD.MOV.U32 R11, RZ, RZ, RZ ;  /* 0x000000ffff0b7224 */ /* 0x000fe200078e00ff */
[----:B------:R-:W-:Y:S02]  /*2b4d0*/  MOV R12, 0x2 ;  /* 0x00000002000c7802 */ /* 0x000fe40000000f00 */
[----:B------:R-:W-:Y:S01]  /*2b4e0*/  MOV R15, 0xffffffff ;  /* 0xffffffff000f7802 */ /* 0x000fe20000000f00 */
[----:B------:R-:W-:-:S07]  /*2b4f0*/  IMAD.IADD R13, R4, 0x1, R13 ;  /* 0x00000001040d7824 */ /* 0x000fce00078e020d */
[----:B------:R-:W-:Y:S05]  /*2b500*/  WARPSYNC.COLLECTIVE R15, `(.L_x_954) ;  /* 0x000000000f087348 */ /* 0x000fea0003c00000 */
[----:B------:R0:W1:Y:S02]  /*2b510*/  SHFL.UP P6, R14, R13, R12, R11 ;  /* 0x0400000c0d0e7389 */ /* 0x00006400000c000b */
[----:B01----:R-:W-:Y:S01]  /*2b520*/  ENDCOLLECTIVE ;  /* 0x000000000000791b */ /* 0x003fe20003800000 */
.L_x_954:
[----:B------:R-:W-:Y:S01]  /*2b530*/  IMAD.MOV.U32 R12, RZ, RZ, 0x4 ;  /* 0x00000004ff0c7424 */ /* 0x000fe200078e00ff */
[----:B------:R-:W-:-:S05]  /*2b540*/  SEL R0, R14, RZ, P2 ;  /* 0x000000ff0e007207 */ /* 0x000fca0001000000 */
[----:B------:R-:W-:-:S05]  /*2b550*/  IMAD.IADD R0, R13, 0x1, R0 ;  /* 0x000000010d007824 */ /* 0x000fca00078e0200 */
[----:B------:R-:W-:-:S07]  /*2b560*/  MOV R13, R0 ;  /* 0x00000000000d7202 */ /* 0x000fce0000000f00 */
[----:B------:R-:W-:Y:S05]  /*2b570*/  WARPSYNC.COLLECTIVE R15, `(.L_x_955) ;  /* 0x000000000f087348 */ /* 0x000fea0003c00000 */
[----:B------:R0:W1:Y:S02]  /*2b580*/  SHFL.UP P6, R14, R13, R12, R11 ;  /* 0x0400000c0d0e7389 */ /* 0x00006400000c000b */
[----:B01----:R-:W-:Y:S01]  /*2b590*/  ENDCOLLECTIVE ;  /* 0x000000000000791b */ /* 0x003fe20003800000 */
.L_x_955:
[----:B------:R-:W-:Y:S02]  /*2b5a0*/  MOV R12, 0x8 ;  /* 0x00000008000c7802 */ /* 0x000fe40000000f00 */
[----:B------:R-:W-:-:S04]  /*2b5b0*/  SEL R3, R14, RZ, P3 ;  /* 0x000000ff0e037207 */ /* 0x000fc80001800000 */
[----:B------:R-:W-:-:S05]  /*2b5c0*/  IADD3 R2, R0, R3, RZ ;  /* 0x0000000300027210 */ /* 0x000fca0007ffe0ff */
[----:B------:R-:W-:-:S07]  /*2b5d0*/  IMAD.MOV.U32 R13, RZ, RZ, R2 ;  /* 0x000000ffff0d7224 */ /* 0x000fce00078e0002 */
[----:B------:R-:W-:Y:S05]  /*2b5e0*/  WARPSYNC.COLLECTIVE R15, `(.L_x_956) ;  /* 0x000000000f087348 */ /* 0x000fea0003c00000 */
[----:B------:R0:W1:Y:S02]  /*2b5f0*/  SHFL.UP P6, R14, R13, R12, R11 ;  /* 0x0400000c0d0e7389 */ /* 0x00006400000c000b */
[----:B01----:R-:W-:Y:S01]  /*2b600*/  ENDCOLLECTIVE ;  /* 0x000000000000791b */ /* 0x003fe20003800000 */
.L_x_956:
[----:B------:R-:W-:Y:S01]  /*2b610*/  IMAD.MOV.U32 R12, RZ, RZ, 0x10 ;  /* 0x00000010ff0c7424 */ /* 0x000fe200078e00ff */
[----:B------:R-:W-:-:S05]  /*2b620*/  SEL R3, R14, RZ, P4 ;  /* 0x000000ff0e037207 */ /* 0x000fca0002000000 */
[----:B------:R-:W-:-:S05]  /*2b630*/  IMAD.IADD R3, R2, 0x1, R3 ;  /* 0x0000000102037824 */ /* 0x000fca00078e0203 */
[----:B------:R-:W-:-:S07]  /*2b640*/  MOV R13, R3 ;  /* 0x00000003000d7202 */ /* 0x000fce0000000f00 */
[----:B------:R-:W-:Y:S05]  /*2b650*/  WARPSYNC.COLLECTIVE R15, `(.L_x_957) ;  /* 0x000000000f087348 */ /* 0x000fea0003c00000 */
[----:B------:R0:W1:Y:S02]  /*2b660*/  SHFL.UP P6, R14, R13, R12, R11 ;  /* 0x0400000c0d0e7389 */ /* 0x00006400000c000b */
[----:B01----:R-:W-:Y:S01]  /*2b670*/  ENDCOLLECTIVE ;  /* 0x000000000000791b */ /* 0x003fe20003800000 */
.L_x_957:
[----:B------:R-:W-:Y:S01]  /*2b680*/  MOV R12, 0x1f ;  /* 0x0000001f000c7802 */ /* 0x000fe20000000f00 */
[----:B------:R-:W-:Y:S01]  /*2b690*/  IMAD.MOV.U32 R11, RZ, RZ, 0x1f ;  /* 0x0000001fff0b7424 */ /* 0x000fe200078e00ff */
[----:B------:R-:W-:-:S04]  /*2b6a0*/  SEL R2, R14, RZ, P5 ;  /* 0x000000ff0e027207 */ /* 0x000fc80002800000 */
[----:B------:R-:W-:-:S05]  /*2b6b0*/  IADD3 R2, R3, R2, RZ ;  /* 0x0000000203027210 */ /* 0x000fca0007ffe0ff */
[----:B------:R-:W-:-:S07]  /*2b6c0*/  IMAD.MOV.U32 R13, RZ, RZ, R2 ;  /* 0x000000ffff0d7224 */ /* 0x000fce00078e0002 */
[----:B------:R-:W-:Y:S05]  /*2b6d0*/  WARPSYNC.COLLECTIVE R15, `(.L_x_958) ;  /* 0x000000000f087348 */ /* 0x000fea0003c00000 */
[----:B------:R0:W1:Y:S02]  /*2b6e0*/  SHFL.IDX P6, R14, R13, R12, R11 ;  /* 0x0000000c0d0e7389 */ /* 0x00006400000c000b */
[----:B01----:R-:W-:Y:S01]  /*2b6f0*/  ENDCOLLECTIVE ;  /* 0x000000000000791b */ /* 0x003fe20003800000 */
.L_x_958:
[----:B------:R-:W-:Y:S05]  /*2b700*/  BRA `(.L_x_959) ;  /* 0xffffffb000047947 */ /* 0x000fea000383ffff */
.L_x_789:
[----:B------:R-:W-:Y:S01]  /*2b710*/  BSSY B0, `(.L_x_960) ;  /* 0x0000006000007945 */ /* 0x000fe20003800000 */
[----:B------:R-:W-:Y:S02]  /*2b720*/  PLOP3.LUT P6, PT, P6, PT, PT, 0x8, 0x0 ;  /* 0x000000000000781c */ /* 0x000fe400037ce170 */
[----:B------:R-:W-:-:S11]  /*2b730*/  MOV R15, 0xffffffff ;  /* 0xffffffff000f7802 */ /* 0x000fd60000000f00 */
[----:B0-----:R-:W-:Y:S05]  /*2b740*/  WARPSYNC.COLLECTIVE R15, `(.L_x_961) ;  /* 0x000000000f087348 */ /* 0x001fea0003c00000 */
[----:B------:R-:W-:Y:S01]  /*2b750*/  VOTE.ANY R14, PT, P6 ;  /* 0x00000000000e7806 */ /* 0x000fe200030e0100 */
[----:B0-----:R-:W-:Y:S06]  /*2b760*/  ENDCOLLECTIVE ;  /* 0x000000000000791b */ /* 0x001fec0003800000 */
.L_x_961:
[----:B------:R-:W-:Y:S05]  /*2b770*/  BSYNC B0 ;  /* 0x0000000000007941 */ /* 0x000fea0003800000 */
.L_x_960:
[----:B------:R-:W-:Y:S01]  /*2b780*/  IMAD.MOV.U32 R3, RZ, RZ, R14 ;  /* 0x000000ffff037224 */ /* 0x000fe200078e000e */
[----:B------:R-:W-:Y:S01]  /*2b790*/  MOV R13, R4 ;  /* 0x00000004000d7202 */ /* 0x000fe20000000f00 */
[----:B------:R-:W-:Y:S01]  /*2b7a0*/  IMAD.MOV.U32 R15, RZ, RZ, -0x1 ;  /* 0xffffffffff0f7424 */ /* 0x000fe200078e00ff */
[----:B------:R-:W-:Y:S01]  /*2b7b0*/  MOV R11, 0x1f ;  /* 0x0000001f000b7802 */ /* 0x000fe20000000f00 */
[----:B------:R-:W0:Y:S02]  /*2b7c0*/  POPC R0, R3 ;  /* 0x0000000300007309 */ /* 0x000e240000000000 */
[----:B0-----:R-:W-:-:S07]  /*2b7d0*/  IMAD.MOV.U32 R12, RZ, RZ, R0 ;  /* 0x000000ffff0c7224 */ /* 0x001fce00078e0000 */
[----:B------:R-:W-:Y:S05]  /*2b7e0*/  WARPSYNC.COLLECTIVE R15, `(.L_x_962) ;  /* 0x000000000f087348 */ /* 0x000fea0003c00000 */
[----:B------:R0:W1:Y:S02]  /*2b7f0*/  SHFL.IDX P6, R14, R13, R12, R11 ;  /* 0x0000000c0d0e7389 */ /* 0x00006400000c000b */
[----:B01----:R-:W-:Y:S01]  /*2b800*/  ENDCOLLECTIVE ;  /* 0x000000000000791b */ /* 0x003fe20003800000 */
.L_x_962:
[----:B------:R-:W-:Y:S01]  /*2b810*/  MOV R4, R14 ;  /* 0x0000000e00047202 */ /* 0x000fe20000000f00 */
[----:B------:R-:W-:Y:S06]  /*2b820*/  BRA `(.L_x_963) ;  /* 0xffffffac00f47947 */ /* 0x000fec000383ffff */
.L_x_791:
[----:B------:R-:W-:Y:S01]  /*2b830*/  BSSY B0, `(.L_x_964) ;  /* 0x0000007000007945 */ /* 0x000fe20003800000 */
[----:B------:R-:W-:Y:S01]  /*2b840*/  IMAD.MOV.U32 R13, RZ, RZ, R2 ;  /* 0x000000ffff0d7224 */ /* 0x000fe200078e0002 */
[----:B------:R-:W-:Y:S01]  /*2b850*/  MOV R11, 0x1f ;  /* 0x0000001f000b7802 */ /* 0x000fe20000000f00 */
[----:B------:R-:W-:-:S07]  /*2b860*/  IMAD.MOV.U32 R15, RZ, RZ, -0x1 ;  /* 0xffffffffff0f7424 */ /* 0x000fce00078e00ff */
[----:B012---:R-:W-:Y:S05]  /*2b870*/  WARPSYNC.COLLECTIVE R15, `(.L_x_965) ;  /* 0x000000000f087348 */ /* 0x007fea0003c00000 */
[----:B------:R3:W4:Y:S02]  /*2b880*/  SHFL.IDX P6, R14, R13, R12, R11 ;  /* 0x0000000c0d0e7389 */ /* 0x00072400000c000b */
[----:B01234-:R-:W-:Y:S01]  /*2b890*/  ENDCOLLECTIVE ;  /* 0x000000000000791b */ /* 0x01ffe20003800000 */
.L_x_965:
[----:B------:R-:W-:Y:S05]  /*2b8a0*/  BSYNC B0 ;  /* 0x0000000000007941 */ /* 0x000fea0003800000 */
.L_x_964:
[----:B------:R-:W-:Y:S05]  /*2b8b0*/  BRA `(.L_x_790) ;  /* 0xffffffac00ec7947 */ /* 0x000fea000383ffff */
.L_x_795:
[----:B0-----:R0:W1:Y:S02]  /*2b8c0*/  SYNCS.PHASECHK.TRANS64.TRYWAIT P0, [R5+URZ+0x38820], R0 ;  /* 0x03882000050075a7 */ /* 0x001064000800017f */
[----:B-1----:R-:W-:Y:S05]  /*2b8d0*/  @!P0 NANOSLEEP.SYNCS 0x989680 ;  /* 0x009896800000895d */ /* 0x002fea0003900000 */
[----:B------:R-:W1:Y:S02]  /*2b8e0*/  @!P0 SYNCS.PHASECHK.TRANS64 P0, [R5+URZ+0x38820], R0 ;  /* 0x03882000050085a7 */ /* 0x000e64000800007f */
[----:B-1----:R-:W-:Y:S05]  /*2b8f0*/  @!P0 BRA `(.L_x_795) ;  /* 0xfffffffc00f08947 */ /* 0x002fea000383ffff */
[----:B------:R-:W-:Y:S05]  /*2b900*/  BRA `(.L_x_966) ;  /* 0xffffffb000d87947 */ /* 0x000fea000383ffff */
.L_x_796:
[----:B------:R-:W1:Y:S01]  /*2b910*/  S2R R2, SR_TID.X ;  /* 0x0000000000027919 */ /* 0x000e620000002100 */
[----:B------:R-:W-:Y:S01]  /*2b920*/  BSSY B0, `(.L_x_967) ;  /* 0x000000a000007945 */ /* 0x000fe20003800000 */
[----:B------:R-:W-:Y:S01]  /*2b930*/  IMAD.MOV.U32 R12, RZ, RZ, RZ ;  /* 0x000000ffff0c7224 */ /* 0x000fe200078e00ff */
[----:B------:R-:W-:Y:S01]  /*2b940*/  MOV R11, 0x1f ;  /* 0x0000001f000b7802 */ /* 0x000fe20000000f00 */
[----:B------:R-:W-:Y:S01]  /*2b950*/  IMAD.MOV.U32 R15, RZ, RZ, -0x1 ;  /* 0xffffffffff0f7424 */ /* 0x000fe200078e00ff */
[----:B-1----:R-:W-:-:S04]  /*2b960*/  SHF.R.U32.HI R2, RZ, 0x5, R2 ;  /* 0x00000005ff027819 */ /* 0x002fc80000011602 */
[----:B------:R-:W-:-:S04]  /*2b970*/  LOP3.LUT R2, R2, 0x3, RZ, 0xc0, !PT ;  /* 0x0000000302027812 */ /* 0x000fc800078ec0ff */
[----:B------:R-:W-:-:S07]  /*2b980*/  MOV R13, R2 ;  /* 0x00000002000d7202 */ /* 0x000fce0000000f00 */
[----:B0-2---:R-:W-:Y:S05]  /*2b990*/  WARPSYNC.COLLECTIVE R15, `(.L_x_968) ;  /* 0x000000000f087348 */ /* 0x005fea0003c00000 */
[----:B------:R1:W3:Y:S02]  /*2b9a0*/  SHFL.IDX P6, R14, R13, R12, R11 ;  /* 0x0000000c0d0e7389 */ /* 0x0002e400000c000b */
[----:B0123--:R-:W-:Y:S01]  /*2b9b0*/  ENDCOLLECTIVE ;  /* 0x000000000000791b */ /* 0x00ffe20003800000 */
.L_x_968:
[----:B------:R-:W-:Y:S05]  /*2b9c0*/  BSYNC B0 ;  /* 0x0000000000007941 */ /* 0x000fea0003800000 */
.L_x_967:
[----:B------:R-:W-:Y:S05]  /*2b9d0*/  BRA `(.L_x_969) ;  /* 0xffffffb000c07947 */ /* 0x000fea000383ffff */
.L_x_797:
[----:B------:R-:W-:Y:S01]  /*2b9e0*/  BSSY B0, `(.L_x_970) ;  /* 0x0000006000007945 */ /* 0x000fe20003800000 */
[----:B------:R-:W-:-:S07]  /*2b9f0*/  MOV R15, 0xffffffff ;  /* 0xffffffff000f7802 */ /* 0x000fce0000000f00 */
[----:B0-2---:R-:W-:Y:S05]  /*2ba00*/  WARPSYNC.COLLECTIVE R15, `(.L_x_971) ;  /* 0x000000000f0c7348 */ /* 0x005fea0003c00000 */
[----:B------:R-:W-:Y:S02]  /*2ba10*/  ELECT P6, UR62, PT ;  /* 0x00000000003e782f */ /* 0x000fe400038c0000 */
[----:B------:R-:W-:Y:S01]  /*2ba20*/  MOV R14, UR62 ;  /* 0x0000003e000e7c02 */ /* 0x000fe20008000f00 */
[----:B0-2---:R-:W-:Y:S10]  /*2ba30*/  ENDCOLLECTIVE ;  /* 0x000000000000791b */ /* 0x005ff40003800000 */
.L_x_971:
[----:B------:R-:W-:Y:S05]  /*2ba40*/  BSYNC B0 ;  /* 0x0000000000007941 */ /* 0x000fea0003800000 */
.L_x_970:
[----:B------:R-:W-:Y:S05]  /*2ba50*/  BRA `(.L_x_972) ;  /* 0xffffffb000b47947 */ /* 0x000fea000383ffff */
.L_x_799:
[----:B0-----:R0:W1:Y:S02]  /*2ba60*/  SYNCS.PHASECHK.TRANS64.TRYWAIT P1, [R3+URZ+0x38840], R2 ;  /* 0x03884002030075a7 */ /* 0x001064000802017f */
[----:B-1----:R-:W-:Y:S05]  /*2ba70*/  @!P1 NANOSLEEP.SYNCS 0x989680 ;  /* 0x009896800000995d */ /* 0x002fea0003900000 */
[----:B------:R-:W1:Y:S02]  /*2ba80*/  @!P1 SYNCS.PHASECHK.TRANS64 P1, [R3+URZ+0x38840], R2 ;  /* 0x03884002030095a7 */ /* 0x000e64000802007f */
[----:B-1----:R-:W-:Y:S05]  /*2ba90*/  @!P1 BRA `(.L_x_799) ;  /* 0xfffffffc00f09947 */ /* 0x002fea000383ffff */
[----:B------:R-:W-:Y:S05]  /*2baa0*/  BRA `(.L_x_973) ;  /* 0xffffffb000d47947 */ /* 0x000fea000383ffff */
.L_x_801:
[----:B-1----:R1:W3:Y:S02]  /*2bab0*/  SYNCS.PHASECHK.TRANS64.TRYWAIT P1, [R27+URZ+0x38840], R0 ;  /* 0x038840001b0075a7 */ /* 0x0022e4000802017f */
[----:B---3--:R-:W-:Y:S05]  /*2bac0*/  @!P1 NANOSLEEP.SYNCS 0x989680 ;  /* 0x009896800000995d */ /* 0x008fea0003900000 */
[----:B------:R-:W3:Y:S02]  /*2bad0*/  @!P1 SYNCS.PHASECHK.TRANS64 P1, [R27+URZ+0x38840], R0 ;  /* 0x038840001b0095a7 */ /* 0x000ee4000802007f */
[----:B---3--:R-:W-:Y:S05]  /*2bae0*/  @!P1 BRA `(.L_x_801) ;  /* 0xfffffffc00f09947 */ /* 0x008fea000383ffff */
[----:B------:R-:W-:Y:S05]  /*2baf0*/  BRA `(.L_x_974) ;  /* 0xffffffb000e07947 */ /* 0x000fea000383ffff */
.L_x_803:
[----:B---3--:R3:W4:Y:S02]  /*2bb00*/  SYNCS.PHASECHK.TRANS64.TRYWAIT P1, [R3+URZ+0x38860], R2 ;  /* 0x03886002030075a7 */ /* 0x008724000802017f */
[----:B----4-:R-:W-:Y:S05]  /*2bb10*/  @!P1 NANOSLEEP.SYNCS 0x989680 ;  /* 0x009896800000995d */ /* 0x010fea0003900000 */
[----:B------:R-:W4:Y:S02]  /*2bb20*/  @!P1 SYNCS.PHASECHK.TRANS64 P1, [R3+URZ+0x38860], R2 ;  /* 0x03886002030095a7 */ /* 0x000f24000802007f */
[----:B----4-:R-:W-:Y:S05]  /*2bb30*/  @!P1 BRA `(.L_x_803) ;  /* 0xfffffffc00f09947 */ /* 0x010fea000383ffff */
[----:B------:R-:W-:Y:S05]  /*2bb40*/  BRA `(.L_x_975) ;  /* 0xffffffb000dc7947 */ /* 0x000fea000383ffff */
.L_x_976:
        /* <DEDUP_REMOVED lines=11> */
.L_x_3295:


//--------------------- .text._ZN7cutlass13device_kernelIN5flash11enable_sm90INS1_16FlashAttnFwdSm90INS1_25CollectiveMainloopFwdSm90ILi2EN4cute5tupleIJNS5_1CILi1EEES8_S8_EEENS6_IJNS7_ILi128EEENS7_ILi64EEENS7_ILi256EEEEEELi256ENS_6half_tEfNS_4arch4Sm90ELb0ELb1ELb0ELb0ELb1ELb0ELb0ELb1ELb1ELb1ELb0ELb0EEENS1_21CollectiveEpilogueFwdINS6_IJSA_SC_SB_EEES9_SE_SG_Li256ELb0ELb1ELb0ELb0EEENS1_30DynamicPersistentTileSchedulerILi256ELi128ELb0ELb1ELb1EEEEEEEEEvNT_6ParamsE --------------------------
	.section	.text._ZN7cutlass13device_kernelIN5flash11enable_sm90INS1_16FlashAttnFwdSm90INS1_25CollectiveMainloopFwdSm90ILi2EN4cute5tupleIJNS5_1CILi1EEES8_S8_EEENS6_IJNS7_ILi128EEENS7_ILi64EEENS7_ILi256EEEEEELi256ENS_6half_tEfNS_4arch4Sm90ELb0ELb1ELb0ELb0ELb1ELb0ELb0ELb1ELb1ELb1ELb0ELb0EEENS1_21CollectiveEpilogueFwdINS6_IJSA_SC_SB_EEES9_SE_SG_Li256ELb0ELb1ELb0ELb0EEENS1_30DynamicPersistentTileSchedulerILi256ELi128ELb0ELb1ELb1EEEEEEEEEvNT_6ParamsE,"ax",@progbits
	.align	128
.text._ZN7cutlass13device_kernelIN5flash11enable_sm90INS1_16FlashAttnFwdSm90INS1_25CollectiveMainloopFwdSm90ILi2EN4cute5tupleIJNS5_1CILi1EEES8_S8_EEENS6_IJNS7_ILi128EEENS7_ILi64EEENS7_ILi256EEEEEELi256ENS_6half_tEfNS_4arch4Sm90ELb0ELb1ELb0ELb0ELb1ELb0ELb0ELb1ELb1ELb1ELb0ELb0EEENS1_21CollectiveEpilogueFwdINS6_IJSA_SC_SB_EEES9_SE_SG_Li256ELb0ELb1ELb0ELb0EEENS1_30DynamicPersistentTileSchedulerILi256ELi128ELb0ELb1ELb1EEEEEEEEEvNT_6ParamsE:
        .type           _ZN7cutlass13device_kernelIN5flash11enable_sm90INS1_16FlashAttnFwdSm90INS1_25CollectiveMainloopFwdSm90ILi2EN4cute5tupleIJNS5_1CILi1EEES8_S8_EEENS6_IJNS7_ILi128EEENS7_ILi64EEENS7_ILi256EEEEEELi256ENS_6half_tEfNS_4arch4Sm90ELb0ELb1ELb0ELb0ELb1ELb0ELb0ELb1ELb1ELb1ELb0ELb0EEENS1_21CollectiveEpilogueFwdINS6_IJSA_SC_SB_EEES9_SE_SG_Li256ELb0ELb1ELb0ELb0EEENS1_30DynamicPersistentTileSchedulerILi256ELi128ELb0ELb1ELb1EEEEEEEEEvNT_6ParamsE,@function
        .size           _ZN7cutlass13device_kernelIN5flash11enable_sm90INS1_16FlashAttnFwdSm90INS1_25CollectiveMainloopFwdSm90ILi2EN4cute5tupleIJNS5_1CILi1EEES8_S8_EEENS6_IJNS7_ILi128EEENS7_ILi64EEENS7_ILi256EEEEEELi256ENS_6half_tEfNS_4arch4Sm90ELb0ELb1ELb0ELb0ELb1ELb0ELb0ELb1ELb1ELb1ELb0ELb0EEENS1_21CollectiveEpilogueFwdINS6_IJSA_SC_SB_EEES9_SE_SG_Li256ELb0ELb1ELb0ELb0EEENS1_30DynamicPersistentTileSchedulerILi256ELi128ELb0ELb1ELb1EEEEEEEEEvNT_6ParamsE,(.L_x_3296 - _ZN7cutlass13device_kernelIN5flash11enable_sm90INS1_16FlashAttnFwdSm90INS1_25CollectiveMainloopFwdSm90ILi2EN4cute5tupleIJNS5_1CILi1EEES8_S8_EEENS6_IJNS7_ILi128EEENS7_ILi64EEENS7_ILi256EEEEEELi256ENS_6half_tEfNS_4arch4Sm90ELb0ELb1ELb0ELb0ELb1ELb0ELb0ELb1ELb1ELb1ELb0ELb0EEENS1_21CollectiveEpilogueFwdINS6_IJSA_SC_SB_EEES9_SE_SG_Li256ELb0ELb1ELb0ELb0EEENS1_30DynamicPersistentTileSchedulerILi256ELi128ELb0ELb1ELb1EEEEEEEEEvNT_6ParamsE)
        .other          _ZN7cutlass13device_kernelIN5flash11enable_sm90INS1_16FlashAttnFwdSm90INS1_25CollectiveMainloopFwdSm90ILi2EN4cute5tupleIJNS5_1CILi1EEES8_S8_EEENS6_IJNS7_ILi128EEENS7_ILi64EEENS7_ILi256EEEEEELi256ENS_6half_tEfNS_4arch4Sm90ELb0ELb1ELb0ELb0ELb1ELb0ELb0ELb1ELb1ELb1ELb0ELb0EEENS1_21CollectiveEpilogueFwdINS6_IJSA_SC_SB_EEES9_SE_SG_Li256ELb0ELb1ELb0ELb0EEENS1_30DynamicPersistentTileSchedulerILi256ELi128ELb0ELb1ELb1EEEEEEEEEvNT_6ParamsE,@"STO_CUDA_ENTRY STV_DEFAULT"
_ZN7cutlass13device_kernelIN5flash11enable_sm90INS1_16FlashAttnFwdSm90INS1_25CollectiveMainloopFwdSm90ILi2EN4cute5tupleIJNS5_1CILi1EEES8_S8_EEENS6_IJNS7_ILi128EEENS7_ILi64EEENS7_ILi256EEEEEELi256ENS_6half_tEfNS_4arch4Sm90ELb0ELb1ELb0ELb0ELb1ELb0ELb0ELb1ELb1ELb1ELb0ELb0EEENS1_21CollectiveEpilogueFwdINS6_IJSA_SC_SB_EEES9_SE_SG_Li256ELb0ELb1ELb0ELb0EEENS1_30DynamicPersistentTileSchedulerILi256ELi128ELb0ELb1ELb1EEEEEEEEEvNT_6ParamsE:
        /* <DEDUP_REMOVED lines=45> */
.L_x_977:
        /* <DEDUP_REMOVED lines=22> */
.L_x_978:
        /* <DEDUP_REMOVED lines=18> */
.L_x_979:
        /* <DEDUP_REMOVED lines=22> */
.L_x_980:
        /* <DEDUP_REMOVED lines=23> */
.L_x_981:
        /* <DEDUP_REMOVED lines=10> */
.L_x_983:
[----:B------:R-:W-:-:S08]  /*08c0*/  NOP ;  /* 0x0000000000007918 */ /* 0x000fd00000000000 */
[----:B------:R-:W1:Y:S02]  /*08d0*/  USETMAXREG.TRY_ALLOC.CTAPOOL UP0, 0xe8 ;  /* 0x000000e8000079c8 */ /* 0x000e640008000600 */
[----:B-1----:R-:W-:-:S13]  /*08e0*/  PLOP3.LUT P0, PT, PT, PT, UP0, 0x80, 0x0 ;  /* 0x000000000000781c */ /* 0x002fda0003f0f008 */
[----:B------:R-:W-:Y:S05]  /*08f0*/  @!P0 BRA `(.L_x_983) ;  /* 0xfffffffc00f08947 */ /* 0x000fea000383ffff */
[----:B------:R-:W1:Y:S08]  /*0900*/  S2UR UR4, SR_CTAID.X ;  /* 0x00000000000479c3 */ /* 0x000e700000002500 */
[----:B------:R-:W-:Y:S08]  /*0910*/  BAR.ARV 0x4, 0x180 ;  /* 0x0106000000007b1d */ /* 0x000ff00000002000 */
[----:B------:R-:W1:Y:S08]  /*0920*/  LDC R0, c[0x0][0xc38] ;  /* 0x00030e00ff007b82 */ /* 0x000e700000000800 */
[----:B------:R-:W-:Y:S06]  /*0930*/  BAR.ARV 0x8, 0x180 ;  /* 0x0206000000007b1d */ /* 0x000fec0000002000 */
[----:B-1----:R-:W-:-:S13]  /*0940*/  ISETP.LE.AND P0, PT, R0, UR4, PT ;  /* 0x0000000400007c0c */ /* 0x002fda000bf03270 */
[----:B------:R-:W-:Y:S05]  /*0950*/  @P0 EXIT ;  /* 0x000000000000094d */ /* 0x000fea0003800000 */
[----:B0-----:R-:W2:Y:S01]  /*0960*/  LDL R2, [R1+0x4] ;  /* 0x0000040001027983 */ /* 0x001ea20000100800 */
[----:B------:R-:W-:Y:S01]  /*0970*/  VIADD R218, R5, 0xffffff80 ;  /* 0xffffff8005da7836 */ /* 0x000fe20000000000 */
[----:B------:R-:W-:Y:S01]  /*0980*/  UMOV UR38, URZ ;  /* 0x0000003f00267c82 */ /* 0x000fe20008000000 */
[----:B------:R-:W-:-:S03]  /*0990*/  UMOV UR39, URZ ;  /* 0x0000003f00277c82 */ /* 0x000fc60008000000 */
[----:B------:R-:W-:-:S04]  /*09a0*/  SHF.R.S32.HI R3, RZ, 0x1f, R218 ;  /* 0x0000001fff037819 */ /* 0x000fc800000114da */
[CC--:B------:R-:W-:Y:S02]  /*09b0*/  LEA.HI R5, R3.reuse, R218.reuse, RZ, 0x7 ;  /* 0x000000da03057211 */ /* 0x0c0fe400078f38ff */
[----:B------:R-:W-:Y:S02]  /*09c0*/  LEA.HI R0, R3, R218, RZ, 0x4 ;  /* 0x000000da03007211 */ /* 0x000fe400078f20ff */
[----:B------:R-:W-:Y:S02]  /*09d0*/  LOP3.LUT R209, R5, 0xffffff80, RZ, 0xc0, !PT ;  /* 0xffffff8005d17812 */ /* 0x000fe400078ec0ff */
[----:B------:R-:W-:Y:S02]  /*09e0*/  SHF.R.S32.HI R9, RZ, 0x4, R0 ;  /* 0x00000004ff097819 */ /* 0x000fe40000011400 */
[----:B------:R-:W-:Y:S01]  /*09f0*/  LOP3.LUT R7, R0, 0x3fffff0, RZ, 0xc0, !PT ;  /* 0x03fffff000077812 */ /* 0x000fe200078ec0ff */
[----:B------:R-:W-:Y:S01]  /*0a00*/  IMAD.IADD R209, R218, 0x1, -R209 ;  /* 0x00000001dad17824 */ /* 0x000fe200078e0ad1 */
[----:B------:R-:W-:-:S02]  /*0a10*/  LEA.HI R0, R0, R9, RZ, 0x1 ;  /* 0x0000000900007211 */ /* 0x000fc400078f08ff */
[----:B------:R-:W-:Y:S01]  /*0a20*/  LEA.HI R10, R3, R218, RZ, 0x2 ;  /* 0x000000da030a7211 */ /* 0x000fe200078f10ff */
[----:B------:R-:W-:Y:S01]  /*0a30*/  IMAD.IADD R7, R218, 0x1, -R7 ;  /* 0x00000001da077824 */ /* 0x000fe200078e0a07 */
[----:B------:R-:W-:Y:S02]  /*0a40*/  SHF.R.S32.HI R4, RZ, 0x1f, R209 ;  /* 0x0000001fff047819 */ /* 0x000fe400000114d1 */
[----:B------:R-:W-:Y:S02]  /*0a50*/  LOP3.LUT R0, R0, 0x1ffffffe, RZ, 0xc0, !PT ;  /* 0x1ffffffe00007812 */ /* 0x000fe400078ec0ff */
[----:B------:R-:W-:Y:S02]  /*0a60*/  LEA.HI R6, R4, R209, RZ, 0x2 ;  /* 0x000000d104067211 */ /* 0x000fe400078f10ff */
[----:B------:R-:W-:Y:S01]  /*0a70*/  SHF.R.S32.HI R210, RZ, 0x7, R5 ;  /* 0x00000007ffd27819 */ /* 0x000fe20000011405 */
[----:B------:R-:W-:Y:S01]  /*0a80*/  IMAD.IADD R0, R9, 0x1, -R0 ;  /* 0x0000000109007824 */ /* 0x000fe200078e0a00 */
[----:B------:R-:W-:-:S02]  /*0a90*/  SHF.R.S32.HI R8, RZ, 0x2, R6 ;  /* 0x00000002ff087819 */ /* 0x000fc40000011406 */
[----:B------:R-:W-:Y:S02]  /*0aa0*/  SHF.R.S32.HI R11, RZ, 0x1f, R6 ;  /* 0x0000001fff0b7819 */ /* 0x000fe40000011406 */
[----:B------:R-:W-:Y:S02]  /*0ab0*/  LOP3.LUT R9, R10, 0xfffffffc, RZ, 0xc0, !PT ;  /* 0xfffffffc0a097812 */ /* 0x000fe400078ec0ff */
[----:B------:R-:W-:Y:S02]  /*0ac0*/  LEA.HI R11, R11, R8, RZ, 0x3 ;  /* 0x000000080b0b7211 */ /* 0x000fe400078f18ff */
[----:B------:R-:W-:Y:S02]  /*0ad0*/  LEA.HI R5, R5, R210, RZ, 0x1 ;  /* 0x000000d205057211 */ /* 0x000fe400078f08ff */
[----:B------:R-:W-:Y:S02]  /*0ae0*/  LOP3.LUT R11, R11, 0xfffffff8, RZ, 0xc0, !PT ;  /* 0xfffffff80b0b7812 */ /* 0x000fe400078ec0ff */
[----:B------:R-:W-:-:S02]  /*0af0*/  LEA.HI R4, R4, R209, RZ, 0x5 ;  /* 0x000000d104047211 */ /* 0x000fc400078f28ff */
[----:B------:R-:W-:Y:S01]  /*0b00*/  LOP3.LUT R6, R6, 0x7ffffffc, RZ, 0xc0, !PT ;  /* 0x7ffffffc06067812 */ /* 0x000fe200078ec0ff */
[----:B------:R-:W-:Y:S01]  /*0b10*/  IMAD.IADD R11, R8, 0x1, -R11 ;  /* 0x00000001080b7824 */ /* 0x000fe200078e0a0b */
[----:B------:R-:W-:-:S03]  /*0b20*/  SHF.R.S32.HI R4, RZ, 0x5, R4 ;  /* 0x00000005ff047819 */ /* 0x000fc60000011404 */
[----:B------:R-:W-:Y:S02]  /*0b30*/  IMAD.IADD R19, R209, 0x1, -R6 ;  /* 0x00000001d1137824 */ /* 0x000fe400078e0a06 */
[----:B------:R-:W-:Y:S01]  /*0b40*/  IMAD R4, R4, 0x10, R11 ;  /* 0x0000001004047824 */ /* 0x000fe200078e020b */
[----:B--2---:R-:W-:Y:S02]  /*0b50*/  R2UR UR5, R2 ;  /* 0x00000000020572ca */ /* 0x004fe400000e0000 */
[CC--:B------:R-:W-:Y:S02]  /*0b60*/  LEA.HI R2, R3.reuse, R218.reuse, RZ, 0x5 ;  /* 0x000000da03027211 */ /* 0x0c0fe400078f28ff */
[----:B------:R-:W-:-:S03]  /*0b70*/  LEA.HI R3, R3, R218, RZ, 0x3 ;  /* 0x000000da03037211 */ /* 0x000fc600078f18ff */
[----:B------:R-:W-:Y:S01]  /*0b80*/  IMAD.SHL.U32 R2, R2, 0x20, RZ ;  /* 0x0000002002027824 */ /* 0x000fe200078e00ff */
[----:B------:R-:W-:-:S04]  /*0b90*/  SHF.R.S32.HI R207, RZ, 0x3, R3 ;  /* 0x00000003ffcf7819 */ /* 0x000fc80000011403 */
[----:B------:R-:W-:Y:S01]  /*0ba0*/  LOP3.LUT R2, R2, 0xfffffc00, RZ, 0xc0, !PT ;  /* 0xfffffc0002027812 */ /* 0x000fe200078ec0ff */
[----:B------:R-:W-:-:S03]  /*0bb0*/  ULOP3.LUT UR6, UR5, 0x1, URZ, 0xfc, !UPT ;  /* 0x0000000105067892 */ /* 0x000fc6000f8efc3f */
[----:B------:R-:W-:Y:S01]  /*0bc0*/  UMOV UR5, URZ ;  /* 0x0000003f00057c82 */ /* 0x000fe20008000000 */
[----:B------:R-:W-:Y:S02]  /*0bd0*/  IMAD R7, R7, 0x40, R2 ;  /* 0x0000004007077824 */ /* 0x000fe400078e0202 */
[----:B------:R-:W-:Y:S01]  /*0be0*/  IMAD.IADD R2, R218, 0x1, -R9 ;  /* 0x00000001da027824 */ /* 0x000fe200078e0a09 */
[----:B------:R-:W-:Y:S01]  /*0bf0*/  LOP3.LUT R9, R5, 0x3fffffe, RZ, 0xc0, !PT ;  /* 0x03fffffe05097812 */ /* 0x000fe200078ec0ff */
[----:B------:R-:W-:Y:S01]  /*0c00*/  IMAD R212, R0, 0x8, R7 ;  /* 0x0000000800d47824 */ /* 0x000fe200078e0207 */
[----:B------:R-:W-:Y:S01]  /*0c10*/  LOP3.LUT R5, R3, 0xfffffff8, RZ, 0xc0, !PT ;  /* 0xfffffff803057812 */ /* 0x000fe200078ec0ff */
[----:B------:R-:W-:Y:S01]  /*0c20*/  IMAD.U32 R213, RZ, RZ, UR6 ;  /* 0x00000006ffd57e24 */ /* 0x000fe2000f8e00ff */
[----:B------:R-:W-:Y:S01]  /*0c30*/  LEA.HI R8, R2, R2, RZ, 0x1 ;  /* 0x0000000202087211 */ /* 0x000fe200078f08ff */
[----:B------:R-:W-:Y:S02]  /*0c40*/  IMAD.IADD R9, R210, 0x1, -R9 ;  /* 0x00000001d2097824 */ /* 0x000fe400078e0a09 */
[----:B------:R-:W-:Y:S01]  /*0c50*/  IMAD.IADD R204, R218, 0x1, -R5 ;  /* 0x00000001dacc7824 */ /* 0x000fe200078e0a05 */
[----:B------:R-:W-:Y:S01]  /*0c60*/  LOP3.LUT R11, R8, 0x1ffffffe, RZ, 0xc0, !PT ;  /* 0x1ffffffe080b7812 */ /* 0x000fe200078ec0ff */
[----:B------:R-:W-:-:S02]  /*0c70*/  IMAD R211, R9, 0x40, R4 ;  /* 0x0000004009d37824 */ /* 0x000fc400078e0204 */
[----:B------:R-:W-:Y:S02]  /*0c80*/  IMAD.SHL.U32 R22, R204, 0x8, RZ ;  /* 0x00000008cc167824 */ /* 0x000fe400078e00ff */
[----:B------:R-:W-:Y:S02]  /*0c90*/  IMAD.IADD R2, R2, 0x1, -R11 ;  /* 0x0000000102027824 */ /* 0x000fe400078e0a0b */
[C---:B------:R-:W-:Y:S01]  /*0ca0*/  VIADD R201, R22.reuse, 0x80 ;  /* 0x0000008016c97836 */ /* 0x040fe20000000000 */
[C---:B------:R-:W-:Y:S01]  /*0cb0*/  IADD3 R202, R22.reuse, 0x40, RZ ;  /* 0x0000004016ca7810 */ /* 0x040fe20007ffe0ff */
[----:B------:R-:W-:Y:S01]  /*0cc0*/  VIADD R203, R22, 0xc0 ;  /* 0x000000c016cb7836 */ /* 0x000fe20000000000 */
[----:B------:R-:W-:Y:S01]  /*0cd0*/  SHF.R.S32.HI R217, RZ, 0x1f, R22 ;  /* 0x0000001fffd97819 */ /* 0x000fe20000011416 */
[----:B------:R-:W-:Y:S01]  /*0ce0*/  IMAD.U32 R208, RZ, RZ, UR5 ;  /* 0x00000005ffd07e24 */ /* 0x000fe2000f8e00ff */
[----:B------:R-:W-:Y:S01]  /*0cf0*/  SHF.R.S32.HI R216, RZ, 0x1f, R202 ;  /* 0x0000001fffd87819 */ /* 0x000fe200000114ca */
[----:B------:R-:W-:Y:S01]  /*0d00*/  IMAD R23, R2, 0x8, R211 ;  /* 0x0000000802177824 */ /* 0x000fe200078e02d3 */
[----:B------:R-:W-:-:S02]  /*0d10*/  SHF.R.S32.HI R215, RZ, 0x1f, R201 ;  /* 0x0000001fffd77819 */ /* 0x000fc400000114c9 */
[----:B------:R-:W-:-:S07]  /*0d20*/  SHF.R.S32.HI R214, RZ, 0x1f, R203 ;  /* 0x0000001fffd67819 */ /* 0x000fce00000114cb */
.L_x_1088:
[----:B------:R-:W-:Y:S01]  /*0d30*/  ULDC UR5, c[0x0][0xc60] ;  /* 0x0003180000057ab9 */ /* 0x000fe20000000800 */
[----:B------:R-:W-:Y:S01]  /*0d40*/  UMOV UR8, UR4 ;  /* 0x0000000400087c82 */ /* 0x000fe20008000000 */
[----:B------:R-:W-:-:S11]  /*0d50*/  UISETP.NE.AND UP0, UPT, UR5, 0x1, UPT ;  /* 0x000000010500788c */ /* 0x000fd6000bf05270 */
[----:B------:R-:W-:Y:S01]  /*0d60*/  @UP0 ULDC UR6, c[0x0][0xc64] ;  /* 0x0003190000060ab9 */ /* 0x000fe20000000800 */
[----:B------:R-:W-:Y:S01]  /*0d70*/  @UP0 ULDC UR9, c[0x0][0xc68] ;  /* 0x00031a0000090ab9 */ /* 0x000fe20000000800 */
[----:B------:R-:W-:-:S04]  /*0d80*/  UIMAD.WIDE.U32 UR6, UR4, UR6, URZ ;  /* 0x00000006040672a5 */ /* 0x000fc8000f8e003f */
[----:B------:R-:W-:-:S03]  /*0d90*/  @UP0 USHF.R.U32.HI UR8, URZ, UR9, UR7 ;  /* 0x000000093f080299 */ /* 0x000fc60008011607 */
[----:B------:R-:W-:Y:S02]  /*0da0*/  ULDC UR6, c[0x0][0xc78] ;  /* 0x00031e0000067ab9 */ /* 0x000fe40000000800 */
[----:B------:R-:W-:Y:S02]  /*0db0*/  UISETP.GE.AND UP0, UPT, UR8, UR6, UPT ;  /* 0x000000060800728c */ /* 0x000fe4000bf06270 */
[----:B------:R-:W-:-:S04]  /*0dc0*/  UIADD3 UR6, -UR8, URZ, URZ ;  /* 0x0000003f08067290 */ /* 0x000fc8000fffe13f */
[----:B------:R-:W-:Y:S01]  /*0dd0*/  PLOP3.LUT P0, PT, PT, PT, UP0, 0x80, 0x0 ;  /* 0x000000000000781c */ /* 0x000fe20003f0f008 */
[----:B------:R-:W-:-:S12]  /*0de0*/  UIMAD UR9, UR5, UR6, UR4 ;  /* 0x00000006050972a4 */ /* 0x000fd8000f8e0204 */
[----:B01234-:R-:W-:Y:S05]  /*0df0*/  @!P0 BRA `(.L_x_984) ;  /* 0x0000000000208947 */ /* 0x01ffea0003800000 */
[----:B------:R-:W-:Y:S01]  /*0e00*/  ULDC UR7, c[0x0][0xc6c] ;  /* 0x00031b0000077ab9 */ /* 0x000fe20000000800 */
[----:B------:R-:W-:Y:S01]  /*0e10*/  UMOV UR6, UR9 ;  /* 0x0000000900067c82 */ /* 0x000fe20008000000 */
[----:B------:R-:W-:-:S11]  /*0e20*/  UISETP.NE.AND UP0, UPT, UR7, 0x1, UPT ;  /* 0x000000010700788c */ /* 0x000fd6000bf05270 */
[----:B------:R-:W-:Y:S02]  /*0e30*/  @UP0 ULDC.64 UR10, c[0x0][0xc70] ;  /* 0x00031c00000a0ab9 */ /* 0x000fe40000000a00 */
[----:B------:R-:W-:-:S04]  /*0e40*/  UIMAD.WIDE.U32 UR4, UR9, UR10, URZ ;  /* 0x0000000a090472a5 */ /* 0x000fc8000f8e003f */
[----:B------:R-:W-:-:S04]  /*0e50*/  @UP0 USHF.R.U32.HI UR6, URZ, UR11, UR5 ;  /* 0x0000000b3f060299 */ /* 0x000fc80008011605 */
[----:B------:R-:W-:Y:S01]  /*0e60*/  UIMAD UR4, UR6, UR7, URZ ;  /* 0x00000007060472a4 */ /* 0x000fe2000f8e023f */
[----:B------:R-:W-:Y:S11]  /*0e70*/  BRA `(.L_x_985) ;  /* 0x00000000001c7947 */ /* 0x000ff60003800000 */
.L_x_984:
[----:B------:R-:W-:Y:S01]  /*0e80*/  ULDC UR7, c[0x0][0xc54] ;  /* 0x0003150000077ab9 */ /* 0x000fe20000000800 */
[----:B------:R-:W-:Y:S01]  /*0e90*/  UMOV UR6, UR9 ;  /* 0x0000000900067c82 */ /* 0x000fe20008000000 */
[----:B------:R-:W-:-:S11]  /*0ea0*/  UISETP.NE.AND UP0, UPT, UR7, 0x1, UPT ;  /* 0x000000010700788c */ /* 0x000fd6000bf05270 */
[----:B------:R-:W-:Y:S02]  /*0eb0*/  @UP0 ULDC.64 UR10, c[0x0][0xc58] ;  /* 0x00031600000a0ab9 */ /* 0x000fe40000000a00 */
[----:B------:R-:W-:-:S04]  /*0ec0*/  UIMAD.WIDE.U32 UR4, UR9, UR10, URZ ;  /* 0x0000000a090472a5 */ /* 0x000fc8000f8e003f */
[----:B------:R-:W-:-:S04]  /*0ed0*/  @UP0 USHF.R.U32.HI UR6, URZ, UR11, UR5 ;  /* 0x0000000b3f060299 */ /* 0x000fc80008011605 */
[----:B------:R-:W-:-:S12]  /*0ee0*/  UIMAD UR4, UR6, UR7, URZ ;  /* 0x00000007060472a4 */ /* 0x000fd8000f8e023f */
.L_x_985:
[----:B------:R-:W-:Y:S01]  /*0ef0*/  ULOP3.LUT UR6, URZ, UR6, URZ, 0x33, !UPT ;  /* 0x000000063f067292 */ /* 0x000fe2000f8e333f */
[----:B------:R-:W-:Y:S01]  /*0f00*/  ULDC UR12, c[0x0][0xc48] ;  /* 0x00031200000c7ab9 */ /* 0x000fe20000000800 */
[----:B------:R-:W-:Y:S01]  /*0f10*/  ULDC UR7, c[0x0][0x448] ;  /* 0x0001120000077ab9 */ /* 0x000fe20000000800 */
[----:B------:R-:W-:Y:S01]  /*0f20*/  ULDC UR5, c[0x0][0xc3c] ;  /* 0x00030f0000057ab9 */ /* 0x000fe20000000800 */
[----:B------:R-:W-:Y:S02]  /*0f30*/  UISETP.NE.AND UP1, UPT, UR12, 0x1, UPT ;  /* 0x000000010c00788c */ /* 0x000fe4000bf25270 */
[----:B------:R-:W-:Y:S02]  /*0f40*/  UISETP.NE.AND UP3, UPT, UR7, 0x1, UPT ;  /* 0x000000010700788c */ /* 0x000fe4000bf65270 */
[----:B------:R-:W-:Y:S01]  /*0f50*/  UIADD3 UR6, UR6, UR5, URZ ;  /* 0x0000000506067290 */ /* 0x000fe2000fffe03f */
[----:B------:R-:W-:Y:S01]  /*0f60*/  ULDC.64 UR10, c[0x0][0x418] ;  /* 0x00010600000a7ab9 */ /* 0x000fe20000000a00 */
[----:B------:R-:W-:-:S02]  /*0f70*/  UIADD3 UR4, UR9, -UR4, URZ ;  /* 0x8000000409047290 */ /* 0x000fc4000fffe03f */
[----:B------:R-:W-:Y:S02]  /*0f80*/  UISETP.NE.U32.AND UP0, UPT, UR10, URZ, UPT ;  /* 0x0000003f0a00728c */ /* 0x000fe4000bf05070 */
[----:B------:R-:W-:Y:S01]  /*0f90*/  USHF.L.U32 UR43, UR6, 0x7, URZ ;  /* 0x00000007062b7899 */ /* 0x000fe2000800063f */
[----:B------:R-:W-:Y:S01]  /*0fa0*/  ULDC UR14, c[0x0][0xc54] ;  /* 0x00031500000e7ab9 */ /* 0x000fe20000000800 */
[----:B------:R-:W-:Y:S02]  /*0fb0*/  UISETP.NE.AND.EX UP0, UPT, UR11, URZ, UPT, UP0 ;  /* 0x0000003f0b00728c */ /* 0x000fe4000bf05300 */
[----:B------:R-:W-:Y:S02]  /*0fc0*/  UIMAD UR14, UR8, UR14, UR4 ;  /* 0x0000000e080e72a4 */ /* 0x000fe4000f8e0204 */
[----:B------:R-:W-:Y:S01]  /*0fd0*/  UIADD3 UR10, UR43, 0x7f, URZ ;  /* 0x0000007f2b0a7890 */ /* 0x000fe2000fffe03f */
[----:B------:R-:W-:Y:S01]  /*0fe0*/  ULDC UR41, c[0x0][0x424] ;  /* 0x0001090000297ab9 */ /* 0x000fe20000000800 */
[----:B------:R-:W-:Y:S01]  /*0ff0*/  ULDC UR48, c[0x0][0x288] ;  /* 0x0000a20000307ab9 */ /* 0x000fe20000000800 */
[----:B------:R-:W-:Y:S01]  /*1000*/  ULDC.64 UR4, c[0x0][0x9e0] ;  /* 0x0002780000047ab9 */ /* 0x000fe20000000a00 */
[----:B------:R-:W-:Y:S01]  /*1010*/  @UP1 ULDC UR6, c[0x0][0xc4c] ;  /* 0x0003130000061ab9 */ /* 0x000fe20000000800 */
[----:B------:R-:W-:Y:S01]  /*1020*/  @UP3 ULDC UR8, c[0x0][0x44c] ;  /* 0x0001130000083ab9 */ /* 0x000fe20000000800 */
[----:B------:R-:W-:-:S02]  /*1030*/  UIADD3 UR11, -UR48, 0x1, URZ ;  /* 0x00000001300b7890 */ /* 0x000fc4000fffe13f */
[----:B------:R-:W-:Y:S02]  /*1040*/  UISETP.GE.AND UP2, UPT, UR5, 0x1, UPT ;  /* 0x000000010500788c */ /* 0x000fe4000bf46270 */
[----:B------:R-:W-:Y:S02]  /*1050*/  USEL UR41, UR41, 0x1, UP0 ;  /* 0x0000000129297887 */ /* 0x000fe40008000000 */
[----:B------:R-:W-:Y:S02]  /*1060*/  UIMAD.WIDE.U32 UR8, UR10, UR8, URZ ;  /* 0x000000080a0872a5 */ /* 0x000fe4000f8e003f */
[----:B------:R-:W-:Y:S01]  /*1070*/  UIMAD.WIDE.U32 UR6, UR14, UR6, URZ ;  /* 0x000000060e0672a5 */ /* 0x000fe2000f8e003f */
[----:B------:R-:W-:Y:S01]  /*1080*/  PLOP3.LUT P0, PT, PT, PT, UP2, 0x40, 0x0 ;  /* 0x000000000000781c */ /* 0x000fe20003f0e828 */
[----:B------:R-:W-:Y:S01]  /*1090*/  ULDC UR13, c[0x0][0x2f0] ;  /* 0x0000bc00000d7ab9 */ /* 0x000fe20000000800 */
[----:B------:R-:W-:Y:S01]  /*10a0*/  @UP1 ULDC UR15, c[0x0][0xc50] ;  /* 0x00031400000f1ab9 */ /* 0x000fe20000000800 */
[----:B------:R-:W-:Y:S01]  /*10b0*/  @UP3 ULDC UR16, c[0x0][0x450] ;  /* 0x0001140000103ab9 */ /* 0x000fe20000000800 */
[----:B------:R-:W-:Y:S01]  /*10c0*/  UMOV UR17, UR14 ;  /* 0x0000000e00117c82 */ /* 0x000fe20008000000 */
[----:B------:R-:W-:-:S02]  /*10d0*/  UIMAD UR11, UR41, UR13, UR11 ;  /* 0x0000000d290b72a4 */ /* 0x000fc4000f8e020b */
[----:B------:R-:W-:Y:S02]  /*10e0*/  @UP3 USHF.R.U32.HI UR10, URZ, UR16, UR9 ;  /* 0x000000103f0a3299 */ /* 0x000fe40008011609 */
[----:B------:R-:W-:Y:S02]  /*10f0*/  @UP1 USHF.R.U32.HI UR17, URZ, UR15, UR7 ;  /* 0x0000000f3f111299 */ /* 0x000fe40008011607 */
[----:B------:R-:W-:Y:S02]  /*1100*/  UIADD3 UR10, UR11, UR10, URZ ;  /* 0x0000000a0b0a7290 */ /* 0x000fe4000fffe03f */
[----:B------:R-:W-:Y:S02]  /*1110*/  UIADD3 UR6, -UR17, URZ, URZ ;  /* 0x0000003f11067290 */ /* 0x000fe4000fffe13f */
[----:B------:R-:W-:Y:S01]  /*1120*/  UIADD3 UR4, UR10, UR4, URZ ;  /* 0x000000040a047290 */ /* 0x000fe2000fffe03f */
[----:B------:R-:W-:Y:S01]  /*1130*/  IMAD.U32 R206, RZ, RZ, UR17 ;  /* 0x00000011ffce7e24 */ /* 0x000fe2000f8e00ff */
[----:B------:R-:W-:-:S02]  /*1140*/  UIMAD UR6, UR12, UR6, UR14 ;  /* 0x000000060c0672a4 */ /* 0x000fc4000f8e020e */
[----:B------:R-:W-:Y:S02]  /*1150*/  UP2UR UR61, UPR, URZ, 0x8 ;  /* 0x000000083f3d7883 */ /* 0x000fe40008000000 */
[----:B------:R-:W-:Y:S01]  /*1160*/  UP2UR UR42, UPR, URZ, 0x4 ;  /* 0x000000043f2a7883 */ /* 0x000fe20008000000 */
[----:B------:R-:W-:Y:S02]  /*1170*/  IMAD.U32 R0, RZ, RZ, UR4 ;  /* 0x00000004ff007e24 */ /* 0x000fe4000f8e00ff */
[----:B------:R-:W-:Y:S01]  /*1180*/  IMAD.U32 R205, RZ, RZ, UR6 ;  /* 0x00000006ffcd7e24 */ /* 0x000fe2000f8e00ff */
[----:B------:R-:W-:Y:S08]  /*1190*/  @P0 BRA `(.L_x_986) ;  /* 0x0000000000400947 */ /* 0x000ff00003800000 */
[----:B------:R-:W-:Y:S01]  /*11a0*/  ISETP.LT.AND P0, PT, RZ, UR10, PT ;  /* 0x0000000aff007c0c */ /* 0x000fe2000bf01270 */
[----:B------:R-:W-:-:S12]  /*11b0*/  UIADD3 UR4, UR10, -0x1, URZ ;  /* 0xffffffff0a047890 */ /* 0x000fd8000fffe03f */
[----:B------:R-:W-:Y:S05]  /*11c0*/  @P0 BRA `(.L_x_987) ;  /* 0x00000000001c0947 */ /* 0x000fea0003800000 */
[----:B------:R-:W-:Y:S02]  /*11d0*/  UISETP.NE.AND UP0, UPT, UR5, 0x1, UPT ;  /* 0x000000010500788c */ /* 0x000fe4000bf05270 */
[----:B------:R-:W-:-:S09]  /*11e0*/  UIADD3 UR4, -UR10, URZ, URZ ;  /* 0x0000003f0a047290 */ /* 0x000fd2000fffe13f */
[----:B------:R-:W-:Y:S02]  /*11f0*/  @UP0 ULDC.64 UR8, c[0x0][0x9e8] ;  /* 0x00027a0000080ab9 */ /* 0x000fe40000000a00 */
[----:B------:R-:W-:-:S04]  /*1200*/  UIMAD.WIDE.U32 UR6, UR4, UR8, URZ ;  /* 0x00000008040672a5 */ /* 0x000fc8000f8e003f */
[----:B------:R-:W-:-:S04]  /*1210*/  @UP0 USHF.R.U32.HI UR4, URZ, UR9, UR7 ;  /* 0x000000093f040299 */ /* 0x000fc80008011607 */
[----:B------:R-:W-:Y:S01]  /*1220*/  ULOP3.LUT UR4, URZ, UR4, URZ, 0x33, !UPT ;  /* 0x000000043f047292 */ /* 0x000fe2000f8e333f */
[----:B------:R-:W-:Y:S11]  /*1230*/  BRA `(.L_x_988) ;  /* 0x0000000000107947 */ /* 0x000ff60003800000 */
.L_x_987:
[----:B------:R-:W-:-:S11]  /*1240*/  UISETP.NE.AND UP0, UPT, UR5, 0x1, UPT ;  /* 0x000000010500788c */ /* 0x000fd6000bf05270 */
[----:B------:R-:W-:Y:S02]  /*1250*/  @UP0 ULDC.64 UR8, c[0x0][0x9e8] ;  /* 0x00027a0000080ab9 */ /* 0x000fe40000000a00 */
[----:B------:R-:W-:-:S04]  /*1260*/  UIMAD.WIDE.U32 UR6, UR4, UR8, URZ ;  /* 0x00000008040672a5 */ /* 0x000fc8000f8e003f */
[----:B------:R-:W-:-:S12]  /*1270*/  @UP0 USHF.R.U32.HI UR4, URZ, UR9, UR7 ;  /* 0x000000093f040299 */ /* 0x000fd80008011607 */
.L_x_988:
[----:B------:R-:W-:-:S06]  /*1280*/  UIMAD UR4, UR4, UR5, UR5 ;  /* 0x00000005040472a4 */ /* 0x000fcc000f8e0205 */
[----:B------:R-:W-:-:S07]  /*1290*/  VIMNMX R0, R0, UR4, PT ;  /* 0x0000000400007c48 */ /* 0x000fce000bfe0100 */
.L_x_986:
[----:B------:R-:W-:Y:S01]  /*12a0*/  UISETP.NE.AND UP0, UPT, UR61, URZ, UPT ;  /* 0x0000003f3d00728c */ /* 0x000fe2000bf05270 */
[----:B------:R-:W-:Y:S01]  /*12b0*/  VIADD R0, R0, 0x3f ;  /* 0x0000003f00007836 */ /* 0x000fe20000000000 */
[----:B------:R-:W-:Y:S01]  /*12c0*/  UMOV UR9, UR43 ;  /* 0x0000002b00097c82 */ /* 0x000fe20008000000 */
[----:B------:R-:W-:Y:S02]  /*12d0*/  UIMAD UR4, UR41, UR13, 0x3f ;  /* 0x0000003f290474a4 */ /* 0x000fe4000f8e020d */
[----:B------:R-:W-:Y:S01]  /*12e0*/  UIMAD UR48, UR41, UR13, -UR48 ;  /* 0x0000000d293072a4 */ /* 0x000fe2000f8e0a30 */
[----:B------:R-:W-:Y:S01]  /*12f0*/  SHF.R.S32.HI R3, RZ, 0x1f, R0 ;  /* 0x0000001fff037819 */ /* 0x000fe20000011400 */
[----:B------:R-:W-:Y:S01]  /*1300*/  USHF.R.S32.HI UR8, URZ, 0x1f, UR4 ;  /* 0x0000001f3f087899 */ /* 0x000fe20008011404 */
[----:B------:R-:W-:Y:S02]  /*1310*/  ULDC UR10, c[0x0][0x9dc] ;  /* 0x00027700000a7ab9 */ /* 0x000fe40000000800 */
[----:B------:R-:W-:Y:S01]  /*1320*/  LEA.HI R3, R3, R0, RZ, 0x6 ;  /* 0x0000000003037211 */ /* 0x000fe200078f30ff */
[----:B------:R-:W-:Y:S01]  /*1330*/  @UP0 ULDC UR6, c[0x0][0x44c] ;  /* 0x0001130000060ab9 */ /* 0x000fe20000000800 */
[----:B------:R-:W-:Y:S01]  /*1340*/  @UP0 ULDC UR11, c[0x0][0x450] ;  /* 0x00011400000b0ab9 */ /* 0x000fe20000000800 */
[----:B------:R-:W-:Y:S01]  /*1350*/  UIMAD.WIDE.U32 UR6, UR43, UR6, URZ ;  /* 0x000000062b0672a5 */ /* 0x000fe2000f8e003f */
[----:B------:R-:W-:Y:S01]  /*1360*/  SHF.R.S32.HI R3, RZ, 0x6, R3 ;  /* 0x00000006ff037819 */ /* 0x000fe20000011403 */
[----:B------:R-:W-:-:S02]  /*1370*/  ULEA.HI UR8, UR8, UR4, URZ, 0x6 ;  /* 0x0000000408087291 */ /* 0x000fc4000f8f303f */
[----:B------:R-:W-:Y:S02]  /*1380*/  @UP0 USHF.R.U32.HI UR9, URZ, UR11, UR7 ;  /* 0x0000000b3f090299 */ /* 0x000fe40008011607 */
[----:B------:R-:W-:Y:S02]  /*1390*/  UISETP.GE.AND UP0, UPT, UR5, 0x1, UPT ;  /* 0x000000010500788c */ /* 0x000fe4000bf06270 */
[----:B------:R-:W-:Y:S02]  /*13a0*/  USHF.R.S32.HI UR8, URZ, 0x6, UR8 ;  /* 0x000000063f087899 */ /* 0x000fe40008011408 */
[----:B------:R-:W-:Y:S02]  /*13b0*/  UIADD3 UR4, UR48, UR9, URZ ;  /* 0x0000000930047290 */ /* 0x000fe4000fffe03f */
[----:B------:R-:W-:Y:S02]  /*13c0*/  PLOP3.LUT P0, PT, PT, PT, UP0, 0x40, 0x0 ;  /* 0x000000000000781c */ /* 0x000fe40003f0e808 */
[----:B------:R-:W-:Y:S01]  /*13d0*/  UIADD3 UR9, UR4, -UR10, URZ ;  /* 0x8000000a04097290 */ /* 0x000fe2000fffe03f */
[----:B------:R-:W-:-:S10]  /*13e0*/  VIMNMX R98, R3, UR8, PT ;  /* 0x0000000803627c48 */ /* 0x000fd4000bfe0100 */
[----:B------:R-:W-:Y:S05]  /*13f0*/  @P0 BRA `(.L_x_989) ;  /* 0x0000000000440947 */ /* 0x000fea0003800000 */
[----:B------:R-:W-:-:S06]  /*1400*/  UISETP.GT.AND UP0, UPT, UR4, -0x1, UPT ;  /* 0xffffffff0400788c */ /* 0x000fcc000bf04270 */
[----:B------:R-:W-:-:S13]  /*1410*/  PLOP3.LUT P0, PT, PT, PT, UP0, 0x80, 0x0 ;  /* 0x000000000000781c */ /* 0x000fda0003f0f008 */
[----:B------:R-:W-:Y:S05]  /*1420*/  @P0 BRA `(.L_x_990) ;  /* 0x00000000001c0947 */ /* 0x000fea0003800000 */
[----:B------:R-:W-:Y:S02]  /*1430*/  UISETP.NE.AND UP0, UPT, UR5, 0x1, UPT ;  /* 0x000000010500788c */ /* 0x000fe4000bf05270 */
[----:B------:R-:W-:-:S09]  /*1440*/  ULOP3.LUT UR4, URZ, UR4, URZ, 0x33, !UPT ;  /* 0x000000043f047292 */ /* 0x000fd2000f8e333f */
[----:B------:R-:W-:Y:S02]  /*1450*/  @UP0 ULDC.64 UR10, c[0x0][0x9e8] ;  /* 0x00027a00000a0ab9 */ /* 0x000fe40000000a00 */
[----:B------:R-:W-:-:S04]  /*1460*/  UIMAD.WIDE.U32 UR6, UR4, UR10, URZ ;  /* 0x0000000a040672a5 */ /* 0x000fc8000f8e003f */
[----:B------:R-:W-:-:S04]  /*1470*/  @UP0 USHF.R.U32.HI UR4, URZ, UR11, UR7 ;  /* 0x0000000b3f040299 */ /* 0x000fc80008011607 */
[----:B------:R-:W-:Y:S01]  /*1480*/  ULOP3.LUT UR4, URZ, UR4, URZ, 0x33, !UPT ;  /* 0x000000043f047292 */ /* 0x000fe2000f8e333f */
[----:B------:R-:W-:Y:S11]  /*1490*/  BRA `(.L_x_991) ;  /* 0x0000000000107947 */ /* 0x000ff60003800000 */
.L_x_990:
[----:B------:R-:W-:-:S11]  /*14a0*/  UISETP.NE.AND UP0, UPT, UR5, 0x1, UPT ;  /* 0x000000010500788c */ /* 0x000fd6000bf05270 */
[----:B------:R-:W-:Y:S02]  /*14b0*/  @UP0 ULDC.64 UR10, c[0x0][0x9e8] ;  /* 0x00027a00000a0ab9 */ /* 0x000fe40000000a00 */
[----:B------:R-:W-:-:S04]  /*14c0*/  UIMAD.WIDE.U32 UR6, UR4, UR10, URZ ;  /* 0x0000000a040672a5 */ /* 0x000fc8000f8e003f */
[----:B------:R-:W-:-:S12]  /*14d0*/  @UP0 USHF.R.U32.HI UR4, URZ, UR11, UR7 ;  /* 0x0000000b3f040299 */ /* 0x000fd80008011607 */
.L_x_991:
[----:B------:R-:W-:-:S04]  /*14e0*/  UIMAD UR4, UR4, UR5, URZ ;  /* 0x00000005040472a4 */ /* 0x000fc8000f8e023f */
[----:B------:R-:W-:-:S04]  /*14f0*/  UISETP.LT.AND UP0, UPT, UR9, UR4, UPT ;  /* 0x000000040900728c */ /* 0x000fc8000bf01270 */
[----:B------:R-:W-:-:S12]  /*1500*/  USEL UR9, UR9, UR4, !UP0 ;  /* 0x0000000409097287 */ /* 0x000fd8000c000000 */
.L_x_989:
[----:B------:R-:W-:Y:S01]  /*1510*/  USHF.R.S32.HI UR4, URZ, 0x1f, UR9 ;  /* 0x0000001f3f047899 */ /* 0x000fe20008011409 */
[----:B------:R-:W-:Y:S02]  /*1520*/  PLOP3.LUT P0, PT, PT, PT, PT, 0x80, 0x0 ;  /* 0x000000000000781c */ /* 0x000fe40003f0f070 */
[----:B------:R-:W-:Y:S01]  /*1530*/  CS2R R2, SRZ ;  /* 0x0000000000027805 */ /* 0x000fe2000001ff00 */
[----:B------:R-:W-:Y:S01]  /*1540*/  IMAD.MOV.U32 R0, RZ, RZ, RZ ;  /* 0x000000ffff007224 */ /* 0x000fe200078e00ff */
[----:B------:R-:W-:Y:S01]  /*1550*/  ULEA.HI UR4, UR4, UR9, URZ, 0x6 ;  /* 0x0000000904047291 */ /* 0x000fe2000f8f303f */
[----:B------:R-:W-:Y:S02]  /*1560*/  CS2R R168, SRZ ;  /* 0x0000000000a87805 */ /* 0x000fe4000001ff00 */
[----:B------:R-:W-:Y:S02]  /*1570*/  CS2R R166, SRZ ;  /* 0x0000000000a67805 */ /* 0x000fe4000001ff00 */
[----:B------:R-:W-:Y:S01]  /*1580*/  CS2R R148, SRZ ;  /* 0x0000000000947805 */ /* 0x000fe2000001ff00 */
[----:B------:R-:W-:Y:S01]  /*1590*/  USHF.R.S32.HI UR4, URZ, 0x6, UR4 ;  /* 0x000000063f047899 */ /* 0x000fe20008011404 */
[----:B------:R-:W-:-:S02]  /*15a0*/  CS2R R164, SRZ ;  /* 0x0000000000a47805 */ /* 0x000fc4000001ff00 */
[----:B------:R-:W-:Y:S02]  /*15b0*/  CS2R R144, SRZ ;  /* 0x0000000000907805 */ /* 0x000fe4000001ff00 */
[----:B------:R-:W-:Y:S01]  /*15c0*/  CS2R R162, SRZ ;  /* 0x0000000000a27805 */ /* 0x000fe2000001ff00 */
[----:B------:R-:W-:Y:S01]  /*15d0*/  UISETP.LT.AND UP0, UPT, URZ, UR4, UPT ;  /* 0x000000043f00728c */ /* 0x000fe2000bf01270 */
[----:B------:R-:W-:Y:S02]  /*15e0*/  CS2R R140, SRZ ;  /* 0x00000000008c7805 */ /* 0x000fe4000001ff00 */
[----:B------:R-:W-:Y:S02]  /*15f0*/  CS2R R128, SRZ ;  /* 0x0000000000807805 */ /* 0x000fe4000001ff00 */
[----:B------:R-:W-:Y:S01]  /*1600*/  CS2R R104, SRZ ;  /* 0x0000000000687805 */ /* 0x000fe2000001ff00 */
[----:B------:R-:W-:Y:S01]  /*1610*/  USEL UR5, URZ, UR4, !UP0 ;  /* 0x000000043f057287 */ /* 0x000fe2000c000000 */
[----:B------:R-:W-:-:S02]  /*1620*/  CS2R R136, SRZ ;  /* 0x0000000000887805 */ /* 0x000fc4000001ff00 */
[----:B------:R-:W-:Y:S02]  /*1630*/  CS2R R100, SRZ ;  /* 0x0000000000647805 */ /* 0x000fe4000001ff00 */
[----:B------:R-:W-:Y:S02]  /*1640*/  CS2R R96, SRZ ;  /* 0x0000000000607805 */ /* 0x000fe4000001ff00 */
[----:B------:R-:W-:Y:S02]  /*1650*/  CS2R R132, SRZ ;  /* 0x0000000000847805 */ /* 0x000fe4000001ff00 */
[----:B------:R-:W-:Y:S02]  /*1660*/  CS2R R92, SRZ ;  /* 0x00000000005c7805 */ /* 0x000fe4000001ff00 */
[----:B------:R-:W-:Y:S01]  /*1670*/  ISETP.GT.AND P1, PT, R98, UR5, PT ;  /* 0x0000000562007c0c */ /* 0x000fe2000bf24270 */
        /* <DEDUP_REMOVED lines=50> */
[----:B------:R-:W-:Y:S01]  /*19a0*/  CS2R R24, SRZ ;  /* 0x0000000000187805 */ /* 0x000fe2000001ff00 */
[----:B------:R-:W-:Y:S06]  /*19b0*/  @!P1 BRA `(.L_x_992) ;  /* 0x000000b000309947 */ /* 0x000fec0003800000 */
        /* <DEDUP_REMOVED lines=30> */
[----:B-1----:R-:W-:Y:S05]  /*1ba0*/  CALL.ABS.NOINC R2 ;  /* 0x0000000002007343 */ /* 0x002fea0003c00000 */
.L_x_993:
        /* <DEDUP_REMOVED lines=11> */
.L_x_1158:
[----:B------:R-:W-:Y:S05]  /*1c60*/  @!P0 BRA `(.L_x_995) ;  /* 0x0000000000048947 */ /* 0x000fea0003800000 */
[----:B------:R-:W-:Y:S01]  /*1c70*/  BPT.TRAP 0x1 ;  /* 0x000000040000795c */ /* 0x000fe20000300000 */
.L_x_995:
[----:B0-----:R-:W-:Y:S02]  /*1c80*/  IMAD.U32 R3, RZ, RZ, UR39 ;  /* 0x00000027ff037e24 */ /* 0x001fe4000f8e00ff */
[----:B------:R-:W-:-:S03]  /*1c90*/  IMAD.U32 R0, RZ, RZ, UR38 ;  /* 0x00000026ff007e24 */ /* 0x000fc6000f8e00ff */
[----:B------:R-:W-:Y:S02]  /*1ca0*/  LEA R3, R3, UR40, 0x3 ;  /* 0x0000002803037c11 */ /* 0x000fe4000f8e18ff */
[----:B------:R-:W-:-:S04]  /*1cb0*/  SHF.L.U32 R0, R0, 0x1f, RZ ;  /* 0x0000001f00007819 */ /* 0x000fc800000006ff */
[----:B------:R0:W1:Y:S01]  /*1cc0*/  SYNCS.PHASECHK.TRANS64.TRYWAIT P1, [R3+URZ+0x30830], R0 ;  /* 0x03083000030075a7 */ /* 0x000062000802017f */
[----:B------:R-:W-:Y:S05]  /*1cd0*/  @!P0 BRA `(.L_x_996) ;  /* 0x0000000000048947 */ /* 0x000fea0003800000 */
[----:B------:R-:W-:Y:S01]  /*1ce0*/  BPT.TRAP 0x1 ;  /* 0x000000040000795c */ /* 0x000fe20000300000 */
.L_x_996:
[----:B-1----:R-:W-:Y:S05]  /*1cf0*/  @P1 BRA `(.L_x_997) ;  /* 0x0000000000081947 */ /* 0x002fea0003800000 */
[----:B------:R-:W1:Y:S02]  /*1d00*/  SYNCS.PHASECHK.TRANS64.TRYWAIT P1, [R3+URZ+0x30830], R0 ;  /* 0x03083000030075a7 */ /* 0x000e64000802017f */
[----:B-1----:R-:W-:Y:S05]  /*1d10*/  @!P1 BRA `(.L_x_998) ;  /* 0x0000011800fc9947 */ /* 0x002fea0003800000 */
.L_x_997:
[----:B------:R-:W-:Y:S05]  /*1d20*/  WARPSYNC.ALL ;  /* 0x0000000000007948 */ /* 0x000fea0003800000 */
[----:B------:R-:W-:Y:S01]  /*1d30*/  UIADD3 UR4, UR40, 0x20400, URZ ;  /* 0x0002040028047890 */ /* 0x000fe2000fffe03f */
[----:B------:R-:W-:Y:S01]  /*1d40*/  WARPGROUP.ARRIVE ;  /* 0x00000000000079c5 */ /* 0x000fe20000000000 */
[----:B------:R-:W-:Y:S01]  /*1d50*/  UMOV UR9, 0x40000040 ;  /* 0x4000004000097882 */ /* 0x000fe20000000000 */
[----:B------:R-:W-:Y:S01]  /*1d60*/  UMOV UR11, 0x40000040 ;  /* 0x40000040000b7882 */ /* 0x000fe20000000000 */
[----:B------:R-:W-:Y:S01]  /*1d70*/  USHF.R.U32.HI UR4, URZ, 0x4, UR4 ;  /* 0x000000043f047899 */ /* 0x000fe20008011604 */
[----:B------:R-:W-:Y:S01]  /*1d80*/  IMAD.U32 R17, RZ, RZ, UR9 ;  /* 0x00000009ff117e24 */ /* 0x000fe2000f8e00ff */
[----:B------:R-:W-:Y:S01]  /*1d90*/  UMOV UR57, 0x40000040 ;  /* 0x4000004000397882 */ /* 0x000fe20000000000 */
[----:B------:R-:W-:Y:S01]  /*1da0*/  UMOV UR59, 0x40000040 ;  /* 0x40000040003b7882 */ /* 0x000fe20000000000 */
[----:B------:R-:W-:Y:S01]  /*1db0*/  ULOP3.LUT UR4, UR4, 0x3fff, URZ, 0xc0, !UPT ;  /* 0x00003fff04047892 */ /* 0x000fe2000f8ec03f */
[----:B------:R-:W-:Y:S01]  /*1dc0*/  UMOV UR13, 0x40000040 ;  /* 0x40000040000d7882 */ /* 0x000fe20000000000 */
[----:B------:R-:W-:-:S02]  /*1dd0*/  UMOV UR15, 0x40000040 ;  /* 0x40000040000f7882 */ /* 0x000fc40000000000 */
[----:B------:R-:W-:Y:S02]  /*1de0*/  ULOP3.LUT UR60, UR4, 0x10000, URZ, 0xfc, !UPT ;  /* 0x00010000043c7892 */ /* 0x000fe4000f8efc3f */
[----:B------:R-:W-:Y:S02]  /*1df0*/  ULOP3.LUT UR4, UR44, 0x10000, URZ, 0xfc, !UPT ;  /* 0x000100002c047892 */ /* 0x000fe4000f8efc3f */
[----:B------:R-:W-:Y:S02]  /*1e00*/  ULEA UR5, UR39, UR60, 0xb ;  /* 0x0000003c27057291 */ /* 0x000fe4000f8e583f */
[----:B------:R-:W-:Y:S02]  /*1e10*/  UIADD3 UR6, UR4, 0x2, URZ ;  /* 0x0000000204067890 */ /* 0x000fe4000fffe03f */
[----:B------:R-:W-:Y:S01]  /*1e20*/  UIADD3 UR7, UR5, 0x2, URZ ;  /* 0x0000000205077890 */ /* 0x000fe2000fffe03f */
[----:B------:R-:W-:Y:S02]  /*1e30*/  UMOV UR8, UR4 ;  /* 0x0000000400087c82 */ /* 0x000fe40008000000 */
[----:B------:R-:W-:Y:S01]  /*1e40*/  UMOV UR10, UR5 ;  /* 0x00000005000a7c82 */ /* 0x000fe20008000000 */
[----:B------:R-:W-:Y:S01]  /*1e50*/  IMAD.U32 R16, RZ, RZ, UR8 ;  /* 0x00000008ff107e24 */ /* 0x000fe2000f8e00ff */
[----:B------:R-:W-:Y:S01]  /*1e60*/  HGMMA.64x64x16.F32 R24, gdesc[UR8], RZ, !UPT, gsb0 ;  /* 0x00e00000081879f0 */ /* 0x000fe2000c0008ff */
[----:B------:R-:W-:Y:S01]  /*1e70*/  UMOV UR8, UR6 ;  /* 0x0000000600087c82 */ /* 0x000fe20008000000 */
[----:B------:R-:W-:Y:S01]  /*1e80*/  UMOV UR9, 0x40000040 ;  /* 0x4000004000097882 */ /* 0x000fe20000000000 */
[----:B------:R-:W-:Y:S01]  /*1e90*/  UMOV UR10, UR7 ;  /* 0x00000007000a7c82 */ /* 0x000fe20008000000 */
[----:B------:R-:W-:Y:S01]  /*1ea0*/  UMOV UR11, 0x40000040 ;  /* 0x40000040000b7882 */ /* 0x000fe20000000000 */
[----:B------:R-:W-:Y:S01]  /*1eb0*/  UIADD3 UR6, UR4, 0x4, URZ ;  /* 0x0000000404067890 */ /* 0x000fe2000fffe03f */
[----:B------:R-:W-:Y:S01]  /*1ec0*/  IMAD.U32 R14, RZ, RZ, UR8 ;  /* 0x00000008ff0e7e24 */ /* 0x000fe2000f8e00ff */
[----:B------:R-:W-:Y:S01]  /*1ed0*/  UIADD3 UR7, UR5, 0x4, URZ ;  /* 0x0000000405077890 */ /* 0x000fe2000fffe03f */
[----:B------:R-:W-:Y:S01]  /*1ee0*/  IMAD.U32 R15, RZ, RZ, UR9 ;  /* 0x00000009ff0f7e24 */ /* 0x000fe2000f8e00ff */
[----:B------:R-:W-:-:S02]  /*1ef0*/  UIADD3 UR56, UR4, 0x404, URZ ;  /* 0x0000040404387890 */ /* 0x000fc4000fffe03f */
[----:B------:R-:W-:Y:S02]  /*1f00*/  UIADD3 UR58, UR5, 0x204, URZ ;  /* 0x00000204053a7890 */ /* 0x000fe4000fffe03f */
[----:B------:R-:W-:Y:S02]  /*1f10*/  UIADD3 UR12, UR4, 0x800, URZ ;  /* 0x00000800040c7890 */ /* 0x000fe4000fffe03f */
[----:B------:R-:W-:Y:S02]  /*1f20*/  UIADD3 UR14, UR5, 0x400, URZ ;  /* 0x00000400050e7890 */ /* 0x000fe4000fffe03f */
[----:B------:R-:W-:Y:S02]  /*1f30*/  UIADD3 UR16, UR4, 0x802, URZ ;  /* 0x0000080204107890 */ /* 0x000fe4000fffe03f */
[----:B------:R-:W-:Y:S01]  /*1f40*/  UIADD3 UR18, UR5, 0x402, URZ ;  /* 0x0000040205127890 */ /* 0x000fe2000fffe03f */
[----:B------:R-:W-:Y:S01]  /*1f50*/  UMOV UR17, 0x40000040 ;  /* 0x4000004000117882 */ /* 0x000fe20000000000 */
[----:B------:R-:W-:Y:S01]  /*1f60*/  UMOV UR19, 0x40000040 ;  /* 0x4000004000137882 */ /* 0x000fe20000000000 */
[----:B------:R-:W-:-:S02]  /*1f70*/  UIADD3 UR20, UR4, 0x804, URZ ;  /* 0x0000080404147890 */ /* 0x000fc4000fffe03f */
[----:B------:R-:W-:Y:S01]  /*1f80*/  UIADD3 UR22, UR5, 0x404, URZ ;  /* 0x0000040405167890 */ /* 0x000fe2000fffe03f */
[----:B------:R-:W-:Y:S01]  /*1f90*/  UMOV UR21, 0x40000040 ;  /* 0x4000004000157882 */ /* 0x000fe20000000000 */
[----:B------:R-:W-:Y:S01]  /*1fa0*/  UMOV UR23, 0x40000040 ;  /* 0x4000004000177882 */ /* 0x000fe20000000000 */
[----:B------:R-:W-:Y:S02]  /*1fb0*/  UIADD3 UR24, UR4, 0x806, URZ ;  /* 0x0000080604187890 */ /* 0x000fe4000fffe03f */
[----:B------:R-:W-:Y:S01]  /*1fc0*/  UIADD3 UR26, UR5, 0x406, URZ ;  /* 0x00000406051a7890 */ /* 0x000fe2000fffe03f */
[----:B------:R-:W-:Y:S01]  /*1fd0*/  UMOV UR25, 0x40000040 ;  /* 0x4000004000197882 */ /* 0x000fe20000000000 */
[----:B------:R-:W-:Y:S01]  /*1fe0*/  UMOV UR27, 0x40000040 ;  /* 0x40000040001b7882 */ /* 0x000fe20000000000 */
        /* <DEDUP_REMOVED lines=16> */
[----:B------:R-:W-:-:S02]  /*20f0*/  WARPGROUP.DEPBAR.LE gsb0, 0x0 ;  /* 0x00008000000079c5 */ /* 0x000fc40000010000 */
[----:B------:R-:W-:-:S06]  /*2100*/  WARPGROUP.ARRIVE ;  /* 0x00000000000079c5 */ /* 0x000fcc0000000000 */
[----:B------:R-:W-:Y:S01]  /*2110*/  HGMMA.64x64x16.F32 R24, gdesc[UR8], R24, gsb0 ;  /* 0x00e00000081879f0 */ /* 0x000fe20008000818 */
        /* <DEDUP_REMOVED lines=8> */
[----:B------:R-:W-:Y:S02]  /*21a0*/  WARPGROUP.DEPBAR.LE gsb0, 0x0 ;  /* 0x00008000000079c5 */ /* 0x000fe40000010000 */
        /* <DEDUP_REMOVED lines=28> */
[----:B------:R-:W-:Y:S02]  /*2370*/  IMAD.U32 R6, RZ, RZ, UR8 ;  /* 0x00000008ff067e24 */ /* 0x000fe4000f8e00ff */
[----:B------:R-:W-:Y:S01]  /*2380*/  IMAD.U32 R7, RZ, RZ, UR9 ;  /* 0x00000009ff077e24 */ /* 0x000fe2000f8e00ff */
[----:B------:R-:W-:Y:S02]  /*2390*/  WARPGROUP.DEPBAR.LE gsb0, 0x0 ;  /* 0x00008000000079c5 */ /* 0x000fe40000010000 */
[----:B------:R-:W-:-:S06]  /*23a0*/  WARPGROUP.ARRIVE ;  /* 0x00000000000079c5 */ /* 0x000fcc0000000000 */
[----:B------:R-:W-:Y:S01]  /*23b0*/  HGMMA.64x64x16.F32 R24, gdesc[UR8], R24, gsb0 ;  /* 0x00e00000081879f0 */ /* 0x000fe20008000818 */
[----:B------:R-:W-:Y:S02]  /*23c0*/  UIADD3 UR8, UR4, 0x406, URZ ;  /* 0x0000040604087890 */ /* 0x000fe4000fffe03f */
[----:B------:R-:W-:Y:S01]  /*23d0*/  UIADD3 UR10, UR5, 0x206, URZ ;  /* 0x00000206050a7890 */ /* 0x000fe2000fffe03f */
[----:B------:R-:W-:Y:S01]  /*23e0*/  UMOV UR9, 0x40000040 ;  /* 0x4000004000097882 */ /* 0x000fe20000000000 */
[----:B------:R-:W-:Y:S01]  /*23f0*/  UMOV UR11, 0x40000040 ;  /* 0x40000040000b7882 */ /* 0x000fe20000000000 */
[----:B------:R-:W-:Y:S02]  /*2400*/  WARPGROUP.DEPBAR.LE gsb0, 0x0 ;  /* 0x00008000000079c5 */ /* 0x000fe40000010000 */
[----:B------:R-:W-:-:S06]  /*2410*/  WARPGROUP.ARRIVE ;  /* 0x00000000000079c5 */ /* 0x000fcc0000000000 */
[----:B------:R-:W-:Y:S03]  /*2420*/  HGMMA.64x64x16.F32 R24, gdesc[UR56], R24, gsb0 ;  /* 0x00e00000381879f0 */ /* 0x000fe60008000818 */
        /* <DEDUP_REMOVED lines=28> */
[----:B------:R-:W-:Y:S05]  /*25f0*/  @!P0 BRA `(.L_x_999) ;  /* 0x0000000000048947 */ /* 0x000fea0003800000 */
[----:B------:R-:W-:Y:S01]  /*2600*/  BPT.TRAP 0x1 ;  /* 0x000000040000795c */ /* 0x000fe20000300000 */
.L_x_999:
[----:B------:R-:W-:Y:S01]  /*2610*/  UISETP.NE.AND UP1, UPT, UR61, URZ, UPT ;  /* 0x0000003f3d00728c */ /* 0x000fe2000bf25270 */
[----:B------:R-:W2:Y:S01]  /*2620*/  S2UR UR7, SR_CgaCtaId ;  /* 0x00000000000779c3 */ /* 0x000ea20000008800 */
[----:B01----:R-:W-:Y:S01]  /*2630*/  VIADD R0, R23, UR43 ;  /* 0x0000002b17007c36 */ /* 0x003fe20008000000 */
[----:B------:R-:W-:Y:S01]  /*2640*/  R2UR UR4, R3 ;  /* 0x00000000030472ca */ /* 0x000fe200000e0000 */
[----:B------:R-:W-:Y:S01]  /*2650*/  IMAD.MOV.U32 R3, RZ, RZ, -0x40 ;  /* 0xffffffc0ff037424 */ /* 0x000fe200078e00ff */
[----:B------:R-:W-:Y:S01]  /*2660*/  UISETP.NE.AND UP0, UPT, UR42, URZ, UPT ;  /* 0x0000003f2a00728c */ /* 0x000fe2000bf05270 */
[----:B------:R-:W-:Y:S01]  /*2670*/  PLOP3.LUT P1, PT, PT, PT, UP1, 0x80, 0x0 ;  /* 0x000000000000781c */ /* 0x000fe20003f2f018 */
[----:B------:R-:W-:Y:S01]  /*2680*/  ULDC UR11, c[0x0][0x9dc] ;  /* 0x00027700000b7ab9 */ /* 0x000fe20000000800 */
[----:B------:R-:W-:Y:S01]  /*2690*/  PLOP3.LUT P2, PT, PT, PT, UP1, 0x80, 0x0 ;  /* 0x000000000000781c */ /* 0x000fe20003f4f018 */
[----:B------:R-:W0:Y:S01]  /*26a0*/  LDC R20, c[0x0][0x2f0] ;  /* 0x0000bc00ff147b82 */ /* 0x000e220000000800 */
[----:B------:R-:W-:Y:S01]  /*26b0*/  MOV R2, R0 ;  /* 0x0000000000027202 */ /* 0x000fe20000000f00 */
[----:B------:R-:W-:Y:S01]  /*26c0*/  @UP1 ULDC UR5, c[0x0][0x44c] ;  /* 0x0001130000051ab9 */ /* 0x000fe20000000800 */
[----:B------:R-:W-:Y:S01]  /*26d0*/  @UP1 ULDC UR6, c[0x0][0x450] ;  /* 0x0001140000061ab9 */ /* 0x000fe20000000800 */
[C---:B------:R-:W-:Y:S01]  /*26e0*/  IMAD R57, R98.reuse, R3, 0x40 ;  /* 0x0000004062397424 */ /* 0x040fe200078e0203 */
[----:B------:R-:W-:Y:S01]  /*26f0*/  ULDC UR14, c[0x0][0x9e0] ;  /* 0x00027800000e7ab9 */ /* 0x000fe20000000800 */
[----:B------:R-:W-:Y:S01]  /*2700*/  LEA R18, R98, 0xffffffc0, 0x6 ;  /* 0xffffffc062127811 */ /* 0x000fe200078e30ff */
[----:B------:R-:W-:Y:S01]  /*2710*/  UIADD3 UR4, UR4, 0x30840, URZ ;  /* 0x0003084004047890 */ /* 0x000fe2000fffe03f */
[----:B------:R-:W1:Y:S02]  /*2720*/  LDC R21, c[0x0][0x288] ;  /* 0x0000a200ff157b82 */ /* 0x000e640000000800 */
[----:B------:R-:W-:Y:S01]  /*2730*/  @P1 IMAD.HI.U32 R4, R0, UR5, RZ ;  /* 0x0000000500041c27 */ /* 0x000fe2000f8e00ff */
[----:B------:R-:W-:-:S03]  /*2740*/  PLOP3.LUT P1, PT, PT, PT, UP0, 0x40, 0x0 ;  /* 0x000000000000781c */ /* 0x000fc60003f2e808 */
[----:B------:R-:W-:Y:S01]  /*2750*/  VIADD R0, R57, 0x1 ;  /* 0x0000000139007836 */ /* 0x000fe20000000000 */
[----:B------:R-:W-:Y:S01]  /*2760*/  @P2 SHF.R.U32.HI R2, RZ, UR6, R4 ;  /* 0x00000006ff022c19 */ /* 0x000fe20008011604 */
[----:B--2---:R-:W-:Y:S02]  /*2770*/  UPRMT UR4, UR7, 0x654, UR4 ;  /* 0x0000065407047896 */ /* 0x004fe40008000004 */
[----:B------:R-:W-:Y:S02]  /*2780*/  IMAD R3, R19, -0x2, R0 ;  /* 0xfffffffe13037824 */ /* 0x000fe400078e0200 */
[----:B------:R-:W2:Y:S02]  /*2790*/  SHFL.IDX PT, R5, R2, RZ, 0x1c1f ;  /* 0x001c1fff02057589 */ /* 0x000ea400000e0000 */
[----:B0-----:R-:W-:-:S03]  /*27a0*/  IMAD R4, R20, UR41, R3 ;  /* 0x0000002914047c24 */ /* 0x001fc6000f8e0203 */
[----:B------:R-:W-:Y:S01]  /*27b0*/  SYNCS.ARRIVE.TRANS64.RED.A1T0 RZ, [UR4], RZ ;  /* 0x000000ffffff79a7 */ /* 0x000fe20008100404 */
[----:B------:R-:W-:Y:S01]  /*27c0*/  ULOP3.LUT UR4, URZ, UR11, URZ, 0x33, !UPT ;  /* 0x0000000b3f047292 */ /* 0x000fe2000f8e333f */
[----:B------:R-:W-:-:S04]  /*27d0*/  IMAD R0, R20, UR41, R57 ;  /* 0x0000002914007c24 */ /* 0x000fc8000f8e0239 */
[----:B------:R-:W-:Y:S02]  /*27e0*/  IMAD R56, R19, -0x2, R0 ;  /* 0xfffffffe13387824 */ /* 0x000fe400078e0200 */
[----:B-1----:R-:W-:-:S04]  /*27f0*/  IMAD.IADD R4, R4, 0x1, -R21 ;  /* 0x0000000104047824 */ /* 0x002fc800078e0a15 */
[C---:B------:R-:W-:Y:S02]  /*2800*/  VIADD R59, R4.reuse, UR14 ;  /* 0x0000000e043b7c36 */ /* 0x040fe40008000000 */
[----:B------:R-:W-:-:S03]  /*2810*/  VIADD R58, R4, UR4 ;  /* 0x00000004043a7c36 */ /* 0x000fc60008000000 */
[----:B--2---:R-:W-:Y:S01]  /*2820*/  VIADDMNMX R0, R5, R59, R56, PT ;  /* 0x0000003b05007246 */ /* 0x004fe20003800138 */
[----:B------:R-:W-:Y:S01]  /*2830*/  IMAD.IADD R3, R58, 0x1, R5 ;  /* 0x000000013a037824 */ /* 0x000fe200078e0205 */
[----:B------:R-:W-:Y:S06]  /*2840*/  @P1 BRA `(.L_x_1000) ;  /* 0x0000000000641947 */ /* 0x000fec0003800000 */
[----:B------:R-:W-:Y:S01]  /*2850*/  IMAD R4, R20, UR41, R5 ;  /* 0x0000002914047c24 */ /* 0x000fe2000f8e0205 */
[----:B------:R-:W-:Y:S03]  /*2860*/  BSSY B0, `(.L_x_1001) ;  /* 0x0000013000007945 */ /* 0x000fe60003800000 */
[----:B------:R-:W-:-:S05]  /*2870*/  IMAD.IADD R5, R4, 0x1, -R21 ;  /* 0x0000000104057824 */ /* 0x000fca00078e0a15 */
[----:B------:R-:W-:-:S13]  /*2880*/  ISETP.GT.AND P1, PT, R5, -0x1, PT ;  /* 0xffffffff0500780c */ /* 0x000fda0003f24270 */
[----:B------:R-:W-:Y:S05]  /*2890*/  @P1 BRA `(.L_x_1002) ;  /* 0x0000000000241947 */ /* 0x000fea0003800000 */
[----:B------:R-:W-:Y:S01]  /*28a0*/  ULDC UR4, c[0x0][0x9e4] ;  /* 0x0002790000047ab9 */ /* 0x000fe20000000800 */
[----:B------:R-:W-:Y:S01]  /*28b0*/  LOP3.LUT R5, RZ, R5, RZ, 0x33, !PT ;  /* 0x00000005ff057212 */ /* 0x000fe200078e33ff */
[----:B------:R-:W-:-:S05]  /*28c0*/  IMAD.U32 R61, RZ, RZ, UR4 ;  /* 0x00000004ff3d7e24 */ /* 0x000fca000f8e00ff */
[----:B------:R-:W-:-:S13]  /*28d0*/  ISETP.NE.AND P1, PT, R61, 0x1, PT ;  /* 0x000000013d00780c */ /* 0x000fda0003f25270 */
[----:B------:R-:W0:Y:S02]  /*28e0*/  @P1 LDC.64 R62, c[0x0][0x9e8] ;  /* 0x00027a00ff3e1b82 */ /* 0x000e240000000a00 */
[----:B0-----:R-:W-:-:S05]  /*28f0*/  @P1 IMAD.HI.U32 R4, R5, R62, RZ ;  /* 0x0000003e05041227 */ /* 0x001fca00078e00ff */
[----:B------:R-:W-:-:S04]  /*2900*/  @P1 SHF.R.U32.HI R5, RZ, R63, R4 ;  /* 0x0000003fff051219 */ /* 0x000fc80000011604 */
[----:B------:R-:W-:Y:S01]  /*2910*/  LOP3.LUT R5, RZ, R5, RZ, 0x33, !PT ;  /* 0x00000005ff057212 */ /* 0x000fe200078e33ff */
[----:B------:R-:W-:Y:S06]  /*2920*/  BRA `(.L_x_1003) ;  /* 0x0000000000187947 */ /* 0x000fec0003800000 */
.L_x_1002:
[----:B------:R-:W-:Y:S02]  /*2930*/  ULDC UR4, c[0x0][0x9e4] ;  /* 0x0002790000047ab9 */ /* 0x000fe40000000800 */
[----:B------:R-:W-:-:S05]  /*2940*/  IMAD.U32 R61, RZ, RZ, UR4 ;  /* 0x00000004ff3d7e24 */ /* 0x000fca000f8e00ff */
[----:B------:R-:W-:-:S13]  /*2950*/  ISETP.NE.AND P1, PT, R61, 0x1, PT ;  /* 0x000000013d00780c */ /* 0x000fda0003f25270 */
[----:B------:R-:W0:Y:S02]  /*2960*/  @P1 LDC.64 R62, c[0x0][0x9e8] ;  /* 0x00027a00ff3e1b82 */ /* 0x000e240000000a00 */
[----:B0-----:R-:W-:-:S05]  /*2970*/  @P1 IMAD.HI.U32 R4, R5, R62, RZ ;  /* 0x0000003e05041227 */ /* 0x001fca00078e00ff */
[----:B------:R-:W-:-:S07]  /*2980*/  @P1 SHF.R.U32.HI R5, RZ, R63, R4 ;  /* 0x0000003fff051219 */ /* 0x000fce0000011604 */
.L_x_1003:
[----:B------:R-:W-:Y:S05]  /*2990*/  BSYNC B0 ;  /* 0x0000000000007941 */ /* 0x000fea0003800000 */
.L_x_1001:
[----:B------:R-:W-:-:S04]  /*29a0*/  IMAD R4, R5, R61, -R18 ;  /* 0x0000003d05047224 */ /* 0x000fc800078e0a12 */
[----:B------:R-:W-:-:S05]  /*29b0*/  IMAD R4, R19, -0x2, R4 ;  /* 0xfffffffe13047824 */ /* 0x000fca00078e0204 */
[----:B------:R-:W-:Y:S02]  /*29c0*/  VIADDMNMX R0, R4, R61, R0, PT ;  /* 0x0000003d04007246 */ /* 0x000fe40003800100 */
[----:B------:R-:W-:-:S07]  /*29d0*/  VIMNMX R3, R3, R4, !PT ;  /* 0x0000000403037248 */ /* 0x000fce0007fe0100 */
.L_x_1000:
[C---:B------:R-:W-:Y:S01]  /*29e0*/  ISETP.GE.AND P2, PT, R57.reuse, 0x9, PT ;  /* 0x000000093900780c */ /* 0x040fe20003f46270 */
[----:B------:R-:W0:Y:S01]  /*29f0*/  SHFL.IDX PT, R5, R2, 0x1, 0x1c1f ;  /* 0x003c1f0002057f89 */ /* 0x000e2200000e0000 */
[----:B------:R-:W-:Y:S01]  /*2a00*/  ISETP.GE.AND P1, PT, R57, 0x2, PT ;  /* 0x000000023900780c */ /* 0x000fe20003f26270 */
[----:B------:R-:W-:Y:S01]  /*2a10*/  UISETP.NE.AND UP0, UPT, UR42, URZ, UPT ;  /* 0x0000003f2a00728c */ /* 0x000fe2000bf05270 */
[C---:B------:R-:W-:Y:S02]  /*2a20*/  ISETP.GT.AND P3, PT, R3.reuse, 0x8, !P2 ;  /* 0x000000080300780c */ /* 0x040fe40005764270 */
[----:B------:R-:W-:Y:S02]  /*2a30*/  ISETP.GT.AND P4, PT, R3, 0x1, !P1 ;  /* 0x000000010300780c */ /* 0x000fe40004f84270 */
[----:B------:R-:W-:Y:S02]  /*2a40*/  ISETP.LT.OR P3, PT, R0, 0x9, P3 ;  /* 0x000000090000780c */ /* 0x000fe40001f61670 */
[----:B------:R-:W-:-:S02]  /*2a50*/  ISETP.GE.AND P5, PT, R57, 0x11, PT ;  /* 0x000000113900780c */ /* 0x000fc40003fa6270 */
[----:B------:R-:W-:Y:S02]  /*2a60*/  FSEL R63, R28, -INF , !P3 ;  /* 0xff8000001c3f7808 */ /* 0x000fe40005800000 */
[----:B------:R-:W-:Y:S02]  /*2a70*/  ISETP.LT.OR P4, PT, R0, 0x2, P4 ;  /* 0x000000020000780c */ /* 0x000fe40002781670 */
[----:B------:R-:W-:Y:S02]  /*2a80*/  ISETP.GT.AND P3, PT, R3, 0x10, !P5 ;  /* 0x000000100300780c */ /* 0x000fe40006f64270 */
[----:B------:R-:W-:Y:S02]  /*2a90*/  ISETP.GE.AND P6, PT, R57, 0xa, PT ;  /* 0x0000000a3900780c */ /* 0x000fe40003fc6270 */
[----:B------:R-:W-:Y:S02]  /*2aa0*/  FSEL R61, R25, -INF , !P4 ;  /* 0xff800000193d7808 */ /* 0x000fe40006000000 */
[----:B------:R-:W-:-:S02]  /*2ab0*/  P2R R62, PR, RZ, 0x20 ;  /* 0x00000020ff3e7803 */ /* 0x000fc40000000000 */
[----:B------:R-:W-:Y:S02]  /*2ac0*/  ISETP.LT.OR P3, PT, R0, 0x11, P3 ;  /* 0x000000110000780c */ /* 0x000fe40001f61670 */
[----:B------:R-:W-:Y:S02]  /*2ad0*/  ISETP.GT.AND P4, PT, R3, 0x9, !P6 ;  /* 0x000000090300780c */ /* 0x000fe40007784270 */
[----:B------:R-:W-:Y:S02]  /*2ae0*/  ISETP.GE.AND P5, PT, R57, 0x12, PT ;  /* 0x000000123900780c */ /* 0x000fe40003fa6270 */
[----:B------:R-:W-:Y:S02]  /*2af0*/  FSEL R67, R32, -INF , !P3 ;  /* 0xff80000020437808 */ /* 0x000fe40005800000 */
[----:B------:R-:W-:Y:S02]  /*2b00*/  ISETP.LT.OR P4, PT, R0, 0xa, P4 ;  /* 0x0000000a0000780c */ /* 0x000fe40002781670 */
[----:B------:R-:W-:-:S02]  /*2b10*/  ISETP.GT.AND P3, PT, R3, 0x11, !P5 ;  /* 0x000000110300780c */ /* 0x000fc40006f64270 */
[----:B------:R-:W-:Y:S02]  /*2b20*/  FSEL R65, R29, -INF , !P4 ;  /* 0xff8000001d417808 */ /* 0x000fe40006000000 */
[----:B------:R-:W-:Y:S02]  /*2b30*/  ISETP.LT.OR P3, PT, R0, 0x12, P3 ;  /* 0x000000120000780c */ /* 0x000fe40001f61670 */
[----:B------:R-:W-:Y:S02]  /*2b40*/  ISETP.GE.AND P4, PT, R57, 0x19, PT ;  /* 0x000000193900780c */ /* 0x000fe40003f86270 */
[----:B------:R-:W-:Y:S02]  /*2b50*/  FSEL R33, R33, -INF , !P3 ;  /* 0xff80000021217808 */ /* 0x000fe40005800000 */
[----:B------:R-:W-:Y:S02]  /*2b60*/  ISETP.GT.AND P3, PT, R3, 0x18, !P4 ;  /* 0x000000180300780c */ /* 0x000fe40006764270 */
[----:B------:R-:W-:-:S02]  /*2b70*/  P2R R32, PR, RZ, 0x10 ;  /* 0x00000010ff207803 */ /* 0x000fc40000000000 */
[----:B------:R-:W-:Y:S02]  /*2b80*/  ISETP.LT.OR P3, PT, R0, 0x19, P3 ;  /* 0x000000190000780c */ /* 0x000fe40001f61670 */
[----:B------:R-:W-:Y:S02]  /*2b90*/  ISETP.GE.AND P4, PT, R57, 0x1a, PT ;  /* 0x0000001a3900780c */ /* 0x000fe40003f86270 */
[----:B------:R-:W-:Y:S02]  /*2ba0*/  FSEL R69, R36, -INF , !P3 ;  /* 0xff80000024457808 */ /* 0x000fe40005800000 */
[----:B------:R-:W-:Y:S02]  /*2bb0*/  ISETP.GT.AND P3, PT, R3, 0x19, !P4 ;  /* 0x000000190300780c */ /* 0x000fe40006764270 */
[----:B------:R-:W-:Y:S02]  /*2bc0*/  P2R R36, PR, RZ, 0x10 ;  /* 0x00000010ff247803 */ /* 0x000fe40000000000 */
[----:B------:R-:W-:-:S02]  /*2bd0*/  ISETP.LT.OR P3, PT, R0, 0x1a, P3 ;  /* 0x0000001a0000780c */ /* 0x000fc40001f61670 */
[----:B------:R-:W-:Y:S02]  /*2be0*/  ISETP.GE.AND P4, PT, R57, 0x21, PT ;  /* 0x000000213900780c */ /* 0x000fe40003f86270 */
[----:B------:R-:W-:Y:S02]  /*2bf0*/  FSEL R37, R37, -INF , !P3 ;  /* 0xff80000025257808 */ /* 0x000fe40005800000 */
[----:B------:R-:W-:Y:S02]  /*2c00*/  ISETP.GT.AND P3, PT, R3, 0x20, !P4 ;  /* 0x000000200300780c */ /* 0x000fe40006764270 */
[----:B------:R-:W-:Y:S02]  /*2c10*/  P2R R64, PR, RZ, 0x10 ;  /* 0x00000010ff407803 */ /* 0x000fe40000000000 */
[----:B------:R-:W-:Y:S02]  /*2c20*/  ISETP.LT.OR P3, PT, R0, 0x21, P3 ;  /* 0x000000210000780c */ /* 0x000fe40001f61670 */
[----:B------:R-:W-:-:S02]  /*2c30*/  ISETP.GE.AND P4, PT, R57, 0x22, PT ;  /* 0x000000223900780c */ /* 0x000fc40003f86270 */
[----:B------:R-:W-:Y:S02]  /*2c40*/  FSEL R71, R40, -INF , !P3 ;  /* 0xff80000028477808 */ /* 0x000fe40005800000 */
[----:B------:R-:W-:Y:S02]  /*2c50*/  ISETP.GT.AND P3, PT, R3, 0x21, !P4 ;  /* 0x000000210300780c */ /* 0x000fe40006764270 */
[----:B------:R-:W-:Y:S02]  /*2c60*/  P2R R40, PR, RZ, 0x10 ;  /* 0x00000010ff287803 */ /* 0x000fe40000000000 */
[----:B------:R-:W-:Y:S02]  /*2c70*/  ISETP.LT.OR P3, PT, R0, 0x22, P3 ;  /* 0x000000220000780c */ /* 0x000fe40001f61670 */
[----:B------:R-:W-:Y:S02]  /*2c80*/  ISETP.GE.AND P4, PT, R57, 0x29, PT ;  /* 0x000000293900780c */ /* 0x000fe40003f86270 */
[----:B------:R-:W-:-:S02]  /*2c90*/  FSEL R41, R41, -INF , !P3 ;  /* 0xff80000029297808 */ /* 0x000fc40005800000 */
[----:B------:R-:W-:Y:S02]  /*2ca0*/  ISETP.GT.AND P3, PT, R3, 0x28, !P4 ;  /* 0x000000280300780c */ /* 0x000fe40006764270 */
[----:B------:R-:W-:Y:S02]  /*2cb0*/  P2R R66, PR, RZ, 0x10 ;  /* 0x00000010ff427803 */ /* 0x000fe40000000000 */
[----:B------:R-:W-:Y:S02]  /*2cc0*/  ISETP.LT.OR P3, PT, R0, 0x29, P3 ;  /* 0x000000290000780c */ /* 0x000fe40001f61670 */
[----:B------:R-:W-:Y:S02]  /*2cd0*/  ISETP.GE.AND P4, PT, R57, 0x2a, PT ;  /* 0x0000002a3900780c */ /* 0x000fe40003f86270 */
[----:B------:R-:W-:Y:S02]  /*2ce0*/  FSEL R73, R44, -INF , !P3 ;  /* 0xff8000002c497808 */ /* 0x000fe40005800000 */
[----:B------:R-:W-:-:S02]  /*2cf0*/  ISETP.GT.AND P3, PT, R3, 0x29, !P4 ;  /* 0x000000290300780c */ /* 0x000fc40006764270 */
[----:B------:R-:W-:Y:S02]  /*2d00*/  P2R R44, PR, RZ, 0x10 ;  /* 0x00000010ff2c7803 */ /* 0x000fe40000000000 */
[----:B------:R-:W-:Y:S02]  /*2d10*/  ISETP.LT.OR P3, PT, R0, 0x2a, P3 ;  /* 0x0000002a0000780c */ /* 0x000fe40001f61670 */
[----:B------:R-:W-:Y:S02]  /*2d20*/  P2R R28, PR, RZ, 0x20 ;  /* 0x00000020ff1c7803 */ /* 0x000fe40000000000 */
[----:B------:R-:W-:Y:S02]  /*2d30*/  FSEL R45, R45, -INF , !P3 ;  /* 0xff8000002d2d7808 */ /* 0x000fe40005800000 */
[----:B------:R-:W-:Y:S02]  /*2d40*/  ISETP.GE.AND P3, PT, R57, 0x31, PT ;  /* 0x000000313900780c */ /* 0x000fe40003f66270 */
[----:B------:R-:W-:-:S02]  /*2d50*/  P2R R60, PR, RZ, 0x40 ;  /* 0x00000040ff3c7803 */ /* 0x000fc40000000000 */
[----:B------:R-:W-:-:S04]  /*2d60*/  ISETP.GT.AND P4, PT, R3, 0x30, !P3 ;  /* 0x000000300300780c */ /* 0x000fc80005f84270 */
[----:B------:R-:W-:-:S04]  /*2d70*/  ISETP.LT.OR P4, PT, R0, 0x31, P4 ;  /* 0x000000310000780c */ /* 0x000fc80002781670 */
[----:B------:R-:W-:Y:S02]  /*2d80*/  FSEL R75, R48, -INF , !P4 ;  /* 0xff800000304b7808 */ /* 0x000fe40006000000 */
[----:B------:R-:W-:-:S04]  /*2d90*/  ISETP.GE.AND P4, PT, R57, 0x32, PT ;  /* 0x000000323900780c */ /* 0x000fc80003f86270 */
        /* <DEDUP_REMOVED lines=8> */
[----:B------:R-:W-:Y:S02]  /*2e20*/  P2R R4, PR, RZ, 0x40 ;  /* 0x00000040ff047803 */ /* 0x000fe40000000000 */
[----:B------:R-:W-:-:S04]  /*2e30*/  ISETP.GT.AND P6, PT, R3, RZ, !P6 ;  /* 0x000000ff0300720c */ /* 0x000fc800077c4270 */
[----:B------:R-:W-:-:S04]  /*2e40*/  ISETP.LT.OR P6, PT, R0, 0x1, P6 ;  /* 0x000000010000780c */ /* 0x000fc800037c1670 */
[----:B------:R-:W-:Y:S02]  /*2e50*/  FSEL R29, R24, -INF , !P6 ;  /* 0xff800000181d7808 */ /* 0x000fe40007000000 */
[----:B------:R-:W-:-:S04]  /*2e60*/  ISETP.GE.AND P6, PT, R57, 0x3a, PT ;  /* 0x0000003a3900780c */ /* 0x000fc80003fc6270 */
[----:B------:R-:W-:Y:S02]  /*2e70*/  P2R R24, PR, RZ, 0x40 ;  /* 0x00000040ff187803 */ /* 0x000fe40000000000 */
[----:B------:R-:W-:Y:S01]  /*2e80*/  ISETP.GT.AND P6, PT, R3, 0x39, !P6 ;  /* 0x000000390300780c */ /* 0x000fe200077c4270 */
[----:B0-----:R-:W-:-:S03]  /*2e90*/  IMAD.IADD R3, R58, 0x1, R5 ;  /* 0x000000013a037824 */ /* 0x001fc600078e0205 */
[----:B------:R-:W-:Y:S02]  /*2ea0*/  ISETP.LT.OR P6, PT, R0, 0x3a, P6 ;  /* 0x0000003a0000780c */ /* 0x000fe400037c1670 */
[----:B------:R-:W-:Y:S02]  /*2eb0*/  VIADDMNMX R0, R5, R59, R56, PT ;  /* 0x0000003b05007246 */ /* 0x000fe40003800138 */
[----:B------:R-:W-:Y:S02]  /*2ec0*/  FSEL R53, R53, -INF , !P6 ;  /* 0xff80000035357808 */ /* 0x000fe40007000000 */
[----:B------:R-:W-:-:S13]  /*2ed0*/  PLOP3.LUT P6, PT, PT, PT, UP0, 0x40, 0x0 ;  /* 0x000000000000781c */ /* 0x000fda0003fce808 */
[----:B------:R-:W-:Y:S05]  /*2ee0*/  @P6 BRA `(.L_x_1004) ;  /* 0x0000000000646947 */ /* 0x000fea0003800000 */
        /* <DEDUP_REMOVED lines=14> */
.L_x_1006:
[----:B------:R-:W-:Y:S02]  /*2fd0*/  ULDC UR4, c[0x0][0x9e4] ;  /* 0x0002790000047ab9 */ /* 0x000fe40000000800 */
[----:B------:R-:W-:-:S05]  /*2fe0*/  IMAD.U32 R25, RZ, RZ, UR4 ;  /* 0x00000004ff197e24 */ /* 0x000fca000f8e00ff */
[----:B------:R-:W-:-:S13]  /*2ff0*/  ISETP.NE.AND P6, PT, R25, 0x1, PT ;  /* 0x000000011900780c */ /* 0x000fda0003fc5270 */
[----:B------:R-:W0:Y:S02]  /*3000*/  @P6 LDC.64 R56, c[0x0][0x9e8] ;  /* 0x00027a00ff386b82 */ /* 0x000e240000000a00 */
[----:B0-----:R-:W-:-:S05]  /*3010*/  @P6 IMAD.HI.U32 R2, R5, R56, RZ ;  /* 0x0000003805026227 */ /* 0x001fca00078e00ff */
[----:B------:R-:W-:-:S07]  /*3020*/  @P6 SHF.R.U32.HI R5, RZ, R57, R2 ;  /* 0x00000039ff056219 */ /* 0x000fce0000011602 */
.L_x_1007:
[----:B------:R-:W-:Y:S05]  /*3030*/  BSYNC B0 ;  /* 0x0000000000007941 */ /* 0x000fea0003800000 */
.L_x_1005:
[----:B------:R-:W-:-:S04]  /*3040*/  IMAD R2, R5, R25, -R18 ;  /* 0x0000001905027224 */ /* 0x000fc800078e0a12 */
[----:B------:R-:W-:-:S05]  /*3050*/  IMAD R2, R19, -0x2, R2 ;  /* 0xfffffffe13027824 */ /* 0x000fca00078e0202 */
[----:B------:R-:W-:Y:S02]  /*3060*/  VIADDMNMX R0, R2, R25, R0, PT ;  /* 0x0000001902007246 */ /* 0x000fe40003800100 */
[----:B------:R-:W-:-:S07]  /*3070*/  VIMNMX R3, R3, R2, !PT ;  /* 0x0000000203037248 */ /* 0x000fce0007fe0100 */
.L_x_1004:
[----:B------:R-:W-:Y:S01]  /*3080*/  ISETP.GT.AND P1, PT, R3, 0x1, !P1 ;  /* 0x000000010300780c */ /* 0x000fe20004f24270 */
[----:B------:R-:W-:Y:S01]  /*3090*/  ULDC UR10, c[0x0][0x988] ;  /* 0x00026200000a7ab9 */ /* 0x000fe20000000800 */
[----:B------:R-:W-:Y:S01]  /*30a0*/  FMNMX.FTZ R2, R29, R61, !PT ;  /* 0x0000003d1d027209 */ /* 0x000fe20007810000 */
[----:B------:R-:W-:Y:S01]  /*30b0*/  UISETP.NE.AND UP1, UPT, UR61, URZ, UPT ;  /* 0x0000003f3d00728c */ /* 0x000fe2000bf25270 */
[----:B------:R-:W-:Y:S01]  /*30c0*/  ISETP.LT.OR P1, PT, R0, 0x2, P1 ;  /* 0x000000020000780c */ /* 0x000fe20000f21670 */
[----:B------:R-:W-:Y:S01]  /*30d0*/  UISETP.NE.AND UP0, UPT, UR42, URZ, UPT ;  /* 0x0000003f2a00728c */ /* 0x000fe2000bf05270 */
[----:B------:R-:W-:Y:S01]  /*30e0*/  FMNMX.FTZ R2, R63, R2, !PT ;  /* 0x000000023f027209 */ /* 0x000fe20007810000 */
[----:B------:R-:W-:Y:S01]  /*30f0*/  UMOV UR6, UR43 ;  /* 0x0000002b00067c82 */ /* 0x000fe20008000000 */
[----:B------:R-:W-:Y:S01]  /*3100*/  FSEL R27, R27, -INF , !P1 ;  /* 0xff8000001b1b7808 */ /* 0x000fe20004800000 */
[----:B------:R-:W-:Y:S01]  /*3110*/  VIADD R221, R98, 0xfffffffe ;  /* 0xfffffffe62dd7836 */ /* 0x000fe20000000000 */
[----:B------:R-:W-:-:S02]  /*3120*/  ISETP.NE.AND P1, PT, R60, RZ, PT ;  /* 0x000000ff3c00720c */ /* 0x000fc40003f25270 */
[----:B------:R-:W-:Y:S02]  /*3130*/  FMNMX.FTZ R2, R65, R2, !PT ;  /* 0x0000000241027209 */ /* 0x000fe40007810000 */
[----:B------:R-:W-:Y:S01]  /*3140*/  ISETP.GT.AND P1, PT, R3, 0x9, !P1 ;  /* 0x000000090300780c */ /* 0x000fe20004f24270 */
[----:B------:R-:W-:Y:S01]  /*3150*/  @UP1 ULDC UR4, c[0x0][0x44c] ;  /* 0x0001130000041ab9 */ /* 0x000fe20000000800 */
[----:B------:R-:W-:Y:S01]  /*3160*/  FMNMX.FTZ R2, R67, R2, !PT ;  /* 0x0000000243027209 */ /* 0x000fe20007810000 */
[----:B------:R-:W-:Y:S01]  /*3170*/  UIMAD.WIDE.U32 UR4, UR43, UR4, URZ ;  /* 0x000000042b0472a5 */ /* 0x000fe2000f8e003f */
[----:B------:R-:W-:Y:S01]  /*3180*/  ISETP.LT.OR P1, PT, R0, 0xa, P1 ;  /* 0x0000000a0000780c */ /* 0x000fe20000f21670 */
[----:B------:R-:W-:Y:S01]  /*3190*/  @UP1 ULDC UR7, c[0x0][0x450] ;  /* 0x0001140000071ab9 */ /* 0x000fe20000000800 */
[----:B------:R-:W-:Y:S01]  /*31a0*/  FMNMX.FTZ R2, R33, R2, !PT ;  /* 0x0000000221027209 */ /* 0x000fe20007810000 */
[----:B------:R-:W-:Y:S01]  /*31b0*/  @UP1 USHF.R.U32.HI UR6, URZ, UR7, UR5 ;  /* 0x000000073f061299 */ /* 0x000fe20008011605 */
[----:B------:R-:W-:-:S02]  /*31c0*/  FSEL R31, R31, -INF , !P1 ;  /* 0xff8000001f1f7808 */ /* 0x000fc40004800000 */
[----:B------:R-:W-:Y:S01]  /*31d0*/  ISETP.NE.AND P1, PT, R62, RZ, PT ;  /* 0x000000ff3e00720c */ /* 0x000fe20003f25270 */
[----:B------:R-:W-:Y:S01]  /*31e0*/  UIADD3 UR48, UR48, UR6, URZ ;  /* 0x0000000630307290 */ /* 0x000fe2000fffe03f */
[----:B------:R-:W-:Y:S02]  /*31f0*/  FMNMX.FTZ R2, R69, R2, !PT ;  /* 0x0000000245027209 */ /* 0x000fe40007810000 */
[----:B------:R-:W-:Y:S01]  /*3200*/  ISETP.GT.AND P1, PT, R3, 0x10, !P1 ;  /* 0x000000100300780c */ /* 0x000fe20004f24270 */
[----:B------:R-:W-:Y:S01]  /*3210*/  UIADD3 UR14, UR48, UR14, URZ ;  /* 0x0000000e300e7290 */ /* 0x000fe2000fffe03f */
[----:B------:R-:W-:Y:S02]  /*3220*/  FMNMX.FTZ R2, R37, R2, !PT ;  /* 0x0000000225027209 */ /* 0x000fe40007810000 */
[----:B------:R-:W-:Y:S02]  /*3230*/  ISETP.LT.OR P1, PT, R0, 0x11, P1 ;  /* 0x000000110000780c */ /* 0x000fe40000f21670 */
[----:B------:R-:W-:-:S02]  /*3240*/  FMNMX.FTZ R2, R71, R2, !PT ;  /* 0x0000000247027209 */ /* 0x000fc40007810000 */
[----:B------:R-:W-:Y:S02]  /*3250*/  FSEL R34, R34, -INF , !P1 ;  /* 0xff80000022227808 */ /* 0x000fe40004800000 */
[----:B------:R-:W-:Y:S02]  /*3260*/  ISETP.NE.AND P1, PT, R28, RZ, PT ;  /* 0x000000ff1c00720c */ /* 0x000fe40003f25270 */
[----:B------:R-:W-:Y:S02]  /*3270*/  FMNMX.FTZ R2, R41, R2, !PT ;  /* 0x0000000229027209 */ /* 0x000fe40007810000 */
[----:B------:R-:W-:Y:S02]  /*3280*/  ISETP.GT.AND P1, PT, R3, 0x11, !P1 ;  /* 0x000000110300780c */ /* 0x000fe40004f24270 */
[----:B------:R-:W-:Y:S02]  /*3290*/  FMNMX.FTZ R2, R73, R2, !PT ;  /* 0x0000000249027209 */ /* 0x000fe40007810000 */
[----:B------:R-:W-:-:S02]  /*32a0*/  ISETP.LT.OR P1, PT, R0, 0x12, P1 ;  /* 0x000000120000780c */ /* 0x000fc40000f21670 */
[----:B------:R-:W-:Y:S02]  /*32b0*/  FMNMX.FTZ R2, R45, R2, !PT ;  /* 0x000000022d027209 */ /* 0x000fe40007810000 */
[----:B------:R-:W-:Y:S02]  /*32c0*/  FSEL R35, R35, -INF , !P1 ;  /* 0xff80000023237808 */ /* 0x000fe40004800000 */
[----:B------:R-:W-:Y:S02]  /*32d0*/  ISETP.NE.AND P1, PT, R32, RZ, PT ;  /* 0x000000ff2000720c */ /* 0x000fe40003f25270 */
[----:B------:R-:W-:Y:S02]  /*32e0*/  FMNMX.FTZ R2, R75, R2, !PT ;  /* 0x000000024b027209 */ /* 0x000fe40007810000 */
[----:B------:R-:W-:Y:S02]  /*32f0*/  ISETP.GT.AND P1, PT, R3, 0x18, !P1 ;  /* 0x000000180300780c */ /* 0x000fe40004f24270 */
[----:B------:R-:W-:-:S02]  /*3300*/  FMNMX.FTZ R2, R49, R2, !PT ;  /* 0x0000000231027209 */ /* 0x000fc40007810000 */
[----:B------:R-:W-:Y:S02]  /*3310*/  ISETP.LT.OR P1, PT, R0, 0x19, P1 ;  /* 0x000000190000780c */ /* 0x000fe40000f21670 */
[----:B------:R-:W-:Y:S02]  /*3320*/  FMNMX.FTZ R2, R77, R2, !PT ;  /* 0x000000024d027209 */ /* 0x000fe40007810000 */
[----:B------:R-:W-:Y:S02]  /*3330*/  FSEL R38, R38, -INF , !P1 ;  /* 0xff80000026267808 */ /* 0x000fe40004800000 */
[----:B------:R-:W-:Y:S02]  /*3340*/  ISETP.NE.AND P1, PT, R36, RZ, PT ;  /* 0x000000ff2400720c */ /* 0x000fe40003f25270 */
[----:B------:R-:W-:Y:S02]  /*3350*/  FMNMX.FTZ R18, R53, R2, !PT ;  /* 0x0000000235127209 */ /* 0x000fe40007810000 */
[----:B------:R-:W-:-:S02]  /*3360*/  ISETP.GT.AND P1, PT, R3, 0x19, !P1 ;  /* 0x000000190300780c */ /* 0x000fc40004f24270 */
[----:B------:R-:W-:Y:S01]  /*3370*/  ISETP.GT.AND P2, PT, R3, 0x8, !P2 ;  /* 0x000000080300780c */ /* 0x000fe20005744270 */
[----:B------:R-:W0:Y:S01]  /*3380*/  SHFL.BFLY PT, R5, R18, 0x2, 0x1f ;  /* 0x0c401f0012057f89 */ /* 0x000e2200000e0000 */
[C---:B------:R-:W-:Y:S02]  /*3390*/  ISETP.LT.OR P1, PT, R0.reuse, 0x1a, P1 ;  /* 0x0000001a0000780c */ /* 0x040fe40000f21670 */
[----:B------:R-:W-:Y:S02]  /*33a0*/  ISETP.LT.OR P2, PT, R0, 0x9, P2 ;  /* 0x000000090000780c */ /* 0x000fe40001741670 */
[----:B------:R-:W-:Y:S02]  /*33b0*/  FSEL R39, R39, -INF , !P1 ;  /* 0xff80000027277808 */ /* 0x000fe40004800000 */
[----:B------:R-:W-:Y:S02]  /*33c0*/  ISETP.NE.AND P1, PT, R64, RZ, PT ;  /* 0x000000ff4000720c */ /* 0x000fe40003f25270 */
[----:B------:R-:W-:-:S02]  /*33d0*/  FSEL R30, R30, -INF , !P2 ;  /* 0xff8000001e1e7808 */ /* 0x000fc40005000000 */
[C---:B------:R-:W-:Y:S02]  /*33e0*/  ISETP.GT.AND P1, PT, R3.reuse, 0x20, !P1 ;  /* 0x000000200300780c */ /* 0x040fe40004f24270 */
[----:B------:R-:W-:Y:S02]  /*33f0*/  ISETP.NE.AND P2, PT, R40, RZ, PT ;  /* 0x000000ff2800720c */ /* 0x000fe40003f45270 */
[----:B------:R-:W-:Y:S02]  /*3400*/  ISETP.LT.OR P1, PT, R0, 0x21, P1 ;  /* 0x000000210000780c */ /* 0x000fe40000f21670 */
[----:B------:R-:W-:Y:S02]  /*3410*/  ISETP.NE.AND P6, PT, R4, RZ, PT ;  /* 0x000000ff0400720c */ /* 0x000fe40003fc5270 */
[----:B------:R-:W-:Y:S02]  /*3420*/  FSEL R42, R42, -INF , !P1 ;  /* 0xff8000002a2a7808 */ /* 0x000fe40004800000 */
[----:B------:R-:W-:-:S02]  /*3430*/  ISETP.GT.AND P1, PT, R3, 0x21, !P2 ;  /* 0x000000210300780c */ /* 0x000fc40005724270 */
[----:B------:R-:W-:Y:S02]  /*3440*/  ISETP.NE.AND P2, PT, R44, RZ, PT ;  /* 0x000000ff2c00720c */ /* 0x000fe40003f45270 */
[----:B------:R-:W-:Y:S02]  /*3450*/  ISETP.LT.OR P1, PT, R0, 0x22, P1 ;  /* 0x000000220000780c */ /* 0x000fe40000f21670 */
[----:B------:R-:W-:Y:S02]  /*3460*/  ISETP.GT.AND P2, PT, R3, 0x29, !P2 ;  /* 0x000000290300780c */ /* 0x000fe40005744270 */
[----:B------:R-:W-:Y:S02]  /*3470*/  FSEL R43, R43, -INF , !P1 ;  /* 0xff8000002b2b7808 */ /* 0x000fe40004800000 */
[----:B------:R-:W-:Y:S02]  /*3480*/  ISETP.GT.AND P1, PT, R3, RZ, !P6 ;  /* 0x000000ff0300720c */ /* 0x000fe40007724270 */
[----:B------:R-:W-:-:S02]  /*3490*/  ISETP.NE.AND P6, PT, R24, RZ, PT ;  /* 0x000000ff1800720c */ /* 0x000fc40003fc5270 */
[----:B0-----:R-:W-:Y:S02]  /*34a0*/  FMNMX.FTZ R24, R18, R5, !PT ;  /* 0x0000000512187209 */ /* 0x001fe40007810000 */
[----:B------:R-:W-:Y:S02]  /*34b0*/  ISETP.LT.OR P1, PT, R0, 0x1, P1 ;  /* 0x000000010000780c */ /* 0x000fe40000f21670 */
[----:B------:R-:W-:Y:S01]  /*34c0*/  ISETP.GT.AND P3, PT, R3, 0x30, !P3 ;  /* 0x000000300300780c */ /* 0x000fe20005f64270 */
[----:B------:R-:W0:Y:S01]  /*34d0*/  SHFL.BFLY PT, R25, R24, 0x1, 0x1f ;  /* 0x0c201f0018197f89 */ /* 0x000e2200000e0000 */
[----:B------:R-:W-:Y:S02]  /*34e0*/  FSEL R26, R26, -INF , !P1 ;  /* 0xff8000001a1a7808 */ /* 0x000fe40004800000 */
[----:B------:R-:W-:Y:S02]  /*34f0*/  ISETP.NE.AND P1, PT, R66, RZ, PT ;  /* 0x000000ff4200720c */ /* 0x000fe40003f25270 */
[----:B------:R-:W-:-:S02]  /*3500*/  FMNMX.FTZ R5, R26, R27, !PT ;  /* 0x0000001b1a057209 */ /* 0x000fc40007810000 */
[----:B------:R-:W-:Y:S02]  /*3510*/  ISETP.GT.AND P1, PT, R3, 0x28, !P1 ;  /* 0x000000280300780c */ /* 0x000fe40004f24270 */
[----:B------:R-:W-:Y:S02]  /*3520*/  FMNMX.FTZ R2, R30, R5, !PT ;  /* 0x000000051e027209 */ /* 0x000fe40007810000 */
[----:B------:R-:W-:Y:S02]  /*3530*/  ISETP.LT.OR P1, PT, R0, 0x29, P1 ;  /* 0x000000290000780c */ /* 0x000fe40000f21670 */
[----:B------:R-:W-:Y:S02]  /*3540*/  FMNMX.FTZ R5, R31, R2, !PT ;  /* 0x000000021f057209 */ /* 0x000fe40007810000 */
[----:B------:R-:W-:Y:S02]  /*3550*/  FSEL R46, R46, -INF , !P1 ;  /* 0xff8000002e2e7808 */ /* 0x000fe40004800000 */
[----:B------:R-:W-:-:S02]  /*3560*/  FMNMX.FTZ R2, R34, R5, !PT ;  /* 0x0000000522027209 */ /* 0x000fc40007810000 */
[----:B------:R-:W-:Y:S02]  /*3570*/  ISETP.GT.AND P4, PT, R3, 0x31, !P4 ;  /* 0x000000310300780c */ /* 0x000fe40006784270 */
[----:B------:R-:W-:Y:S02]  /*3580*/  FMNMX.FTZ R5, R35, R2, !PT ;  /* 0x0000000223057209 */ /* 0x000fe40007810000 */
[----:B------:R-:W-:Y:S02]  /*3590*/  ISETP.GT.AND P5, PT, R3, 0x38, !P5 ;  /* 0x000000380300780c */ /* 0x000fe40006fa4270 */
[----:B0-----:R-:W-:Y:S02]  /*35a0*/  FMNMX.FTZ R4, R24, R25, !PT ;  /* 0x0000001918047209 */ /* 0x001fe40007810000 */
[----:B------:R-:W-:Y:S02]  /*35b0*/  FMNMX.FTZ R2, R38, R5, !PT ;  /* 0x0000000526027209 */ /* 0x000fe40007810000 */
[C---:B------:R-:W-:Y:S01]  /*35c0*/  FSETP.NEU.FTZ.AND P1, PT, R4.reuse, -INF , PT ;  /* 0xff8000000400780b */ /* 0x040fe20003f3d000 */
[----:B------:R-:W-:Y:S01]  /*35d0*/  FMUL.FTZ R18, R4, UR10 ;  /* 0x0000000a04127c20 */ /* 0x000fe20008410000 */
[----:B------:R-:W-:-:S02]  /*35e0*/  FMNMX.FTZ R5, R39, R2, !PT ;  /* 0x0000000227057209 */ /* 0x000fc40007810000 */
[----:B------:R-:W-:Y:S02]  /*35f0*/  ISETP.LT.OR P2, PT, R0, 0x2a, P2 ;  /* 0x0000002a0000780c */ /* 0x000fe40001741670 */
[----:B------:R-:W-:Y:S02]  /*3600*/  FMNMX.FTZ R2, R42, R5, !PT ;  /* 0x000000052a027209 */ /* 0x000fe40007810000 */
[----:B------:R-:W-:Y:S02]  /*3610*/  FSEL R18, R18, RZ, P1 ;  /* 0x000000ff12127208 */ /* 0x000fe40000800000 */
[----:B------:R-:W-:Y:S02]  /*3620*/  ISETP.GT.AND P1, PT, R3, 0x39, !P6 ;  /* 0x000000390300780c */ /* 0x000fe40007724270 */
[----:B------:R-:W-:Y:S01]  /*3630*/  FMNMX.FTZ R3, R43, R2, !PT ;  /* 0x000000022b037209 */ /* 0x000fe20007810000 */
[--C-:B------:R-:W-:Y:S01]  /*3640*/  FFMA.FTZ R5, R29, UR10, -R18.reuse ;  /* 0x0000000a1d057c23 */ /* 0x100fe20008010812 */
[----:B------:R-:W-:Y:S01]  /*3650*/  ISETP.LT.OR P3, PT, R0, 0x31, P3 ;  /* 0x000000310000780c */ /* 0x000fe20001f61670 */
[--C-:B------:R-:W-:Y:S01]  /*3660*/  FFMA.FTZ R24, R61, UR10, -R18.reuse ;  /* 0x0000000a3d187c23 */ /* 0x100fe20008010812 */
[----:B------:R-:W-:Y:S01]  /*3670*/  FSEL R47, R47, -INF , !P2 ;  /* 0xff8000002f2f7808 */ /* 0x000fe20005000000 */
[--C-:B------:R-:W-:Y:S01]  /*3680*/  FFMA.FTZ R25, R65, UR10, -R18.reuse ;  /* 0x0000000a41197c23 */ /* 0x100fe20008010812 */
[----:B------:R-:W-:Y:S01]  /*3690*/  FMNMX.FTZ R2, R46, R3, !PT ;  /* 0x000000032e027209 */ /* 0x000fe20007810000 */
[----:B------:R-:W-:Y:S01]  /*36a0*/  MUFU.EX2 R5, R5 ;  /* 0x0000000500057308 */ /* 0x000fe20000000800 */
[----:B------:R-:W-:Y:S01]  /*36b0*/  ISETP.LT.OR P4, PT, R0, 0x32, P4 ;  /* 0x000000320000780c */ /* 0x000fe20002781670 */
[--C-:B------:R-:W-:Y:S01]  /*36c0*/  FFMA.FTZ R29, R33, UR10, -R18.reuse ;  /* 0x0000000a211d7c23 */ /* 0x100fe20008010812 */
[----:B------:R-:W-:Y:S01]  /*36d0*/  FSEL R50, R50, -INF , !P3 ;  /* 0xff80000032327808 */ /* 0x000fe20005800000 */
[--C-:B------:R-:W-:Y:S01]  /*36e0*/  FFMA.FTZ R33, R37, UR10, -R18.reuse ;  /* 0x0000000a25217c23 */ /* 0x100fe20008010812 */
[----:B------:R-:W-:Y:S01]  /*36f0*/  FMNMX.FTZ R3, R47, R2, !PT ;  /* 0x000000022f037209 */ /* 0x000fe20007810000 */
[--C-:B------:R-:W-:Y:S01]  /*3700*/  FFMA.FTZ R28, R67, UR10, -R18.reuse ;  /* 0x0000000a431c7c23 */ /* 0x100fe20008010812 */
[----:B------:R-:W-:Y:S01]  /*3710*/  ISETP.LT.OR P5, PT, R0, 0x39, P5 ;  /* 0x000000390000780c */ /* 0x000fe20002fa1670 */
[----:B------:R-:W0:Y:S01]  /*3720*/  MUFU.EX2 R24, R24 ;  /* 0x0000001800187308 */ /* 0x000e220000000800 */
[----:B------:R-:W-:Y:S01]  /*3730*/  FSEL R51, R51, -INF , !P4 ;  /* 0xff80000033337808 */ /* 0x000fe20006000000 */
[--C-:B------:R-:W-:Y:S01]  /*3740*/  FFMA.FTZ R32, R69, UR10, -R18.reuse ;  /* 0x0000000a45207c23 */ /* 0x100fe20008010812 */
[----:B------:R-:W-:Y:S01]  /*3750*/  FMNMX.FTZ R2, R50, R3, !PT ;  /* 0x0000000332027209 */ /* 0x000fe20007810000 */
[--C-:B------:R-:W-:Y:S01]  /*3760*/  FFMA.FTZ R36, R71, UR10, -R18.reuse ;  /* 0x0000000a47247c23 */ /* 0x100fe20008010812 */
[----:B------:R-:W-:Y:S01]  /*3770*/  ISETP.LT.OR P1, PT, R0, 0x3a, P1 ;  /* 0x0000003a0000780c */ /* 0x000fe20000f21670 */
[--C-:B------:R-:W-:Y:S01]  /*3780*/  FFMA.FTZ R40, R73, UR10, -R18.reuse ;  /* 0x0000000a49287c23 */ /* 0x100fe20008010812 */
[----:B------:R-:W-:Y:S01]  /*3790*/  FSEL R54, R54, -INF , !P5 ;  /* 0xff80000036367808 */ /* 0x000fe20006800000 */
[----:B------:R-:W-:Y:S01]  /*37a0*/  MUFU.EX2 R25, R25 ;  /* 0x0000001900197308 */ /* 0x000fe20000000800 */
[----:B------:R-:W-:Y:S01]  /*37b0*/  FMNMX.FTZ R3, R51, R2, !PT ;  /* 0x0000000233037209 */ /* 0x000fe20007810000 */
[--C-:B------:R-:W-:Y:S01]  /*37c0*/  FFMA.FTZ R2, R63, UR10, -R18.reuse ;  /* 0x0000000a3f027c23 */ /* 0x100fe20008010812 */
[----:B------:R-:W-:Y:S01]  /*37d0*/  FSEL R55, R55, -INF , !P1 ;  /* 0xff80000037377808 */ /* 0x000fe20004800000 */
[----:B------:R-:W-:Y:S01]  /*37e0*/  FFMA.FTZ R44, R75, UR10, -R18 ;  /* 0x0000000a4b2c7c23 */ /* 0x000fe20008010812 */
[----:B------:R-:W-:-:S03]  /*37f0*/  FMNMX.FTZ R0, R54, R3, !PT ;  /* 0x0000000336007209 */ /* 0x000fc60007810000 */
[----:B------:R1:W-:Y:S01]  /*3800*/  MUFU.EX2 R198, R2 ;  /* 0x0000000200c67308 */ /* 0x0003e20000000800 */
[----:B------:R-:W-:Y:S02]  /*3810*/  FMNMX.FTZ R0, R55, R0, !PT ;  /* 0x0000000037007209 */ /* 0x000fe40007810000 */
[----:B0-----:R-:W-:-:S03]  /*3820*/  F2FP.F16.F32.PACK_AB R196, R24, R5 ;  /* 0x0000000518c4723e */ /* 0x001fc600000000ff */
[----:B------:R-:W1:Y:S02]  /*3830*/  SHFL.BFLY PT, R3, R0, 0x2, 0x1f ;  /* 0x0c401f0000037f89 */ /* 0x000e6400000e0000 */
[----:B------:R-:W-:Y:S08]  /*3840*/  MUFU.EX2 R28, R28 ;  /* 0x0000001c001c7308 */ /* 0x000ff00000000800 */
[----:B------:R-:W0:Y:S08]  /*3850*/  MUFU.EX2 R29, R29 ;  /* 0x0000001d001d7308 */ /* 0x000e300000000800 */
[----:B------:R-:W-:Y:S01]  /*3860*/  MUFU.EX2 R32, R32 ;  /* 0x0000002000207308 */ /* 0x000fe20000000800 */
[----:B-1----:R-:W-:Y:S01]  /*3870*/  FMNMX.FTZ R2, R0, R3, !PT ;  /* 0x0000000300027209 */ /* 0x002fe20007810000 */
[--C-:B------:R-:W-:Y:S01]  /*3880*/  FFMA.FTZ R0, R41, UR10, -R18.reuse ;  /* 0x0000000a29007c23 */ /* 0x100fe20008010812 */
[--C-:B------:R-:W-:Y:S01]  /*3890*/  FFMA.FTZ R41, R45, UR10, -R18.reuse ;  /* 0x0000000a2d297c23 */ /* 0x100fe20008010812 */
[----:B------:R-:W-:-:S04]  /*38a0*/  FFMA.FTZ R45, R49, UR10, -R18 ;  /* 0x0000000a312d7c23 */ /* 0x000fc80008010812 */
[----:B------:R-:W1:Y:S01]  /*38b0*/  MUFU.EX2 R33, R33 ;  /* 0x0000002100217308 */ /* 0x000e620000000800 */
[----:B------:R-:W2:Y:S01]  /*38c0*/  SHFL.BFLY PT, R3, R2, 0x1, 0x1f ;  /* 0x0c201f0002037f89 */ /* 0x000ea200000e0000 */
[----:B0-----:R-:W-:-:S06]  /*38d0*/  F2FP.F16.F32.PACK_AB R192, R29, R28 ;  /* 0x0000001c1dc0723e */ /* 0x001fcc00000000ff */
[----:B------:R0:W-:Y:S08]  /*38e0*/  MUFU.EX2 R37, R0 ;  /* 0x0000000000257308 */ /* 0x0001f00000000800 */
[----:B------:R-:W3:Y:S01]  /*38f0*/  MUFU.EX2 R36, R36 ;  /* 0x0000002400247308 */ /* 0x000ee20000000800 */
[----:B-1----:R-:W-:-:S07]  /*3900*/  F2FP.F16.F32.PACK_AB R194, R33, R32 ;  /* 0x0000002021c2723e */ /* 0x002fce00000000ff */
[----:B------:R-:W-:Y:S01]  /*3910*/  MUFU.EX2 R40, R40 ;  /* 0x0000002800287308 */ /* 0x000fe20000000800 */
[----:B--2---:R-:W-:Y:S01]  /*3920*/  FMNMX.FTZ R3, R2, R3, !PT ;  /* 0x0000000302037209 */ /* 0x004fe20007810000 */
[--C-:B------:R-:W-:Y:S01]  /*3930*/  FFMA.FTZ R2, R77, UR10, -R18.reuse ;  /* 0x0000000a4d027c23 */ /* 0x100fe20008010812 */
[----:B------:R-:W-:Y:S01]  /*3940*/  FFMA.FTZ R18, R53, UR10, -R18 ;  /* 0x0000000a35127c23 */ /* 0x000fe20008010812 */
[----:B------:R-:W-:Y:S01]  /*3950*/  FADD.FTZ R53, R5, R24 ;  /* 0x0000001805357221 */ /* 0x000fe20000010000 */
[C---:B------:R-:W-:Y:S01]  /*3960*/  FSETP.NEU.FTZ.AND P1, PT, R3.reuse, -INF , PT ;  /* 0xff8000000300780b */ /* 0x040fe20003f3d000 */
[----:B0-----:R-:W-:Y:S02]  /*3970*/  FMUL.FTZ R0, R3, UR10 ;  /* 0x0000000a03007c20 */ /* 0x001fe40008410000 */
[----:B------:R0:W-:Y:S01]  /*3980*/  MUFU.EX2 R49, R18 ;  /* 0x0000001200317308 */ /* 0x0001e20000000800 */
[----:B---3--:R-:W-:Y:S02]  /*3990*/  F2FP.F16.F32.PACK_AB R188, R37, R36 ;  /* 0x0000002425bc723e */ /* 0x008fe400000000ff */
[----:B------:R-:W-:-:S02]  /*39a0*/  FSEL R0, R0, RZ, P1 ;  /* 0x000000ff00007208 */ /* 0x000fc40000800000 */
[----:B------:R-:W-:-:S03]  /*39b0*/  PLOP3.LUT P1, PT, PT, PT, UP0, 0x40, 0x0 ;  /* 0x000000000000781c */ /* 0x000fc60003f2e808 */
[--C-:B------:R-:W-:Y:S01]  /*39c0*/  FFMA.FTZ R26, R26, UR10, -R0.reuse ;  /* 0x0000000a1a1a7c23 */ /* 0x100fe20008010800 */
[--C-:B------:R-:W-:Y:S01]  /*39d0*/  FFMA.FTZ R27, R27, UR10, -R0.reuse ;  /* 0x0000000a1b1b7c23 */ /* 0x100fe20008010800 */
[--C-:B------:R-:W-:Y:S01]  /*39e0*/  FFMA.FTZ R30, R30, UR10, -R0.reuse ;  /* 0x0000000a1e1e7c23 */ /* 0x100fe20008010800 */
[----:B0-----:R-:W-:Y:S01]  /*39f0*/  FADD.FTZ R18, R198, R53 ;  /* 0x00000035c6127221 */ /* 0x001fe20000010000 */
[--C-:B------:R-:W-:Y:S01]  /*3a00*/  FFMA.FTZ R31, R31, UR10, -R0.reuse ;  /* 0x0000000a1f1f7c23 */ /* 0x100fe20008010800 */
[----:B------:R-:W-:Y:S01]  /*3a10*/  FFMA.FTZ R34, R34, UR10, -R0 ;  /* 0x0000000a22227c23 */ /* 0x000fe20008010800 */
[----:B------:R-:W-:Y:S01]  /*3a20*/  MUFU.EX2 R26, R26 ;  /* 0x0000001a001a7308 */ /* 0x000fe20000000800 */
[----:B------:R-:W-:Y:S01]  /*3a30*/  FADD.FTZ R53, R25, R18 ;  /* 0x0000001219357221 */ /* 0x000fe20000010000 */
[--C-:B------:R-:W-:Y:S01]  /*3a40*/  FFMA.FTZ R35, R35, UR10, -R0.reuse ;  /* 0x0000000a23237c23 */ /* 0x100fe20008010800 */
[--C-:B------:R-:W-:Y:S01]  /*3a50*/  FFMA.FTZ R38, R38, UR10, -R0.reuse ;  /* 0x0000000a26267c23 */ /* 0x100fe20008010800 */
[--C-:B------:R-:W-:Y:S01]  /*3a60*/  FFMA.FTZ R39, R39, UR10, -R0.reuse ;  /* 0x0000000a27277c23 */ /* 0x100fe20008010800 */
[----:B------:R-:W-:Y:S01]  /*3a70*/  FADD.FTZ R18, R28, R53 ;  /* 0x000000351c127221 */ /* 0x000fe20000010000 */
[--C-:B------:R-:W-:Y:S01]  /*3a80*/  FFMA.FTZ R42, R42, UR10, -R0.reuse ;  /* 0x0000000a2a2a7c23 */ /* 0x100fe20008010800 */
[----:B------:R-:W-:Y:S01]  /*3a90*/  FFMA.FTZ R43, R43, UR10, -R0 ;  /* 0x0000000a2b2b7c23 */ /* 0x000fe20008010800 */
[----:B------:R-:W0:Y:S01]  /*3aa0*/  MUFU.EX2 R27, R27 ;  /* 0x0000001b001b7308 */ /* 0x000e220000000800 */
[----:B------:R-:W-:Y:S01]  /*3ab0*/  FADD.FTZ R53, R29, R18 ;  /* 0x000000121d357221 */ /* 0x000fe20000010000 */
[--C-:B------:R-:W-:Y:S01]  /*3ac0*/  FFMA.FTZ R46, R46, UR10, -R0.reuse ;  /* 0x0000000a2e2e7c23 */ /* 0x100fe20008010800 */
[--C-:B------:R-:W-:Y:S01]  /*3ad0*/  FFMA.FTZ R47, R47, UR10, -R0.reuse ;  /* 0x0000000a2f2f7c23 */ /* 0x100fe20008010800 */
[--C-:B------:R-:W-:Y:S01]  /*3ae0*/  FFMA.FTZ R50, R50, UR10, -R0.reuse ;  /* 0x0000000a32327c23 */ /* 0x100fe20008010800 */
[----:B------:R-:W-:Y:S01]  /*3af0*/  FADD.FTZ R18, R32, R53 ;  /* 0x0000003520127221 */ /* 0x000fe20000010000 */
[--C-:B------:R-:W-:Y:S01]  /*3b00*/  FFMA.FTZ R51, R51, UR10, -R0.reuse ;  /* 0x0000000a33337c23 */ /* 0x100fe20008010800 */
[----:B------:R-:W-:Y:S01]  /*3b10*/  FFMA.FTZ R54, R54, UR10, -R0 ;  /* 0x0000000a36367c23 */ /* 0x000fe20008010800 */
[----:B------:R-:W1:Y:S01]  /*3b20*/  MUFU.EX2 R30, R30 ;  /* 0x0000001e001e7308 */ /* 0x000e620000000800 */
[----:B------:R-:W-:Y:S01]  /*3b30*/  FADD.FTZ R57, R33, R18 ;  /* 0x0000001221397221 */ /* 0x000fe20000010000 */
[----:B------:R-:W-:Y:S01]  /*3b40*/  F2FP.F16.F32.PACK_AB R198, R25, R198 ;  /* 0x000000c619c6723e */ /* 0x000fe200000000ff */
[----:B------:R-:W-:-:S02]  /*3b50*/  FFMA.FTZ R0, R55, UR10, -R0 ;  /* 0x0000000a37007c23 */ /* 0x000fc40008010800 */
[----:B------:R-:W-:-:S03]  /*3b60*/  FADD.FTZ R48, R36, R57 ;  /* 0x0000003924307221 */ /* 0x000fc60000010000 */
[----:B------:R-:W2:Y:S01]  /*3b70*/  MUFU.EX2 R31, R31 ;  /* 0x0000001f001f7308 */ /* 0x000ea20000000800 */
[----:B0-----:R-:W-:Y:S01]  /*3b80*/  FADD.FTZ R53, R26, R27 ;  /* 0x0000001b1a357221 */ /* 0x001fe20000010000 */
[----:B------:R-:W-:Y:S01]  /*3b90*/  FADD.FTZ R57, R37, R48 ;  /* 0x0000003025397221 */ /* 0x000fe20000010000 */
[----:B------:R-:W-:-:S03]  /*3ba0*/  F2FP.F16.F32.PACK_AB R197, R27, R26 ;  /* 0x0000001a1bc5723e */ /* 0x000fc600000000ff */
[----:B------:R-:W-:Y:S02]  /*3bb0*/  FADD.FTZ R48, R40, R57 ;  /* 0x0000003928307221 */ /* 0x000fe40000010000 */
[----:B------:R-:W0:Y:S01]  /*3bc0*/  MUFU.EX2 R34, R34 ;  /* 0x0000002200227308 */ /* 0x000e220000000800 */
[----:B-1----:R-:W-:-:S07]  /*3bd0*/  FADD.FTZ R18, R30, R53 ;  /* 0x000000351e127221 */ /* 0x002fce0000010000 */
[----:B------:R-:W1:Y:S01]  /*3be0*/  MUFU.EX2 R35, R35 ;  /* 0x0000002300237308 */ /* 0x000e620000000800 */
[C---:B--2---:R-:W-:Y:S01]  /*3bf0*/  FADD.FTZ R53, R31.reuse, R18 ;  /* 0x000000121f357221 */ /* 0x044fe20000010000 */
[----:B------:R-:W-:-:S06]  /*3c00*/  F2FP.F16.F32.PACK_AB R199, R31, R30 ;  /* 0x0000001e1fc7723e */ /* 0x000fcc00000000ff */
[----:B------:R-:W2:Y:S01]  /*3c10*/  MUFU.EX2 R38, R38 ;  /* 0x0000002600267308 */ /* 0x000ea20000000800 */
[----:B0-----:R-:W-:-:S07]  /*3c20*/  FADD.FTZ R18, R34, R53 ;  /* 0x0000003522127221 */ /* 0x001fce0000010000 */
[----:B------:R-:W0:Y:S01]  /*3c30*/  MUFU.EX2 R41, R41 ;  /* 0x0000002900297308 */ /* 0x000e220000000800 */
[C---:B-1----:R-:W-:Y:S01]  /*3c40*/  FADD.FTZ R5, R35.reuse, R18 ;  /* 0x0000001223057221 */ /* 0x042fe20000010000 */
[----:B------:R-:W-:-:S06]  /*3c50*/  F2FP.F16.F32.PACK_AB R193, R35, R34 ;  /* 0x0000002223c1723e */ /* 0x000fcc00000000ff */
[----:B------:R-:W1:Y:S01]  /*3c60*/  MUFU.EX2 R39, R39 ;  /* 0x0000002700277308 */ /* 0x000e620000000800 */
[----:B--2---:R-:W-:-:S07]  /*3c70*/  FADD.FTZ R18, R38, R5 ;  /* 0x0000000526127221 */ /* 0x004fce0000010000 */
[----:B------:R-:W2:Y:S01]  /*3c80*/  MUFU.EX2 R44, R44 ;  /* 0x0000002c002c7308 */ /* 0x000ea20000000800 */
[C---:B0-----:R-:W-:Y:S01]  /*3c90*/  FADD.FTZ R53, R41.reuse, R48 ;  /* 0x0000003029357221 */ /* 0x041fe20000010000 */
[----:B------:R-:W-:-:S06]  /*3ca0*/  F2FP.F16.F32.PACK_AB R190, R41, R40 ;  /* 0x0000002829be723e */ /* 0x000fcc00000000ff */
[----:B------:R-:W0:Y:S01]  /*3cb0*/  MUFU.EX2 R42, R42 ;  /* 0x0000002a002a7308 */ /* 0x000e220000000800 */
[C---:B-1----:R-:W-:Y:S01]  /*3cc0*/  FADD.FTZ R5, R39.reuse, R18 ;  /* 0x0000001227057221 */ /* 0x042fe20000010000 */
[----:B------:R-:W-:-:S06]  /*3cd0*/  F2FP.F16.F32.PACK_AB R195, R39, R38 ;  /* 0x0000002627c3723e */ /* 0x000fcc00000000ff */
[----:B------:R-:W1:Y:S01]  /*3ce0*/  MUFU.EX2 R45, R45 ;  /* 0x0000002d002d7308 */ /* 0x000e620000000800 */
[----:B--2---:R-:W-:-:S07]  /*3cf0*/  FADD.FTZ R24, R44, R53 ;  /* 0x000000352c187221 */ /* 0x004fce0000010000 */
[----:B------:R-:W2:Y:S01]  /*3d00*/  MUFU.EX2 R43, R43 ;  /* 0x0000002b002b7308 */ /* 0x000ea20000000800 */
[----:B0-----:R-:W-:-:S07]  /*3d10*/  FADD.FTZ R18, R42, R5 ;  /* 0x000000052a127221 */ /* 0x001fce0000010000 */
[----:B------:R-:W0:Y:S01]  /*3d20*/  MUFU.EX2 R2, R2 ;  /* 0x0000000200027308 */ /* 0x000e220000000800 */
[C---:B-1----:R-:W-:Y:S01]  /*3d30*/  FADD.FTZ R25, R45.reuse, R24 ;  /* 0x000000182d197221 */ /* 0x042fe20000010000 */
[----:B------:R-:W-:-:S06]  /*3d40*/  F2FP.F16.F32.PACK_AB R184, R45, R44 ;  /* 0x0000002c2db8723e */ /* 0x000fcc00000000ff */
[----:B------:R-:W1:Y:S01]  /*3d50*/  MUFU.EX2 R46, R46 ;  /* 0x0000002e002e7308 */ /* 0x000e620000000800 */
[C---:B--2---:R-:W-:Y:S01]  /*3d60*/  FADD.FTZ R5, R43.reuse, R18 ;  /* 0x000000122b057221 */ /* 0x044fe20000010000 */
[----:B------:R-:W-:-:S06]  /*3d70*/  F2FP.F16.F32.PACK_AB R189, R43, R42 ;  /* 0x0000002a2bbd723e */ /* 0x000fcc00000000ff */
[----:B------:R-:W2:Y:S01]  /*3d80*/  MUFU.EX2 R47, R47 ;  /* 0x0000002f002f7308 */ /* 0x000ea20000000800 */
[----:B0-----:R-:W-:Y:S01]  /*3d90*/  FADD.FTZ R24, R2, R25 ;  /* 0x0000001902187221 */ /* 0x001fe20000010000 */
[----:B------:R-:W-:-:S03]  /*3da0*/  F2FP.F16.F32.PACK_AB R186, R49, R2 ;  /* 0x0000000231ba723e */ /* 0x000fc600000000ff */
[----:B------:R-:W-:-:S03]  /*3db0*/  FADD.FTZ R18, R49, R24 ;  /* 0x0000001831127221 */ /* 0x000fc60000010000 */
[----:B------:R-:W0:Y:S01]  /*3dc0*/  MUFU.EX2 R50, R50 ;  /* 0x0000003200327308 */ /* 0x000e220000000800 */
[----:B-1----:R-:W-:-:S07]  /*3dd0*/  FADD.FTZ R2, R46, R5 ;  /* 0x000000052e027221 */ /* 0x002fce0000010000 */
[----:B------:R-:W1:Y:S01]  /*3de0*/  MUFU.EX2 R51, R51 ;  /* 0x0000003300337308 */ /* 0x000e620000000800 */
[C---:B--2---:R-:W-:Y:S01]  /*3df0*/  FADD.FTZ R5, R47.reuse, R2 ;  /* 0x000000022f057221 */ /* 0x044fe20000010000 */
[----:B------:R-:W-:-:S06]  /*3e00*/  F2FP.F16.F32.PACK_AB R191, R47, R46 ;  /* 0x0000002e2fbf723e */ /* 0x000fcc00000000ff */
[----:B------:R-:W2:Y:S01]  /*3e10*/  MUFU.EX2 R54, R54 ;  /* 0x0000003600367308 */ /* 0x000ea20000000800 */
[----:B0-----:R-:W-:-:S07]  /*3e20*/  FADD.FTZ R2, R50, R5 ;  /* 0x0000000532027221 */ /* 0x001fce0000010000 */
[----:B------:R2:W0:Y:S01]  /*3e30*/  MUFU.EX2 R187, R0 ;  /* 0x0000000000bb7308 */ /* 0x0004220000000800 */
[C---:B-1----:R-:W-:Y:S01]  /*3e40*/  FADD.FTZ R5, R51.reuse, R2 ;  /* 0x0000000233057221 */ /* 0x042fe20000010000 */
[----:B------:R-:W-:-:S03]  /*3e50*/  F2FP.F16.F32.PACK_AB R185, R51, R50 ;  /* 0x0000003233b9723e */ /* 0x000fc600000000ff */
[----:B--2---:R-:W-:-:S04]  /*3e60*/  FADD.FTZ R0, R54, R5 ;  /* 0x0000000536007221 */ /* 0x004fc80000010000 */
[C---:B0-----:R-:W-:Y:S01]  /*3e70*/  FADD.FTZ R5, R187.reuse, R0 ;  /* 0x00000000bb057221 */ /* 0x041fe20000010000 */
[----:B------:R-:W-:Y:S01]  /*3e80*/  F2FP.F16.F32.PACK_AB R187, R187, R54 ;  /* 0x00000036bbbb723e */ /* 0x000fe200000000ff */
[----:B------:R-:W-:Y:S06]  /*3e90*/  @P1 BRA `(.L_x_1008) ;  /* 0x00000000004c1947 */ /* 0x000fec0003800000 */
[----:B------:R-:W-:Y:S01]  /*3ea0*/  ISETP.LT.AND P1, PT, RZ, UR48, PT ;  /* 0x00000030ff007c0c */ /* 0x000fe2000bf21270 */
[----:B------:R-:W-:-:S12]  /*3eb0*/  UIADD3 UR18, UR48, -0x1, URZ ;  /* 0xffffffff30127890 */ /* 0x000fd8000fffe03f */
[----:B------:R-:W-:Y:S05]  /*3ec0*/  @P1 BRA `(.L_x_1009) ;  /* 0x0000000000201947 */ /* 0x000fea0003800000 */
[----:B------:R-:W-:Y:S01]  /*3ed0*/  ULDC UR15, c[0x0][0x9e4] ;  /* 0x00027900000f7ab9 */ /* 0x000fe20000000800 */
[----:B------:R-:W-:Y:S02]  /*3ee0*/  UIADD3 UR18, -UR48, URZ, URZ ;  /* 0x0000003f30127290 */ /* 0x000fe4000fffe13f */
[----:B------:R-:W-:-:S11]  /*3ef0*/  UISETP.NE.AND UP0, UPT, UR15, 0x1, UPT ;  /* 0x000000010f00788c */ /* 0x000fd6000bf05270 */
[----:B------:R-:W-:Y:S02]  /*3f00*/  @UP0 ULDC.64 UR4, c[0x0][0x9e8] ;  /* 0x00027a0000040ab9 */ /* 0x000fe40000000a00 */
[----:B------:R-:W-:-:S04]  /*3f10*/  UIMAD.WIDE.U32 UR6, UR18, UR4, URZ ;  /* 0x00000004120672a5 */ /* 0x000fc8000f8e003f */
[----:B------:R-:W-:-:S04]  /*3f20*/  @UP0 USHF.R.U32.HI UR18, URZ, UR5, UR7 ;  /* 0x000000053f120299 */ /* 0x000fc80008011607 */
[----:B------:R-:W-:Y:S01]  /*3f30*/  ULOP3.LUT UR18, URZ, UR18, URZ, 0x33, !UPT ;  /* 0x000000123f127292 */ /* 0x000fe2000f8e333f */
[----:B------:R-:W-:Y:S11]  /*3f40*/  BRA `(.L_x_1010) ;  /* 0x0000000000147947 */ /* 0x000ff60003800000 */
.L_x_1009:
[----:B------:R-:W-:Y:S02]  /*3f50*/  ULDC UR15, c[0x0][0x9e4] ;  /* 0x00027900000f7ab9 */ /* 0x000fe40000000800 */
[----:B------:R-:W-:-:S11]  /*3f60*/  UISETP.NE.AND UP0, UPT, UR15, 0x1, UPT ;  /* 0x000000010f00788c */ /* 0x000fd6000bf05270 */
[----:B------:R-:W-:Y:S02]  /*3f70*/  @UP0 ULDC.64 UR4, c[0x0][0x9e8] ;  /* 0x00027a0000040ab9 */ /* 0x000fe40000000a00 */
[----:B------:R-:W-:-:S04]  /*3f80*/  UIMAD.WIDE.U32 UR6, UR18, UR4, URZ ;  /* 0x00000004120672a5 */ /* 0x000fc8000f8e003f */
[----:B------:R-:W-:-:S12]  /*3f90*/  @UP0 USHF.R.U32.HI UR18, URZ, UR5, UR7 ;  /* 0x000000053f120299 */ /* 0x000fd80008011607 */
.L_x_1010:
[----:B------:R-:W-:-:S04]  /*3fa0*/  UIMAD UR15, UR18, UR15, UR15 ;  /* 0x0000000f120f72a4 */ /* 0x000fc8000f8e020f */
[----:B------:R-:W-:-:S04]  /*3fb0*/  UISETP.LT.AND UP0, UPT, UR14, UR15, UPT ;  /* 0x0000000f0e00728c */ /* 0x000fc8000bf01270 */
[----:B------:R-:W-:-:S12]  /*3fc0*/  USEL UR14, UR14, UR15, UP0 ;  /* 0x0000000f0e0e7287 */ /* 0x000fd80008000000 */
.L_x_1008:
[----:B------:R-:W-:Y:S01]  /*3fd0*/  R2UR UR5, R200 ;  /* 0x00000000c80572ca */ /* 0x000fe200000e0000 */
[----:B------:R-:W-:Y:S01]  /*3fe0*/  USHF.R.S32.HI UR4, URZ, 0x1f, UR14 ;  /* 0x0000001f3f047899 */ /* 0x000fe2000801140e */
[----:B------:R-:W-:Y:S01]  /*3ff0*/  IMAD.MOV.U32 R2, RZ, RZ, 0x3f800000 ;  /* 0x3f800000ff027424 */ /* 0x000fe200078e00ff */
[----:B------:R-:W-:Y:S01]  /*4000*/  CS2R R150, SRZ ;  /* 0x0000000000967805 */ /* 0x000fe2000001ff00 */
[----:B------:R-:W-:Y:S01]  /*4010*/  IMAD.MOV.U32 R0, RZ, RZ, 0x3f800000 ;  /* 0x3f800000ff007424 */ /* 0x000fe200078e00ff */
        /* <DEDUP_REMOVED lines=8> */
[----:B------:R-:W-:Y:S01]  /*40a0*/  UISETP.LT.AND UP0, UPT, UR5, UR4, UPT ;  /* 0x000000040500728c */ /* 0x000fe2000bf01270 */
[----:B------:R-:W-:Y:S02]  /*40b0*/  CS2R R136, SRZ ;  /* 0x0000000000887805 */ /* 0x000fe4000001ff00 */
[----:B------:R-:W-:Y:S02]  /*40c0*/  CS2R R134, SRZ ;  /* 0x0000000000867805 */ /* 0x000fe4000001ff00 */
[----:B------:R-:W-:Y:S01]  /*40d0*/  CS2R R132, SRZ ;  /* 0x0000000000847805 */ /* 0x000fe2000001ff00 */
[----:B------:R-:W-:Y:S01]  /*40e0*/  USEL UR54, UR5, UR4, !UP0 ;  /* 0x0000000405367287 */ /* 0x000fe2000c000000 */
[----:B------:R-:W-:-:S02]  /*40f0*/  CS2R R130, SRZ ;  /* 0x0000000000827805 */ /* 0x000fc4000001ff00 */
[----:B------:R-:W-:Y:S02]  /*4100*/  CS2R R128, SRZ ;  /* 0x0000000000807805 */ /* 0x000fe4000001ff00 */
[----:B------:R-:W-:Y:S02]  /*4110*/  CS2R R126, SRZ ;  /* 0x00000000007e7805 */ /* 0x000fe4000001ff00 */
[----:B------:R-:W-:Y:S02]  /*4120*/  CS2R R124, SRZ ;  /* 0x00000000007c7805 */ /* 0x000fe4000001ff00 */
[----:B------:R-:W-:Y:S02]  /*4130*/  CS2R R122, SRZ ;  /* 0x00000000007a7805 */ /* 0x000fe4000001ff00 */
[----:B------:R-:W-:Y:S02]  /*4140*/  ISETP.GE.AND P1, PT, R221, UR54, PT ;  /* 0x00000036dd007c0c */ /* 0x000fe4000bf26270 */
        /* <DEDUP_REMOVED lines=50> */
[----:B------:R-:W-:Y:S01]  /*4470*/  IMAD.MOV.U32 R219, RZ, RZ, R3 ;  /* 0x000000ffffdb7224 */ /* 0x000fe200078e0003 */
[----:B------:R-:W-:Y:S01]  /*4480*/  MOV R2, 0x3f800000 ;  /* 0x3f80000000027802 */ /* 0x000fe20000000f00 */
[----:B------:R-:W-:Y:S01]  /*4490*/  IMAD.MOV.U32 R220, RZ, RZ, R4 ;  /* 0x000000ffffdc7224 */ /* 0x000fe200078e0004 */
[----:B------:R-:W-:Y:S01]  /*44a0*/  UMOV UR7, UR38 ;  /* 0x0000002600077c82 */ /* 0x000fe20008000000 */
[----:B------:R-:W-:Y:S01]  /*44b0*/  IMAD.MOV.U32 R151, RZ, RZ, RZ ;  /* 0x000000ffff977224 */ /* 0x000fe200078e00ff */
[----:B------:R-:W-:Y:S01]  /*44c0*/  UMOV UR4, UR39 ;  /* 0x0000002700047c82 */ /* 0x000fe20008000000 */
[----:B------:R-:W-:Y:S01]  /*44d0*/  ULDC UR55, c[0x0][0x9e4] ;  /* 0x0002790000377ab9 */ /* 0x000fe20000000800 */
[----:B------:R-:W-:Y:S01]  /*44e0*/  ULDC UR59, c[0x0][0x9dc] ;  /* 0x00027700003b7ab9 */ /* 0x000fe20000000800 */
[----:B------:R-:W-:-:S05]  /*44f0*/  ULDC UR58, c[0x0][0x988] ;  /* 0x00026200003a7ab9 */ /* 0x000fca0000000800 */
.L_x_1030:
[----:B------:R-:W-:-:S04]  /*4500*/  UISETP.NE.AND UP0, UPT, UR4, 0x1, UPT ;  /* 0x000000010400788c */ /* 0x000fc8000bf05270 */
[----:B------:R-:W-:-:S04]  /*4510*/  USEL UR38, URZ, 0x1, UP0 ;  /* 0x000000013f267887 */ /* 0x000fc80008000000 */
[----:B------:R-:W-:Y:S01]  /*4520*/  ULOP3.LUT UR38, UR7, UR38, URZ, 0x3c, !UPT ;  /* 0x0000002607267292 */ /* 0x000fe2000f8e3c3f */
[----:B------:R-:W-:Y:S11]  /*4530*/  @!P0 BRA `(.L_x_1012) ;  /* 0x0000000000048947 */ /* 0x000ff60003800000 */
[----:B------:R-:W-:Y:S01]  /*4540*/  BPT.TRAP 0x1 ;  /* 0x000000040000795c */ /* 0x000fe20000300000 */
.L_x_1012:
[----:B------:R-:W-:Y:S01]  /*4550*/  UIADD3 UR39, UR4, 0x1, URZ ;  /* 0x0000000104277890 */ /* 0x000fe2000fffe03f */
[----:B------:R-:W-:-:S03]  /*4560*/  IMAD.U32 R3, RZ, RZ, UR38 ;  /* 0x00000026ff037e24 */ /* 0x000fc6000f8e00ff */
[----:B------:R-:W-:Y:S02]  /*4570*/  UISETP.NE.AND UP0, UPT, UR39, 0x2, UPT ;  /* 0x000000022700788c */ /* 0x000fe4000bf05270 */
[----:B------:R-:W-:Y:S02]  /*4580*/  SHF.L.U32 R3, R3, 0x1f, RZ ;  /* 0x0000001f03037819 */ /* 0x000fe400000006ff */
[----:B------:R-:W-:-:S04]  /*4590*/  USEL UR39, UR39, URZ, UP0 ;  /* 0x0000003f27277287 */ /* 0x000fc80008000000 */
[----:B------:R-:W-:-:S09]  /*45a0*/  ULEA UR6, UR39, UR40, 0x3 ;  /* 0x0000002827067291 */ /* 0x000fd2000f8e183f */
[----:B------:R0:W1:Y:S01]  /*45b0*/  SYNCS.PHASECHK.TRANS64.TRYWAIT P1, [UR6+0x30830], R3 ;  /* 0x03083003ff0075a7 */ /* 0x0000620008020146 */
[----:B------:R-:W-:Y:S05]  /*45c0*/  @!P0 BRA `(.L_x_1013) ;  /* 0x0000000000048947 */ /* 0x000fea0003800000 */
[----:B------:R-:W-:Y:S01]  /*45d0*/  BPT.TRAP 0x1 ;  /* 0x000000040000795c */ /* 0x000fe20000300000 */
.L_x_1013:
[----:B-1----:R-:W-:Y:S05]  /*45e0*/  @P1 BRA `(.L_x_1014) ;  /* 0x0000000000081947 */ /* 0x002fea0003800000 */
[----:B------:R-:W1:Y:S02]  /*45f0*/  SYNCS.PHASECHK.TRANS64.TRYWAIT P1, [UR6+0x30830], R3 ;  /* 0x03083003ff0075a7 */ /* 0x000e640008020146 */
[----:B-1----:R-:W-:Y:S05]  /*4600*/  @!P1 BRA `(.L_x_1015) ;  /* 0x000000f000d49947 */ /* 0x002fea0003800000 */
.L_x_1014:
[----:B------:R-:W-:Y:S01]  /*4610*/  R2UR UR48, R16 ;  /* 0x00000000103072ca */ /* 0x000fe200000e0000 */
[----:B------:R-:W-:Y:S01]  /*4620*/  ULEA UR5, UR39, UR60, 0xb ;  /* 0x0000003c27057291 */ /* 0x000fe2000f8e583f */
[----:B------:R-:W-:Y:S01]  /*4630*/  R2UR UR49, R17 ;  /* 0x00000000113172ca */ /* 0x000fe200000e0000 */
[----:B------:R-:W-:Y:S01]  /*4640*/  WARPGROUP.ARRIVE ;  /* 0x00000000000079c5 */ /* 0x000fe20000000000 */
[----:B------:R-:W-:Y:S01]  /*4650*/  UMOV UR51, 0x40000040 ;  /* 0x4000004000337882 */ /* 0x000fe20000000000 */
[----:B------:R-:W-:Y:S01]  /*4660*/  UIADD3 UR10, UR5, 0x206, URZ ;  /* 0x00000206050a7890 */ /* 0x000fe2000fffe03f */
[-C--:B------:R-:W-:Y:S01]  /*4670*/  FMUL.FTZ R24, R24, R0.reuse ;  /* 0x0000000018187220 */ /* 0x080fe20000410000 */
[----:B------:R-:W-:Y:S01]  /*4680*/  UMOV UR11, 0x40000040 ;  /* 0x40000040000b7882 */ /* 0x000fe20000000000 */
[----:B------:R-:W-:Y:S01]  /*4690*/  UMOV UR50, UR5 ;  /* 0x0000000500327c82 */ /* 0x000fe20008000000 */
[----:B------:R-:W-:Y:S01]  /*46a0*/  UIADD3 UR14, UR5, 0x400, URZ ;  /* 0x00000400050e7890 */ /* 0x000fe2000fffe03f */
[-C--:B------:R-:W-:Y:S01]  /*46b0*/  FMUL.FTZ R25, R25, R0.reuse ;  /* 0x0000000019197220 */ /* 0x080fe20000410000 */
[----:B------:R-:W-:Y:S01]  /*46c0*/  UMOV UR15, 0x40000040 ;  /* 0x40000040000f7882 */ /* 0x000fe20000000000 */
[----:B------:R-:W-:Y:S01]  /*46d0*/  UIADD3 UR18, UR5, 0x402, URZ ;  /* 0x0000040205127890 */ /* 0x000fe2000fffe03f */
[-C--:B------:R-:W-:Y:S01]  /*46e0*/  FMUL.FTZ R28, R28, R0.reuse ;  /* 0x000000001c1c7220 */ /* 0x080fe20000410000 */
[----:B------:R-:W-:Y:S01]  /*46f0*/  UMOV UR19, 0x40000040 ;  /* 0x4000004000137882 */ /* 0x000fe20000000000 */
[----:B------:R-:W-:Y:S01]  /*4700*/  HGMMA.64x64x16.F32 R152, gdesc[UR48], RZ, !UPT, gsb0 ;  /* 0x00e00000309879f0 */ /* 0x000fe2000c0008ff */
[----:B------:R-:W-:Y:S01]  /*4710*/  R2UR UR48, R14 ;  /* 0x000000000e3072ca */ /* 0x000fe200000e0000 */
[----:B------:R-:W-:Y:S01]  /*4720*/  UIADD3 UR50, UR5, 0x2, URZ ;  /* 0x0000000205327890 */ /* 0x000fe2000fffe03f */
[----:B------:R-:W-:Y:S01]  /*4730*/  R2UR UR49, R15 ;  /* 0x000000000f3172ca */ /* 0x000fe200000e0000 */
[----:B------:R-:W-:Y:S01]  /*4740*/  UMOV UR51, 0x40000040 ;  /* 0x4000004000337882 */ /* 0x000fe20000000000 */
        /* <DEDUP_REMOVED lines=78> */
[----:B------:R-:W-:Y:S01]  /*4c30*/  HGMMA.64x64x16.F32 R152, gdesc[UR48], R152, gsb0 ;  /* 0x00e00000309879f0 */ /* 0x000fe20008000898 */
[----:B------:R-:W-:Y:S01]  /*4c40*/  R2UR UR48, R12 ;  /* 0x000000000c3072ca */ /* 0x000fe200000e0000 */
[----:B------:R-:W-:Y:S01]  /*4c50*/  UIADD3 UR50, UR5, 0x4, URZ ;  /* 0x0000000405327890 */ /* 0x000fe2000fffe03f */
[----:B------:R-:W-:Y:S01]  /*4c60*/  R2UR UR49, R13 ;  /* 0x000000000d3172ca */ /* 0x000fe200000e0000 */
        /* <DEDUP_REMOVED lines=62> */
[----:B------:R-:W-:Y:S01]  /*5050*/  HGMMA.64x64x16.F32 R152, gdesc[UR48], R152, gsb0 ;  /* 0x00e00000309879f0 */ /* 0x000fe20008000898 */
[----:B------:R-:W-:Y:S01]  /*5060*/  R2UR UR48, R10 ;  /* 0x000000000a3072ca */ /* 0x000fe200000e0000 */
[----:B------:R-:W-:Y:S01]  /*5070*/  UIADD3 UR50, UR5, 0x6, URZ ;  /* 0x0000000605327890 */ /* 0x000fe2000fffe03f */
[----:B------:R-:W-:Y:S01]  /*5080*/  R2UR UR49, R11 ;  /* 0x000000000b3172ca */ /* 0x000fe200000e0000 */
[----:B------:R-:W-:Y:S01]  /*5090*/  UMOV UR51, 0x40000040 ;  /* 0x4000004000337882 */ /* 0x000fe20000000000 */
[----:B------:R-:W-:Y:S02]  /*50a0*/  WARPGROUP.DEPBAR.LE gsb0, 0x0 ;  /* 0x00008000000079c5 */ /* 0x000fe40000010000 */
[----:B------:R-:W-:-:S09]  /*50b0*/  WARPGROUP.ARRIVE ;  /* 0x00000000000079c5 */ /* 0x000fd20000000000 */
        /* <DEDUP_REMOVED lines=15> */
[----:B------:R-:W-:Y:S01]  /*51b0*/  UIADD3 UR50, UR5, 0x204, URZ ;  /* 0x0000020405327890 */ /* 0x000fe2000fffe03f */
[----:B------:R-:W-:Y:S01]  /*51c0*/  UMOV UR51, 0x40000040 ;  /* 0x4000004000337882 */ /* 0x000fe20000000000 */
[----:B------:R-:W-:Y:S01]  /*51d0*/  UMOV UR48, UR56 ;  /* 0x0000003800307c82 */ /* 0x000fe20008000000 */
[----:B------:R-:W-:Y:S01]  /*51e0*/  UMOV UR49, UR57 ;  /* 0x0000003900317c82 */ /* 0x000fe20008000000 */
[----:B------:R-:W-:Y:S02]  /*51f0*/  WARPGROUP.DEPBAR.LE gsb0, 0x0 ;  /* 0x00008000000079c5 */ /* 0x000fe40000010000 */
[----:B------:R-:W-:-:S06]  /*5200*/  WARPGROUP.ARRIVE ;  /* 0x00000000000079c5 */ /* 0x000fcc0000000000 */
[----:B------:R-:W-:Y:S01]  /*5210*/  HGMMA.64x64x16.F32 R152, gdesc[UR48], R152, gsb0 ;  /* 0x00e00000309879f0 */ /* 0x000fe20008000898 */
[----:B------:R-:W-:Y:S01]  /*5220*/  UIADD3 UR50, UR5, 0x606, URZ ;  /* 0x0000060605327890 */ /* 0x000fe2000fffe03f */
[----:B------:R-:W-:Y:S01]  /*5230*/  UMOV UR48, UR52 ;  /* 0x0000003400307c82 */ /* 0x000fe20008000000 */
[----:B------:R-:W-:Y:S01]  /*5240*/  UMOV UR49, UR53 ;  /* 0x0000003500317c82 */ /* 0x000fe20008000000 */
        /* <DEDUP_REMOVED lines=31> */
.L_x_1016:
[----:B------:R-:W-:Y:S01]  /*5440*/  ULEA UR5, UR4, UR40, 0x3 ;  /* 0x0000002804057291 */ /* 0x000fe2000f8e183f */
[----:B------:R-:W-:-:S05]  /*5450*/  IMAD.U32 R0, RZ, RZ, UR7 ;  /* 0x00000007ff007e24 */ /* 0x000fca000f8e00ff */
[----:B------:R-:W-:-:S04]  /*5460*/  SHF.L.U32 R0, R0, 0x1f, RZ ;  /* 0x0000001f00007819 */ /* 0x000fc800000006ff */
[----:B------:R2:W3:Y:S01]  /*5470*/  SYNCS.PHASECHK.TRANS64.TRYWAIT P1, [UR5+0x30850], R0 ;  /* 0x03085000ff0075a7 */ /* 0x0004e20008020145 */
[----:B------:R-:W-:Y:S05]  /*5480*/  @!P0 BRA `(.L_x_1017) ;  /* 0x0000000000048947 */ /* 0x000fea0003800000 */
[----:B------:R-:W-:Y:S01]  /*5490*/  BPT.TRAP 0x1 ;  /* 0x000000040000795c */ /* 0x000fe20000300000 */
.L_x_1017:
[----:B---3--:R-:W-:Y:S05]  /*54a0*/  @P1 BRA `(.L_x_1018) ;  /* 0x0000000000081947 */ /* 0x008fea0003800000 */
[----:B------:R-:W3:Y:S02]  /*54b0*/  SYNCS.PHASECHK.TRANS64.TRYWAIT P1, [UR5+0x30850], R0 ;  /* 0x03085000ff0075a7 */ /* 0x000ee40008020145 */
[----:B---3--:R-:W-:Y:S05]  /*54c0*/  @!P1 BRA `(.L_x_1019) ;  /* 0x000000e4003c9947 */ /* 0x008fea0003800000 */
.L_x_1018:
[----:B------:R-:W-:Y:S01]  /*54d0*/  UIADD3 UR7, UR40, 0x400, URZ ;  /* 0x0000040028077890 */ /* 0x000fe2000fffe03f */
[----:B------:R-:W-:Y:S01]  /*54e0*/  WARPGROUP.ARRIVE ;  /* 0x00000000000079c5 */ /* 0x000fe20000000000 */
[----:B------:R-:W-:Y:S02]  /*54f0*/  UMOV UR11, 0x40000040 ;  /* 0x40000040000b7882 */ /* 0x000fe40000000000 */
[----:B------:R-:W-:-:S04]  /*5500*/  USHF.R.U32.HI UR7, URZ, 0x4, UR7 ;  /* 0x000000043f077899 */ /* 0x000fc80008011607 */
[----:B------:R-:W-:-:S04]  /*5510*/  ULOP3.LUT UR7, UR7, 0x3fff, URZ, 0xc0, !UPT ;  /* 0x00003fff07077892 */ /* 0x000fc8000f8ec03f */
[----:B------:R-:W-:-:S04]  /*5520*/  ULOP3.LUT UR7, UR7, 0x2000000, URZ, 0xfc, !UPT ;  /* 0x0200000007077892 */ /* 0x000fc8000f8efc3f */
[----:B------:R-:W-:-:S07]  /*5530*/  ULEA UR4, UR4, UR7, 0xb ;  /* 0x0000000704047291 */ /* 0x000fce000f8e583f */
        /* <DEDUP_REMOVED lines=23> */
.L_x_1020:
[----:B------:R-:W-:Y:S01]  /*56b0*/  UISETP.NE.AND UP1, UPT, UR61, URZ, UPT ;  /* 0x0000003f3d00728c */ /* 0x000fe2000bf25270 */
[----:B------:R-:W-:Y:S01]  /*56c0*/  VIADD R188, R23, UR43 ;  /* 0x0000002b17bc7c36 */ /* 0x000fe20008000000 */
[----:B------:R-:W3:Y:S01]  /*56d0*/  LDC R20, c[0x0][0x2f0] ;  /* 0x0000bc00ff147b82 */ /* 0x000ee20000000800 */
[----:B-1----:R-:W-:Y:S01]  /*56e0*/  IMAD.SHL.U32 R4, R221, 0x40, RZ ;  /* 0x00000040dd047824 */ /* 0x002fe200078e00ff */
[----:B------:R-:W-:Y:S02]  /*56f0*/  UISETP.NE.AND UP0, UPT, UR42, URZ, UPT ;  /* 0x0000003f2a00728c */ /* 0x000fe4000bf05270 */
[----:B------:R-:W-:Y:S01]  /*5700*/  PLOP3.LUT P1, PT, PT, PT, UP1, 0x80, 0x0 ;  /* 0x000000000000781c */ /* 0x000fe20003f2f018 */
[----:B------:R-:W-:Y:S01]  /*5710*/  UIADD3 UR6, UR6, 0x30840, URZ ;  /* 0x0003084006067890 */ /* 0x000fe2000fffe03f */
[----:B------:R-:W-:Y:S01]  /*5720*/  PLOP3.LUT P2, PT, PT, PT, UP1, 0x80, 0x0 ;  /* 0x000000000000781c */ /* 0x000fe20003f4f018 */
[----:B------:R-:W-:Y:S01]  /*5730*/  UMOV UR11, UR59 ;  /* 0x0000003b000b7c82 */ /* 0x000fe20008000000 */
[----:B------:R-:W1:Y:S01]  /*5740*/  S2UR UR7, SR_CgaCtaId ;  /* 0x00000000000779c3 */ /* 0x000e620000008800 */
[----:B------:R-:W-:-:S07]  /*5750*/  @UP1 ULDC UR4, c[0x0][0x44c] ;  /* 0x0001130000041ab9 */ /* 0x000fce0000000800 */
[----:B------:R-:W4:Y:S01]  /*5760*/  LDC R21, c[0x0][0x288] ;  /* 0x0000a200ff157b82 */ /* 0x000f220000000800 */
[----:B0-2---:R-:W-:Y:S01]  /*5770*/  @P1 IMAD.HI.U32 R0, R188, UR4, RZ ;  /* 0x00000004bc001c27 */ /* 0x005fe2000f8e00ff */
[----:B------:R-:W-:Y:S01]  /*5780*/  @UP1 ULDC UR4, c[0x0][0x450] ;  /* 0x0001140000041ab9 */ /* 0x000fe20000000800 */
[----:B------:R-:W-:-:S03]  /*5790*/  PLOP3.LUT P1, PT, PT, PT, UP0, 0x40, 0x0 ;  /* 0x000000000000781c */ /* 0x000fc60003f2e808 */
[----:B------:R-:W-:Y:S01]  /*57a0*/  @P2 SHF.R.U32.HI R188, RZ, UR4, R0 ;  /* 0x00000004ffbc2c19 */ /* 0x000fe20008011600 */
[----:B------:R-:W-:Y:S01]  /*57b0*/  ULOP3.LUT UR4, URZ, UR11, URZ, 0x33, !UPT ;  /* 0x0000000b3f047292 */ /* 0x000fe2000f8e333f */
[----:B------:R-:W-:-:S03]  /*57c0*/  IADD3 R0, -R4, 0x1, RZ ;  /* 0x0000000104007810 */ /* 0x000fc60007ffe1ff */
[----:B------:R-:W0:Y:S02]  /*57d0*/  SHFL.IDX PT, R185, R188, RZ, 0x1c1f ;  /* 0x001c1fffbcb97589 */ /* 0x000e2400000e0000 */
[----:B------:R-:W-:Y:S01]  /*57e0*/  IMAD R3, R19, -0x2, R0 ;  /* 0xfffffffe13037824 */ /* 0x000fe200078e0200 */
[----:B-1----:R-:W-:-:S03]  /*57f0*/  UPRMT UR6, UR7, 0x654, UR6 ;  /* 0x0000065407067896 */ /* 0x002fc60008000006 */
[----:B---3--:R-:W-:Y:S01]  /*5800*/  IMAD R0, R20, UR41, R3 ;  /* 0x0000002914007c24 */ /* 0x008fe2000f8e0203 */
[----:B------:R-:W-:-:S03]  /*5810*/  ULDC UR7, c[0x0][0x9e0] ;  /* 0x0002780000077ab9 */ /* 0x000fc60000000800 */
[----:B----4-:R-:W-:Y:S02]  /*5820*/  IMAD.IADD R184, R0, 0x1, -R21 ;  /* 0x0000000100b87824 */ /* 0x010fe400078e0a15 */
[----:B------:R-:W-:Y:S02]  /*5830*/  SYNCS.ARRIVE.TRANS64.RED.A1T0 RZ, [UR6], RZ ;  /* 0x000000ffffff79a7 */ /* 0x000fe40008100406 */
[C---:B------:R-:W-:Y:S02]  /*5840*/  VIADD R0, R184.reuse, UR7 ;  /* 0x00000007b8007c36 */ /* 0x040fe40008000000 */
[----:B------:R-:W-:Y:S02]  /*5850*/  VIADD R184, R184, UR4 ;  /* 0x00000004b8b87c36 */ /* 0x000fe40008000000 */
[--C-:B0-----:R-:W-:Y:S02]  /*5860*/  IMAD.IADD R186, R0, 0x1, R185.reuse ;  /* 0x0000000100ba7824 */ /* 0x101fe400078e02b9 */
[----:B------:R-:W-:Y:S01]  /*5870*/  IMAD.IADD R187, R184, 0x1, R185 ;  /* 0x00000001b8bb7824 */ /* 0x000fe200078e02b9 */
[----:B------:R-:W-:Y:S06]  /*5880*/  @P1 BRA `(.L_x_1021) ;  /* 0x00000000005c1947 */ /* 0x000fec0003800000 */
[----:B------:R-:W-:Y:S01]  /*5890*/  IMAD R2, R20, UR41, R185 ;  /* 0x0000002914027c24 */ /* 0x000fe2000f8e02b9 */
[----:B------:R-:W-:Y:S03]  /*58a0*/  BSSY B0, `(.L_x_1022) ;  /* 0x0000011000007945 */ /* 0x000fe60003800000 */
[----:B------:R-:W-:-:S05]  /*58b0*/  IMAD.IADD R185, R2, 0x1, -R21 ;  /* 0x0000000102b97824 */ /* 0x000fca00078e0a15 */
[----:B------:R-:W-:-:S13]  /*58c0*/  ISETP.GT.AND P1, PT, R185, -0x1, PT ;  /* 0xffffffffb900780c */ /* 0x000fda0003f24270 */
[----:B------:R-:W-:Y:S05]  /*58d0*/  @P1 BRA `(.L_x_1023) ;  /* 0x0000000000201947 */ /* 0x000fea0003800000 */
[----:B------:R-:W-:Y:S01]  /*58e0*/  IMAD.U32 R189, RZ, RZ, UR55 ;  /* 0x00000037ffbd7e24 */ /* 0x000fe2000f8e00ff */
[----:B------:R-:W-:-:S04]  /*58f0*/  LOP3.LUT R185, RZ, R185, RZ, 0x33, !PT ;  /* 0x000000b9ffb97212 */ /* 0x000fc800078e33ff */
[----:B------:R-:W-:-:S13]  /*5900*/  ISETP.NE.AND P1, PT, R189, 0x1, PT ;  /* 0x00000001bd00780c */ /* 0x000fda0003f25270 */
[----:B------:R-:W0:Y:S02]  /*5910*/  @P1 LDC.64 R2, c[0x0][0x9e8] ;  /* 0x00027a00ff021b82 */ /* 0x000e240000000a00 */
[----:B0-----:R-:W-:-:S05]  /*5920*/  @P1 IMAD.HI.U32 R2, R185, R2, RZ ;  /* 0x00000002b9021227 */ /* 0x001fca00078e00ff */
[----:B------:R-:W-:-:S04]  /*5930*/  @P1 SHF.R.U32.HI R185, RZ, R3, R2 ;  /* 0x00000003ffb91219 */ /* 0x000fc80000011602 */
[----:B------:R-:W-:Y:S01]  /*5940*/  LOP3.LUT R185, RZ, R185, RZ, 0x33, !PT ;  /* 0x000000b9ffb97212 */ /* 0x000fe200078e33ff */
[----:B------:R-:W-:Y:S06]  /*5950*/  BRA `(.L_x_1024) ;  /* 0x0000000000147947 */ /* 0x000fec0003800000 */
.L_x_1023:
[----:B------:R-:W-:-:S05]  /*5960*/  IMAD.U32 R189, RZ, RZ, UR55 ;  /* 0x00000037ffbd7e24 */ /* 0x000fca000f8e00ff */
[----:B------:R-:W-:-:S13]  /*5970*/  ISETP.NE.AND P1, PT, R189, 0x1, PT ;  /* 0x00000001bd00780c */ /* 0x000fda0003f25270 */
[----:B------:R-:W0:Y:S02]  /*5980*/  @P1 LDC.64 R2, c[0x0][0x9e8] ;  /* 0x00027a00ff021b82 */ /* 0x000e240000000a00 */
[----:B0-----:R-:W-:-:S05]  /*5990*/  @P1 IMAD.HI.U32 R2, R185, R2, RZ ;  /* 0x00000002b9021227 */ /* 0x001fca00078e00ff */
[----:B------:R-:W-:-:S07]  /*59a0*/  @P1 SHF.R.U32.HI R185, RZ, R3, R2 ;  /* 0x00000003ffb91219 */ /* 0x000fce0000011602 */
.L_x_1024:
[----:B------:R-:W-:Y:S05]  /*59b0*/  BSYNC B0 ;  /* 0x0000000000007941 */ /* 0x000fea0003800000 */
.L_x_1022:
[----:B------:R-:W-:-:S04]  /*59c0*/  IMAD R2, R185, R189, -R4 ;  /* 0x000000bdb9027224 */ /* 0x000fc800078e0a04 */
[----:B------:R-:W-:-:S05]  /*59d0*/  IMAD R2, R19, -0x2, R2 ;  /* 0xfffffffe13027824 */ /* 0x000fca00078e0202 */
[----:B------:R-:W-:Y:S02]  /*59e0*/  VIADDMNMX R186, R2, R189, R186, PT ;  /* 0x000000bd02ba7246 */ /* 0x000fe400038001ba */
[----:B------:R-:W-:-:S07]  /*59f0*/  VIMNMX R187, R187, R2, !PT ;  /* 0x00000002bbbb7248 */ /* 0x000fce0007fe0100 */
.L_x_1021:
[----:B------:R-:W-:Y:S01]  /*5a00*/  ISETP.GT.AND P1, PT, R221, -0x1, PT ;  /* 0xffffffffdd00780c */ /* 0x000fe20003f24270 */
[----:B------:R-:W0:Y:S01]  /*5a10*/  SHFL.IDX PT, R3, R188, 0x1, 0x1c1f ;  /* 0x003c1f00bc037f89 */ /* 0x000e2200000e0000 */
[----:B------:R-:W-:Y:S02]  /*5a20*/  UISETP.NE.AND UP0, UPT, UR42, URZ, UPT ;  /* 0x0000003f2a00728c */ /* 0x000fe4000bf05270 */
[C---:B------:R-:W-:Y:S02]  /*5a30*/  ISETP.GT.AND P4, PT, R187.reuse, 0x1, P1 ;  /* 0x00000001bb00780c */ /* 0x040fe40000f84270 */
[----:B------:R-:W-:Y:S02]  /*5a40*/  ISETP.GT.AND P5, PT, R187, RZ, P1 ;  /* 0x000000ffbb00720c */ /* 0x000fe40000fa4270 */
[C---:B------:R-:W-:Y:S02]  /*5a50*/  ISETP.LT.OR P4, PT, R186.reuse, 0x2, P4 ;  /* 0x00000002ba00780c */ /* 0x040fe40002781670 */
[----:B------:R-:W-:-:S02]  /*5a60*/  ISETP.LT.OR P5, PT, R186, 0x1, P5 ;  /* 0x00000001ba00780c */ /* 0x000fc40002fa1670 */
[----:B------:R-:W-:Y:S02]  /*5a70*/  FSEL R153, R153, -INF , !P4 ;  /* 0xff80000099997808 */ /* 0x000fe40006000000 */
[C---:B------:R-:W-:Y:S02]  /*5a80*/  ISETP.GT.AND P4, PT, R187.reuse, 0x18, P1 ;  /* 0x00000018bb00780c */ /* 0x040fe40000f84270 */
[----:B------:R-:W-:Y:S02]  /*5a90*/  FSEL R185, R152, -INF , !P5 ;  /* 0xff80000098b97808 */ /* 0x000fe40006800000 */
[----:B------:R-:W-:Y:S02]  /*5aa0*/  ISETP.LT.OR P4, PT, R186, 0x19, P4 ;  /* 0x00000019ba00780c */ /* 0x000fe40002781670 */
[C---:B------:R-:W-:Y:S02]  /*5ab0*/  ISETP.GT.AND P6, PT, R187.reuse, 0x8, P1 ;  /* 0x00000008bb00780c */ /* 0x040fe40000fc4270 */
[----:B------:R-:W-:-:S02]  /*5ac0*/  ISETP.GT.AND P2, PT, R187, 0x9, P1 ;  /* 0x00000009bb00780c */ /* 0x000fc40000f44270 */
[C---:B------:R-:W-:Y:S01]  /*5ad0*/  ISETP.GT.AND P3, PT, R187.reuse, 0x10, P1 ;  /* 0x00000010bb00780c */ /* 0x040fe20000f64270 */
[--C-:B0-----:R-:W-:Y:S01]  /*5ae0*/  IMAD.IADD R0, R0, 0x1, R3.reuse ;  /* 0x0000000100007824 */ /* 0x101fe200078e0203 */
[C---:B------:R-:W-:Y:S01]  /*5af0*/  ISETP.GT.AND P5, PT, R187.reuse, 0x11, P1 ;  /* 0x00000011bb00780c */ /* 0x040fe20000fa4270 */
[----:B------:R-:W-:Y:S01]  /*5b00*/  IMAD.IADD R184, R184, 0x1, R3 ;  /* 0x00000001b8b87824 */ /* 0x000fe200078e0203 */
[----:B------:R-:W-:Y:S02]  /*5b10*/  FSEL R164, R164, -INF , !P4 ;  /* 0xff800000a4a47808 */ /* 0x000fe40006000000 */
[----:B------:R-:W-:Y:S02]  /*5b20*/  ISETP.GT.AND P4, PT, R187, 0x29, P1 ;  /* 0x00000029bb00780c */ /* 0x000fe40000f84270 */
[C---:B------:R-:W-:Y:S02]  /*5b30*/  ISETP.LT.OR P6, PT, R186.reuse, 0x9, P6 ;  /* 0x00000009ba00780c */ /* 0x040fe400037c1670 */
[----:B------:R-:W-:-:S02]  /*5b40*/  ISETP.LT.OR P2, PT, R186, 0xa, P2 ;  /* 0x0000000aba00780c */ /* 0x000fc40001741670 */
[C---:B------:R-:W-:Y:S02]  /*5b50*/  ISETP.LT.OR P3, PT, R186.reuse, 0x11, P3 ;  /* 0x00000011ba00780c */ /* 0x040fe40001f61670 */
[C---:B------:R-:W-:Y:S02]  /*5b60*/  ISETP.LT.OR P5, PT, R186.reuse, 0x12, P5 ;  /* 0x00000012ba00780c */ /* 0x040fe40002fa1670 */
[----:B------:R-:W-:Y:S02]  /*5b70*/  ISETP.LT.OR P4, PT, R186, 0x2a, P4 ;  /* 0x0000002aba00780c */ /* 0x000fe40002781670 */
[----:B------:R-:W-:Y:S02]  /*5b80*/  FSEL R156, R156, -INF , !P6 ;  /* 0xff8000009c9c7808 */ /* 0x000fe40007000000 */
[----:B------:R-:W-:Y:S02]  /*5b90*/  FSEL R157, R157, -INF , !P2 ;  /* 0xff8000009d9d7808 */ /* 0x000fe40005000000 */
[----:B------:R-:W-:-:S02]  /*5ba0*/  FSEL R160, R160, -INF , !P3 ;  /* 0xff800000a0a07808 */ /* 0x000fc40005800000 */
[----:B------:R-:W-:Y:S02]  /*5bb0*/  FSEL R161, R161, -INF , !P5 ;  /* 0xff800000a1a17808 */ /* 0x000fe40006800000 */
[C---:B------:R-:W-:Y:S02]  /*5bc0*/  ISETP.GT.AND P6, PT, R187.reuse, 0x19, P1 ;  /* 0x00000019bb00780c */ /* 0x040fe40000fc4270 */
[C---:B------:R-:W-:Y:S02]  /*5bd0*/  ISETP.GT.AND P2, PT, R187.reuse, 0x20, P1 ;  /* 0x00000020bb00780c */ /* 0x040fe40000f44270 */
[C---:B------:R-:W-:Y:S02]  /*5be0*/  ISETP.GT.AND P3, PT, R187.reuse, 0x21, P1 ;  /* 0x00000021bb00780c */ /* 0x040fe40000f64270 */
[----:B------:R-:W-:Y:S02]  /*5bf0*/  ISETP.GT.AND P5, PT, R187, 0x28, P1 ;  /* 0x00000028bb00780c */ /* 0x000fe40000fa4270 */
[----:B------:R-:W-:-:S02]  /*5c00*/  FSEL R173, R173, -INF , !P4 ;  /* 0xff800000adad7808 */ /* 0x000fc40006000000 */
[----:B------:R-:W-:Y:S02]  /*5c10*/  PLOP3.LUT P4, PT, PT, PT, UP0, 0x40, 0x0 ;  /* 0x000000000000781c */ /* 0x000fe40003f8e808 */
[C---:B------:R-:W-:Y:S02]  /*5c20*/  ISETP.LT.OR P6, PT, R186.reuse, 0x1a, P6 ;  /* 0x0000001aba00780c */ /* 0x040fe400037c1670 */
[C---:B------:R-:W-:Y:S02]  /*5c30*/  ISETP.LT.OR P2, PT, R186.reuse, 0x21, P2 ;  /* 0x00000021ba00780c */ /* 0x040fe40001741670 */
[C---:B------:R-:W-:Y:S02]  /*5c40*/  ISETP.LT.OR P3, PT, R186.reuse, 0x22, P3 ;  /* 0x00000022ba00780c */ /* 0x040fe40001f61670 */
[----:B------:R-:W-:Y:S02]  /*5c50*/  ISETP.LT.OR P5, PT, R186, 0x29, P5 ;  /* 0x00000029ba00780c */ /* 0x000fe40002fa1670 */
[----:B------:R-:W-:-:S02]  /*5c60*/  FSEL R165, R165, -INF , !P6 ;  /* 0xff800000a5a57808 */ /* 0x000fc40007000000 */
[----:B------:R-:W-:Y:S02]  /*5c70*/  FSEL R168, R168, -INF , !P2 ;  /* 0xff800000a8a87808 */ /* 0x000fe40005000000 */
[----:B------:R-:W-:Y:S02]  /*5c80*/  FSEL R169, R169, -INF , !P3 ;  /* 0xff800000a9a97808 */ /* 0x000fe40005800000 */
[----:B------:R-:W-:Y:S02]  /*5c90*/  FSEL R172, R172, -INF , !P5 ;  /* 0xff800000acac7808 */ /* 0x000fe40006800000 */
[C---:B------:R-:W-:Y:S02]  /*5ca0*/  ISETP.GT.AND P6, PT, R187.reuse, 0x30, P1 ;  /* 0x00000030bb00780c */ /* 0x040fe40000fc4270 */
[C---:B------:R-:W-:Y:S02]  /*5cb0*/  ISETP.GT.AND P2, PT, R187.reuse, 0x31, P1 ;  /* 0x00000031bb00780c */ /* 0x040fe40000f44270 */
[----:B------:R-:W-:-:S02]  /*5cc0*/  ISETP.GT.AND P3, PT, R187, 0x38, P1 ;  /* 0x00000038bb00780c */ /* 0x000fc40000f64270 */
[----:B------:R-:W-:Y:S02]  /*5cd0*/  ISETP.GT.AND P5, PT, R187, 0x39, P1 ;  /* 0x00000039bb00780c */ /* 0x000fe40000fa4270 */
[C---:B------:R-:W-:Y:S02]  /*5ce0*/  ISETP.LT.OR P6, PT, R186.reuse, 0x31, P6 ;  /* 0x00000031ba00780c */ /* 0x040fe400037c1670 */
[C---:B------:R-:W-:Y:S02]  /*5cf0*/  ISETP.LT.OR P2, PT, R186.reuse, 0x32, P2 ;  /* 0x00000032ba00780c */ /* 0x040fe40001741670 */
[C---:B------:R-:W-:Y:S02]  /*5d00*/  ISETP.LT.OR P3, PT, R186.reuse, 0x39, P3 ;  /* 0x00000039ba00780c */ /* 0x040fe40001f61670 */
[----:B------:R-:W-:Y:S02]  /*5d10*/  ISETP.LT.OR P5, PT, R186, 0x3a, P5 ;  /* 0x0000003aba00780c */ /* 0x000fe40002fa1670 */
[----:B------:R-:W-:-:S02]  /*5d20*/  FSEL R176, R176, -INF , !P6 ;  /* 0xff800000b0b07808 */ /* 0x000fc40007000000 */
[----:B------:R-:W-:Y:S02]  /*5d30*/  FSEL R177, R177, -INF , !P2 ;  /* 0xff800000b1b17808 */ /* 0x000fe40005000000 */
[----:B------:R-:W-:Y:S02]  /*5d40*/  FSEL R180, R180, -INF , !P3 ;  /* 0xff800000b4b47808 */ /* 0x000fe40005800000 */
[----:B------:R-:W-:Y:S01]  /*5d50*/  FSEL R181, R181, -INF , !P5 ;  /* 0xff800000b5b57808 */ /* 0x000fe20006800000 */
        /* <DEDUP_REMOVED lines=14> */
.L_x_1027:
[----:B------:R-:W-:-:S05]  /*5e40*/  IMAD.U32 R152, RZ, RZ, UR55 ;  /* 0x00000037ff987e24 */ /* 0x000fca000f8e00ff */
[----:B------:R-:W-:-:S13]  /*5e50*/  ISETP.NE.AND P2, PT, R152, 0x1, PT ;  /* 0x000000019800780c */ /* 0x000fda0003f45270 */
[----:B------:R-:W0:Y:S02]  /*5e60*/  @P2 LDC.64 R2, c[0x0][0x9e8] ;  /* 0x00027a00ff022b82 */ /* 0x000e240000000a00 */
[----:B0-----:R-:W-:-:S05]  /*5e70*/  @P2 IMAD.HI.U32 R2, R187, R2, RZ ;  /* 0x00000002bb022227 */ /* 0x001fca00078e00ff */
[----:B------:R-:W-:-:S07]  /*5e80*/  @P2 SHF.R.U32.HI R187, RZ, R3, R2 ;  /* 0x00000003ffbb2219 */ /* 0x000fce0000011602 */
.L_x_1028:
[----:B------:R-:W-:Y:S05]  /*5e90*/  BSYNC B0 ;  /* 0x0000000000007941 */ /* 0x000fea0003800000 */
.L_x_1026:
[----:B------:R-:W-:-:S04]  /*5ea0*/  IMAD R4, R187, R152, -R4 ;  /* 0x00000098bb047224 */ /* 0x000fc800078e0a04 */
[----:B------:R-:W-:-:S05]  /*5eb0*/  IMAD R3, R19, -0x2, R4 ;  /* 0xfffffffe13037824 */ /* 0x000fca00078e0204 */
[----:B------:R-:W-:Y:S02]  /*5ec0*/  VIADDMNMX R0, R3, R152, R0, PT ;  /* 0x0000009803007246 */ /* 0x000fe40003800100 */
[----:B------:R-:W-:-:S07]  /*5ed0*/  VIMNMX R184, R184, R3, !PT ;  /* 0x00000003b8b87248 */ /* 0x000fce0007fe0100 */
.L_x_1025:
[----:B------:R-:W-:Y:S01]  /*5ee0*/  FMNMX.FTZ R2, R185, R220, !PT ;  /* 0x000000dcb9027209 */ /* 0x000fe20007810000 */
[----:B------:R-:W-:Y:S01]  /*5ef0*/  UMOV UR10, UR58 ;  /* 0x0000003a000a7c82 */ /* 0x000fe20008000000 */
[C---:B------:R-:W-:Y:S02]  /*5f00*/  ISETP.GT.AND P3, PT, R184.reuse, RZ, P1 ;  /* 0x000000ffb800720c */ /* 0x040fe40000f64270 */
[----:B------:R-:W-:Y:S02]  /*5f10*/  FMNMX.FTZ R3, R153, R2, !PT ;  /* 0x0000000299037209 */ /* 0x000fe40007810000 */
[----:B------:R-:W-:Y:S02]  /*5f20*/  ISETP.GT.AND P4, PT, R184, 0x1, P1 ;  /* 0x00000001b800780c */ /* 0x000fe40000f84270 */
[----:B------:R-:W-:Y:S02]  /*5f30*/  FMNMX.FTZ R2, R156, R3, !PT ;  /* 0x000000039c027209 */ /* 0x000fe40007810000 */
[----:B------:R-:W-:-:S02]  /*5f40*/  ISETP.LT.OR P3, PT, R0, 0x1, P3 ;  /* 0x000000010000780c */ /* 0x000fc40001f61670 */
[----:B------:R-:W-:Y:S02]  /*5f50*/  FMNMX.FTZ R3, R157, R2, !PT ;  /* 0x000000029d037209 */ /* 0x000fe40007810000 */
[----:B------:R-:W-:Y:S02]  /*5f60*/  ISETP.GT.AND P6, PT, R184, 0x8, P1 ;  /* 0x00000008b800780c */ /* 0x000fe40000fc4270 */
[----:B------:R-:W-:Y:S02]  /*5f70*/  FMNMX.FTZ R2, R160, R3, !PT ;  /* 0x00000003a0027209 */ /* 0x000fe40007810000 */
[----:B------:R-:W-:Y:S02]  /*5f80*/  ISETP.LT.OR P4, PT, R0, 0x2, P4 ;  /* 0x000000020000780c */ /* 0x000fe40002781670 */
[----:B------:R-:W-:Y:S02]  /*5f90*/  FMNMX.FTZ R3, R161, R2, !PT ;  /* 0x00000002a1037209 */ /* 0x000fe40007810000 */
[----:B------:R-:W-:-:S02]  /*5fa0*/  FSEL R154, R154, -INF , !P3 ;  /* 0xff8000009a9a7808 */ /* 0x000fc40005800000 */
        /* <DEDUP_REMOVED lines=15> */
[----:B------:R-:W-:Y:S02]  /*60a0*/  FSEL R159, R159, -INF , !P2 ;  /* 0xff8000009f9f7808 */ /* 0x000fe40005000000 */
[----:B------:R-:W-:Y:S02]  /*60b0*/  FMNMX.FTZ R2, R180, R3, !PT ;  /* 0x00000003b4027209 */ /* 0x000fe40007810000 */
[----:B------:R-:W-:-:S02]  /*60c0*/  ISETP.LT.OR P5, PT, R0, 0x11, P5 ;  /* 0x000000110000780c */ /* 0x000fc40002fa1670 */
[----:B------:R-:W-:Y:S02]  /*60d0*/  FMNMX.FTZ R2, R181, R2, !PT ;  /* 0x00000002b5027209 */ /* 0x000fe40007810000 */
[C---:B------:R-:W-:Y:S02]  /*60e0*/  ISETP.GT.AND P3, PT, R184.reuse, 0x20, P1 ;  /* 0x00000020b800780c */ /* 0x040fe40000f64270 */
[----:B------:R-:W-:Y:S01]  /*60f0*/  ISETP.GT.AND P6, PT, R184, 0x18, P1 ;  /* 0x00000018b800780c */ /* 0x000fe20000fc4270 */
[----:B------:R-:W0:Y:S01]  /*6100*/  SHFL.BFLY PT, R3, R2, 0x2, 0x1f ;  /* 0x0c401f0002037f89 */ /* 0x000e2200000e0000 */
[----:B------:R-:W-:Y:S02]  /*6110*/  ISETP.LT.OR P4, PT, R0, 0x12, P4 ;  /* 0x000000120000780c */ /* 0x000fe40002781670 */
[----:B------:R-:W-:Y:S02]  /*6120*/  FSEL R162, R162, -INF , !P5 ;  /* 0xff800000a2a27808 */ /* 0x000fe40006800000 */
[----:B------:R-:W-:-:S02]  /*6130*/  ISETP.LT.OR P3, PT, R0, 0x21, P3 ;  /* 0x000000210000780c */ /* 0x000fc40001f61670 */
[----:B------:R-:W-:Y:S02]  /*6140*/  ISETP.GT.AND P2, PT, R184, 0x19, P1 ;  /* 0x00000019b800780c */ /* 0x000fe40000f44270 */
[----:B------:R-:W-:Y:S02]  /*6150*/  ISETP.LT.OR P6, PT, R0, 0x19, P6 ;  /* 0x000000190000780c */ /* 0x000fe400037c1670 */
[----:B------:R-:W-:Y:S02]  /*6160*/  FSEL R163, R163, -INF , !P4 ;  /* 0xff800000a3a37808 */ /* 0x000fe40006000000 */
[----:B------:R-:W-:Y:S02]  /*6170*/  FSEL R170, R170, -INF , !P3 ;  /* 0xff800000aaaa7808 */ /* 0x000fe40005800000 */
[----:B------:R-:W-:Y:S02]  /*6180*/  FSEL R166, R166, -INF , !P6 ;  /* 0xff800000a6a67808 */ /* 0x000fe40007000000 */
[----:B------:R-:W-:-:S02]  /*6190*/  ISETP.LT.OR P2, PT, R0, 0x1a, P2 ;  /* 0x0000001a0000780c */ /* 0x000fc40001741670 */
[C---:B------:R-:W-:Y:S02]  /*61a0*/  ISETP.GT.AND P5, PT, R184.reuse, 0x21, P1 ;  /* 0x00000021b800780c */ /* 0x040fe40000fa4270 */
[----:B------:R-:W-:Y:S02]  /*61b0*/  FSEL R167, R167, -INF , !P2 ;  /* 0xff800000a7a77808 */ /* 0x000fe40005000000 */
[----:B------:R-:W-:Y:S02]  /*61c0*/  ISETP.GT.AND P4, PT, R184, 0x28, P1 ;  /* 0x00000028b800780c */ /* 0x000fe40000f84270 */
[----:B0-----:R-:W-:Y:S02]  /*61d0*/  FMNMX.FTZ R3, R2, R3, !PT ;  /* 0x0000000302037209 */ /* 0x001fe40007810000 */
[----:B------:R-:W-:Y:S02]  /*61e0*/  FMNMX.FTZ R2, R154, R219, !PT ;  /* 0x000000db9a027209 */ /* 0x000fe40007810000 */
[----:B------:R-:W-:Y:S01]  /*61f0*/  ISETP.LT.OR P5, PT, R0, 0x22, P5 ;  /* 0x000000220000780c */ /* 0x000fe20002fa1670 */
[----:B------:R-:W0:Y:S01]  /*6200*/  SHFL.BFLY PT, R4, R3, 0x1, 0x1f ;  /* 0x0c201f0003047f89 */ /* 0x000e2200000e0000 */
[----:B------:R-:W-:-:S02]  /*6210*/  ISETP.GT.AND P6, PT, R184, 0x29, P1 ;  /* 0x00000029b800780c */ /* 0x000fc40000fc4270 */
[----:B------:R-:W-:Y:S02]  /*6220*/  ISETP.LT.OR P4, PT, R0, 0x29, P4 ;  /* 0x000000290000780c */ /* 0x000fe40002781670 */
[----:B------:R-:W-:Y:S02]  /*6230*/  FSEL R171, R171, -INF , !P5 ;  /* 0xff800000abab7808 */ /* 0x000fe40006800000 */
[----:B------:R-:W-:Y:S02]  /*6240*/  ISETP.GT.AND P2, PT, R184, 0x30, P1 ;  /* 0x00000030b800780c */ /* 0x000fe40000f44270 */
[----:B------:R-:W-:Y:S02]  /*6250*/  FSEL R174, R174, -INF , !P4 ;  /* 0xff800000aeae7808 */ /* 0x000fe40006000000 */
[----:B------:R-:W-:Y:S02]  /*6260*/  ISETP.LT.OR P6, PT, R0, 0x2a, P6 ;  /* 0x0000002a0000780c */ /* 0x000fe400037c1670 */
[----:B------:R-:W-:-:S02]  /*6270*/  ISETP.GT.AND P5, PT, R184, 0x31, P1 ;  /* 0x00000031b800780c */ /* 0x000fc40000fa4270 */
[----:B------:R-:W-:Y:S02]  /*6280*/  ISETP.LT.OR P2, PT, R0, 0x31, P2 ;  /* 0x000000310000780c */ /* 0x000fe40001741670 */
[----:B------:R-:W-:Y:S02]  /*6290*/  FSEL R175, R175, -INF , !P6 ;  /* 0xff800000afaf7808 */ /* 0x000fe40007000000 */
[----:B------:R-:W-:Y:S02]  /*62a0*/  ISETP.GT.AND P4, PT, R184, 0x38, P1 ;  /* 0x00000038b800780c */ /* 0x000fe40000f84270 */
[----:B------:R-:W-:Y:S02]  /*62b0*/  ISETP.LT.OR P5, PT, R0, 0x32, P5 ;  /* 0x000000320000780c */ /* 0x000fe40002fa1670 */
[----:B------:R-:W-:Y:S02]  /*62c0*/  FSEL R178, R178, -INF , !P2 ;  /* 0xff800000b2b27808 */ /* 0x000fe40005000000 */
[----:B0-----:R-:W-:-:S02]  /*62d0*/  FMNMX.FTZ R4, R3, R4, !PT ;  /* 0x0000000403047209 */ /* 0x001fc40007810000 */
[----:B------:R-:W-:Y:S02]  /*62e0*/  FMNMX.FTZ R3, R155, R2, !PT ;  /* 0x000000029b037209 */ /* 0x000fe40007810000 */
[C---:B------:R-:W-:Y:S01]  /*62f0*/  FSETP.NEU.FTZ.AND P3, PT, R4.reuse, -INF , PT ;  /* 0xff8000000400780b */ /* 0x040fe20003f7d000 */
[----:B------:R-:W-:Y:S01]  /*6300*/  FMUL.FTZ R152, R4, UR10 ;  /* 0x0000000a04987c20 */ /* 0x000fe20008410000 */
[----:B------:R-:W-:Y:S02]  /*6310*/  FMNMX.FTZ R2, R158, R3, !PT ;  /* 0x000000039e027209 */ /* 0x000fe40007810000 */
[----:B------:R-:W-:Y:S02]  /*6320*/  ISETP.GT.AND P1, PT, R184, 0x39, P1 ;  /* 0x00000039b800780c */ /* 0x000fe40000f24270 */
[----:B------:R-:W-:Y:S02]  /*6330*/  FMNMX.FTZ R3, R159, R2, !PT ;  /* 0x000000029f037209 */ /* 0x000fe40007810000 */
[----:B------:R-:W-:-:S02]  /*6340*/  ISETP.LT.OR P4, PT, R0, 0x39, P4 ;  /* 0x000000390000780c */ /* 0x000fc40002781670 */
[----:B------:R-:W-:Y:S02]  /*6350*/  FMNMX.FTZ R2, R162, R3, !PT ;  /* 0x00000003a2027209 */ /* 0x000fe40007810000 */
[----:B------:R-:W-:Y:S02]  /*6360*/  FSEL R179, R179, -INF , !P5 ;  /* 0xff800000b3b37808 */ /* 0x000fe40006800000 */
[----:B------:R-:W-:Y:S02]  /*6370*/  FMNMX.FTZ R3, R163, R2, !PT ;  /* 0x00000002a3037209 */ /* 0x000fe40007810000 */
[----:B------:R-:W-:Y:S02]  /*6380*/  FSEL R2, R152, RZ, P3 ;  /* 0x000000ff98027208 */ /* 0x000fe40001800000 */
[----:B------:R-:W-:Y:S02]  /*6390*/  FMNMX.FTZ R152, R166, R3, !PT ;  /* 0x00000003a6987209 */ /* 0x000fe40007810000 */
[----:B------:R-:W-:Y:S01]  /*63a0*/  ISETP.LT.OR P1, PT, R0, 0x3a, P1 ;  /* 0x0000003a0000780c */ /* 0x000fe20000f21670 */
[--C-:B------:R-:W-:Y:S01]  /*63b0*/  FFMA.FTZ R196, R153, UR10, -R2.reuse ;  /* 0x0000000a99c47c23 */ /* 0x100fe20008010802 */
[----:B------:R-:W-:Y:S01]  /*63c0*/  FMNMX.FTZ R3, R167, R152, !PT ;  /* 0x00000098a7037209 */ /* 0x000fe20007810000 */
[--C-:B------:R-:W-:Y:S01]  /*63d0*/  FFMA.FTZ R187, R157, UR10, -R2.reuse ;  /* 0x0000000a9dbb7c23 */ /* 0x100fe20008010802 */
[----:B------:R-:W-:Y:S01]  /*63e0*/  FSEL R182, R182, -INF , !P4 ;  /* 0xff800000b6b67808 */ /* 0x000fe20006000000 */
[--C-:B------:R-:W-:Y:S01]  /*63f0*/  FFMA.FTZ R185, R185, UR10, -R2.reuse ;  /* 0x0000000ab9b97c23 */ /* 0x100fe20008010802 */
[----:B------:R-:W-:Y:S01]  /*6400*/  FMNMX.FTZ R152, R170, R3, !PT ;  /* 0x00000003aa987209 */ /* 0x000fe20007810000 */
[--C-:B------:R-:W-:Y:S01]  /*6410*/  FFMA.FTZ R198, R156, UR10, -R2.reuse ;  /* 0x0000000a9cc67c23 */ /* 0x100fe20008010802 */
[--C-:B------:R-:W-:Y:S01]  /*6420*/  FFMA.FTZ R192, R160, UR10, -R2.reuse ;  /* 0x0000000aa0c07c23 */ /* 0x100fe20008010802 */
        /* <DEDUP_REMOVED lines=10> */
[----:B------:R-:W-:Y:S01]  /*64d0*/  FFMA.FTZ R186, R180, UR10, -R2 ;  /* 0x0000000ab4ba7c23 */ /* 0x000fe20008010802 */
[----:B------:R-:W-:Y:S02]  /*64e0*/  MUFU.EX2 R185, R185 ;  /* 0x000000b900b97308 */ /* 0x000fe40000000800 */
[----:B------:R-:W-:-:S04]  /*64f0*/  FMNMX.FTZ R152, R178, R3, !PT ;  /* 0x00000003b2987209 */ /* 0x000fc80007810000 */
[----:B------:R-:W-:Y:S02]  /*6500*/  FMNMX.FTZ R3, R179, R152, !PT ;  /* 0x00000098b3037209 */ /* 0x000fe40007810000 */
[----:B------:R-:W-:Y:S01]  /*6510*/  FSEL R152, R183, -INF , !P1 ;  /* 0xff800000b7987808 */ /* 0x000fe20004800000 */
[--C-:B------:R-:W-:Y:S01]  /*6520*/  FFMA.FTZ R183, R161, UR10, -R2.reuse ;  /* 0x0000000aa1b77c23 */ /* 0x100fe20008010802 */
[----:B------:R-:W-:Y:S01]  /*6530*/  FMNMX.FTZ R3, R182, R3, !PT ;  /* 0x00000003b6037209 */ /* 0x000fe20007810000 */
[--C-:B------:R-:W-:Y:S01]  /*6540*/  FFMA.FTZ R161, R169, UR10, -R2.reuse ;  /* 0x0000000aa9a17c23 */ /* 0x100fe20008010802 */
[----:B------:R-:W-:Y:S01]  /*6550*/  FSEL R169, R4, RZ, P3 ;  /* 0x000000ff04a97208 */ /* 0x000fe20001800000 */
[----:B------:R-:W-:Y:S01]  /*6560*/  FFMA.FTZ R2, R181, UR10, -R2 ;  /* 0x0000000ab5027c23 */ /* 0x000fe20008010802 */
[----:B------:R-:W-:Y:S01]  /*6570*/  FMNMX.FTZ R3, R152, R3, !PT ;  /* 0x0000000398037209 */ /* 0x000fe20007810000 */
[----:B------:R-:W-:Y:S04]  /*6580*/  MUFU.EX2 R196, R196 ;  /* 0x000000c400c47308 */ /* 0x000fe80000000800 */
[----:B------:R-:W0:Y:S04]  /*6590*/  SHFL.BFLY PT, R0, R3, 0x2, 0x1f ;  /* 0x0c401f0003007f89 */ /* 0x000e2800000e0000 */
[----:B------:R-:W-:Y:S08]  /*65a0*/  MUFU.EX2 R198, R198 ;  /* 0x000000c600c67308 */ /* 0x000ff00000000800 */
[----:B------:R-:W-:Y:S08]  /*65b0*/  MUFU.EX2 R187, R187 ;  /* 0x000000bb00bb7308 */ /* 0x000ff00000000800 */
[----:B------:R-:W-:Y:S01]  /*65c0*/  MUFU.EX2 R192, R192 ;  /* 0x000000c000c07308 */ /* 0x000fe20000000800 */
[----:B0-----:R-:W-:-:S07]  /*65d0*/  FMNMX.FTZ R0, R3, R0, !PT ;  /* 0x0000000003007209 */ /* 0x001fce0007810000 */
[----:B------:R-:W-:Y:S01]  /*65e0*/  MUFU.EX2 R183, R183 ;  /* 0x000000b700b77308 */ /* 0x000fe20000000800 */
[----:B------:R-:W0:Y:S07]  /*65f0*/  SHFL.BFLY PT, R3, R0, 0x1, 0x1f ;  /* 0x0c201f0000037f89 */ /* 0x000e2e00000e0000 */
[----:B------:R-:W-:Y:S08]  /*6600*/  MUFU.EX2 R194, R194 ;  /* 0x000000c200c27308 */ /* 0x000ff00000000800 */
[----:B------:R-:W-:Y:S08]  /*6610*/  MUFU.EX2 R165, R165 ;  /* 0x000000a500a57308 */ /* 0x000ff00000000800 */
[----:B------:R-:W-:Y:S01]  /*6620*/  MUFU.EX2 R188, R188 ;  /* 0x000000bc00bc7308 */ /* 0x000fe20000000800 */
[----:B0-----:R-:W-:Y:S01]  /*6630*/  FMNMX.FTZ R3, R0, R3, !PT ;  /* 0x0000000300037209 */ /* 0x001fe20007810000 */
[----:B------:R-:W-:-:S03]  /*6640*/  FADD.FTZ R0, -R169, R220 ;  /* 0x000000dca9007221 */ /* 0x000fc60000010100 */
[C---:B------:R-:W-:Y:S01]  /*6650*/  FSETP.NEU.FTZ.AND P1, PT, R3.reuse, -INF , PT ;  /* 0xff8000000300780b */ /* 0x040fe20003f3d000 */
[----:B------:R-:W-:Y:S01]  /*6660*/  FMUL.FTZ R173, R3, UR10 ;  /* 0x0000000a03ad7c20 */ /* 0x000fe20008410000 */
[----:B------:R-:W-:Y:S01]  /*6670*/  FMUL.FTZ R0, R0, UR10 ;  /* 0x0000000a00007c20 */ /* 0x000fe20008410000 */
[----:B------:R0:W-:Y:S03]  /*6680*/  MUFU.EX2 R169, R2 ;  /* 0x0000000200a97308 */ /* 0x0001e60000000800 */
[----:B------:R-:W-:-:S05]  /*6690*/  FSEL R173, R173, RZ, P1 ;  /* 0x000000ffadad7208 */ /* 0x000fca0000800000 */
[--C-:B------:R-:W-:Y:S01]  /*66a0*/  FFMA.FTZ R197, R154, UR10, -R173.reuse ;  /* 0x0000000a9ac57c23 */ /* 0x100fe200080108ad */
[----:B0-----:R-:W-:Y:S01]  /*66b0*/  FSEL R2, R3, RZ, P1 ;  /* 0x000000ff03027208 */ /* 0x001fe20000800000 */
[--C-:B------:R-:W-:Y:S01]  /*66c0*/  FFMA.FTZ R154, R155, UR10, -R173.reuse ;  /* 0x0000000a9b9a7c23 */ /* 0x100fe200080108ad */
[----:B------:R-:W0:Y:S01]  /*66d0*/  MUFU.EX2 R0, R0 ;  /* 0x0000000000007308 */ /* 0x000e220000000800 */
[--C-:B------:R-:W-:Y:S01]  /*66e0*/  FFMA.FTZ R199, R158, UR10, -R173.reuse ;  /* 0x0000000a9ec77c23 */ /* 0x100fe200080108ad */
[----:B------:R-:W-:Y:S01]  /*66f0*/  FFMA.FTZ R156, R159, UR10, -R173 ;  /* 0x0000000a9f9c7c23 */ /* 0x000fe200080108ad */
[----:B------:R-:W-:Y:S01]  /*6700*/  FADD.FTZ R2, -R2, R219 ;  /* 0x000000db02027221 */ /* 0x000fe20000010100 */
[--C-:B------:R-:W-:Y:S01]  /*6710*/  FFMA.FTZ R193, R162, UR10, -R173.reuse ;  /* 0x0000000aa2c17c23 */ /* 0x100fe200080108ad */
[--C-:B------:R-:W-:Y:S01]  /*6720*/  FFMA.FTZ R158, R163, UR10, -R173.reuse ;  /* 0x0000000aa39e7c23 */ /* 0x100fe200080108ad */
[--C-:B------:R-:W-:Y:S01]  /*6730*/  FFMA.FTZ R195, R166, UR10, -R173.reuse ;  /* 0x0000000aa6c37c23 */ /* 0x100fe200080108ad */
[----:B------:R-:W-:Y:S01]  /*6740*/  FMUL.FTZ R2, R2, UR10 ;  /* 0x0000000a02027c20 */ /* 0x000fe20008410000 */
[----:B------:R-:W-:Y:S01]  /*6750*/  MUFU.EX2 R197, R197 ;  /* 0x000000c500c57308 */ /* 0x000fe20000000800 */
[--C-:B------:R-:W-:Y:S01]  /*6760*/  FFMA.FTZ R160, R167, UR10, -R173.reuse ;  /* 0x0000000aa7a07c23 */ /* 0x100fe200080108ad */
[--C-:B------:R-:W-:Y:S01]  /*6770*/  FFMA.FTZ R189, R170, UR10, -R173.reuse ;  /* 0x0000000aaabd7c23 */ /* 0x100fe200080108ad */
[--C-:B------:R-:W-:Y:S01]  /*6780*/  FFMA.FTZ R162, R171, UR10, -R173.reuse ;  /* 0x0000000aaba27c23 */ /* 0x100fe200080108ad */
[--C-:B------:R-:W-:Y:S01]  /*6790*/  FFMA.FTZ R191, R174, UR10, -R173.reuse ;  /* 0x0000000aaebf7c23 */ /* 0x100fe200080108ad */
[--C-:B------:R-:W-:Y:S01]  /*67a0*/  FFMA.FTZ R164, R175, UR10, -R173.reuse ;  /* 0x0000000aafa47c23 */ /* 0x100fe200080108ad */
[----:B------:R-:W-:-:S02]  /*67b0*/  FFMA.FTZ R152, R152, UR10, -R173 ;  /* 0x0000000a98987c23 */ /* 0x000fc400080108ad */
[----:B------:R-:W1:Y:S01]  /*67c0*/  MUFU.EX2 R2, R2 ;  /* 0x0000000200027308 */ /* 0x000e620000000800 */
[----:B0-----:R-:W-:-:S04]  /*67d0*/  FFMA.FTZ R155, R0, R18, R185 ;  /* 0x00000012009b7223 */ /* 0x001fc800000100b9 */
[----:B------:R-:W-:-:S03]  /*67e0*/  FADD.FTZ R155, R196, R155 ;  /* 0x0000009bc49b7221 */ /* 0x000fc60000010000 */
[----:B------:R-:W0:Y:S01]  /*67f0*/  MUFU.EX2 R154, R154 ;  /* 0x0000009a009a7308 */ /* 0x000e220000000800 */
[----:B------:R-:W-:Y:S01]  /*6800*/  FADD.FTZ R166, R198, R155 ;  /* 0x0000009bc6a67221 */ /* 0x000fe20000010000 */
[----:B------:R-:W-:-:S03]  /*6810*/  FFMA.FTZ R155, R178, UR10, -R173 ;  /* 0x0000000ab29b7c23 */ /* 0x000fc600080108ad */
[----:B------:R-:W-:-:S03]  /*6820*/  FADD.FTZ R159, R187, R166 ;  /* 0x000000a6bb9f7221 */ /* 0x000fc60000010000 */
[----:B------:R-:W2:Y:S01]  /*6830*/  MUFU.EX2 R199, R199 ;  /* 0x000000c700c77308 */ /* 0x000ea20000000800 */
[----:B-1----:R-:W-:Y:S01]  /*6840*/  FFMA.FTZ R5, R2, R5, R197 ;  /* 0x0000000502057223 */ /* 0x002fe200000100c5 */
[----:B------:R-:W-:-:S04]  /*6850*/  FADD.FTZ R166, R192, R159 ;  /* 0x0000009fc0a67221 */ /* 0x000fc80000010000 */
[----:B------:R-:W-:Y:S01]  /*6860*/  FADD.FTZ R159, R183, R166 ;  /* 0x000000a6b79f7221 */ /* 0x000fe20000010000 */
[----:B------:R-:W-:Y:S01]  /*6870*/  FFMA.FTZ R166, R179, UR10, -R173 ;  /* 0x0000000ab3a67c23 */ /* 0x000fe200080108ad */
[----:B------:R-:W1:Y:S01]  /*6880*/  MUFU.EX2 R156, R156 ;  /* 0x0000009c009c7308 */ /* 0x000e620000000800 */
[----:B0-----:R-:W-:Y:S01]  /*6890*/  FADD.FTZ R18, R154, R5 ;  /* 0x000000059a127221 */ /* 0x001fe20000010000 */
[----:B------:R-:W-:Y:S01]  /*68a0*/  FADD.FTZ R168, R194, R159 ;  /* 0x0000009fc2a87221 */ /* 0x000fe20000010000 */
[----:B------:R-:W-:-:S03]  /*68b0*/  FFMA.FTZ R159, R182, UR10, -R173 ;  /* 0x0000000ab69f7c23 */ /* 0x000fc600080108ad */
[----:B------:R-:W-:Y:S02]  /*68c0*/  FADD.FTZ R163, R165, R168 ;  /* 0x000000a8a5a37221 */ /* 0x000fe40000010000 */
[----:B------:R-:W0:Y:S01]  /*68d0*/  MUFU.EX2 R193, R193 ;  /* 0x000000c100c17308 */ /* 0x000e220000000800 */
[----:B--2---:R-:W-:Y:S01]  /*68e0*/  FADD.FTZ R5, R199, R18 ;  /* 0x00000012c7057221 */ /* 0x004fe20000010000 */
[----:B------:R-:W-:-:S06]  /*68f0*/  FADD.FTZ R168, R188, R163 ;  /* 0x000000a3bca87221 */ /* 0x000fcc0000010000 */
        /* <DEDUP_REMOVED lines=33> */
[----:B0-----:R-:W-:Y:S01]  /*6b10*/  FADD.FTZ R168, R186, R163 ;  /* 0x000000a3baa87221 */ /* 0x001fe20000010000 */
[----:B--2---:R-:W-:-:S03]  /*6b20*/  FADD.FTZ R5, R159, R18 ;  /* 0x000000129f057221 */ /* 0x004fc60000010000 */
[----:B------:R-:W-:Y:S01]  /*6b30*/  FADD.FTZ R18, R169, R168 ;  /* 0x000000a8a9127221 */ /* 0x000fe20000010000 */
[----:B-1----:R-:W-:Y:S01]  /*6b40*/  FADD.FTZ R5, R152, R5 ;  /* 0x0000000598057221 */ /* 0x002fe20000010000 */
[----:B------:R-:W-:Y:S06]  /*6b50*/  @!P0 BRA `(.L_x_1029) ;  /* 0x0000000000048947 */ /* 0x000fec0003800000 */
[----:B------:R-:W-:Y:S01]  /*6b60*/  BPT.TRAP 0x1 ;  /* 0x000000040000795c */ /* 0x000fe20000300000 */
.L_x_1029:
[----:B------:R-:W0:Y:S01]  /*6b70*/  S2UR UR4, SR_CgaCtaId ;  /* 0x00000000000479c3 */ /* 0x000e220000008800 */
[----:B------:R-:W-:Y:S01]  /*6b80*/  UIADD3 UR5, UR5, 0x30860, URZ ;  /* 0x0003086005057890 */ /* 0x000fe2000fffe03f */
[----:B------:R-:W-:Y:S01]  /*6b90*/  ISETP.GT.AND P1, PT, R221, UR54, PT ;  /* 0x00000036dd007c0c */ /* 0x000fe2000bf24270 */
[----:B------:R-:W-:Y:S01]  /*6ba0*/  UMOV UR7, UR38 ;  /* 0x0000002600077c82 */ /* 0x000fe20008000000 */
[----:B------:R-:W-:Y:S01]  /*6bb0*/  F2FP.F16.F32.PACK_AB R196, R196, R185 ;  /* 0x000000b9c4c4723e */ /* 0x000fe200000000ff */
[----:B------:R-:W-:Y:S01]  /*6bc0*/  IMAD.MOV.U32 R219, RZ, RZ, R3 ;  /* 0x000000ffffdb7224 */ /* 0x000fe200078e0003 */
[----:B------:R-:W-:Y:S01]  /*6bd0*/  F2FP.F16.F32.PACK_AB R198, R187, R198 ;  /* 0x000000c6bbc6723e */ /* 0x000fe200000000ff */
[----:B------:R-:W-:Y:S01]  /*6be0*/  IMAD.MOV.U32 R220, RZ, RZ, R4 ;  /* 0x000000ffffdc7224 */ /* 0x000fe200078e0004 */
[----:B------:R-:W-:Y:S02]  /*6bf0*/  F2FP.F16.F32.PACK_AB R197, R154, R197 ;  /* 0x000000c59ac5723e */ /* 0x000fe400000000ff */
[----:B------:R-:W-:-:S02]  /*6c00*/  F2FP.F16.F32.PACK_AB R199, R156, R199 ;  /* 0x000000c79cc7723e */ /* 0x000fc400000000ff */
[----:B------:R-:W-:Y:S02]  /*6c10*/  F2FP.F16.F32.PACK_AB R192, R183, R192 ;  /* 0x000000c0b7c0723e */ /* 0x000fe400000000ff */
[----:B------:R-:W-:Y:S02]  /*6c20*/  F2FP.F16.F32.PACK_AB R193, R158, R193 ;  /* 0x000000c19ec1723e */ /* 0x000fe400000000ff */
[----:B------:R-:W-:Y:S02]  /*6c30*/  F2FP.F16.F32.PACK_AB R194, R165, R194 ;  /* 0x000000c2a5c2723e */ /* 0x000fe400000000ff */
[----:B------:R-:W-:Y:S02]  /*6c40*/  F2FP.F16.F32.PACK_AB R195, R160, R195 ;  /* 0x000000c3a0c3723e */ /* 0x000fe400000000ff */
[----:B------:R-:W-:Y:S02]  /*6c50*/  F2FP.F16.F32.PACK_AB R188, R161, R188 ;  /* 0x000000bca1bc723e */ /* 0x000fe400000000ff */
[----:B------:R-:W-:Y:S01]  /*6c60*/  F2FP.F16.F32.PACK_AB R189, R162, R189 ;  /* 0x000000bda2bd723e */ /* 0x000fe200000000ff */
[----:B0-----:R-:W-:Y:S01]  /*6c70*/  UPRMT UR5, UR4, 0x654, UR5 ;  /* 0x0000065404057896 */ /* 0x001fe20008000005 */
[----:B------:R-:W-:-:S02]  /*6c80*/  F2FP.F16.F32.PACK_AB R190, R157, R190 ;  /* 0x000000be9dbe723e */ /* 0x000fc400000000ff */
[----:B------:R-:W-:Y:S01]  /*6c90*/  UMOV UR4, UR39 ;  /* 0x0000002700047c82 */ /* 0x000fe20008000000 */
[----:B------:R-:W-:Y:S02]  /*6ca0*/  F2FP.F16.F32.PACK_AB R191, R164, R191 ;  /* 0x000000bfa4bf723e */ /* 0x000fe400000000ff */
[----:B------:R-:W-:Y:S02]  /*6cb0*/  F2FP.F16.F32.PACK_AB R184, R153, R184 ;  /* 0x000000b899b8723e */ /* 0x000fe400000000ff */
[----:B------:R-:W-:Y:S01]  /*6cc0*/  F2FP.F16.F32.PACK_AB R185, R166, R155 ;  /* 0x0000009ba6b9723e */ /* 0x000fe200000000ff */
[----:B------:R-:W-:Y:S01]  /*6cd0*/  SYNCS.ARRIVE.TRANS64.RED.A1T0 RZ, [UR5], RZ ;  /* 0x000000ffffff79a7 */ /* 0x000fe20008100405 */
[----:B------:R-:W-:Y:S02]  /*6ce0*/  F2FP.F16.F32.PACK_AB R186, R169, R186 ;  /* 0x000000baa9ba723e */ /* 0x000fe400000000ff */
[----:B------:R-:W-:Y:S02]  /*6cf0*/  IADD3 R221, R221, -0x1, RZ ;  /* 0xffffffffdddd7810 */ /* 0x000fe40007ffe0ff */
[----:B------:R-:W-:Y:S01]  /*6d00*/  F2FP.F16.F32.PACK_AB R187, R152, R159 ;  /* 0x0000009f98bb723e */ /* 0x000fe200000000ff */
[----:B------:R-:W-:Y:S06]  /*6d10*/  @P1 BRA `(.L_x_1030) ;  /* 0xffffffd400f81947 */ /* 0x000fec000383ffff */
.L_x_1011:
[----:B------:R-:W-:Y:S01]  /*6d20*/  UISETP.NE.AND UP1, UPT, UR61, URZ, UPT ;  /* 0x0000003f3d00728c */ /* 0x000fe2000bf25270 */
[----:B------:R-:W-:Y:S01]  /*6d30*/  IADD3 R21, -R21, 0x1, RZ ;  /* 0x0000000115157810 */ /* 0x000fe20007ffe1ff */
[----:B------:R-:W-:Y:S02]  /*6d40*/  UISETP.NE.AND UP0, UPT, UR42, URZ, UPT ;  /* 0x0000003f2a00728c */ /* 0x000fe4000bf05270 */
[----:B------:R-:W-:Y:S02]  /*6d50*/  UIADD3 UR6, UR43, 0x7f, URZ ;  /* 0x0000007f2b067890 */ /* 0x000fe4000fffe03f */
[----:B------:R-:W-:Y:S02]  /*6d60*/  IMAD R20, R20, UR41, R21 ;  /* 0x0000002914147c24 */ /* 0x000fe4000f8e0215 */
[----:B------:R-:W-:-:S03]  /*6d70*/  PLOP3.LUT P1, PT, PT, PT, UP0, 0x40, 0x0 ;  /* 0x000000000000781c */ /* 0x000fc60003f2e808 */
[----:B------:R-:W-:Y:S01]  /*6d80*/  @UP1 ULDC UR4, c[0x0][0x44c] ;  /* 0x0001130000041ab9 */ /* 0x000fe20000000800 */
[----:B------:R-:W-:Y:S01]  /*6d90*/  @UP1 ULDC UR7, c[0x0][0x450] ;  /* 0x0001140000071ab9 */ /* 0x000fe20000000800 */
[----:B------:R-:W-:-:S04]  /*6da0*/  UIMAD.WIDE.U32 UR4, UR6, UR4, URZ ;  /* 0x00000004060472a5 */ /* 0x000fc8000f8e003f */
[----:B------:R-:W-:-:S06]  /*6db0*/  @UP1 USHF.R.U32.HI UR6, URZ, UR7, UR5 ;  /* 0x000000073f061299 */ /* 0x000fcc0008011605 */
[----:B------:R-:W-:-:S04]  /*6dc0*/  VIADD R20, R20, UR6 ;  /* 0x0000000614147c36 */ /* 0x000fc80008000000 */
[----:B------:R-:W-:Y:S01]  /*6dd0*/  VIADD R21, R20, -UR11 ;  /* 0x8000000b14157c36 */ /* 0x000fe20008000000 */
[----:B------:R-:W-:Y:S06]  /*6de0*/  @P1 BRA `(.L_x_1031) ;  /* 0x0000000000441947 */ /* 0x000fec0003800000 */
[----:B------:R-:W-:-:S13]  /*6df0*/  ISETP.GT.AND P1, PT, R20, -0x1, PT ;  /* 0xffffffff1400780c */ /* 0x000fda0003f24270 */
[----:B------:R-:W-:Y:S05]  /*6e00*/  @P1 BRA `(.L_x_1032) ;  /* 0x0000000000201947 */ /* 0x000fea0003800000 */
[----:B------:R-:W0:Y:S01]  /*6e10*/  LDC R155, c[0x0][0x9e4] ;  /* 0x00027900ff9b7b82 */ /* 0x000e220000000800 */
[----:B------:R-:W-:Y:S02]  /*6e20*/  LOP3.LUT R153, RZ, R20, RZ, 0x33, !PT ;  /* 0x00000014ff997212 */ /* 0x000fe400078e33ff */
[----:B0-----:R-:W-:-:S13]  /*6e30*/  ISETP.NE.AND P1, PT, R155, 0x1, PT ;  /* 0x000000019b00780c */ /* 0x001fda0003f25270 */
[----:B------:R-:W0:Y:S02]  /*6e40*/  @P1 LDC.64 R156, c[0x0][0x9e8] ;  /* 0x00027a00ff9c1b82 */ /* 0x000e240000000a00 */
[----:B0-----:R-:W-:-:S05]  /*6e50*/  @P1 IMAD.HI.U32 R20, R153, R156, RZ ;  /* 0x0000009c99141227 */ /* 0x001fca00078e00ff */
[----:B------:R-:W-:-:S04]  /*6e60*/  @P1 SHF.R.U32.HI R153, RZ, R157, R20 ;  /* 0x0000009dff991219 */ /* 0x000fc80000011614 */
[----:B------:R-:W-:Y:S01]  /*6e70*/  LOP3.LUT R20, RZ, R153, RZ, 0x33, !PT ;  /* 0x00000099ff147212 */ /* 0x000fe200078e33ff */
[----:B------:R-:W-:Y:S06]  /*6e80*/  BRA `(.L_x_1033) ;  /* 0x0000000000147947 */ /* 0x000fec0003800000 */
.L_x_1032:
[----:B------:R-:W0:Y:S02]  /*6e90*/  LDC R155, c[0x0][0x9e4] ;  /* 0x00027900ff9b7b82 */ /* 0x000e240000000800 */
[----:B0-----:R-:W-:-:S13]  /*6ea0*/  ISETP.NE.AND P1, PT, R155, 0x1, PT ;  /* 0x000000019b00780c */ /* 0x001fda0003f25270 */
[----:B------:R-:W0:Y:S02]  /*6eb0*/  @P1 LDC.64 R152, c[0x0][0x9e8] ;  /* 0x00027a00ff981b82 */ /* 0x000e240000000a00 */
[----:B0-----:R-:W-:-:S05]  /*6ec0*/  @P1 IMAD.HI.U32 R152, R20, R152, RZ ;  /* 0x0000009814981227 */ /* 0x001fca00078e00ff */
[----:B------:R-:W-:-:S07]  /*6ed0*/  @P1 SHF.R.U32.HI R20, RZ, R153, R152 ;  /* 0x00000099ff141219 */ /* 0x000fce0000011698 */
.L_x_1033:
[----:B------:R-:W-:-:S05]  /*6ee0*/  IMAD R20, R20, R155, RZ ;  /* 0x0000009b14147224 */ /* 0x000fca00078e02ff */
[----:B------:R-:W-:-:S07]  /*6ef0*/  VIMNMX R21, R21, R20, !PT ;  /* 0x0000001415157248 */ /* 0x000fce0007fe0100 */
.L_x_1031:
[----:B------:R-:W-:Y:S01]  /*6f00*/  VIADD R21, R21, 0x3f ;  /* 0x0000003f15157836 */ /* 0x000fe20000000000 */
[----:B------:R-:W-:-:S04]  /*6f10*/  R2UR UR4, R200 ;  /* 0x00000000c80472ca */ /* 0x000fc800000e0000 */
[----:B------:R-:W-:-:S04]  /*6f20*/  SHF.R.S32.HI R20, RZ, 0x1f, R21 ;  /* 0x0000001fff147819 */ /* 0x000fc80000011415 */
[----:B------:R-:W-:-:S04]  /*6f30*/  LEA.HI R20, R20, R21, RZ, 0x6 ;  /* 0x0000001514147211 */ /* 0x000fc800078f30ff */
[----:B------:R-:W-:-:S04]  /*6f40*/  SHF.R.S32.HI R20, RZ, 0x6, R20 ;  /* 0x00000006ff147819 */ /* 0x000fc80000011414 */
[----:B------:R-:W-:-:S04]  /*6f50*/  VIMNMX R20, R20, UR4, !PT ;  /* 0x0000000414147c48 */ /* 0x000fc8000ffe0100 */
[----:B------:R-:W-:-:S13]  /*6f60*/  ISETP.GE.AND P1, PT, R221, R20, PT ;  /* 0x00000014dd00720c */ /* 0x000fda0003f26270 */
[----:B------:R-:W-:Y:S05]  /*6f70*/  @!P1 BRA `(.L_x_1034) ;  /* 0x0000001c00489947 */ /* 0x000fea0003800000 */
[----:B------:R-:W-:Y:S01]  /*6f80*/  IMAD.MOV.U32 R219, RZ, RZ, R3 ;  /* 0x000000ffffdb7224 */ /* 0x000fe200078e0003 */
[----:B------:R-:W-:Y:S01]  /*6f90*/  UMOV UR7, UR38 ;  /* 0x0000002600077c82 */ /* 0x000fe20008000000 */
[----:B------:R-:W-:Y:S01]  /*6fa0*/  IMAD.MOV.U32 R21, RZ, RZ, R4 ;  /* 0x000000ffff157224 */ /* 0x000fe200078e0004 */
[----:B------:R-:W-:Y:S01]  /*6fb0*/  UMOV UR4, UR39 ;  /* 0x0000002700047c82 */ /* 0x000fe20008000000 */
[----:B------:R-:W-:-:S05]  /*6fc0*/  ULDC UR54, c[0x0][0x988] ;  /* 0x0002620000367ab9 */ /* 0x000fca0000000800 */
.L_x_1045:
[----:B------:R-:W-:-:S04]  /*6fd0*/  UISETP.NE.AND UP0, UPT, UR4, 0x1, UPT ;  /* 0x000000010400788c */ /* 0x000fc8000bf05270 */
[----:B------:R-:W-:-:S04]  /*6fe0*/  USEL UR38, URZ, 0x1, UP0 ;  /* 0x000000013f267887 */ /* 0x000fc80008000000 */
[----:B------:R-:W-:Y:S01]  /*6ff0*/  ULOP3.LUT UR38, UR7, UR38, URZ, 0x3c, !UPT ;  /* 0x0000002607267292 */ /* 0x000fe2000f8e3c3f */
[----:B------:R-:W-:Y:S11]  /*7000*/  @!P0 BRA `(.L_x_1035) ;  /* 0x0000000000048947 */ /* 0x000ff60003800000 */
[----:B------:R-:W-:Y:S01]  /*7010*/  BPT.TRAP 0x1 ;  /* 0x000000040000795c */ /* 0x000fe20000300000 */
.L_x_1035:
        /* <DEDUP_REMOVED lines=9> */
.L_x_1036:
[----:B-1----:R-:W-:Y:S05]  /*70b0*/  @P1 BRA `(.L_x_1037) ;  /* 0x0000000000081947 */ /* 0x002fea0003800000 */
[----:B------:R-:W1:Y:S02]  /*70c0*/  SYNCS.PHASECHK.TRANS64.TRYWAIT P1, [UR6+0x30830], R3 ;  /* 0x03083003ff0075a7 */ /* 0x000e640008020146 */
[----:B-1----:R-:W-:Y:S05]  /*70d0*/  @!P1 BRA `(.L_x_1038) ;  /* 0x000000c800509947 */ /* 0x002fea0003800000 */
.L_x_1037:
        /* <DEDUP_REMOVED lines=187> */
[----:B------:R-:W-:Y:S01]  /*7c90*/  UMOV UR48, UR56 ;  /* 0x0000003800307c82 */ /* 0x000fe20008000000 */
[----:B------:R-:W-:Y:S01]  /*7ca0*/  UMOV UR49, UR57 ;  /* 0x0000003900317c82 */ /* 0x000fe20008000000 */
[----:B------:R-:W-:Y:S01]  /*7cb0*/  UMOV UR51, 0x40000040 ;  /* 0x4000004000337882 */ /* 0x000fe20000000000 */
        /* <DEDUP_REMOVED lines=37> */
.L_x_1039:
[----:B------:R-:W-:Y:S01]  /*7f10*/  ULEA UR5, UR4, UR40, 0x3 ;  /* 0x0000002804057291 */ /* 0x000fe2000f8e183f */
[----:B------:R-:W-:-:S05]  /*7f20*/  IMAD.U32 R0, RZ, RZ, UR7 ;  /* 0x00000007ff007e24 */ /* 0x000fca000f8e00ff */
[----:B------:R-:W-:-:S04]  /*7f30*/  SHF.L.U32 R0, R0, 0x1f, RZ ;  /* 0x0000001f00007819 */ /* 0x000fc800000006ff */
[----:B------:R2:W3:Y:S01]  /*7f40*/  SYNCS.PHASECHK.TRANS64.TRYWAIT P1, [UR5+0x30850], R0 ;  /* 0x03085000ff0075a7 */ /* 0x0004e20008020145 */
[----:B------:R-:W-:Y:S05]  /*7f50*/  @!P0 BRA `(.L_x_1040) ;  /* 0x0000000000048947 */ /* 0x000fea0003800000 */
[----:B------:R-:W-:Y:S01]  /*7f60*/  BPT.TRAP 0x1 ;  /* 0x000000040000795c */ /* 0x000fe20000300000 */
.L_x_1040:
[----:B---3--:R-:W-:Y:S05]  /*7f70*/  @P1 BRA `(.L_x_1041) ;  /* 0x0000000000081947 */ /* 0x008fea0003800000 */
[----:B------:R-:W3:Y:S02]  /*7f80*/  SYNCS.PHASECHK.TRANS64.TRYWAIT P1, [UR5+0x30850], R0 ;  /* 0x03085000ff0075a7 */ /* 0x000ee40008020145 */
[----:B---3--:R-:W-:Y:S05]  /*7f90*/  @!P1 BRA `(.L_x_1042) ;  /* 0x000000b800b89947 */ /* 0x008fea0003800000 */
.L_x_1041:
        /* <DEDUP_REMOVED lines=30> */
.L_x_1043:
[----:B0-2---:R-:W-:Y:S01]  /*8180*/  FMNMX.FTZ R0, R152, R21, !PT ;  /* 0x0000001598007209 */ /* 0x005fe20007810000 */
[----:B------:R-:W-:Y:S01]  /*8190*/  UMOV UR10, UR54 ;  /* 0x00000036000a7c82 */ /* 0x000fe20008000000 */
        /* <DEDUP_REMOVED lines=43> */
[C---:B------:R-:W-:Y:S01]  /*8450*/  FADD.FTZ R21, -R4.reuse, R21 ;  /* 0x0000001504157221 */ /* 0x040fe20000010100 */
[----:B------:R-:W-:-:S03]  /*8460*/  FMUL.FTZ R189, R4, UR10 ;  /* 0x0000000a04bd7c20 */ /* 0x000fc60008410000 */
[----:B------:R-:W-:Y:S01]  /*8470*/  FMUL.FTZ R186, R21, UR10 ;  /* 0x0000000a15ba7c20 */ /* 0x000fe20008410000 */
[----:B------:R-:W-:Y:S01]  /*8480*/  FADD.FTZ R21, -R3, R219 ;  /* 0x000000db03157221 */ /* 0x000fe20000010100 */
[--C-:B------:R-:W-:Y:S01]  /*8490*/  FFMA.FTZ R196, R153, UR10, -R189.reuse ;  /* 0x0000000a99c47c23 */ /* 0x100fe200080108bd */
[--C-:B------:R-:W-:Y:S01]  /*84a0*/  FFMA.FTZ R198, R156, UR10, -R189.reuse ;  /* 0x0000000a9cc67c23 */ /* 0x100fe200080108bd */
[----:B------:R0:W-:Y:S01]  /*84b0*/  MUFU.EX2 R0, R186 ;  /* 0x000000ba00007308 */ /* 0x0001e20000000800 */
[----:B------:R-:W-:Y:S01]  /*84c0*/  FMUL.FTZ R2, R21, UR10 ;  /* 0x0000000a15027c20 */ /* 0x000fe20008410000 */
[--C-:B------:R-:W-:Y:S01]  /*84d0*/  FFMA.FTZ R21, R152, UR10, -R189.reuse ;  /* 0x0000000a98157c23 */ /* 0x100fe200080108bd */
[----:B------:R-:W-:Y:S01]  /*84e0*/  FMUL.FTZ R152, R3, UR10 ;  /* 0x0000000a03987c20 */ /* 0x000fe20008410000 */
        /* <DEDUP_REMOVED lines=14> */
[--C-:B------:R-:W-:Y:S01]  /*85d0*/  FFMA.FTZ R160, R167, UR10, -R152.reuse ;  /* 0x0000000aa7a07c23 */ /* 0x100fe20008010898 */
[--C-:B------:R-:W-:Y:S01]  /*85e0*/  FFMA.FTZ R161, R169, UR10, -R189.reuse ;  /* 0x0000000aa9a17c23 */ /* 0x100fe200080108bd */
[--C-:B------:R-:W-:Y:S01]  /*85f0*/  FFMA.FTZ R188, R168, UR10, -R189.reuse ;  /* 0x0000000aa8bc7c23 */ /* 0x100fe200080108bd */
[--C-:B------:R-:W-:Y:S01]  /*8600*/  FFMA.FTZ R190, R172, UR10, -R189.reuse ;  /* 0x0000000aacbe7c23 */ /* 0x100fe200080108bd */
[--C-:B------:R-:W-:Y:S01]  /*8610*/  FFMA.FTZ R157, R173, UR10, -R189.reuse ;  /* 0x0000000aad9d7c23 */ /* 0x100fe200080108bd */
[--C-:B------:R-:W-:Y:S01]  /*8620*/  FFMA.FTZ R184, R176, UR10, -R189.reuse ;  /* 0x0000000ab0b87c23 */ /* 0x100fe200080108bd */
[--C-:B------:R-:W-:Y:S01]  /*8630*/  FFMA.FTZ R153, R177, UR10, -R189.reuse ;  /* 0x0000000ab1997c23 */ /* 0x100fe200080108bd */
[----:B------:R-:W2:Y:S01]  /*8640*/  MUFU.EX2 R197, R197 ;  /* 0x000000c500c57308 */ /* 0x000ea20000000800 */
[--C-:B0-----:R-:W-:Y:S01]  /*8650*/  FFMA.FTZ R186, R180, UR10, -R189.reuse ;  /* 0x0000000ab4ba7c23 */ /* 0x101fe200080108bd */
[----:B------:R-:W-:Y:S01]  /*8660*/  FFMA.FTZ R169, R181, UR10, -R189 ;  /* 0x0000000ab5a97c23 */ /* 0x000fe200080108bd */
[--C-:B------:R-:W-:Y:S01]  /*8670*/  FFMA.FTZ R189, R170, UR10, -R152.reuse ;  /* 0x0000000aaabd7c23 */ /* 0x100fe20008010898 */
[--C-:B------:R-:W-:Y:S01]  /*8680*/  FFMA.FTZ R162, R171, UR10, -R152.reuse ;  /* 0x0000000aaba27c23 */ /* 0x100fe20008010898 */
[--C-:B------:R-:W-:Y:S01]  /*8690*/  FFMA.FTZ R191, R174, UR10, -R152.reuse ;  /* 0x0000000aaebf7c23 */ /* 0x100fe20008010898 */
[----:B------:R-:W-:-:S02]  /*86a0*/  FFMA.FTZ R164, R175, UR10, -R152 ;  /* 0x0000000aafa47c23 */ /* 0x000fc40008010898 */
[----:B------:R-:W0:Y:S01]  /*86b0*/  MUFU.EX2 R196, R196 ;  /* 0x000000c400c47308 */ /* 0x000e220000000800 */
[----:B-1----:R-:W-:-:S07]  /*86c0*/  FFMA.FTZ R155, R0, R18, R21 ;  /* 0x00000012009b7223 */ /* 0x002fce0000010015 */
[----:B------:R-:W1:Y:S01]  /*86d0*/  MUFU.EX2 R154, R154 ;  /* 0x0000009a009a7308 */ /* 0x000e620000000800 */
[----:B--2---:R-:W-:-:S07]  /*86e0*/  FFMA.FTZ R5, R2, R5, R197 ;  /* 0x0000000502057223 */ /* 0x004fce00000100c5 */
[----:B------:R-:W2:Y:S01]  /*86f0*/  MUFU.EX2 R198, R198 ;  /* 0x000000c600c67308 */ /* 0x000ea20000000800 */
[----:B0-----:R-:W-:-:S07]  /*8700*/  FADD.FTZ R155, R196, R155 ;  /* 0x0000009bc49b7221 */ /* 0x001fce0000010000 */
[----:B------:R-:W0:Y:S01]  /*8710*/  MUFU.EX2 R199, R199 ;  /* 0x000000c700c77308 */ /* 0x000e220000000800 */
[----:B-1----:R-:W-:-:S07]  /*8720*/  FADD.FTZ R18, R154, R5 ;  /* 0x000000059a127221 */ /* 0x002fce0000010000 */
[----:B------:R-:W1:Y:S01]  /*8730*/  MUFU.EX2 R187, R187 ;  /* 0x000000bb00bb7308 */ /* 0x000e620000000800 */
[----:B--2---:R-:W-:Y:S01]  /*8740*/  FADD.FTZ R166, R198, R155 ;  /* 0x0000009bc6a67221 */ /* 0x004fe20000010000 */
[----:B------:R-:W-:-:S06]  /*8750*/  FFMA.FTZ R155, R178, UR10, -R152 ;  /* 0x0000000ab29b7c23 */ /* 0x000fcc0008010898 */
[----:B------:R-:W2:Y:S01]  /*8760*/  MUFU.EX2 R156, R156 ;  /* 0x0000009c009c7308 */ /* 0x000ea20000000800 */
[----:B0-----:R-:W-:-:S07]  /*8770*/  FADD.FTZ R5, R199, R18 ;  /* 0x00000012c7057221 */ /* 0x001fce0000010000 */
[----:B------:R-:W0:Y:S01]  /*8780*/  MUFU.EX2 R192, R192 ;  /* 0x000000c000c07308 */ /* 0x000e220000000800 */
[----:B-1----:R-:W-:-:S07]  /*8790*/  FADD.FTZ R159, R187, R166 ;  /* 0x000000a6bb9f7221 */ /* 0x002fce0000010000 */
[----:B------:R-:W1:Y:S01]  /*87a0*/  MUFU.EX2 R193, R193 ;  /* 0x000000c100c17308 */ /* 0x000e620000000800 */
[----:B--2---:R-:W-:-:S07]  /*87b0*/  FADD.FTZ R18, R156, R5 ;  /* 0x000000059c127221 */ /* 0x004fce0000010000 */
        /* <DEDUP_REMOVED lines=10> */
[----:B-1----:R-:W-:Y:S01]  /*8860*/  FADD.FTZ R168, R194, R159 ;  /* 0x0000009fc2a87221 */ /* 0x002fe20000010000 */
[--C-:B------:R-:W-:Y:S01]  /*8870*/  FFMA.FTZ R159, R182, UR10, -R152.reuse ;  /* 0x0000000ab69f7c23 */ /* 0x100fe20008010898 */
[----:B------:R-:W-:-:S05]  /*8880*/  FFMA.FTZ R152, R183, UR10, -R152 ;  /* 0x0000000ab7987c23 */ /* 0x000fca0008010898 */
[----:B------:R-:W1:Y:S01]  /*8890*/  MUFU.EX2 R160, R160 ;  /* 0x000000a000a07308 */ /* 0x000e620000000800 */
[----:B--2---:R-:W-:-:S07]  /*88a0*/  FADD.FTZ R5, R195, R18 ;  /* 0x00000012c3057221 */ /* 0x004fce0000010000 */
        /* <DEDUP_REMOVED lines=31> */
[----:B0-----:R-:W-:Y:S01]  /*8aa0*/  FADD.FTZ R5, R159, R18 ;  /* 0x000000129f057221 */ /* 0x001fe20000010000 */
[----:B-1----:R-:W-:-:S03]  /*8ab0*/  FADD.FTZ R18, R169, R168 ;  /* 0x000000a8a9127221 */ /* 0x002fc60000010000 */
[----:B--2---:R-:W-:Y:S01]  /*8ac0*/  FADD.FTZ R5, R152, R5 ;  /* 0x0000000598057221 */ /* 0x004fe20000010000 */
[----:B------:R-:W-:Y:S06]  /*8ad0*/  @!P0 BRA `(.L_x_1044) ;  /* 0x0000000000048947 */ /* 0x000fec0003800000 */
[----:B------:R-:W-:Y:S01]  /*8ae0*/  BPT.TRAP 0x1 ;  /* 0x000000040000795c */ /* 0x000fe20000300000 */
.L_x_1044:
[----:B------:R-:W0:Y:S01]  /*8af0*/  S2UR UR4, SR_CgaCtaId ;  /* 0x00000000000479c3 */ /* 0x000e220000008800 */
[----:B------:R-:W-:Y:S01]  /*8b00*/  UIADD3 UR5, UR5, 0x30860, URZ ;  /* 0x0003086005057890 */ /* 0x000fe2000fffe03f */
[C---:B------:R-:W-:Y:S01]  /*8b10*/  ISETP.GT.AND P1, PT, R221.reuse, R20, PT ;  /* 0x00000014dd00720c */ /* 0x040fe20003f24270 */
[----:B------:R-:W-:Y:S01]  /*8b20*/  UMOV UR7, UR38 ;  /* 0x0000002600077c82 */ /* 0x000fe20008000000 */
[----:B------:R-:W-:Y:S01]  /*8b30*/  F2FP.F16.F32.PACK_AB R196, R196, R21 ;  /* 0x00000015c4c4723e */ /* 0x000fe200000000ff */
[----:B------:R-:W-:Y:S01]  /*8b40*/  VIADD R221, R221, 0xffffffff ;  /* 0xffffffffdddd7836 */ /* 0x000fe20000000000 */
[----:B------:R-:W-:Y:S01]  /*8b50*/  F2FP.F16.F32.PACK_AB R198, R187, R198 ;  /* 0x000000c6bbc6723e */ /* 0x000fe200000000ff */
[----:B------:R-:W-:Y:S01]  /*8b60*/  IMAD.MOV.U32 R219, RZ, RZ, R3 ;  /* 0x000000ffffdb7224 */ /* 0x000fe200078e0003 */
[----:B------:R-:W-:Y:S01]  /*8b70*/  F2FP.F16.F32.PACK_AB R192, R185, R192 ;  /* 0x000000c0b9c0723e */ /* 0x000fe200000000ff */
[----:B------:R-:W-:Y:S01]  /*8b80*/  IMAD.MOV.U32 R21, RZ, RZ, R4 ;  /* 0x000000ffff157224 */ /* 0x000fe200078e0004 */
        /* <DEDUP_REMOVED lines=15> */
[----:B------:R-:W-:Y:S01]  /*8c80*/  F2FP.F16.F32.PACK_AB R187, R152, R159 ;  /* 0x0000009f98bb723e */ /* 0x000fe200000000ff */
[----:B------:R-:W-:Y:S06]  /*8c90*/  @P1 BRA `(.L_x_1045) ;  /* 0xffffffe000cc1947 */ /* 0x000fec000383ffff */
.L_x_1034:
[----:B------:R-:W-:-:S13]  /*8ca0*/  R2UR UR4, R200 ;  /* 0x00000000c80472ca */ /* 0x000fda00000e0000 */
[----:B------:R-:W-:-:S13]  /*8cb0*/  ISETP.GE.AND P1, PT, R221, UR4, PT ;  /* 0x00000004dd007c0c */ /* 0x000fda000bf26270 */
[----:B------:R-:W-:Y:S05]  /*8cc0*/  @!P1 BRA `(.L_x_1046) ;  /* 0x0000002800289947 */ /* 0x000fea0003800000 */
[----:B------:R-:W-:Y:S01]  /*8cd0*/  IMAD.MOV.U32 R21, RZ, RZ, R3 ;  /* 0x000000ffff157224 */ /* 0x000fe200078e0003 */
[----:B------:R-:W-:Y:S01]  /*8ce0*/  UMOV UR6, UR38 ;  /* 0x0000002600067c82 */ /* 0x000fe20008000000 */
[----:B------:R-:W-:Y:S01]  /*8cf0*/  IMAD.MOV.U32 R20, RZ, RZ, R4 ;  /* 0x000000ffff147224 */ /* 0x000fe200078e0004 */
[----:B------:R-:W-:Y:S01]  /*8d00*/  UMOV UR4, UR39 ;  /* 0x0000002700047c82 */ /* 0x000fe20008000000 */
[----:B------:R-:W-:Y:S01]  /*8d10*/  ULDC UR54, c[0x0][0x9e4] ;  /* 0x0002790000367ab9 */ /* 0x000fe20000000800 */
[----:B------:R-:W-:Y:S01]  /*8d20*/  ULDC UR58, c[0x0][0x9dc] ;  /* 0x00027700003a7ab9 */ /* 0x000fe20000000800 */
[----:B------:R-:W-:Y:S01]  /*8d30*/  ULDC UR55, c[0x0][0x288] ;  /* 0x0000a20000377ab9 */ /* 0x000fe20000000800 */
[----:B------:R-:W-:-:S05]  /*8d40*/  ULDC UR59, c[0x0][0x988] ;  /* 0x00026200003b7ab9 */ /* 0x000fca0000000800 */
.L_x_1065:
[----:B------:R-:W-:-:S04]  /*8d50*/  UIADD3 UR7, UR4, 0x1, URZ ;  /* 0x0000000104077890 */ /* 0x000fc8000fffe03f */
[----:B------:R-:W-:-:S04]  /*8d60*/  UISETP.NE.AND UP0, UPT, UR7, 0x2, UPT ;  /* 0x000000020700788c */ /* 0x000fc8000bf05270 */
[----:B------:R-:W-:Y:S02]  /*8d70*/  USEL UR7, UR7, URZ, UP0 ;  /* 0x0000003f07077287 */ /* 0x000fe40008000000 */
[----:B------:R-:W-:-:S04]  /*8d80*/  USEL UR38, URZ, 0x1, UP0 ;  /* 0x000000013f267887 */ /* 0x000fc80008000000 */
[----:B------:R-:W-:Y:S01]  /*8d90*/  ULOP3.LUT UR38, UR6, UR38, URZ, 0x3c, !UPT ;  /* 0x0000002606267292 */ /* 0x000fe2000f8e3c3f */
[----:B------:R-:W-:Y:S01]  /*8da0*/  UMOV UR39, UR7 ;  /* 0x0000000700277c82 */ /* 0x000fe20008000000 */
[----:B------:R-:W-:Y:S10]  /*8db0*/  @!P0 BRA `(.L_x_1047) ;  /* 0x0000000000048947 */ /* 0x000ff40003800000 */
[----:B------:R-:W-:Y:S01]  /*8dc0*/  BPT.TRAP 0x1 ;  /* 0x000000040000795c */ /* 0x000fe20000300000 */
.L_x_1047:
[----:B------:R-:W-:Y:S01]  /*8dd0*/  ULEA UR5, UR39, UR40, 0x3 ;  /* 0x0000002827057291 */ /* 0x000fe2000f8e183f */
[----:B------:R-:W-:-:S05]  /*8de0*/  IMAD.U32 R3, RZ, RZ, UR38 ;  /* 0x00000026ff037e24 */ /* 0x000fca000f8e00ff */
[----:B------:R-:W-:-:S04]  /*8df0*/  SHF.L.U32 R3, R3, 0x1f, RZ ;  /* 0x0000001f03037819 */ /* 0x000fc800000006ff */
[----:B------:R0:W1:Y:S01]  /*8e00*/  SYNCS.PHASECHK.TRANS64.TRYWAIT P1, [UR5+0x30830], R3 ;  /* 0x03083003ff0075a7 */ /* 0x0000620008020145 */
[----:B------:R-:W-:Y:S05]  /*8e10*/  @!P0 BRA `(.L_x_1048) ;  /* 0x0000000000048947 */ /* 0x000fea0003800000 */
[----:B------:R-:W-:Y:S01]  /*8e20*/  BPT.TRAP 0x1 ;  /* 0x000000040000795c */ /* 0x000fe20000300000 */
.L_x_1048:
[----:B-1----:R-:W-:Y:S05]  /*8e30*/  @P1 BRA `(.L_x_1049) ;  /* 0x0000000000081947 */ /* 0x002fea0003800000 */
[----:B------:R-:W1:Y:S02]  /*8e40*/  SYNCS.PHASECHK.TRANS64.TRYWAIT P1, [UR5+0x30830], R3 ;  /* 0x03083003ff0075a7 */ /* 0x000e640008020145 */
[----:B-1----:R-:W-:Y:S05]  /*8e50*/  @!P1 BRA `(.L_x_1050) ;  /* 0x000000ac00209947 */ /* 0x002fea0003800000 */
.L_x_1049:
        /* <DEDUP_REMOVED lines=227> */
.L_x_1051:
[----:B------:R-:W-:Y:S01]  /*9c90*/  ULEA UR5, UR4, UR40, 0x3 ;  /* 0x0000002804057291 */ /* 0x000fe2000f8e183f */
[----:B------:R-:W-:-:S05]  /*9ca0*/  IMAD.U32 R0, RZ, RZ, UR6 ;  /* 0x00000006ff007e24 */ /* 0x000fca000f8e00ff */
[----:B------:R-:W-:-:S04]  /*9cb0*/  SHF.L.U32 R0, R0, 0x1f, RZ ;  /* 0x0000001f00007819 */ /* 0x000fc800000006ff */
[----:B------:R2:W3:Y:S01]  /*9cc0*/  SYNCS.PHASECHK.TRANS64.TRYWAIT P1, [UR5+0x30850], R0 ;  /* 0x03085000ff0075a7 */ /* 0x0004e20008020145 */
[----:B------:R-:W-:Y:S05]  /*9cd0*/  @!P0 BRA `(.L_x_1052) ;  /* 0x0000000000048947 */ /* 0x000fea0003800000 */
[----:B------:R-:W-:Y:S01]  /*9ce0*/  BPT.TRAP 0x1 ;  /* 0x000000040000795c */ /* 0x000fe20000300000 */
.L_x_1052:
[----:B---3--:R-:W-:Y:S05]  /*9cf0*/  @P1 BRA `(.L_x_1053) ;  /* 0x0000000000081947 */ /* 0x008fea0003800000 */
[----:B------:R-:W3:Y:S02]  /*9d00*/  SYNCS.PHASECHK.TRANS64.TRYWAIT P1, [UR5+0x30850], R0 ;  /* 0x03085000ff0075a7 */ /* 0x000ee40008020145 */
[----:B---3--:R-:W-:Y:S05]  /*9d10*/  @!P1 BRA `(.L_x_1054) ;  /* 0x0000009c00889947 */ /* 0x008fea0003800000 */
.L_x_1053:
        /* <DEDUP_REMOVED lines=30> */
.L_x_1055:
[----:B------:R-:W-:Y:S01]  /*9f00*/  UISETP.NE.AND UP1, UPT, UR61, URZ, UPT ;  /* 0x0000003f3d00728c */ /* 0x000fe2000bf25270 */
[----:B------:R-:W3:Y:S01]  /*9f10*/  S2UR UR10, SR_CgaCtaId ;  /* 0x00000000000a79c3 */ /* 0x000ee20000008800 */
[----:B------:R-:W-:Y:S01]  /*9f20*/  VIADD R189, R23, UR43 ;  /* 0x0000002b17bd7c36 */ /* 0x000fe20008000000 */
[----:B------:R-:W-:Y:S01]  /*9f30*/  ULEA UR4, UR7, UR40, 0x3 ;  /* 0x0000002807047291 */ /* 0x000fe2000f8e183f */
[----:B-1----:R-:W-:Y:S01]  /*9f40*/  IMAD.SHL.U32 R4, R221, 0x40, RZ ;  /* 0x00000040dd047824 */ /* 0x002fe200078e00ff */
[----:B------:R-:W-:Y:S01]  /*9f50*/  UISETP.NE.AND UP0, UPT, UR42, URZ, UPT ;  /* 0x0000003f2a00728c */ /* 0x000fe2000bf05270 */
[----:B------:R-:W-:Y:S01]  /*9f60*/  PLOP3.LUT P1, PT, PT, PT, UP1, 0x80, 0x0 ;  /* 0x000000000000781c */ /* 0x000fe20003f2f018 */
[----:B------:R-:W-:Y:S01]  /*9f70*/  UIADD3 UR4, UR4, 0x30840, URZ ;  /* 0x0003084004047890 */ /* 0x000fe2000fffe03f */
[----:B------:R-:W-:Y:S01]  /*9f80*/  PLOP3.LUT P2, PT, PT, PT, UP1, 0x80, 0x0 ;  /* 0x000000000000781c */ /* 0x000fe20003f4f018 */
[----:B------:R-:W1:Y:S02]  /*9f90*/  LDC R184, c[0x0][0x2f0] ;  /* 0x0000bc00ffb87b82 */ /* 0x000e640000000800 */
[----:B------:R-:W-:-:S08]  /*9fa0*/  @UP1 ULDC UR6, c[0x0][0x44c] ;  /* 0x0001130000061ab9 */ /* 0x000fd00000000800 */
[----:B0-2---:R-:W-:Y:S01]  /*9fb0*/  @P1 IMAD.HI.U32 R0, R189, UR6, RZ ;  /* 0x00000006bd001c27 */ /* 0x005fe2000f8e00ff */
[----:B------:R-:W-:Y:S01]  /*9fc0*/  @UP1 ULDC UR6, c[0x0][0x450] ;  /* 0x0001140000061ab9 */ /* 0x000fe20000000800 */
[----:B------:R-:W-:-:S03]  /*9fd0*/  PLOP3.LUT P1, PT, PT, PT, UP0, 0x40, 0x0 ;  /* 0x000000000000781c */ /* 0x000fc60003f2e808 */
[----:B------:R-:W-:Y:S01]  /*9fe0*/  @P2 SHF.R.U32.HI R189, RZ, UR6, R0 ;  /* 0x00000006ffbd2c19 */ /* 0x000fe20008011600 */
[----:B---3--:R-:W-:Y:S01]  /*9ff0*/  UPRMT UR4, UR10, 0x654, UR4 ;  /* 0x000006540a047896 */ /* 0x008fe20008000004 */
[----:B------:R-:W-:Y:S02]  /*a000*/  IADD3 R0, -R4, 0x1, RZ ;  /* 0x0000000104007810 */ /* 0x000fe40007ffe1ff */
[----:B------:R-:W-:Y:S01]  /*a010*/  ULDC UR10, c[0x0][0x9e0] ;  /* 0x00027800000a7ab9 */ /* 0x000fe20000000800 */
[----:B------:R-:W0:Y:S02]  /*a020*/  SHFL.IDX PT, R185, R189, RZ, 0x1c1f ;  /* 0x001c1fffbdb97589 */ /* 0x000e2400000e0000 */
[----:B------:R-:W-:-:S03]  /*a030*/  IMAD R3, R19, -0x2, R0 ;  /* 0xfffffffe13037824 */ /* 0x000fc600078e0200 */
[----:B------:R-:W-:Y:S01]  /*a040*/  SYNCS.ARRIVE.TRANS64.RED.A1T0 RZ, [UR4], RZ ;  /* 0x000000ffffff79a7 */ /* 0x000fe20008100404 */
[----:B-1----:R-:W-:Y:S01]  /*a050*/  IMAD R3, R184, UR41, R3 ;  /* 0x00000029b8037c24 */ /* 0x002fe2000f8e0203 */
[----:B------:R-:W-:-:S04]  /*a060*/  ULOP3.LUT UR4, URZ, UR58, URZ, 0x33, !UPT ;  /* 0x0000003a3f047292 */ /* 0x000fc8000f8e333f */
[----:B------:R-:W-:-:S05]  /*a070*/  IADD3 R3, R3, -UR55, RZ ;  /* 0x8000003703037c10 */ /* 0x000fca000fffe0ff */
[C---:B------:R-:W-:Y:S02]  /*a080*/  VIADD R0, R3.reuse, UR10 ;  /* 0x0000000a03007c36 */ /* 0x040fe40008000000 */
[----:B------:R-:W-:Y:S02]  /*a090*/  VIADD R186, R3, UR4 ;  /* 0x0000000403ba7c36 */ /* 0x000fe40008000000 */
[--C-:B0-----:R-:W-:Y:S02]  /*a0a0*/  IMAD.IADD R187, R0, 0x1, R185.reuse ;  /* 0x0000000100bb7824 */ /* 0x101fe400078e02b9 */
[----:B------:R-:W-:Y:S01]  /*a0b0*/  IMAD.IADD R188, R186, 0x1, R185 ;  /* 0x00000001babc7824 */ /* 0x000fe200078e02b9 */
[----:B------:R-:W-:Y:S06]  /*a0c0*/  @P1 BRA `(.L_x_1056) ;  /* 0x00000000005c1947 */ /* 0x000fec0003800000 */
[----:B------:R-:W-:Y:S01]  /*a0d0*/  IMAD R2, R184, UR41, R185 ;  /* 0x00000029b8027c24 */ /* 0x000fe2000f8e02b9 */
[----:B------:R-:W-:Y:S03]  /*a0e0*/  BSSY B0, `(.L_x_1057) ;  /* 0x0000011000007945 */ /* 0x000fe60003800000 */
[----:B------:R-:W-:-:S05]  /*a0f0*/  VIADD R185, R2, -UR55 ;  /* 0x8000003702b97c36 */ /* 0x000fca0008000000 */
        /* <DEDUP_REMOVED lines=10> */
.L_x_1058:
[----:B------:R-:W-:-:S05]  /*a1a0*/  IMAD.U32 R190, RZ, RZ, UR54 ;  /* 0x00000036ffbe7e24 */ /* 0x000fca000f8e00ff */
[----:B------:R-:W-:-:S13]  /*a1b0*/  ISETP.NE.AND P1, PT, R190, 0x1, PT ;  /* 0x00000001be00780c */ /* 0x000fda0003f25270 */
[----:B------:R-:W0:Y:S02]  /*a1c0*/  @P1 LDC.64 R2, c[0x0][0x9e8] ;  /* 0x00027a00ff021b82 */ /* 0x000e240000000a00 */
[----:B0-----:R-:W-:-:S05]  /*a1d0*/  @P1 IMAD.HI.U32 R2, R185, R2, RZ ;  /* 0x00000002b9021227 */ /* 0x001fca00078e00ff */
[----:B------:R-:W-:-:S07]  /*a1e0*/  @P1 SHF.R.U32.HI R185, RZ, R3, R2 ;  /* 0x00000003ffb91219 */ /* 0x000fce0000011602 */
.L_x_1059:
[----:B------:R-:W-:Y:S05]  /*a1f0*/  BSYNC B0 ;  /* 0x0000000000007941 */ /* 0x000fea0003800000 */
.L_x_1057:
[----:B------:R-:W-:-:S04]  /*a200*/  IMAD R2, R185, R190, -R4 ;  /* 0x000000beb9027224 */ /* 0x000fc800078e0a04 */
[----:B------:R-:W-:-:S05]  /*a210*/  IMAD R2, R19, -0x2, R2 ;  /* 0xfffffffe13027824 */ /* 0x000fca00078e0202 */
[----:B------:R-:W-:Y:S02]  /*a220*/  VIADDMNMX R187, R2, R190, R187, PT ;  /* 0x000000be02bb7246 */ /* 0x000fe400038001bb */
[----:B------:R-:W-:-:S07]  /*a230*/  VIMNMX R188, R188, R2, !PT ;  /* 0x00000002bcbc7248 */ /* 0x000fce0007fe0100 */
.L_x_1056:
        /* <DEDUP_REMOVED lines=8> */
[----:B------:R-:W-:Y:S02]  /*a2c0*/  ISETP.GT.AND P4, PT, R188, 0x18, P1 ;  /* 0x00000018bc00780c */ /* 0x000fe40000f84270 */
[----:B------:R-:W-:Y:S02]  /*a2d0*/  FSEL R185, R152, -INF , !P5 ;  /* 0xff80000098b97808 */ /* 0x000fe40006800000 */
[----:B------:R-:W-:Y:S02]  /*a2e0*/  ISETP.LT.OR P4, PT, R187, 0x19, P4 ;  /* 0x00000019bb00780c */ /* 0x000fe40002781670 */
[C---:B------:R-:W-:Y:S02]  /*a2f0*/  ISETP.GT.AND P6, PT, R188.reuse, 0x8, P1 ;  /* 0x00000008bc00780c */ /* 0x040fe40000fc4270 */
[----:B------:R-:W-:-:S02]  /*a300*/  ISETP.GT.AND P2, PT, R188, 0x9, P1 ;  /* 0x00000009bc00780c */ /* 0x000fc40000f44270 */
[----:B------:R-:W-:Y:S01]  /*a310*/  ISETP.GT.AND P3, PT, R188, 0x10, P1 ;  /* 0x00000010bc00780c */ /* 0x000fe20000f64270 */
[--C-:B0-----:R-:W-:Y:S01]  /*a320*/  IMAD.IADD R0, R0, 0x1, R189.reuse ;  /* 0x0000000100007824 */ /* 0x101fe200078e02bd */
[----:B------:R-:W-:Y:S01]  /*a330*/  ISETP.GT.AND P5, PT, R188, 0x11, P1 ;  /* 0x00000011bc00780c */ /* 0x000fe20000fa4270 */
        /* <DEDUP_REMOVED lines=52> */
.L_x_1062:
[----:B------:R-:W-:-:S05]  /*a680*/  IMAD.U32 R152, RZ, RZ, UR54 ;  /* 0x00000036ff987e24 */ /* 0x000fca000f8e00ff */
[----:B------:R-:W-:-:S13]  /*a690*/  ISETP.NE.AND P2, PT, R152, 0x1, PT ;  /* 0x000000019800780c */ /* 0x000fda0003f45270 */
[----:B------:R-:W0:Y:S02]  /*a6a0*/  @P2 LDC.64 R2, c[0x0][0x9e8] ;  /* 0x00027a00ff022b82 */ /* 0x000e240000000a00 */
[----:B0-----:R-:W-:-:S05]  /*a6b0*/  @P2 IMAD.HI.U32 R2, R187, R2, RZ ;  /* 0x00000002bb022227 */ /* 0x001fca00078e00ff */
[----:B------:R-:W-:-:S07]  /*a6c0*/  @P2 SHF.R.U32.HI R187, RZ, R3, R2 ;  /* 0x00000003ffbb2219 */ /* 0x000fce0000011602 */
.L_x_1063:
[----:B------:R-:W-:Y:S05]  /*a6d0*/  BSYNC B0 ;  /* 0x0000000000007941 */ /* 0x000fea0003800000 */
.L_x_1061:
[----:B------:R-:W-:-:S04]  /*a6e0*/  IMAD R4, R187, R152, -R4 ;  /* 0x00000098bb047224 */ /* 0x000fc800078e0a04 */
[----:B------:R-:W-:-:S05]  /*a6f0*/  IMAD R3, R19, -0x2, R4 ;  /* 0xfffffffe13037824 */ /* 0x000fca00078e0204 */
[----:B------:R-:W-:Y:S02]  /*a700*/  VIADDMNMX R0, R3, R152, R0, PT ;  /* 0x0000009803007246 */ /* 0x000fe40003800100 */
[----:B------:R-:W-:-:S07]  /*a710*/  VIMNMX R186, R186, R3, !PT ;  /* 0x00000003baba7248 */ /* 0x000fce0007fe0100 */
.L_x_1060:
        /* <DEDUP_REMOVED lines=201> */
.L_x_1064:
[----:B------:R-:W0:Y:S01]  /*b3b0*/  S2UR UR6, SR_CgaCtaId ;  /* 0x00000000000679c3 */ /* 0x000e220000008800 */
[----:B------:R-:W-:Y:S01]  /*b3c0*/  R2UR UR4, R200 ;  /* 0x00000000c80472ca */ /* 0x000fe200000e0000 */
[----:B------:R-:W-:Y:S01]  /*b3d0*/  UIADD3 UR5, UR5, 0x30860, URZ ;  /* 0x0003086005057890 */ /* 0x000fe2000fffe03f */
[----:B------:R-:W-:Y:S02]  /*b3e0*/  F2FP.F16.F32.PACK_AB R196, R196, R185 ;  /* 0x000000b9c4c4723e */ /* 0x000fe400000000ff */
[----:B------:R-:W-:Y:S01]  /*b3f0*/  F2FP.F16.F32.PACK_AB R197, R20, R197 ;  /* 0x000000c514c5723e */ /* 0x000fe200000000ff */
[----:B------:R-:W-:Y:S01]  /*b400*/  IMAD.MOV.U32 R20, RZ, RZ, R4 ;  /* 0x000000ffff147224 */ /* 0x000fe200078e0004 */
[----:B------:R-:W-:Y:S02]  /*b410*/  F2FP.F16.F32.PACK_AB R198, R187, R198 ;  /* 0x000000c6bbc6723e */ /* 0x000fe400000000ff */
[----:B------:R-:W-:Y:S01]  /*b420*/  F2FP.F16.F32.PACK_AB R185, R164, R21 ;  /* 0x00000015a4b9723e */ /* 0x000fe200000000ff */
[----:B------:R-:W-:Y:S01]  /*b430*/  IMAD.MOV.U32 R21, RZ, RZ, R3 ;  /* 0x000000ffff157224 */ /* 0x000fe200078e0003 */
[----:B------:R-:W-:-:S02]  /*b440*/  F2FP.F16.F32.PACK_AB R199, R154, R199 ;  /* 0x000000c79ac7723e */ /* 0x000fc400000000ff */
[----:B------:R-:W-:Y:S02]  /*b450*/  F2FP.F16.F32.PACK_AB R192, R183, R192 ;  /* 0x000000c0b7c0723e */ /* 0x000fe400000000ff */
[C---:B------:R-:W-:Y:S01]  /*b460*/  ISETP.GT.AND P1, PT, R221.reuse, UR4, PT ;  /* 0x00000004dd007c0c */ /* 0x040fe2000bf24270 */
[----:B------:R-:W-:Y:S01]  /*b470*/  UMOV UR4, UR39 ;  /* 0x0000002700047c82 */ /* 0x000fe20008000000 */
[----:B------:R-:W-:Y:S01]  /*b480*/  F2FP.F16.F32.PACK_AB R193, R156, R193 ;  /* 0x000000c19cc1723e */ /* 0x000fe200000000ff */
[----:B------:R-:W-:Y:S01]  /*b490*/  VIADD R221, R221, 0xffffffff ;  /* 0xffffffffdddd7836 */ /* 0x000fe20000000000 */
        /* <DEDUP_REMOVED lines=13> */
.L_x_1046:
        /* <DEDUP_REMOVED lines=131> */
.L_x_1066:
[----:B------:R-:W-:Y:S01]  /*bda0*/  ULEA UR5, UR39, UR40, 0x3 ;  /* 0x0000002827057291 */ /* 0x000fe2000f8e183f */
[----:B------:R-:W-:-:S05]  /*bdb0*/  IMAD.U32 R0, RZ, RZ, UR38 ;  /* 0x00000026ff007e24 */ /* 0x000fca000f8e00ff */
[----:B------:R-:W-:-:S04]  /*bdc0*/  SHF.L.U32 R0, R0, 0x1f, RZ ;  /* 0x0000001f00007819 */ /* 0x000fc800000006ff */
[----:B------:R0:W1:Y:S01]  /*bdd0*/  SYNCS.PHASECHK.TRANS64.TRYWAIT P1, [UR5+0x30850], R0 ;  /* 0x03085000ff0075a7 */ /* 0x0000620008020145 */
[----:B------:R-:W-:Y:S05]  /*bde0*/  @!P0 BRA `(.L_x_1067) ;  /* 0x0000000000048947 */ /* 0x000fea0003800000 */
[----:B------:R-:W-:Y:S01]  /*bdf0*/  BPT.TRAP 0x1 ;  /* 0x000000040000795c */ /* 0x000fe20000300000 */
.L_x_1067:
[----:B-1----:R-:W-:Y:S05]  /*be00*/  @P1 BRA `(.L_x_1068) ;  /* 0x0000000000081947 */ /* 0x002fea0003800000 */
[----:B------:R-:W1:Y:S02]  /*be10*/  SYNCS.PHASECHK.TRANS64.TRYWAIT P1, [UR5+0x30850], R0 ;  /* 0x03085000ff0075a7 */ /* 0x000e640008020145 */
[----:B-1----:R-:W-:Y:S05]  /*be20*/  @!P1 BRA `(.L_x_1069) ;  /* 0x0000007c005c9947 */ /* 0x002fea0003800000 */
.L_x_1068:
        /* <DEDUP_REMOVED lines=10> */
[----:B------:R-:W-:-:S07]  /*bed0*/  ULEA UR4, UR39, UR4, 0xb ;  /* 0x0000000427047291 */ /* 0x000fce000f8e583f */
[----:B------:R-:W-:Y:S02]  /*bee0*/  UMOV UR6, UR4 ;  /* 0x0000000400067c82 */ /* 0x000fe40008000000 */
[----:B------:R-:W-:Y:S01]  /*bef0*/  HGMMA.64x256x16.F32 R24, R196, gdesc[UR4].tnspB, R24, gsb0 ;  /* 0x43e00004c4187df0 */ /* 0x000fe20008000818 */
[----:B------:R-:W-:Y:S01]  /*bf00*/  UIADD3 UR6, UR4, 0x80, URZ ;  /* 0x0000008004067890 */ /* 0x000fe2000fffe03f */
[----:B-1----:R-:W-:Y:S01]  /*bf10*/  FADD.FTZ R7, R7, R18 ;  /* 0x0000001207077221 */ /* 0x002fe20000010000 */
[----:B------:R-:W-:Y:S01]  /*bf20*/  UMOV UR7, 0x40000040 ;  /* 0x4000004000077882 */ /* 0x000fe20000000000 */
[----:B0-----:R-:W-:Y:S01]  /*bf30*/  FADD.FTZ R2, R0, R5 ;  /* 0x0000000500027221 */ /* 0x001fe20000010000 */
[----:B------:R-:W-:Y:S02]  /*bf40*/  IMAD.MOV.U32 R5, RZ, RZ, RZ ;  /* 0x000000ffff057224 */ /* 0x000fe400078e00ff */
[----:B------:R-:W0:Y:S04]  /*bf50*/  SHFL.BFLY PT, R0, R7, 0x1, 0x1f ;  /* 0x0c201f0007007f89 */ /* 0x000e2800000e0000 */
[----:B------:R-:W1:Y:S01]  /*bf60*/  SHFL.BFLY PT, R9, R2, 0x1, 0x1f ;  /* 0x0c201f0002097f89 */ /* 0x000e6200000e0000 */
[----:B0-----:R-:W-:Y:S01]  /*bf70*/  FADD.FTZ R11, R7, R0 ;  /* 0x00000000070b7221 */ /* 0x001fe20000010000 */
[----:B------:R-:W-:Y:S01]  /*bf80*/  MOV R7, UR10 ;  /* 0x0000000a00077c02 */ /* 0x000fe20008000f00 */
[----:B------:R-:W-:-:S02]  /*bf90*/  IMAD.MOV.U32 R0, RZ, RZ, -0x800000 ;  /* 0xff800000ff007424 */ /* 0x000fc400078e00ff */
[----:B-1----:R-:W-:Y:S01]  /*bfa0*/  FADD.FTZ R12, R2, R9 ;  /* 0x00000009020c7221 */ /* 0x002fe20000010000 */
[----:B------:R-:W-:Y:S01]  /*bfb0*/  FSETP.NE.FTZ.AND P1, PT, R11, RZ, PT ;  /* 0x000000ff0b00720b */ /* 0x000fe20003f35000 */
[----:B------:R-:W-:-:S03]  /*bfc0*/  IMAD.MOV.U32 R2, RZ, RZ, -0x800000 ;  /* 0xff800000ff027424 */ /* 0x000fc600078e00ff */
        /* <DEDUP_REMOVED lines=14> */
[----:B------:R-:W-:Y:S01]  /*c0b0*/  UIADD3 UR6, UR4, 0x100, URZ ;  /* 0x0000010004067890 */ /* 0x000fe2000fffe03f */
[----:B------:R-:W-:Y:S01]  /*c0c0*/  UMOV UR7, 0x40000040 ;  /* 0x4000004000077882 */ /* 0x000fe20000000000 */
[----:B------:R-:W-:Y:S01]  /*c0d0*/  UIADD3 UR4, UR4, 0x180, URZ ;  /* 0x0000018004047890 */ /* 0x000fe2000fffe03f */
[----:B------:R-:W-:Y:S02]  /*c0e0*/  WARPGROUP.DEPBAR.LE gsb0, 0x0 ;  /* 0x00008000000079c5 */ /* 0x000fe40000010000 */
[----:B------:R-:W-:-:S15]  /*c0f0*/  WARPGROUP.ARRIVE ;  /* 0x00000000000079c5 */ /* 0x000fde0000000000 */
[----:B------:R-:W-:-:S07]  /*c100*/  NOP ;  /* 0x0000000000007918 */ /* 0x000fce0000000000 */
        /* <DEDUP_REMOVED lines=10> */
.L_x_1070:
[----:B------:R-:W0:Y:S01]  /*c1b0*/  S2UR UR7, SR_CgaCtaId ;  /* 0x00000000000779c3 */ /* 0x000e220000008800 */
[----:B------:R-:W-:Y:S01]  /*c1c0*/  R2UR UR6, R208 ;  /* 0x00000000d00672ca */ /* 0x000fe200000e0000 */
[----:B------:R-:W-:Y:S01]  /*c1d0*/  UIADD3 UR4, UR5, 0x30860, URZ ;  /* 0x0003086005047890 */ /* 0x000fe2000fffe03f */
[-C--:B------:R-:W-:Y:S01]  /*c1e0*/  FMUL.FTZ R172, R32, R6.reuse ;  /* 0x0000000620ac7220 */ /* 0x080fe20000410000 */
[----:B------:R-:W-:Y:S01]  /*c1f0*/  UIADD3 UR39, UR39, 0x1, URZ ;  /* 0x0000000127277890 */ /* 0x000fe2000fffe03f */
[-C--:B------:R-:W-:Y:S01]  /*c200*/  FMUL.FTZ R173, R36, R6.reuse ;  /* 0x0000000624ad7220 */ /* 0x080fe20000410000 */
[-C--:B------:R-:W-:Y:S01]  /*c210*/  FMUL.FTZ R174, R40, R6.reuse ;  /* 0x0000000628ae7220 */ /* 0x080fe20000410000 */
[-C--:B------:R-:W-:Y:S01]  /*c220*/  FMUL.FTZ R175, R44, R6.reuse ;  /* 0x000000062caf7220 */ /* 0x080fe20000410000 */
[----:B------:R-:W-:Y:S01]  /*c230*/  UISETP.NE.AND UP0, UPT, UR39, 0x2, UPT ;  /* 0x000000022700788c */ /* 0x000fe2000bf05270 */
[-C--:B------:R-:W-:Y:S01]  /*c240*/  FMUL.FTZ R176, R48, R6.reuse ;  /* 0x0000000630b07220 */ /* 0x080fe20000410000 */
[-C--:B------:R-:W-:Y:S01]  /*c250*/  FMUL.FTZ R177, R52, R6.reuse ;  /* 0x0000000634b17220 */ /* 0x080fe20000410000 */
[-C--:B------:R-:W-:Y:S01]  /*c260*/  FMUL.FTZ R178, R56, R6.reuse ;  /* 0x0000000638b27220 */ /* 0x080fe20000410000 */
[-C--:B------:R-:W-:Y:S01]  /*c270*/  FMUL.FTZ R179, R60, R6.reuse ;  /* 0x000000063cb37220 */ /* 0x080fe20000410000 */
[-C--:B------:R-:W-:Y:S01]  /*c280*/  FMUL.FTZ R180, R64, R6.reuse ;  /* 0x0000000640b47220 */ /* 0x080fe20000410000 */
        /* <DEDUP_REMOVED lines=10> */
[----:B0-----:R-:W-:Y:S01]  /*c330*/  UPRMT UR4, UR7, 0x654, UR4 ;  /* 0x0000065407047896 */ /* 0x001fe20008000004 */
        /* <DEDUP_REMOVED lines=111> */
[-C--:B------:R-:W-:Y:S01]  /*ca30*/  FMUL.FTZ R165, R147, R5.reuse ;  /* 0x0000000593a57220 */ /* 0x080fe20000410000 */
[-C--:B------:R-:W-:Y:S01]  /*ca40*/  FMUL.FTZ R166, R150, R5.reuse ;  /* 0x0000000596a67220 */ /* 0x080fe20000410000 */
[----:B------:R-:W-:Y:S01]  /*ca50*/  FMUL.FTZ R168, R151, R5 ;  /* 0x0000000597a87220 */ /* 0x000fe20000410000 */
[----:B------:R-:W-:-:S02]  /*ca60*/  USEL UR39, UR39, URZ, UP0 ;  /* 0x0000003f27277287 */ /* 0x000fc40008000000 */
[----:B------:R-:W-:-:S12]  /*ca70*/  ULOP3.LUT UR38, UR38, UR4, URZ, 0x3c, !UPT ;  /* 0x0000000426267292 */ /* 0x000fd8000f8e3c3f */
.L_x_992:
[----:B------:R-:W0:Y:S01]  /*ca80*/  S2R R4, SR_CgaCtaId ;  /* 0x0000000000047919 */ /* 0x000e220000008800 */
[----:B------:R-:W-:Y:S01]  /*ca90*/  MOV R197, 0x400 ;  /* 0x0000040000c57802 */ /* 0x000fe20000000f00 */
[----:B------:R-:W-:Y:S01]  /*caa0*/  BSSY B0, `(.L_x_1071) ;  /* 0x0000297000007945 */ /* 0x000fe20003800000 */
[----:B------:R-:W-:Y:S02]  /*cab0*/  BAR.SYNC.DEFER_BLOCKING 0x5, 0x180 ;  /* 0x0146000000007b1d */ /* 0x000fe40000010000 */
[----:B0-----:R-:W-:-:S05]  /*cac0*/  LEA R197, R4, R197, 0x18 ;  /* 0x000000c504c57211 */ /* 0x001fca00078ec0ff */
[----:B------:R-:W0:Y:S02]  /*cad0*/  LDS R4, [R197+0x308d0] ;  /* 0x0308d000c5047984 */ /* 0x000e240000000800 */
[----:B0-----:R-:W-:Y:S01]  /*cae0*/  R2UR UR4, R4 ;  /* 0x00000000040472ca */ /* 0x001fe200000e0000 */
[----:B------:R-:W-:Y:S06]  /*caf0*/  BAR.ARV 0x4, 0x180 ;  /* 0x0106000000007b1d */ /* 0x000fec0000002000 */
[----:B------:R-:W-:Y:S08]  /*cb00*/  @P0 BRA `(.L_x_1072) ;  /* 0x0000001c00540947 */ /* 0x000ff00003800000 */
[----:B------:R-:W0:Y:S01]  /*cb10*/  S2R R4, SR_SWINHI ;  /* 0x0000000000047919 */ /* 0x000e220000002f00 */
[----:B------:R-:W-:Y:S01]  /*cb20*/  IMAD R5, R207, 0x40, R22 ;  /* 0x00000040cf057824 */ /* 0x000fe200078e0216 */
[----:B------:R-:W1:Y:S01]  /*cb30*/  LDC R198, c[0x0][0xbe8] ;  /* 0x0002fa00ffc67b82 */ /* 0x000e620000000800 */
[----:B------:R-:W-:Y:S01]  /*cb40*/  R2UR UR11, R205 ;  /* 0x00000000cd0b72ca */ /* 0x000fe200000e0000 */
[----:B------:R-:W-:Y:S01]  /*cb50*/  ULDC.64 UR8, c[0x0][0xb90] ;  /* 0x0002e40000087ab9 */ /* 0x000fe20000000a00 */
[----:B------:R-:W-:Y:S02]  /*cb60*/  F2FP.F16.F32.PACK_AB R24, R25, R24 ;  /* 0x000000181918723e */ /* 0x000fe400000000ff */
[----:B------:R-:W-:Y:S02]  /*cb70*/  F2FP.F16.F32.PACK_AB R25, R27, R26 ;  /* 0x0000001a1b19723e */ /* 0x000fe400000000ff */
[----:B------:R-:W-:Y:S02]  /*cb80*/  F2FP.F16.F32.PACK_AB R27, R31, R30 ;  /* 0x0000001e1f1b723e */ /* 0x000fe400000000ff */
[----:B------:R-:W-:-:S02]  /*cb90*/  R2UR UR13, R206 ;  /* 0x00000000ce0d72ca */ /* 0x000fc400000e0000 */
[----:B------:R-:W-:Y:S02]  /*cba0*/  F2FP.F16.F32.PACK_AB R26, R29, R28 ;  /* 0x0000001c1d1a723e */ /* 0x000fe400000000ff */
[----:B------:R-:W-:Y:S01]  /*cbb0*/  F2FP.F16.F32.PACK_AB R136, R137, R136 ;  /* 0x000000888988723e */ /* 0x000fe200000000ff */
[----:B------:R-:W-:Y:S01]  /*cbc0*/  USHF.R.S32.HI UR10, URZ, 0x1f, UR11 ;  /* 0x0000001f3f0a7899 */ /* 0x000fe2000801140b */
[----:B------:R-:W-:Y:S01]  /*cbd0*/  F2FP.F16.F32.PACK_AB R137, R128, R104 ;  /* 0x000000688089723e */ /* 0x000fe200000000ff */
[----:B------:R-:W-:Y:S01]  /*cbe0*/  UIMAD.WIDE.U32 UR6, UR11, UR8, URZ ;  /* 0x000000080b0672a5 */ /* 0x000fe2000f8e003f */
[----:B------:R-:W-:Y:S01]  /*cbf0*/  F2FP.F16.F32.PACK_AB R144, R145, R144 ;  /* 0x000000909190723e */ /* 0x000fe200000000ff */
[----:B------:R-:W-:Y:S01]  /*cc00*/  UIMAD UR5, UR10, UR8, URZ ;  /* 0x000000080a0572a4 */ /* 0x000fe2000f8e023f */
[----:B------:R-:W-:-:S03]  /*cc10*/  F2FP.F16.F32.PACK_AB R145, R165, R164 ;  /* 0x000000a4a591723e */ /* 0x000fc600000000ff */
[----:B------:R-:W-:Y:S02]  /*cc20*/  UIMAD UR5, UR11, UR9, UR5 ;  /* 0x000000090b0572a4 */ /* 0x000fe4000f8e0205 */
[----:B------:R-:W-:Y:S01]  /*cc30*/  USHF.R.S32.HI UR12, URZ, 0x1f, UR13 ;  /* 0x0000001f3f0c7899 */ /* 0x000fe2000801140d */
[----:B------:R-:W-:Y:S01]  /*cc40*/  ULDC.64 UR8, c[0x0][0xb98] ;  /* 0x0002e60000087ab9 */ /* 0x000fe20000000a00 */
[----:B------:R-:W-:Y:S02]  /*cc50*/  UIADD3 UR7, UR7, UR5, URZ ;  /* 0x0000000507077290 */ /* 0x000fe4000fffe03f */
[----:B------:R-:W-:Y:S01]  /*cc60*/  UIMAD UR5, UR12, UR8, URZ ;  /* 0x000000080c0572a4 */ /* 0x000fe2000f8e023f */
[----:B------:R-:W-:Y:S02]  /*cc70*/  MOV R158, R197 ;  /* 0x000000c5009e7202 */ /* 0x000fe40000000f00 */
[----:B0-----:R-:W-:Y:S01]  /*cc80*/  MOV R159, R4 ;  /* 0x00000004009f7202 */ /* 0x001fe20000000f00 */
[----:B------:R-:W-:-:S02]  /*cc90*/  UIMAD.WIDE.U32 UR6, UR13, UR8, UR6 ;  /* 0x000000080d0672a5 */ /* 0x000fc4000f8e0006 */
[----:B------:R-:W-:Y:S01]  /*cca0*/  UIMAD UR5, UR13, UR9, UR5 ;  /* 0x000000090d0572a4 */ /* 0x000fe2000f8e0205 */
[--C-:B------:R-:W-:Y:S02]  /*ccb0*/  IMAD.WIDE R16, R212, 0x2, R158.reuse ;  /* 0x00000002d4107825 */ /* 0x100fe400078e029e */
[----:B------:R-:W-:Y:S02]  /*ccc0*/  ULDC.64 UR8, c[0x0][0xae8] ;  /* 0x0002ba0000087ab9 */ /* 0x000fe40000000a00 */
[----:B------:R-:W-:Y:S01]  /*ccd0*/  IMAD.WIDE R158, R5, 0x2, R158 ;  /* 0x00000002059e7825 */ /* 0x000fe200078e029e */
[C---:B------:R-:W-:Y:S02]  /*cce0*/  IADD3 R7, P3, R16.reuse, 0xc060, RZ ;  /* 0x0000c06010077810 */ /* 0x040fe40007f7e0ff */
[C---:B------:R-:W-:Y:S02]  /*ccf0*/  IADD3 R119, P4, R16.reuse, 0xc040, RZ ;  /* 0x0000c04010777810 */ /* 0x040fe40007f9e0ff */
[----:B------:R-:W-:Y:S01]  /*cd00*/  LOP3.LUT R4, R7, 0x380, RZ, 0xc0, !PT ;  /* 0x0000038007047812 */ /* 0x000fe200078ec0ff */
[----:B------:R-:W-:Y:S01]  /*cd10*/  IMAD.X R5, RZ, RZ, R17, P3 ;  /* 0x000000ffff057224 */ /* 0x000fe200018e0611 */
[----:B------:R-:W-:-:S02]  /*cd20*/  IADD3 R117, P5, R16, 0xc020, RZ ;  /* 0x0000c02010757810 */ /* 0x000fc40007fbe0ff */
[----:B------:R-:W-:Y:S02]  /*cd30*/  SHF.R.U64 R4, R4, 0x3, RZ ;  /* 0x0000000304047819 */ /* 0x000fe400000012ff */
[C---:B------:R-:W-:Y:S01]  /*cd40*/  IADD3 R115, P6, R16.reuse, 0xc000, RZ ;  /* 0x0000c00010737810 */ /* 0x040fe20007fde0ff */
[--C-:B------:R-:W-:Y:S01]  /*cd50*/  IMAD.X R9, RZ, RZ, R17.reuse, P5 ;  /* 0x000000ffff097224 */ /* 0x100fe200028e0611 */
[C---:B------:R-:W-:Y:S02]  /*cd60*/  IADD3 R113, P0, R16.reuse, 0x8060, RZ ;  /* 0x0000806010717810 */ /* 0x040fe40007f1e0ff */
[C---:B------:R-:W-:Y:S01]  /*cd70*/  IADD3 R99, P1, R16.reuse, 0x20, RZ ;  /* 0x0000002010637810 */ /* 0x040fe20007f3e0ff */
[--C-:B------:R-:W-:Y:S01]  /*cd80*/  IMAD.X R11, RZ, RZ, R17.reuse, P6 ;  /* 0x000000ffff0b7224 */ /* 0x100fe200030e0611 */
[C---:B------:R-:W-:Y:S01]  /*cd90*/  IADD3 R111, P2, R16.reuse, 0x8040, RZ ;  /* 0x00008040106f7810 */ /* 0x040fe20007f5e0ff */
[--C-:B------:R-:W-:Y:S01]  /*cda0*/  IMAD.X R13, RZ, RZ, R17.reuse, P0 ;  /* 0x000000ffff0d7224 */ /* 0x100fe200000e0611 */
[C---:B------:R-:W-:Y:S01]  /*cdb0*/  IADD3 R106, P3, R16.reuse, 0x8020, RZ ;  /* 0x00008020106a7810 */ /* 0x040fe20007f7e0ff */
[--C-:B------:R-:W-:Y:S01]  /*cdc0*/  IMAD.X R15, RZ, RZ, R17.reuse, P1 ;  /* 0x000000ffff0f7224 */ /* 0x100fe200008e0611 */
[----:B------:R-:W-:Y:S01]  /*cdd0*/  LOP3.LUT R161, R16, 0x380, RZ, 0xc0, !PT ;  /* 0x0000038010a17812 */ /* 0x000fe200078ec0ff */
[--C-:B------:R-:W-:Y:S01]  /*cde0*/  IMAD.X R135, RZ, RZ, R17.reuse, P2 ;  /* 0x000000ffff877224 */ /* 0x100fe200010e0611 */
[----:B------:R-:W-:Y:S01]  /*cdf0*/  LOP3.LUT R4, R4, R7, RZ, 0x3c, !PT ;  /* 0x0000000704047212 */ /* 0x000fe200078e3cff */
[--C-:B------:R-:W-:Y:S01]  /*ce00*/  IMAD.X R7, RZ, RZ, R17.reuse, P4 ;  /* 0x000000ffff077224 */ /* 0x100fe200020e0611 */
[----:B------:R-:W-:Y:S01]  /*ce10*/  LOP3.LUT R108, R111, 0x380, RZ, 0xc0, !PT ;  /* 0x000003806f6c7812 */ /* 0x000fe200078ec0ff */
[----:B------:R-:W-:Y:S01]  /*ce20*/  IMAD.X R139, RZ, RZ, R17, P3 ;  /* 0x000000ffff8b7224 */ /* 0x000fe200018e0611 */
[----:B------:R-:W-:-:S02]  /*ce30*/  IADD3 R109, P4, R16, 0x8000, RZ ;  /* 0x00008000106d7810 */ /* 0x000fc40007f9e0ff */
[C---:B------:R-:W-:Y:S02]  /*ce40*/  IADD3 R107, P5, R16.reuse, 0x4060, RZ ;  /* 0x00004060106b7810 */ /* 0x040fe40007fbe0ff */
[C---:B------:R-:W-:Y:S01]  /*ce50*/  IADD3 R103, P6, R16.reuse, 0x40, RZ ;  /* 0x0000004010677810 */ /* 0x040fe20007fde0ff */
[--C-:B------:R-:W-:Y:S01]  /*ce60*/  IMAD.X R143, RZ, RZ, R17.reuse, P4 ;  /* 0x000000ffff8f7224 */ /* 0x100fe200020e0611 */
[C---:B------:R-:W-:Y:S01]  /*ce70*/  IADD3 R102, P0, R16.reuse, 0x4040, RZ ;  /* 0x0000404010667810 */ /* 0x040fe20007f1e0ff */
[--C-:B------:R-:W-:Y:S01]  /*ce80*/  IMAD.X R147, RZ, RZ, R17.reuse, P5 ;  /* 0x000000ffff937224 */ /* 0x100fe200028e0611 */
[C---:B------:R-:W-:Y:S01]  /*ce90*/  IADD3 R98, P1, R16.reuse, 0x4020, RZ ;  /* 0x0000402010627810 */ /* 0x040fe20007f3e0ff */
[--C-:B------:R-:W-:Y:S01]  /*cea0*/  IMAD.X R151, RZ, RZ, R17.reuse, P6 ;  /* 0x000000ffff977224 */ /* 0x100fe200030e0611 */
[C---:B------:R-:W-:Y:S01]  /*ceb0*/  IADD3 R20, P3, R16.reuse, 0x60, RZ ;  /* 0x0000006010147810 */ /* 0x040fe20007f7e0ff */
[--C-:B------:R-:W-:Y:S01]  /*cec0*/  IMAD.X R153, RZ, RZ, R17.reuse, P0 ;  /* 0x000000ffff997224 */ /* 0x100fe200000e0611 */
[----:B------:R-:W-:Y:S01]  /*ced0*/  SHF.R.U64 R161, R161, 0x3, RZ ;  /* 0x00000003a1a17819 */ /* 0x000fe200000012ff */
[--C-:B------:R-:W-:Y:S01]  /*cee0*/  IMAD.X R155, RZ, RZ, R17.reuse, P1 ;  /* 0x000000ffff9b7224 */ /* 0x100fe200008e0611 */
[----:B------:R-:W-:Y:S01]  /*cef0*/  IADD3 R21, P2, R16, 0x4000, RZ ;  /* 0x0000400010157810 */ /* 0x000fe20007f5e0ff */
[----:B------:R-:W-:Y:S01]  /*cf00*/  IMAD.X R157, RZ, RZ, R17, P3 ;  /* 0x000000ffff9d7224 */ /* 0x000fe200018e0611 */
[----:B------:R-:W-:-:S02]  /*cf10*/  SHF.R.U64 R108, R108, 0x3, RZ ;  /* 0x000000036c6c7819 */ /* 0x000fc400000012ff */
[----:B------:R-:W-:Y:S01]  /*cf20*/  LOP3.LUT R160, R161, R16, RZ, 0x3c, !PT ;  /* 0x00000010a1a07212 */ /* 0x000fe200078e3cff */
[----:B------:R-:W-:Y:S01]  /*cf30*/  IMAD.MOV.U32 R161, RZ, RZ, R17 ;  /* 0x000000ffffa17224 */ /* 0x000fe200078e0011 */
[----:B------:R-:W-:Y:S02]  /*cf40*/  IADD3.X R131, RZ, R17, RZ, P2, !PT ;  /* 0x00000011ff837210 */ /* 0x000fe400017fe4ff */
[----:B------:R-:W-:Y:S02]  /*cf50*/  LOP3.LUT R17, R106, 0x380, RZ, 0xc0, !PT ;  /* 0x000003806a117812 */ /* 0x000fe400078ec0ff */
[----:B------:R-:W-:Y:S02]  /*cf60*/  LOP3.LUT R134, R108, R111, RZ, 0x3c, !PT ;  /* 0x0000006f6c867212 */ /* 0x000fe400078e3cff */
[----:B------:R-:W-:Y:S02]  /*cf70*/  IADD3 R111, P2, R158, 0x7000, RZ ;  /* 0x000070009e6f7810 */ /* 0x000fe40007f5e0ff */
[----:B------:R-:W-:-:S02]  /*cf80*/  LOP3.LUT R16, R109, 0x380, RZ, 0xc0, !PT ;  /* 0x000003806d107812 */ /* 0x000fc400078ec0ff */
[----:B------:R-:W-:Y:S02]  /*cf90*/  SHF.R.U64 R17, R17, 0x3, RZ ;  /* 0x0000000311117819 */ /* 0x000fe400000012ff */
[----:B------:R-:W-:Y:S02]  /*cfa0*/  LOP3.LUT R110, R111, 0x380, RZ, 0xc0, !PT ;  /* 0x000003806f6e7812 */ /* 0x000fe400078ec0ff */
[----:B------:R-:W-:Y:S02]  /*cfb0*/  SHF.R.U64 R16, R16, 0x3, RZ ;  /* 0x0000000310107819 */ /* 0x000fe400000012ff */
[----:B------:R-:W-:Y:S02]  /*cfc0*/  LOP3.LUT R14, R99, 0x380, RZ, 0xc0, !PT ;  /* 0x00000380630e7812 */ /* 0x000fe400078ec0ff */
[----:B------:R-:W-:Y:S02]  /*cfd0*/  LOP3.LUT R138, R17, R106, RZ, 0x3c, !PT ;  /* 0x0000006a118a7212 */ /* 0x000fe400078e3cff */
[----:B------:R-:W-:-:S02]  /*cfe0*/  LOP3.LUT R17, R98, 0x380, RZ, 0xc0, !PT ;  /* 0x0000038062117812 */ /* 0x000fc400078ec0ff */
[----:B------:R-:W-:Y:S02]  /*cff0*/  SHF.R.U64 R110, R110, 0x3, RZ ;  /* 0x000000036e6e7819 */ /* 0x000fe400000012ff */
[----:B------:R-:W-:Y:S02]  /*d000*/  LOP3.LUT R142, R16, R109, RZ, 0x3c, !PT ;  /* 0x0000006d108e7212 */ /* 0x000fe400078e3cff */
[----:B------:R-:W-:Y:S02]  /*d010*/  SHF.R.U64 R14, R14, 0x3, RZ ;  /* 0x000000030e0e7819 */ /* 0x000fe400000012ff */
[----:B------:R-:W-:Y:S02]  /*d020*/  LOP3.LUT R16, R103, 0x380, RZ, 0xc0, !PT ;  /* 0x0000038067107812 */ /* 0x000fe400078ec0ff */
[----:B------:R-:W-:Y:S02]  /*d030*/  SHF.R.U64 R17, R17, 0x3, RZ ;  /* 0x0000000311117819 */ /* 0x000fe400000012ff */
[----:B------:R-:W-:Y:S01]  /*d040*/  LOP3.LUT R110, R110, R111, RZ, 0x3c, !PT ;  /* 0x0000006f6e6e7212 */ /* 0x000fe200078e3cff */
[----:B------:R-:W-:Y:S01]  /*d050*/  IMAD.X R111, RZ, RZ, R159, P2 ;  /* 0x000000ffff6f7224 */ /* 0x000fe200010e069f */
[----:B------:R-:W-:-:S02]  /*d060*/  IADD3 R127, P2, R158, 0xe000, RZ ;  /* 0x0000e0009e7f7810 */ /* 0x000fc40007f5e0ff */
[----:B------:R-:W-:Y:S02]  /*d070*/  LOP3.LUT R14, R14, R99, RZ, 0x3c, !PT ;  /* 0x000000630e0e7212 */ /* 0x000fe400078e3cff */
[----:B------:R-:W-:Y:S02]  /*d080*/  SHF.R.U64 R16, R16, 0x3, RZ ;  /* 0x0000000310107819 */ /* 0x000fe400000012ff */
[----:B------:R-:W-:Y:S02]  /*d090*/  LOP3.LUT R99, R102, 0x380, RZ, 0xc0, !PT ;  /* 0x0000038066637812 */ /* 0x000fe400078ec0ff */
[----:B------:R-:W-:Y:S02]  /*d0a0*/  LOP3.LUT R154, R17, R98, RZ, 0x3c, !PT ;  /* 0x00000062119a7212 */ /* 0x000fe400078e3cff */
[----:B------:R-:W-:Y:S02]  /*d0b0*/  IADD3 R98, P4, R158, 0x2000, RZ ;  /* 0x000020009e627810 */ /* 0x000fe40007f9e0ff */
[----:B------:R-:W-:-:S02]  /*d0c0*/  LOP3.LUT R126, R127, 0x380, RZ, 0xc0, !PT ;  /* 0x000003807f7e7812 */ /* 0x000fc400078ec0ff */
[----:B------:R-:W-:Y:S02]  /*d0d0*/  LOP3.LUT R150, R16, R103, RZ, 0x3c, !PT ;  /* 0x0000006710967212 */ /* 0x000fe400078e3cff */
[----:B------:R-:W-:Y:S02]  /*d0e0*/  SHF.R.U64 R99, R99, 0x3, RZ ;  /* 0x0000000363637819 */ /* 0x000fe400000012ff */
[----:B------:R-:W-:Y:S02]  /*d0f0*/  LOP3.LUT R103, R20, 0x380, RZ, 0xc0, !PT ;  /* 0x0000038014677812 */ /* 0x000fe400078ec0ff */
[----:B------:R-:W-:Y:S02]  /*d100*/  LOP3.LUT R17, R98, 0x380, RZ, 0xc0, !PT ;  /* 0x0000038062117812 */ /* 0x000fe400078ec0ff */
[----:B------:R-:W-:Y:S02]  /*d110*/  LOP3.LUT R12, R113, 0x380, RZ, 0xc0, !PT ;  /* 0x00000380710c7812 */ /* 0x000fe400078ec0ff */
[----:B------:R-:W-:-:S02]  /*d120*/  SHF.R.U64 R126, R126, 0x3, RZ ;  /* 0x000000037e7e7819 */ /* 0x000fc400000012ff */
[----:B------:R-:W-:Y:S02]  /*d130*/  LOP3.LUT R152, R99, R102, RZ, 0x3c, !PT ;  /* 0x0000006663987212 */ /* 0x000fe400078e3cff */
[----:B------:R-:W-:Y:S02]  /*d140*/  SHF.R.U64 R103, R103, 0x3, RZ ;  /* 0x0000000367677819 */ /* 0x000fe400000012ff */
[----:B------:R-:W-:Y:S02]  /*d150*/  IADD3 R99, P3, R158, 0x1000, RZ ;  /* 0x000010009e637810 */ /* 0x000fe40007f7e0ff */
[----:B------:R-:W-:Y:S02]  /*d160*/  SHF.R.U64 R17, R17, 0x3, RZ ;  /* 0x0000000311117819 */ /* 0x000fe400000012ff */
[----:B------:R-:W-:Y:S02]  /*d170*/  SHF.R.U64 R12, R12, 0x3, RZ ;  /* 0x000000030c0c7819 */ /* 0x000fe400000012ff */
[----:B------:R-:W-:Y:S01]  /*d180*/  LOP3.LUT R126, R126, R127, RZ, 0x3c, !PT ;  /* 0x0000007f7e7e7212 */ /* 0x000fe200078e3cff */
[----:B------:R-:W-:Y:S01]  /*d190*/  IMAD.X R127, RZ, RZ, R159, P2 ;  /* 0x000000ffff7f7224 */ /* 0x000fe200010e069f */
[----:B------:R-:W-:-:S02]  /*d1a0*/  LOP3.LUT R156, R103, R20, RZ, 0x3c, !PT ;  /* 0x00000014679c7212 */ /* 0x000fc400078e3cff */
[----:B-1----:R-:W-:Y:S02]  /*d1b0*/  ISETP.NE.AND P2, PT, R198, 0x1, PT ;  /* 0x00000001c600780c */ /* 0x002fe40003f45270 */
[----:B------:R-:W-:Y:S01]  /*d1c0*/  LOP3.LUT R20, R17, R98, RZ, 0x3c, !PT ;  /* 0x0000006211147212 */ /* 0x000fe200078e3cff */
[----:B------:R-:W-:Y:S01]  /*d1d0*/  IMAD.X R17, RZ, RZ, R159, P3 ;  /* 0x000000ffff117224 */ /* 0x000fe200018e069f */
[----:B------:R-:W-:Y:S02]  /*d1e0*/  LOP3.LUT R12, R12, R113, RZ, 0x3c, !PT ;  /* 0x000000710c0c7212 */ /* 0x000fe400078e3cff */
[----:B------:R-:W-:Y:S02]  /*d1f0*/  LOP3.LUT R106, R107, 0x380, RZ, 0xc0, !PT ;  /* 0x000003806b6a7812 */ /* 0x000fe400078ec0ff */
[----:B------:R-:W-:Y:S02]  /*d200*/  LOP3.LUT R16, R99, 0x380, RZ, 0xc0, !PT ;  /* 0x0000038063107812 */ /* 0x000fe400078ec0ff */
[----:B------:R-:W-:-:S02]  /*d210*/  IADD3 R113, P3, R158, 0x8000, RZ ;  /* 0x000080009e717810 */ /* 0x000fc40007f7e0ff */
[----:B------:R-:W-:Y:S02]  /*d220*/  SHF.R.U64 R106, R106, 0x3, RZ ;  /* 0x000000036a6a7819 */ /* 0x000fe400000012ff */
[----:B------:R-:W-:Y:S02]  /*d230*/  LOP3.LUT R102, R21, 0x380, RZ, 0xc0, !PT ;  /* 0x0000038015667812 */ /* 0x000fe400078ec0ff */
[----:B------:R-:W-:Y:S02]  /*d240*/  SHF.R.U64 R16, R16, 0x3, RZ ;  /* 0x0000000310107819 */ /* 0x000fe400000012ff */
[----:B------:R-:W-:Y:S02]  /*d250*/  LOP3.LUT R112, R113, 0x380, RZ, 0xc0, !PT ;  /* 0x0000038071707812 */ /* 0x000fe400078ec0ff */
[----:B------:R-:W-:Y:S02]  /*d260*/  LOP3.LUT R146, R106, R107, RZ, 0x3c, !PT ;  /* 0x0000006b6a927212 */ /* 0x000fe400078e3cff */
[----:B------:R-:W-:-:S02]  /*d270*/  SHF.R.U64 R102, R102, 0x3, RZ ;  /* 0x0000000366667819 */ /* 0x000fc400000012ff */
[----:B------:R-:W-:Y:S02]  /*d280*/  LOP3.LUT R16, R16, R99, RZ, 0x3c, !PT ;  /* 0x0000006310107212 */ /* 0x000fe400078e3cff */
[----:B------:R-:W-:Y:S02]  /*d290*/  SHF.R.U64 R112, R112, 0x3, RZ ;  /* 0x0000000370707819 */ /* 0x000fe400000012ff */
[----:B------:R-:W-:Y:S02]  /*d2a0*/  MOV R196, R4 ;  /* 0x0000000400c47202 */ /* 0x000fe40000000f00 */
[C---:B------:R-:W-:Y:S02]  /*d2b0*/  IADD3 R99, P5, R158.reuse, 0x3000, RZ ;  /* 0x000030009e637810 */ /* 0x040fe40007fbe0ff */
[C---:B------:R-:W-:Y:S02]  /*d2c0*/  IADD3 R103, P6, R158.reuse, 0x4000, RZ ;  /* 0x000040009e677810 */ /* 0x040fe40007fde0ff */
[----:B------:R-:W-:-:S02]  /*d2d0*/  IADD3 R107, P0, R158, 0x5000, RZ ;  /* 0x000050009e6b7810 */ /* 0x000fc40007f1e0ff */
[----:B------:R-:W-:Y:S02]  /*d2e0*/  IADD3 R109, P1, R158, 0x6000, RZ ;  /* 0x000060009e6d7810 */ /* 0x000fe40007f3e0ff */
[----:B------:R-:W-:Y:S02]  /*d2f0*/  F2FP.F16.F32.PACK_AB R5, R35, R34 ;  /* 0x000000222305723e */ /* 0x000fe400000000ff */
[----:B------:R-:W0:Y:S01]  /*d300*/  @P2 LDC R34, c[0x0][0xbec] ;  /* 0x0002fb00ff222b82 */ /* 0x000e220000000800 */
[----:B------:R-:W-:Y:S01]  /*d310*/  LOP3.LUT R130, R102, R21, RZ, 0x3c, !PT ;  /* 0x0000001566827212 */ /* 0x000fe200078e3cff */
[--C-:B------:R-:W-:Y:S01]  /*d320*/  IMAD.X R21, RZ, RZ, R159.reuse, P4 ;  /* 0x000000ffff157224 */ /* 0x100fe200020e069f */
[----:B------:R-:W-:Y:S01]  /*d330*/  LOP3.LUT R112, R112, R113, RZ, 0x3c, !PT ;  /* 0x0000007170707212 */ /* 0x000fe200078e3cff */
[----:B------:R-:W-:Y:S01]  /*d340*/  IMAD.X R113, RZ, RZ, R159, P3 ;  /* 0x000000ffff717224 */ /* 0x000fe200018e069f */
[----:B------:R-:W-:Y:S02]  /*d350*/  LOP3.LUT R98, R99, 0x380, RZ, 0xc0, !PT ;  /* 0x0000038063627812 */ /* 0x000fe400078ec0ff */
[----:B------:R-:W-:Y:S01]  /*d360*/  LOP3.LUT R102, R103, 0x380, RZ, 0xc0, !PT ;  /* 0x0000038067667812 */ /* 0x000fe200078ec0ff */
[----:B------:R-:W1:Y:S01]  /*d370*/  @P2 LDC R35, c[0x0][0xbf0] ;  /* 0x0002fc00ff232b82 */ /* 0x000e620000000800 */
[----:B------:R-:W-:-:S02]  /*d380*/  LOP3.LUT R106, R107, 0x380, RZ, 0xc0, !PT ;  /* 0x000003806b6a7812 */ /* 0x000fc400078ec0ff */
[----:B------:R-:W-:Y:S02]  /*d390*/  LOP3.LUT R108, R109, 0x380, RZ, 0xc0, !PT ;  /* 0x000003806d6c7812 */ /* 0x000fe400078ec0ff */
[----:B------:R-:W-:-:S03]  /*d3a0*/  MOV R200, R160 ;  /* 0x000000a000c87202 */ /* 0x000fc60000000f00 */
[----:B------:R-:W-:Y:S01]  /*d3b0*/  BAR.SYNC.DEFER_BLOCKING 0x1, 0x100 ;  /* 0x0044000000007b1d */ /* 0x000fe20000010000 */
[----:B------:R-:W-:Y:S02]  /*d3c0*/  LOP3.LUT R6, R119, 0x380, RZ, 0xc0, !PT ;  /* 0x0000038077067812 */ /* 0x000fe400078ec0ff */
[----:B------:R-:W-:Y:S02]  /*d3d0*/  LOP3.LUT R8, R117, 0x380, RZ, 0xc0, !PT ;  /* 0x0000038075087812 */ /* 0x000fe400078ec0ff */
[----:B------:R-:W-:Y:S02]  /*d3e0*/  LOP3.LUT R10, R115, 0x380, RZ, 0xc0, !PT ;  /* 0x00000380730a7812 */ /* 0x000fe400078ec0ff */
[----:B------:R-:W-:Y:S02]  /*d3f0*/  IADD3 R161, P3, R158, 0xf000, RZ ;  /* 0x0000f0009ea17810 */ /* 0x000fe40007f7e0ff */
[----:B------:R-:W-:Y:S02]  /*d400*/  SHF.R.U64 R98, R98, 0x3, RZ ;  /* 0x0000000362627819 */ /* 0x000fe400000012ff */
[----:B------:R-:W-:Y:S01]  /*d410*/  SHF.R.U64 R102, R102, 0x3, RZ ;  /* 0x0000000366667819 */ /* 0x000fe200000012ff */
[----:B------:R-:W-:Y:S01]  /*d420*/  IMAD.X R31, RZ, RZ, R159, P3 ;  /* 0x000000ffff1f7224 */ /* 0x000fe200018e069f */
[----:B------:R-:W-:-:S02]  /*d430*/  SHF.R.U64 R106, R106, 0x3, RZ ;  /* 0x000000036a6a7819 */ /* 0x000fc400000012ff */
[----:B------:R-:W-:Y:S02]  /*d440*/  SHF.R.U64 R108, R108, 0x3, RZ ;  /* 0x000000036c6c7819 */ /* 0x000fe400000012ff */
[----:B------:R-:W-:Y:S02]  /*d450*/  SHF.R.U64 R6, R6, 0x3, RZ ;  /* 0x0000000306067819 */ /* 0x000fe400000012ff */
[----:B------:R-:W-:Y:S02]  /*d460*/  SHF.R.U64 R8, R8, 0x3, RZ ;  /* 0x0000000308087819 */ /* 0x000fe400000012ff */
[----:B------:R-:W-:Y:S02]  /*d470*/  SHF.R.U64 R10, R10, 0x3, RZ ;  /* 0x000000030a0a7819 */ /* 0x000fe400000012ff */
[----:B------:R-:W-:Y:S01]  /*d480*/  LOP3.LUT R30, R161, 0x380, RZ, 0xc0, !PT ;  /* 0x00000380a11e7812 */ /* 0x000fe200078ec0ff */
[----:B------:R2:W-:Y:S01]  /*d490*/  STSM.16.M88.4 [R200], R24 ;  /* 0x00000018c8007844 */ /* 0x0005e20000000200 */
        /* <DEDUP_REMOVED lines=9> */
[----:B------:R-:W-:Y:S02]  /*d530*/  LOP3.LUT R8, R8, R117, RZ, 0x3c, !PT ;  /* 0x0000007508087212 */ /* 0x000fe400078e3cff */
[----:B------:R-:W-:Y:S02]  /*d540*/  LOP3.LUT R10, R10, R115, RZ, 0x3c, !PT ;  /* 0x000000730a0a7212 */ /* 0x000fe400078e3cff */
[----:B------:R-:W-:Y:S02]  /*d550*/  SHF.R.U64 R30, R30, 0x3, RZ ;  /* 0x000000031e1e7819 */ /* 0x000fe400000012ff */
[C---:B------:R-:W-:Y:S02]  /*d560*/  IADD3 R115, P4, R158.reuse, 0x9000, RZ ;  /* 0x000090009e737810 */ /* 0x040fe40007f9e0ff */
[C---:B------:R-:W-:Y:S02]  /*d570*/  IADD3 R117, P5, R158.reuse, 0xa000, RZ ;  /* 0x0000a0009e757810 */ /* 0x040fe40007fbe0ff */
[----:B------:R-:W-:-:S02]  /*d580*/  IADD3 R119, P6, R158, 0xb000, RZ ;  /* 0x0000b0009e777810 */ /* 0x000fc40007fde0ff */
[C---:B------:R-:W-:Y:S02]  /*d590*/  IADD3 R121, P0, R158.reuse, 0xc000, RZ ;  /* 0x0000c0009e797810 */ /* 0x040fe40007f1e0ff */
[----:B------:R-:W-:Y:S02]  /*d5a0*/  IADD3 R123, P1, R158, 0xd000, RZ ;  /* 0x0000d0009e7b7810 */ /* 0x000fe40007f3e0ff */
[----:B------:R-:W-:Y:S02]  /*d5b0*/  LOP3.LUT R30, R30, R161, RZ, 0x3c, !PT ;  /* 0x000000a11e1e7212 */ /* 0x000fe400078e3cff */
[----:B------:R-:W-:Y:S02]  /*d5c0*/  LOP3.LUT R114, R115, 0x380, RZ, 0xc0, !PT ;  /* 0x0000038073727812 */ /* 0x000fe400078ec0ff */
[----:B------:R-:W-:Y:S02]  /*d5d0*/  LOP3.LUT R116, R117, 0x380, RZ, 0xc0, !PT ;  /* 0x0000038075747812 */ /* 0x000fe400078ec0ff */
[----:B------:R-:W-:-:S02]  /*d5e0*/  LOP3.LUT R118, R119, 0x380, RZ, 0xc0, !PT ;  /* 0x0000038077767812 */ /* 0x000fc400078ec0ff */
[----:B------:R-:W-:Y:S02]  /*d5f0*/  LOP3.LUT R120, R121, 0x380, RZ, 0xc0, !PT ;  /* 0x0000038079787812 */ /* 0x000fe400078ec0ff */
[----:B------:R-:W-:Y:S02]  /*d600*/  LOP3.LUT R122, R123, 0x380, RZ, 0xc0, !PT ;  /* 0x000003807b7a7812 */ /* 0x000fe400078ec0ff */
[----:B------:R-:W-:Y:S02]  /*d610*/  LOP3.LUT R29, R158, 0x380, RZ, 0xc0, !PT ;  /* 0x000003809e1d7812 */ /* 0x000fe400078ec0ff */
[----:B------:R-:W-:Y:S02]  /*d620*/  MOV R161, R6 ;  /* 0x0000000600a17202 */ /* 0x000fe40000000f00 */
[----:B------:R-:W-:Y:S02]  /*d630*/  F2FP.F16.F32.PACK_AB R6, R37, R173 ;  /* 0x000000ad2506723e */ /* 0x000fe400000000ff */
[----:B------:R-:W-:-:S02]  /*d640*/  IADD3 R37, R23, UR43, RZ ;  /* 0x0000002b17257c10 */ /* 0x000fc4000fffe0ff */
[----:B------:R-:W-:Y:S02]  /*d650*/  SHF.R.U64 R114, R114, 0x3, RZ ;  /* 0x0000000372727819 */ /* 0x000fe400000012ff */
[----:B------:R-:W-:Y:S01]  /*d660*/  SHF.R.U64 R116, R116, 0x3, RZ ;  /* 0x0000000374747819 */ /* 0x000fe200000012ff */
[----:B0-----:R-:W-:Y:S01]  /*d670*/  @P2 IMAD.HI.U32 R34, R37, R34, RZ ;  /* 0x0000002225222227 */ /* 0x001fe200078e00ff */
[----:B------:R-:W-:Y:S02]  /*d680*/  SHF.R.U64 R118, R118, 0x3, RZ ;  /* 0x0000000376767819 */ /* 0x000fe400000012ff */
[----:B------:R-:W-:Y:S02]  /*d690*/  SHF.R.U64 R120, R120, 0x3, RZ ;  /* 0x0000000378787819 */ /* 0x000fe400000012ff */
[----:B------:R-:W-:Y:S02]  /*d6a0*/  SHF.R.U64 R122, R122, 0x3, RZ ;  /* 0x000000037a7a7819 */ /* 0x000fe400000012ff */
[----:B------:R-:W-:-:S02]  /*d6b0*/  SHF.R.U64 R29, R29, 0x3, RZ ;  /* 0x000000031d1d7819 */ /* 0x000fc400000012ff */
[----:B------:R-:W-:Y:S01]  /*d6c0*/  LOP3.LUT R114, R114, R115, RZ, 0x3c, !PT ;  /* 0x0000007372727212 */ /* 0x000fe200078e3cff */
[--C-:B------:R-:W-:Y:S01]  /*d6d0*/  IMAD.X R115, RZ, RZ, R159.reuse, P4 ;  /* 0x000000ffff737224 */ /* 0x100fe200020e069f */
        /* <DEDUP_REMOVED lines=9> */
[----:B------:R-:W-:Y:S01]  /*d770*/  IMAD.MOV.U32 R29, RZ, RZ, R159 ;  /* 0x000000ffff1d7224 */ /* 0x000fe200078e009f */
[----:B------:R-:W-:-:S02]  /*d780*/  MOV R160, R8 ;  /* 0x0000000800a07202 */ /* 0x000fc40000000f00 */
[----:B------:R-:W-:Y:S02]  /*d790*/  MOV R159, R10 ;  /* 0x0000000a009f7202 */ /* 0x000fe40000000f00 */
[----:B------:R-:W-:Y:S02]  /*d7a0*/  MOV R199, R14 ;  /* 0x0000000e00c77202 */ /* 0x000fe40000000f00 */
[----:B------:R-:W-:Y:S01]  /*d7b0*/  F2FP.F16.F32.PACK_AB R4, R33, R172 ;  /* 0x000000ac2104723e */ /* 0x000fe200000000ff */
[----:B------:R-:W-:Y:S01]  /*d7c0*/  IMAD.MOV.U32 R33, RZ, RZ, R37 ;  /* 0x000000ffff217224 */ /* 0x000fe200078e0025 */
[----:B------:R-:W-:Y:S02]  /*d7d0*/  F2FP.F16.F32.PACK_AB R7, R39, R38 ;  /* 0x000000262707723e */ /* 0x000fe400000000ff */
[----:B------:R-:W-:Y:S02]  /*d7e0*/  MOV R158, R12 ;  /* 0x0000000c009e7202 */ /* 0x000fe40000000f00 */
[----:B------:R-:W-:Y:S01]  /*d7f0*/  MOV R150, R150 ;  /* 0x0000009600967202 */ /* 0x000fe20000000f00 */
[----:B------:R0:W-:Y:S01]  /*d800*/  STSM.16.M88.4 [R199], R4 ;  /* 0x00000004c7007844 */ /* 0x0001e20000000200 */
[----:B------:R-:W-:-:S02]  /*d810*/  F2FP.F16.F32.PACK_AB R8, R41, R174 ;  /* 0x000000ae2908723e */ /* 0x000fc400000000ff */
[----:B------:R-:W-:Y:S02]  /*d820*/  F2FP.F16.F32.PACK_AB R9, R43, R42 ;  /* 0x0000002a2b09723e */ /* 0x000fe400000000ff */
[----:B------:R-:W-:Y:S02]  /*d830*/  F2FP.F16.F32.PACK_AB R10, R45, R175 ;  /* 0x000000af2d0a723e */ /* 0x000fe400000000ff */
[----:B------:R-:W-:Y:S02]  /*d840*/  F2FP.F16.F32.PACK_AB R11, R47, R46 ;  /* 0x0000002e2f0b723e */ /* 0x000fe400000000ff */
[----:B------:R-:W-:Y:S02]  /*d850*/  MOV R156, R156 ;  /* 0x0000009c009c7202 */ /* 0x000fe40000000f00 */
[----:B------:R-:W-:Y:S01]  /*d860*/  F2FP.F16.F32.PACK_AB R12, R49, R176 ;  /* 0x000000b0310c723e */ /* 0x000fe200000000ff */
[----:B------:R3:W-:Y:S01]  /*d870*/  STSM.16.M88.4 [R150], R8 ;  /* 0x0000000896007844 */ /* 0x0007e20000000200 */
[----:B------:R-:W-:-:S02]  /*d880*/  F2FP.F16.F32.PACK_AB R13, R51, R50 ;  /* 0x00000032330d723e */ /* 0x000fc400000000ff */
[----:B------:R-:W-:Y:S02]  /*d890*/  F2FP.F16.F32.PACK_AB R14, R53, R177 ;  /* 0x000000b1350e723e */ /* 0x000fe400000000ff */
[----:B------:R-:W-:Y:S02]  /*d8a0*/  F2FP.F16.F32.PACK_AB R15, R55, R54 ;  /* 0x00000036370f723e */ /* 0x000fe400000000ff */
[----:B-1----:R-:W-:Y:S02]  /*d8b0*/  @P2 SHF.R.U32.HI R33, RZ, R35, R34 ;  /* 0x00000023ff212219 */ /* 0x002fe40000011622 */
[----:B------:R-:W-:Y:S01]  /*d8c0*/  MOV R130, R130 ;  /* 0x0000008200827202 */ /* 0x000fe20000000f00 */
[----:B------:R1:W-:Y:S01]  /*d8d0*/  STSM.16.M88.4 [R156], R12 ;  /* 0x0000000c9c007844 */ /* 0x0003e20000000200 */
[----:B--2---:R-:W-:Y:S01]  /*d8e0*/  F2FP.F16.F32.PACK_AB R24, R57, R178 ;  /* 0x000000b23918723e */ /* 0x004fe200000000ff */
[----:B------:R-:W-:Y:S01]  /*d8f0*/  IMAD.MOV R35, RZ, RZ, -R33 ;  /* 0x000000ffff237224 */ /* 0x000fe200078e0a21 */
[----:B------:R-:W-:-:S02]  /*d900*/  F2FP.F16.F32.PACK_AB R25, R59, R58 ;  /* 0x0000003a3b19723e */ /* 0x000fc400000000ff */
[----:B------:R-:W-:Y:S01]  /*d910*/  F2FP.F16.F32.PACK_AB R26, R61, R179 ;  /* 0x000000b33d1a723e */ /* 0x000fe200000000ff */
[----:B------:R-:W-:Y:S01]  /*d920*/  IMAD R35, R198, R35, R37 ;  /* 0x00000023c6237224 */ /* 0x000fe200078e0225 */
[----:B------:R-:W-:Y:S01]  /*d930*/  F2FP.F16.F32.PACK_AB R27, R63, R62 ;  /* 0x0000003e3f1b723e */ /* 0x000fe200000000ff */
[----:B------:R-:W2:Y:S01]  /*d940*/  @P2 LDC R61, c[0x0][0xbf0] ;  /* 0x0002fc00ff3d2b82 */ /* 0x000ea20000000800 */
[----:B------:R-:W-:Y:S02]  /*d950*/  MOV R154, R154 ;  /* 0x0000009a009a7202 */ /* 0x000fe40000000f00 */
[----:B0-----:R-:W-:Y:S01]  /*d960*/  F2FP.F16.F32.PACK_AB R4, R65, R180 ;  /* 0x000000b44104723e */ /* 0x001fe200000000ff */
[----:B------:R-:W-:Y:S01]  /*d970*/  STSM.16.M88.4 [R130], R24 ;  /* 0x0000001882007844 */ /* 0x000fe20000000200 */
[----:B------:R-:W-:Y:S02]  /*d980*/  F2FP.F16.F32.PACK_AB R5, R67, R66 ;  /* 0x000000424305723e */ /* 0x000fe400000000ff */
[----:B------:R-:W-:-:S02]  /*d990*/  F2FP.F16.F32.PACK_AB R6, R69, R181 ;  /* 0x000000b54506723e */ /* 0x000fc400000000ff */
[----:B------:R-:W-:Y:S02]  /*d9a0*/  F2FP.F16.F32.PACK_AB R7, R71, R70 ;  /* 0x000000464707723e */ /* 0x000fe400000000ff */
[----:B------:R-:W-:Y:S02]  /*d9b0*/  MOV R152, R152 ;  /* 0x0000009800987202 */ /* 0x000fe40000000f00 */
[----:B---3--:R-:W-:Y:S01]  /*d9c0*/  F2FP.F16.F32.PACK_AB R8, R73, R182 ;  /* 0x000000b64908723e */ /* 0x008fe200000000ff */
[----:B------:R0:W-:Y:S01]  /*d9d0*/  STSM.16.M88.4 [R154], R4 ;  /* 0x000000049a007844 */ /* 0x0001e20000000200 */
[----:B------:R-:W-:Y:S02]  /*d9e0*/  F2FP.F16.F32.PACK_AB R9, R75, R74 ;  /* 0x0000004a4b09723e */ /* 0x000fe400000000ff */
[----:B------:R-:W-:Y:S02]  /*d9f0*/  F2FP.F16.F32.PACK_AB R10, R77, R183 ;  /* 0x000000b74d0a723e */ /* 0x000fe400000000ff */
[----:B------:R-:W-:-:S02]  /*da00*/  F2FP.F16.F32.PACK_AB R11, R79, R78 ;  /* 0x0000004e4f0b723e */ /* 0x000fc400000000ff */
[----:B------:R-:W-:Y:S02]  /*da10*/  MOV R146, R146 ;  /* 0x0000009200927202 */ /* 0x000fe40000000f00 */
[----:B-1----:R-:W-:Y:S01]  /*da20*/  F2FP.F16.F32.PACK_AB R12, R81, R184 ;  /* 0x000000b8510c723e */ /* 0x002fe200000000ff */
[----:B------:R1:W-:Y:S01]  /*da30*/  STSM.16.M88.4 [R152], R8 ;  /* 0x0000000898007844 */ /* 0x0003e20000000200 */
[----:B------:R-:W-:Y:S02]  /*da40*/  F2FP.F16.F32.PACK_AB R13, R83, R82 ;  /* 0x00000052530d723e */ /* 0x000fe400000000ff */
[----:B------:R-:W-:Y:S02]  /*da50*/  F2FP.F16.F32.PACK_AB R14, R85, R185 ;  /* 0x000000b9550e723e */ /* 0x000fe400000000ff */
[----:B------:R-:W-:Y:S02]  /*da60*/  F2FP.F16.F32.PACK_AB R15, R87, R86 ;  /* 0x00000056570f723e */ /* 0x000fe400000000ff */
[----:B0-----:R-:W-:-:S02]  /*da70*/  F2FP.F16.F32.PACK_AB R5, R18, R3 ;  /* 0x000000031205723e */ /* 0x001fc400000000ff */
[----:B------:R-:W-:Y:S01]  /*da80*/  SHF.R.S32.HI R3, RZ, 0x1f, R35 ;  /* 0x0000001fff037819 */ /* 0x000fe20000011423 */
[----:B------:R0:W-:Y:S01]  /*da90*/  STSM.16.M88.4 [R146], R12 ;  /* 0x0000000c92007844 */ /* 0x0001e20000000200 */
[----:B------:R-:W-:Y:S02]  /*daa0*/  MOV R142, R142 ;  /* 0x0000008e008e7202 */ /* 0x000fe40000000f00 */
[----:B------:R-:W-:Y:S02]  /*dab0*/  F2FP.F16.F32.PACK_AB R24, R89, R186 ;  /* 0x000000ba5918723e */ /* 0x000fe400000000ff */
[----:B------:R-:W-:Y:S01]  /*dac0*/  F2FP.F16.F32.PACK_AB R25, R91, R90 ;  /* 0x0000005a5b19723e */ /* 0x000fe200000000ff */
[----:B-1----:R-:W-:Y:S01]  /*dad0*/  IMAD.U32 R9, RZ, RZ, UR5 ;  /* 0x00000005ff097e24 */ /* 0x002fe2000f8e00ff */
[----:B------:R-:W-:Y:S01]  /*dae0*/  SHF.R.S32.HI R8, RZ, 0x1f, R33 ;  /* 0x0000001fff087819 */ /* 0x000fe20000011421 */
[----:B------:R-:W-:Y:S01]  /*daf0*/  ULDC UR5, c[0x0][0xa88] ;  /* 0x0002a20000057ab9 */ /* 0x000fe20000000800 */
[----:B------:R-:W-:-:S02]  /*db00*/  F2FP.F16.F32.PACK_AB R26, R93, R187 ;  /* 0x000000bb5d1a723e */ /* 0x000fc400000000ff */
[----:B------:R-:W-:Y:S02]  /*db10*/  F2FP.F16.F32.PACK_AB R27, R95, R94 ;  /* 0x0000005e5f1b723e */ /* 0x000fe400000000ff */
[----:B------:R-:W-:Y:S02]  /*db20*/  MOV R138, R138 ;  /* 0x0000008a008a7202 */ /* 0x000fe40000000f00 */
[----:B------:R-:W-:Y:S01]  /*db30*/  F2FP.F16.F32.PACK_AB R4, R97, R188 ;  /* 0x000000bc6104723e */ /* 0x000fe200000000ff */
[----:B0-----:R-:W-:Y:S01]  /*db40*/  VIADD R14, R211, UR43 ;  /* 0x0000002bd30e7c36 */ /* 0x001fe20008000000 */
[----:B------:R-:W-:Y:S01]  /*db50*/  IADD3 R12, P0, R33, UR6, RZ ;  /* 0x00000006210c7c10 */ /* 0x000fe2000ff1e0ff */
[----:B------:R-:W-:Y:S01]  /*db60*/  STSM.16.M88.4 [R142], R24 ;  /* 0x000000188e007844 */ /* 0x000fe20000000200 */
[----:B------:R-:W-:Y:S02]  /*db70*/  F2FP.F16.F32.PACK_AB R6, R101, R189 ;  /* 0x000000bd6506723e */ /* 0x000fe400000000ff */
[----:B------:R-:W-:Y:S01]  /*db80*/  IADD3.X R13, R8, UR7, R9, P0, !PT ;  /* 0x00000007080d7c10 */ /* 0x000fe200087fe409 */
[----:B------:R-:W-:Y:S01]  /*db90*/  ULDC.64 UR6, c[0x0][0xb88] ;  /* 0x0002e20000067ab9 */ /* 0x000fe20000000a00 */
[----:B------:R-:W-:Y:S01]  /*dba0*/  F2FP.F16.F32.PACK_AB R7, R36, R32 ;  /* 0x000000202407723e */ /* 0x000fe200000000ff */
[----:B------:R-:W-:Y:S01]  /*dbb0*/  IMAD R8, R3, UR6, RZ ;  /* 0x0000000603087c24 */ /* 0x000fe2000f8e02ff */
[----:B------:R-:W-:Y:S01]  /*dbc0*/  LOP3.LUT P0, RZ, R209, 0x3, RZ, 0xc0, !PT ;  /* 0x00000003d1ff7812 */ /* 0x000fe2000780c0ff */
[C---:B------:R-:W-:Y:S01]  /*dbd0*/  IMAD.WIDE.U32 R12, R35.reuse, UR6, R12 ;  /* 0x00000006230c7c25 */ /* 0x040fe2000f8e000c */
[----:B------:R-:W-:Y:S01]  /*dbe0*/  MOV R134, R134 ;  /* 0x0000008600867202 */ /* 0x000fe20000000f00 */
[----:B------:R0:W-:Y:S01]  /*dbf0*/  STSM.16.M88.4 [R138], R4 ;  /* 0x000000048a007844 */ /* 0x0001e20000000200 */
[----:B------:R-:W-:Y:S01]  /*dc00*/  F2FP.F16.F32.PACK_AB R9, R44, R40 ;  /* 0x000000282c09723e */ /* 0x000fe200000000ff */
[----:B------:R-:W-:Y:S01]  /*dc10*/  IMAD R35, R35, UR7, R8 ;  /* 0x0000000723237c24 */ /* 0x000fe2000f8e0208 */
[----:B------:R-:W-:Y:S01]  /*dc20*/  ULDC.64 UR6, c[0x0][0xb50] ;  /* 0x0002d40000067ab9 */ /* 0x000fe20000000a00 */
[----:B------:R-:W-:Y:S01]  /*dc30*/  IMAD R3, R198, UR5, RZ ;  /* 0x00000005c6037c24 */ /* 0x000fe2000f8e02ff */
[----:B------:R-:W-:-:S02]  /*dc40*/  F2FP.F16.F32.PACK_AB R8, R105, R190 ;  /* 0x000000be6908723e */ /* 0x000fc400000000ff */
[----:B------:R-:W-:Y:S02]  /*dc50*/  F2FP.F16.F32.PACK_AB R10, R167, R191 ;  /* 0x000000bfa70a723e */ /* 0x000fe400000000ff */
[----:B------:R-:W-:Y:S02]  /*dc60*/  F2FP.F16.F32.PACK_AB R11, R52, R48 ;  /* 0x00000030340b723e */ /* 0x000fe400000000ff */
[----:B------:R-:W-:Y:S02]  /*dc70*/  LEA R18, P3, R12, UR6, 0x2 ;  /* 0x000000060c127c11 */ /* 0x000fe4000f8610ff */
[----:B------:R-:W-:Y:S01]  /*dc80*/  ISETP.GE.OR P1, PT, R14, R3, P0 ;  /* 0x000000030e00720c */ /* 0x000fe20000726670 */
[----:B------:R1:W-:Y:S01]  /*dc90*/  STSM.16.M88.4 [R134], R8 ;  /* 0x0000000886007844 */ /* 0x0003e20000000200 */
[----:B------:R-:W-:Y:S01]  /*dca0*/  F2FP.F16.F32.PACK_AB R15, R100, R96 ;  /* 0x00000060640f723e */ /* 0x000fe200000000ff */
[----:B0-----:R-:W-:Y:S01]  /*dcb0*/  VIADD R4, R14, 0x8 ;  /* 0x000000080e047836 */ /* 0x001fe20000000000 */
[----:B------:R-:W-:Y:S01]  /*dcc0*/  F2FP.F16.F32.PACK_AB R6, R170, R193 ;  /* 0x000000c1aa06723e */ /* 0x000fe200000000ff */
[----:B------:R-:W-:Y:S01]  /*dcd0*/  IMAD.IADD R5, R13, 0x1, R35 ;  /* 0x000000010d057824 */ /* 0x000fe200078e0223 */
[----:B------:R-:W-:Y:S01]  /*dce0*/  F2FP.F16.F32.PACK_AB R7, R68, R64 ;  /* 0x000000404407723e */ /* 0x000fe200000000ff */
[----:B------:R-:W-:Y:S01]  /*dcf0*/  SHFL.IDX PT, R40, R18, RZ, 0x1c1f ;  /* 0x001c1fff12287589 */ /* 0x000fe200000e0000 */
[----:B------:R-:W-:-:S02]  /*dd00*/  ISETP.GE.OR P0, PT, R4, R3, P0 ;  /* 0x000000030400720c */ /* 0x000fc40000706670 */
[----:B------:R-:W-:Y:S01]  /*dd10*/  LEA.HI.X R24, R12, UR7, R5, 0x2, P3 ;  /* 0x000000070c187c11 */ /* 0x000fe200098f1405 */
[----:B------:R-:W-:Y:S01]  /*dd20*/  SHFL.IDX PT, R42, R18, 0x1, 0x1c1f ;  /* 0x003c1f00122a7f89 */ /* 0x000fe200000e0000 */
[----:B------:R-:W-:Y:S02]  /*dd30*/  F2FP.F16.F32.PACK_AB R4, R169, R192 ;  /* 0x000000c0a904723e */ /* 0x000fe400000000ff */
[----:B------:R-:W-:Y:S01]  /*dd40*/  F2FP.F16.F32.PACK_AB R5, R60, R56 ;  /* 0x000000383c05723e */ /* 0x000fe200000000ff */
[----:B------:R-:W0:Y:S01]  /*dd50*/  SHFL.IDX PT, R41, R24, RZ, 0x1c1f ;  /* 0x001c1fff18297589 */ /* 0x000e2200000e0000 */
[----:B------:R-:W-:Y:S02]  /*dd60*/  F2FP.F16.F32.PACK_AB R12, R129, R195 ;  /* 0x000000c3810c723e */ /* 0x000fe400000000ff */
[----:B-1----:R-:W-:Y:S01]  /*dd70*/  F2FP.F16.F32.PACK_AB R8, R171, R194 ;  /* 0x000000c2ab08723e */ /* 0x002fe200000000ff */
[----:B------:R-:W-:Y:S01]  /*dd80*/  STSM.16.M88.4 [R158], R4 ;  /* 0x000000049e007844 */ /* 0x000fe20000000200 */
[----:B------:R-:W-:-:S02]  /*dd90*/  F2FP.F16.F32.PACK_AB R9, R76, R72 ;  /* 0x000000484c09723e */ /* 0x000fc400000000ff */
[----:B------:R-:W-:Y:S01]  /*dda0*/  F2FP.F16.F32.PACK_AB R10, R125, R124 ;  /* 0x0000007c7d0a723e */ /* 0x000fe200000000ff */
[----:B------:R-:W1:Y:S01]  /*ddb0*/  SHFL.IDX PT, R43, R24, 0x1, 0x1c1f ;  /* 0x003c1f00182b7f89 */ /* 0x000e6200000e0000 */
[----:B------:R-:W-:Y:S02]  /*ddc0*/  F2FP.F16.F32.PACK_AB R11, R84, R80 ;  /* 0x00000050540b723e */ /* 0x000fe400000000ff */
[----:B------:R-:W-:Y:S02]  /*ddd0*/  F2FP.F16.F32.PACK_AB R13, R92, R88 ;  /* 0x000000585c0d723e */ /* 0x000fe400000000ff */
[----:B------:R-:W-:Y:S01]  /*dde0*/  F2FP.F16.F32.PACK_AB R14, R133, R132 ;  /* 0x00000084850e723e */ /* 0x000fe200000000ff */
[----:B------:R-:W-:Y:S01]  /*ddf0*/  STSM.16.M88.4 [R159], R8 ;  /* 0x000000089f007844 */ /* 0x000fe20000000200 */
[----:B------:R-:W-:Y:S02]  /*de00*/  F2FP.F16.F32.PACK_AB R138, R141, R140 ;  /* 0x0000008c8d8a723e */ /* 0x000fe400000000ff */
[----:B------:R-:W-:Y:S01]  /*de10*/  F2FP.F16.F32.PACK_AB R139, R163, R162 ;  /* 0x000000a2a38b723e */ /* 0x000fe200000000ff */
[----:B------:R-:W-:Y:S01]  /*de20*/  STSM.16.M88.4 [R160], R12 ;  /* 0x0000000ca0007844 */ /* 0x000fe20000000200 */
[----:B------:R-:W-:-:S02]  /*de30*/  F2FP.F16.F32.PACK_AB R146, R149, R148 ;  /* 0x000000949592723e */ /* 0x000fc400000000ff */
[----:B------:R-:W-:Y:S01]  /*de40*/  F2FP.F16.F32.PACK_AB R147, R168, R166 ;  /* 0x000000a6a893723e */ /* 0x000fe200000000ff */
[----:B------:R-:W-:Y:S04]  /*de50*/  STSM.16.M88.4 [R161], R136 ;  /* 0x00000088a1007844 */ /* 0x000fe80000000200 */
[----:B------:R-:W-:Y:S01]  /*de60*/  STSM.16.M88.4 [R196], R144 ;  /* 0x00000090c4007844 */ /* 0x000fe20000000200 */
[----:B------:R-:W-:Y:S01]  /*de70*/  BAR.SYNC.DEFER_BLOCKING 0x1, 0x100 ;  /* 0x0044000000007b1d */ /* 0x000fe20000010000 */
[----:B------:R-:W-:-:S05]  /*de80*/  UIMAD UR5, UR10, UR8, URZ ;  /* 0x000000080a0572a4 */ /* 0x000fca000f8e023f */
[----:B0-----:R0:W-:Y:S04]  /*de90*/  @!P1 ST.E desc[UR36][R40.64], R0 ;  /* 0x0000000028009985 */ /* 0x0011e8000c101924 */
[----:B-1----:R1:W-:Y:S04]  /*dea0*/  @!P0 ST.E desc[UR36][R42.64], R2 ;  /* 0x000000022a008985 */ /* 0x0023e8000c101924 */
[----:B------:R3:W5:Y:S01]  /*deb0*/  LD.E.128 R32, desc[UR36][R16.64] ;  /* 0x0000002410207980 */ /* 0x000762000c101d00 */
[----:B0-----:R-:W-:Y:S01]  /*dec0*/  IMAD R0, R204, 0x20, R207 ;  /* 0x00000020cc007824 */ /* 0x001fe200078e02cf */
[----:B------:R-:W-:-:S02]  /*ded0*/  UIMAD.WIDE.U32 UR6, UR11, UR8, URZ ;  /* 0x000000080b0672a5 */ /* 0x000fc4000f8e003f */
[----:B------:R0:W5:Y:S01]  /*dee0*/  LD.E.128 R36, desc[UR36][R20.64] ;  /* 0x0000002414247980 */ /* 0x000162000c101d00 */
[----:B---3--:R-:W3:Y:S01]  /*def0*/  @P2 LDC R17, c[0x0][0xbec] ;  /* 0x0002fb00ff112b82 */ /* 0x008ee20000000800 */
[----:B-1----:R-:W-:Y:S01]  /*df00*/  VIADD R2, R0, UR43 ;  /* 0x0000002b00027c36 */ /* 0x002fe20008000000 */
[----:B------:R-:W-:Y:S01]  /*df10*/  UIMAD UR5, UR11, UR9, UR5 ;  /* 0x000000090b0572a4 */ /* 0x000fe2000f8e0205 */
[----:B------:R1:W5:Y:S02]  /*df20*/  LD.E.128 R24, desc[UR36][R28.64] ;  /* 0x000000241c187980 */ /* 0x000364000c101d00 */
[----:B------:R-:W-:Y:S01]  /*df30*/  ULDC.64 UR10, c[0x0][0xaf0] ;  /* 0x0002bc00000a7ab9 */ /* 0x000fe20000000a00 */
[----:B------:R-:W-:Y:S01]  /*df40*/  UIADD3 UR7, UR7, UR5, URZ ;  /* 0x0000000507077290 */ /* 0x000fe2000fffe03f */
[----:B------:R-:W5:Y:S01]  /*df50*/  LD.E.128 R96, desc[UR36][R98.64] ;  /* 0x0000002462607980 */ /* 0x000f62000c101d00 */
[----:B------:R-:W-:Y:S01]  /*df60*/  UIMAD UR8, UR12, UR10, URZ ;  /* 0x0000000a0c0872a4 */ /* 0x000fe2000f8e023f */
[----:B0-----:R-:W-:Y:S01]  /*df70*/  IMAD.MOV.U32 R21, RZ, RZ, R2 ;  /* 0x000000ffff157224 */ /* 0x001fe200078e0002 */
[----:B------:R-:W-:Y:S01]  /*df80*/  UIMAD.WIDE.U32 UR6, UR13, UR10, UR6 ;  /* 0x0000000a0d0672a5 */ /* 0x000fe2000f8e0006 */
[----:B------:R-:W5:Y:S01]  /*df90*/  LD.E.128 R100, desc[UR36][R102.64] ;  /* 0x0000002466647980 */ /* 0x000f62000c101d00 */
[----:B------:R-:W-:-:S03]  /*dfa0*/  UIMAD UR5, UR13, UR11, UR8 ;  /* 0x0000000b0d0572a4 */ /* 0x000fc6000f8e0208 */
[----:B------:R-:W-:Y:S01]  /*dfb0*/  ULDC.64 UR8, c[0x0][0xae0] ;  /* 0x0002b80000087ab9 */ /* 0x000fe20000000a00 */
[----:B------:R-:W5:Y:S04]  /*dfc0*/  LD.E.128 R104, desc[UR36][R106.64] ;  /* 0x000000246a687980 */ /* 0x000f68000c101d00 */
[----:B------:R1:W5:Y:S01]  /*dfd0*/  LD.E.128 R4, desc[UR36][R108.64] ;  /* 0x000000246c047980 */ /* 0x000362000c101d00 */
[----:B---3--:R-:W-:-:S03]  /*dfe0*/  @P2 IMAD.HI.U32 R0, R2, R17, RZ ;  /* 0x0000001102002227 */ /* 0x008fc600078e00ff */
[----:B------:R1:W5:Y:S02]  /*dff0*/  LD.E.128 R8, desc[UR36][R110.64] ;  /* 0x000000246e087980 */ /* 0x000364000c101d00 */
[----:B--2---:R-:W-:Y:S01]  /*e000*/  @P2 SHF.R.U32.HI R21, RZ, R61, R0 ;  /* 0x0000003dff152219 */ /* 0x004fe20000011600 */
[----:B------:R-:W-:Y:S01]  /*e010*/  UIADD3 UR5, UR7, UR5, URZ ;  /* 0x0000000507057290 */ /* 0x000fe2000fffe03f */
[----:B------:R1:W5:Y:S02]  /*e020*/  LD.E.128 R48, desc[UR36][R112.64] ;  /* 0x0000002470307980 */ /* 0x000364000c101d00 */
[--C-:B------:R-:W-:Y:S01]  /*e030*/  SHF.R.S32.HI R0, RZ, 0x1f, R21.reuse ;  /* 0x0000001fff007819 */ /* 0x100fe20000011415 */
[----:B------:R-:W-:Y:S01]  /*e040*/  IMAD.MOV R61, RZ, RZ, -R21 ;  /* 0x000000ffff3d7224 */ /* 0x000fe200078e0a15 */
[----:B------:R1:W5:Y:S01]  /*e050*/  LD.E.128 R12, desc[UR36][R114.64] ;  /* 0x00000024720c7980 */ /* 0x000362000c101d00 */
[----:B------:R-:W-:Y:S02]  /*e060*/  IMAD.U32 R17, RZ, RZ, UR7 ;  /* 0x00000007ff117e24 */ /* 0x000fe4000f8e00ff */
[----:B------:R-:W-:Y:S01]  /*e070*/  IMAD R0, R0, UR8, RZ ;  /* 0x0000000800007c24 */ /* 0x000fe2000f8e02ff */
[----:B------:R1:W5:Y:S01]  /*e080*/  LD.E.128 R40, desc[UR36][R116.64] ;  /* 0x0000002474287980 */ /* 0x000362000c101d00 */
[----:B------:R-:W-:-:S02]  /*e090*/  IMAD R61, R198, R61, R2 ;  /* 0x0000003dc63d7224 */ /* 0x000fc400078e0202 */
[----:B------:R-:W-:Y:S01]  /*e0a0*/  IMAD.U32 R16, RZ, RZ, UR6 ;  /* 0x00000006ff107e24 */ /* 0x000fe2000f8e00ff */
[----:B------:R1:W5:Y:S01]  /*e0b0*/  LD.E.128 R44, desc[UR36][R118.64] ;  /* 0x00000024762c7980 */ /* 0x000362000c101d00 */
[----:B------:R-:W-:Y:S01]  /*e0c0*/  IMAD.U32 R17, RZ, RZ, UR5 ;  /* 0x00000005ff117e24 */ /* 0x000fe2000f8e00ff */
[----:B------:R-:W-:Y:S01]  /*e0d0*/  ULDC.64 UR6, c[0x0][0xad8] ;  /* 0x0002b60000067ab9 */ /* 0x000fe20000000a00 */
[----:B------:R-:W-:Y:S01]  /*e0e0*/  IMAD R63, R21, UR9, R0 ;  /* 0x00000009153f7c24 */ /* 0x000fe2000f8e0200 */
[----:B------:R1:W5:Y:S01]  /*e0f0*/  LD.E.128 R56, desc[UR36][R120.64] ;  /* 0x0000002478387980 */ /* 0x000362000c101d00 */
[----:B------:R-:W-:-:S03]  /*e100*/  SHF.R.S32.HI R0, RZ, 0x1f, R61 ;  /* 0x0000001fff007819 */ /* 0x000fc6000001143d */
[----:B------:R1:W5:Y:S01]  /*e110*/  LD.E.128 R52, desc[UR36][R122.64] ;  /* 0x000000247a347980 */ /* 0x000362000c101d00 */
[----:B------:R-:W-:-:S03]  /*e120*/  IMAD.WIDE.U32 R16, R21, UR8, R16 ;  /* 0x0000000815107c25 */ /* 0x000fc6000f8e0010 */
        /* <DEDUP_REMOVED lines=10> */
[----:B------:R-:W-:Y:S02]  /*e1d0*/  VIADD R64, R207, UR43 ;  /* 0x0000002bcf407c36 */ /* 0x000fe40008000000 */
[C---:B------:R-:W-:Y:S02]  /*e1e0*/  IMAD R21, R61.reuse, UR7, R2 ;  /* 0x000000073d157c24 */ /* 0x040fe4000f8e0202 */
[----:B------:R-:W-:Y:S01]  /*e1f0*/  IMAD.WIDE.U32 R16, R61, UR6, R16 ;  /* 0x000000063d107c25 */ /* 0x000fe2000f8e0010 */
[C---:B------:R-:W-:Y:S01]  /*e200*/  ISETP.GE.AND P2, PT, R64.reuse, R3, PT ;  /* 0x000000034000720c */ /* 0x040fe20003f46270 */
[----:B------:R-:W-:Y:S02]  /*e210*/  ULDC.64 UR6, c[0x0][0xa80] ;  /* 0x0002a00000067ab9 */ /* 0x000fe40000000a00 */
[----:B------:R-:W-:Y:S01]  /*e220*/  VIADD R0, R64, 0x20 ;  /* 0x0000002040007836 */ /* 0x000fe20000000000 */
[----:B------:R-:W-:Y:S01]  /*e230*/  IADD3 R17, R17, R21, RZ ;  /* 0x0000001511117210 */ /* 0x000fe20007ffe0ff */
[----:B------:R-:W-:Y:S01]  /*e240*/  VIADD R197, R197, 0x30820 ;  /* 0x00030820c5c57836 */ /* 0x000fe20000000000 */
[----:B------:R-:W-:-:S02]  /*e250*/  LEA R2, P3, R16, UR6, 0x1 ;  /* 0x0000000610027c11 */ /* 0x000fc4000f8608ff */
[-C--:B------:R-:W-:Y:S01]  /*e260*/  ISETP.GE.AND P1, PT, R0, R3.reuse, PT ;  /* 0x000000030000720c */ /* 0x080fe20003f26270 */
[----:B------:R-:W-:Y:S01]  /*e270*/  VIADD R0, R64, 0x40 ;  /* 0x0000004040007836 */ /* 0x000fe20000000000 */
[----:B------:R-:W-:Y:S02]  /*e280*/  LEA.HI.X R18, R16, UR7, R17, 0x1, P3 ;  /* 0x0000000710127c11 */ /* 0x000fe400098f0c11 */
[----:B------:R-:W-:Y:S01]  /*e290*/  PRMT R197, RZ, 0x654, R197 ;  /* 0x00000654ffc57816 */ /* 0x000fe200000000c5 */
[----:B0-----:R1:W0:Y:S01]  /*e2a0*/  SHFL.IDX PT, R62, R2, RZ, 0x181f ;  /* 0x00181fff023e7589 */ /* 0x00122200000e0000 */
[----:B------:R-:W-:Y:S01]  /*e2b0*/  ISETP.GE.AND P0, PT, R0, R3, PT ;  /* 0x000000030000720c */ /* 0x000fe20003f06270 */
[----:B------:R-:W-:Y:S01]  /*e2c0*/  BSSY B1, `(.L_x_1073) ;  /* 0x0000015000017945 */ /* 0x000fe20003800000 */
[----:B------:R1:W-:Y:S01]  /*e2d0*/  SYNCS.ARRIVE.TRANS64.RED.A1T0 RZ, [R197+URZ], RZ ;  /* 0x000000ffc5ff79a7 */ /* 0x0003e2000810043f */
[----:B------:R1:W2:Y:S02]  /*e2e0*/  SHFL.IDX PT, R0, R18, RZ, 0x181f ;  /* 0x00181fff12007589 */ /* 0x0002a400000e0000 */
[----:B------:R-:W-:Y:S08]  /*e2f0*/  @P2 BRA `(.L_x_1074) ;  /* 0x0000000000442947 */ /* 0x000ff00003800000 */
[----:B------:R-:W-:Y:S02]  /*e300*/  ULDC UR5, c[0x0][0xac8] ;  /* 0x0002b20000057ab9 */ /* 0x000fe40000000800 */
[----:B------:R-:W-:Y:S02]  /*e310*/  ISETP.GE.AND P5, PT, R22, UR5, PT ;  /* 0x0000000516007c0c */ /* 0x000fe4000bfa6270 */
[----:B------:R-:W-:Y:S02]  /*e320*/  ISETP.GE.AND P4, PT, R202, UR5, PT ;  /* 0x00000005ca007c0c */ /* 0x000fe4000bf86270 */
[----:B------:R-:W-:Y:S02]  /*e330*/  ISETP.GE.AND P3, PT, R201, UR5, PT ;  /* 0x00000005c9007c0c */ /* 0x000fe4000bf66270 */
[----:B------:R-:W-:-:S07]  /*e340*/  ISETP.GE.AND P2, PT, R203, UR5, PT ;  /* 0x00000005cb007c0c */ /* 0x000fce000bf46270 */
[----:B0-----:R-:W-:-:S04]  /*e350*/  @!P5 LEA R16, P6, R22, R62, 0x1 ;  /* 0x0000003e1610d211 */ /* 0x001fc800078c08ff */
        /* <DEDUP_REMOVED lines=11> */
.L_x_1074:
[----:B------:R-:W-:Y:S05]  /*e410*/  BSYNC B1 ;  /* 0x0000000000017941 */ /* 0x000fea0003800000 */
.L_x_1073:
[----:B--2---:R2:W4:Y:S01]  /*e420*/  SHFL.IDX PT, R0, R18, 0x1, 0x181f ;  /* 0x00381f0012007f89 */ /* 0x00452200000e0000 */
        /* <DEDUP_REMOVED lines=9> */
[----:B------:R-:W-:Y:S02]  /*e4c0*/  @!P3 LEA R20, P5, R202, R26, 0x1 ;  /* 0x0000001aca14b211 */ /* 0x000fe400078a08ff */
        /* <DEDUP_REMOVED lines=10> */
.L_x_1076:
[----:B------:R-:W-:Y:S05]  /*e570*/  BSYNC B1 ;  /* 0x0000000000017941 */ /* 0x000fea0003800000 */
.L_x_1075:
[----:B----4-:R4:W0:Y:S01]  /*e580*/  SHFL.IDX PT, R0, R18, 0x2, 0x181f ;  /* 0x00581f0012007f89 */ /* 0x01082200000e0000 */
        /* <DEDUP_REMOVED lines=20> */
.L_x_1078:
[----:B------:R-:W-:Y:S05]  /*e6d0*/  BSYNC B1 ;  /* 0x0000000000017941 */ /* 0x000fea0003800000 */
.L_x_1077:
[----:B0-----:R-:W-:Y:S01]  /*e6e0*/  VIADD R0, R64, 0x60 ;  /* 0x0000006040007836 */ /* 0x001fe20000000000 */
[----:B-12-4-:R-:W0:Y:S04]  /*e6f0*/  SHFL.IDX PT, R18, R18, 0x3, 0x181f ;  /* 0x00781f0012127f89 */ /* 0x016e2800000e0000 */
[----:B------:R-:W-:Y:S01]  /*e700*/  ISETP.GE.AND P0, PT, R0, R3, PT ;  /* 0x000000030000720c */ /* 0x000fe20003f06270 */
[----:B------:R1:W2:-:S12]  /*e710*/  SHFL.IDX PT, R12, R2, 0x3, 0x181f ;  /* 0x00781f00020c7f89 */ /* 0x00029800000e0000 */
[----:B-1----:R-:W-:Y:S05]  /*e720*/  @P0 BRA `(.L_x_1079) ;  /* 0x0000000c00380947 */ /* 0x002fea0003800000 */
        /* <DEDUP_REMOVED lines=15> */
[----:B-1----:R-:W-:-:S04]  /*e820*/  LEA R2, P0, R203, R12, 0x1 ;  /* 0x0000000ccb027211 */ /* 0x002fc800078008ff */
[----:B------:R-:W-:-:S05]  /*e830*/  LEA.HI.X R3, R203, R18, R214, 0x1, P0 ;  /* 0x00000012cb037211 */ /* 0x000fca00000f0cd6 */
[----:B------:R4:W-:Y:S01]  /*e840*/  ST.E.128 desc[UR36][R2.64], R28 ;  /* 0x0000001c02007985 */ /* 0x0009e2000c101d24 */
[----:B------:R-:W-:Y:S05]  /*e850*/  BRA `(.L_x_1079) ;  /* 0x0000000800ec7947 */ /* 0x000fea0003800000 */
.L_x_1072:
[----:B------:R-:W0:Y:S01]  /*e860*/  LDC R8, c[0x0][0xbe8] ;  /* 0x0002fa00ff087b82 */ /* 0x000e220000000800 */
[----:B------:R-:W-:Y:S01]  /*e870*/  R2UR UR6, R205 ;  /* 0x00000000cd0672ca */ /* 0x000fe200000e0000 */
[----:B------:R-:W-:Y:S01]  /*e880*/  BSSY B1, `(.L_x_1080) ;  /* 0x0000034000017945 */ /* 0x000fe20003800000 */
[----:B------:R-:W-:Y:S01]  /*e890*/  R2UR UR5, R206 ;  /* 0x00000000ce0572ca */ /* 0x000fe200000e0000 */
[----:B------:R-:W-:Y:S01]  /*e8a0*/  IMAD R6, R204, 0x20, R207 ;  /* 0x00000020cc067824 */ /* 0x000fe200078e02cf */
[----:B------:R-:W-:-:S09]  /*e8b0*/  ISETP.GE.AND P0, PT, R218, 0x80, PT ;  /* 0x00000080da00780c */ /* 0x000fd20003f06270 */
[----:B------:R-:W-:Y:S02]  /*e8c0*/  USHF.R.S32.HI UR8, URZ, 0x1f, UR6 ;  /* 0x0000001f3f087899 */ /* 0x000fe40008011406 */
[----:B------:R-:W-:Y:S01]  /*e8d0*/  USHF.R.S32.HI UR9, URZ, 0x1f, UR5 ;  /* 0x0000001f3f097899 */ /* 0x000fe20008011405 */
[----:B0-----:R-:W-:-:S13]  /*e8e0*/  ISETP.NE.AND P1, PT, R8, 0x1, PT ;  /* 0x000000010800780c */ /* 0x001fda0003f25270 */
[----:B------:R-:W0:Y:S08]  /*e8f0*/  @P1 LDC R9, c[0x0][0xbec] ;  /* 0x0002fb00ff091b82 */ /* 0x000e300000000800 */
[----:B------:R-:W1:Y:S01]  /*e900*/  @P1 LDC R11, c[0x0][0xbf0] ;  /* 0x0002fc00ff0b1b82 */ /* 0x000e620000000800 */
[----:B------:R-:W-:Y:S05]  /*e910*/  @P0 BRA `(.L_x_1081) ;  /* 0x0000000000a80947 */ /* 0x000fea0003800000 */
[----:B------:R-:W2:Y:S01]  /*e920*/  S2R R4, SR_TID.X ;  /* 0x0000000000047919 */ /* 0x000ea20000002100 */
[----:B------:R-:W3:Y:S01]  /*e930*/  LDC R3, c[0x0][0xbe8] ;  /* 0x0002fa00ff037b82 */ /* 0x000ee20000000800 */
[----:B------:R-:W-:Y:S01]  /*e940*/  IMAD.U32 R7, RZ, RZ, UR43 ;  /* 0x0000002bff077e24 */ /* 0x000fe2000f8e00ff */
[----:B------:R-:W-:Y:S02]  /*e950*/  ULDC UR5, c[0x0][0xa88] ;  /* 0x0002a20000057ab9 */ /* 0x000fe40000000800 */
[----:B---3--:R-:W-:Y:S02]  /*e960*/  IMAD R5, R3, UR5, RZ ;  /* 0x0000000503057c24 */ /* 0x008fe4000f8e02ff */
[----:B--2---:R-:W-:-:S04]  /*e970*/  IADD3 R4, R7, -0x80, R4 ;  /* 0xffffff8007047810 */ /* 0x004fc80007ffe004 */
[----:B------:R-:W-:-:S13]  /*e980*/  ISETP.GE.AND P0, PT, R4, R5, PT ;  /* 0x000000050400720c */ /* 0x000fda0003f06270 */
[----:B------:R-:W-:Y:S05]  /*e990*/  @P0 BRA `(.L_x_1081) ;  /* 0x0000000000880947 */ /* 0x000fea0003800000 */
[----:B------:R-:W-:Y:S01]  /*e9a0*/  ISETP.NE.AND P0, PT, R3, 0x1, PT ;  /* 0x000000010300780c */ /* 0x000fe20003f05270 */
[----:B------:R-:W-:Y:S01]  /*e9b0*/  ULDC.64 UR10, c[0x0][0xb90] ;  /* 0x0002e400000a7ab9 */ /* 0x000fe20000000a00 */
[----:B------:R-:W-:Y:S01]  /*e9c0*/  R2UR UR13, R205 ;  /* 0x00000000cd0d72ca */ /* 0x000fe200000e0000 */
[----:B------:R-:W-:Y:S01]  /*e9d0*/  UIMAD UR5, UR8, UR10, URZ ;  /* 0x0000000a080572a4 */ /* 0x000fe2000f8e023f */
[----:B------:R-:W-:Y:S01]  /*e9e0*/  R2UR UR12, R206 ;  /* 0x00000000ce0c72ca */ /* 0x000fe200000e0000 */
[----:B------:R-:W-:-:S08]  /*e9f0*/  IMAD.MOV.U32 R2, RZ, RZ, R4 ;  /* 0x000000ffff027224 */ /* 0x000fd000078e0004 */
[----:B------:R-:W2:Y:S02]  /*ea00*/  @P0 LDC R5, c[0x0][0xbec] ;  /* 0x0002fb00ff050b82 */ /* 0x000ea40000000800 */
[----:B------:R-:W-:Y:S02]  /*ea10*/  UIMAD.WIDE.U32 UR6, UR13, UR10, URZ ;  /* 0x0000000a0d0672a5 */ /* 0x000fe4000f8e003f */
[----:B------:R-:W-:-:S03]  /*ea20*/  UIMAD UR5, UR13, UR11, UR5 ;  /* 0x0000000b0d0572a4 */ /* 0x000fc6000f8e0205 */
[----:B------:R-:W-:Y:S01]  /*ea30*/  ULDC.64 UR10, c[0x0][0xb98] ;  /* 0x0002e600000a7ab9 */ /* 0x000fe20000000a00 */
[----:B------:R-:W3:Y:S01]  /*ea40*/  @P0 LDC R7, c[0x0][0xbf0] ;  /* 0x0002fc00ff070b82 */ /* 0x000ee20000000800 */
[----:B------:R-:W-:Y:S02]  /*ea50*/  UIADD3 UR7, UR7, UR5, URZ ;  /* 0x0000000507077290 */ /* 0x000fe4000fffe03f */
[----:B------:R-:W-:Y:S02]  /*ea60*/  UIMAD UR5, UR9, UR10, URZ ;  /* 0x0000000a090572a4 */ /* 0x000fe4000f8e023f */
[----:B------:R-:W-:Y:S02]  /*ea70*/  UIMAD.WIDE.U32 UR6, UR12, UR10, UR6 ;  /* 0x0000000a0c0672a5 */ /* 0x000fe4000f8e0006 */
[----:B------:R-:W-:-:S03]  /*ea80*/  UIMAD UR5, UR12, UR11, UR5 ;  /* 0x0000000b0c0572a4 */ /* 0x000fc6000f8e0205 */
[----:B------:R-:W-:Y:S01]  /*ea90*/  ULDC.64 UR10, c[0x0][0xb88] ;  /* 0x0002e200000a7ab9 */ /* 0x000fe20000000a00 */
[----:B--2---:R-:W-:-:S05]  /*eaa0*/  @P0 IMAD.HI.U32 R0, R4, R5, RZ ;  /* 0x0000000504000227 */ /* 0x004fca00078e00ff */
[----:B---3--:R-:W-:-:S05]  /*eab0*/  @P0 SHF.R.U32.HI R2, RZ, R7, R0 ;  /* 0x00000007ff020219 */ /* 0x008fca0000011600 */
[----:B------:R-:W-:-:S04]  /*eac0*/  IMAD.MOV R5, RZ, RZ, -R2 ;  /* 0x000000ffff057224 */ /* 0x000fc800078e0a02 */
[----:B------:R-:W-:Y:S01]  /*ead0*/  IMAD R5, R3, R5, R4 ;  /* 0x0000000503057224 */ /* 0x000fe200078e0204 */
[----:B------:R-:W-:Y:S01]  /*eae0*/  SHF.R.S32.HI R3, RZ, 0x1f, R2 ;  /* 0x0000001fff037819 */ /* 0x000fe20000011402 */
[----:B------:R-:W-:Y:S01]  /*eaf0*/  IMAD.U32 R4, RZ, RZ, UR5 ;  /* 0x00000005ff047e24 */ /* 0x000fe2000f8e00ff */
[----:B------:R-:W-:Y:S02]  /*eb00*/  IADD3 R2, P0, R2, UR6, RZ ;  /* 0x0000000602027c10 */ /* 0x000fe4000ff1e0ff */
[----:B------:R-:W-:Y:S02]  /*eb10*/  SHF.R.S32.HI R0, RZ, 0x1f, R5 ;  /* 0x0000001fff007819 */ /* 0x000fe40000011405 */
[----:B------:R-:W-:Y:S01]  /*eb20*/  IADD3.X R3, R3, UR7, R4, P0, !PT ;  /* 0x0000000703037c10 */ /* 0x000fe200087fe404 */
[----:B------:R-:W-:Y:S02]  /*eb30*/  ULDC.64 UR6, c[0x0][0xb50] ;  /* 0x0002d40000067ab9 */ /* 0x000fe40000000a00 */
[----:B------:R-:W-:-:S02]  /*eb40*/  IMAD R0, R0, UR10, RZ ;  /* 0x0000000a00007c24 */ /* 0x000fc4000f8e02ff */
[----:B------:R-:W-:-:S04]  /*eb50*/  IMAD.WIDE.U32 R2, R5, UR10, R2 ;  /* 0x0000000a05027c25 */ /* 0x000fc8000f8e0002 */
[----:B------:R-:W-:Y:S01]  /*eb60*/  IMAD R7, R5, UR11, R0 ;  /* 0x0000000b05077c24 */ /* 0x000fe2000f8e0200 */
[----:B------:R-:W-:-:S03]  /*eb70*/  LEA R4, P0, R2, UR6, 0x2 ;  /* 0x0000000602047c11 */ /* 0x000fc6000f8010ff */
[----:B------:R-:W-:-:S05]  /*eb80*/  IMAD.IADD R3, R3, 0x1, R7 ;  /* 0x0000000103037824 */ /* 0x000fca00078e0207 */
[----:B------:R-:W-:Y:S01]  /*eb90*/  LEA.HI.X R5, R2, UR7, R3, 0x2, P0 ;  /* 0x0000000702057c11 */ /* 0x000fe200080f1403 */
[----:B------:R-:W-:-:S05]  /*eba0*/  IMAD.MOV.U32 R3, RZ, RZ, -0x800000 ;  /* 0xff800000ff037424 */ /* 0x000fca00078e00ff */
[----:B------:R2:W-:Y:S02]  /*ebb0*/  STG.E desc[UR36][R4.64], R3 ;  /* 0x0000000304007986 */ /* 0x0005e4000c101924 */
.L_x_1081:
[----:B------:R-:W-:Y:S05]  /*ebc0*/  BSYNC B1 ;  /* 0x0000000000017941 */ /* 0x000fea0003800000 */
.L_x_1080:
[----:B------:R-:W-:Y:S01]  /*ebd0*/  R2UR UR13, R205 ;  /* 0x00000000cd0d72ca */ /* 0x000fe200000e0000 */
[----:B------:R-:W-:Y:S01]  /*ebe0*/  ULDC.64 UR10, c[0x0][0xae8] ;  /* 0x0002ba00000a7ab9 */ /* 0x000fe20000000a00 */
[----:B------:R-:W-:Y:S01]  /*ebf0*/  R2UR UR12, R206 ;  /* 0x00000000ce0c72ca */ /* 0x000fe200000e0000 */
[----:B------:R-:W-:Y:S01]  /*ec00*/  UIMAD UR5, UR8, UR10, URZ ;  /* 0x0000000a080572a4 */ /* 0x000fe2000f8e023f */
[----:B------:R-:W-:Y:S01]  /*ec10*/  VIADD R6, R6, UR43 ;  /* 0x0000002b06067c36 */ /* 0x000fe20008000000 */
[----:B------:R-:W-:Y:S03]  /*ec20*/  BSSY B1, `(.L_x_1082) ;  /* 0x000003c000017945 */ /* 0x000fe60003800000 */
[----:B0-----:R-:W-:-:S04]  /*ec30*/  @P1 IMAD.HI.U32 R0, R6, R9, RZ ;  /* 0x0000000906001227 */ /* 0x001fc800078e00ff */
[----:B--2---:R-:W-:Y:S01]  /*ec40*/  IMAD.MOV.U32 R5, RZ, RZ, R6 ;  /* 0x000000ffff057224 */ /* 0x004fe200078e0006 */
[----:B------:R-:W-:Y:S01]  /*ec50*/  UIMAD.WIDE.U32 UR6, UR13, UR10, URZ ;  /* 0x0000000a0d0672a5 */ /* 0x000fe2000f8e003f */
[----:B-1----:R-:W-:Y:S01]  /*ec60*/  @P1 SHF.R.U32.HI R5, RZ, R11, R0 ;  /* 0x0000000bff051219 */ /* 0x002fe20000011600 */
[----:B------:R-:W-:-:S03]  /*ec70*/  UIMAD UR5, UR13, UR11, UR5 ;  /* 0x0000000b0d0572a4 */ /* 0x000fc6000f8e0205 */
[----:B------:R-:W-:Y:S01]  /*ec80*/  ULDC.64 UR10, c[0x0][0xaf0] ;  /* 0x0002bc00000a7ab9 */ /* 0x000fe20000000a00 */
[----:B------:R-:W-:Y:S01]  /*ec90*/  UIADD3 UR7, UR7, UR5, URZ ;  /* 0x0000000507077290 */ /* 0x000fe2000fffe03f */
[--C-:B------:R-:W-:Y:S01]  /*eca0*/  SHF.R.S32.HI R0, RZ, 0x1f, R5.reuse ;  /* 0x0000001fff007819 */ /* 0x100fe20000011405 */
[----:B------:R-:W-:Y:S01]  /*ecb0*/  UIMAD UR5, UR9, UR10, URZ ;  /* 0x0000000a090572a4 */ /* 0x000fe2000f8e023f */
[----:B------:R-:W-:Y:S01]  /*ecc0*/  IMAD.MOV R7, RZ, RZ, -R5 ;  /* 0x000000ffff077224 */ /* 0x000fe200078e0a05 */
[----:B------:R-:W-:Y:S02]  /*ecd0*/  UIMAD.WIDE.U32 UR6, UR12, UR10, UR6 ;  /* 0x0000000a0c0672a5 */ /* 0x000fe4000f8e0006 */
[----:B------:R-:W-:Y:S01]  /*ece0*/  UIMAD UR5, UR12, UR11, UR5 ;  /* 0x0000000b0c0572a4 */ /* 0x000fe2000f8e0205 */
[----:B------:R-:W-:Y:S01]  /*ecf0*/  IMAD R7, R8, R7, R6 ;  /* 0x0000000708077224 */ /* 0x000fe200078e0206 */
[----:B------:R-:W-:Y:S01]  /*ed00*/  ULDC.64 UR8, c[0x0][0xae0] ;  /* 0x0002b80000087ab9 */ /* 0x000fe20000000a00 */
[----:B------:R-:W-:Y:S01]  /*ed10*/  VIADD R6, R207, UR43 ;  /* 0x0000002bcf067c36 */ /* 0x000fe20008000000 */
[----:B------:R-:W-:Y:S01]  /*ed20*/  UIADD3 UR5, UR7, UR5, URZ ;  /* 0x0000000507057290 */ /* 0x000fe2000fffe03f */
[----:B------:R-:W-:-:S02]  /*ed30*/  IMAD R0, R0, UR8, RZ ;  /* 0x0000000800007c24 */ /* 0x000fc4000f8e02ff */
[----:B------:R-:W-:Y:S02]  /*ed40*/  IMAD.U32 R3, RZ, RZ, UR7 ;  /* 0x00000007ff037e24 */ /* 0x000fe4000f8e00ff */
[----:B------:R-:W-:Y:S01]  /*ed50*/  IMAD.U32 R2, RZ, RZ, UR6 ;  /* 0x00000006ff027e24 */ /* 0x000fe2000f8e00ff */
[----:B------:R-:W-:Y:S01]  /*ed60*/  ULDC.64 UR6, c[0x0][0xad8] ;  /* 0x0002b60000067ab9 */ /* 0x000fe20000000a00 */
[----:B------:R-:W-:Y:S01]  /*ed70*/  IMAD.U32 R3, RZ, RZ, UR5 ;  /* 0x00000005ff037e24 */ /* 0x000fe2000f8e00ff */
[----:B------:R-:W-:Y:S01]  /*ed80*/  ULDC UR5, c[0x0][0xa88] ;  /* 0x0002a20000057ab9 */ /* 0x000fe20000000800 */
[C---:B------:R-:W-:Y:S01]  /*ed90*/  IMAD R9, R5.reuse, UR9, R0 ;  /* 0x0000000905097c24 */ /* 0x040fe2000f8e0200 */
[----:B------:R-:W-:Y:S01]  /*eda0*/  SHF.R.S32.HI R0, RZ, 0x1f, R7 ;  /* 0x0000001fff007819 */ /* 0x000fe20000011407 */
[----:B------:R-:W-:-:S04]  /*edb0*/  IMAD.WIDE.U32 R2, R5, UR8, R2 ;  /* 0x0000000805027c25 */ /* 0x000fc8000f8e0002 */
[----:B------:R-:W-:Y:S02]  /*edc0*/  IMAD.IADD R3, R3, 0x1, R9 ;  /* 0x0000000103037824 */ /* 0x000fe400078e0209 */
[----:B------:R-:W-:Y:S02]  /*edd0*/  IMAD R4, R0, UR6, RZ ;  /* 0x0000000600047c24 */ /* 0x000fe4000f8e02ff */
[----:B------:R-:W-:Y:S02]  /*ede0*/  IMAD R9, R8, UR5, RZ ;  /* 0x0000000508097c24 */ /* 0x000fe4000f8e02ff */
[C---:B------:R-:W-:Y:S02]  /*edf0*/  IMAD R5, R7.reuse, UR7, R4 ;  /* 0x0000000707057c24 */ /* 0x040fe4000f8e0204 */
[----:B------:R-:W-:Y:S01]  /*ee00*/  IMAD.WIDE.U32 R2, R7, UR6, R2 ;  /* 0x0000000607027c25 */ /* 0x000fe2000f8e0002 */
[----:B------:R-:W-:Y:S01]  /*ee10*/  ISETP.GE.AND P2, PT, R6, R9, PT ;  /* 0x000000090600720c */ /* 0x000fe20003f46270 */
[----:B------:R-:W-:-:S02]  /*ee20*/  ULDC.64 UR6, c[0x0][0xa80] ;  /* 0x0002a00000067ab9 */ /* 0x000fc40000000a00 */
[----:B------:R-:W-:Y:S01]  /*ee30*/  VIADD R0, R6, 0x20 ;  /* 0x0000002006007836 */ /* 0x000fe20000000000 */
[----:B------:R-:W-:Y:S02]  /*ee40*/  IADD3 R3, R3, R5, RZ ;  /* 0x0000000503037210 */ /* 0x000fe40007ffe0ff */
[----:B------:R-:W-:Y:S02]  /*ee50*/  LEA R4, P3, R2, UR6, 0x1 ;  /* 0x0000000602047c11 */ /* 0x000fe4000f8608ff */
[-C--:B------:R-:W-:Y:S01]  /*ee60*/  ISETP.GE.AND P1, PT, R0, R9.reuse, PT ;  /* 0x000000090000720c */ /* 0x080fe20003f26270 */
[----:B------:R-:W-:Y:S01]  /*ee70*/  VIADD R0, R6, 0x40 ;  /* 0x0000004006007836 */ /* 0x000fe20000000000 */
[----:B------:R-:W-:Y:S02]  /*ee80*/  LEA.HI.X R5, R2, UR7, R3, 0x1, P3 ;  /* 0x0000000702057c11 */ /* 0x000fe400098f0c03 */
[----:B------:R0:W1:Y:S02]  /*ee90*/  SHFL.IDX PT, R2, R4, RZ, 0x181f ;  /* 0x00181fff04027589 */ /* 0x00006400000e0000 */
[----:B------:R-:W-:-:S02]  /*eea0*/  ISETP.GE.AND P0, PT, R0, R9, PT ;  /* 0x000000090000720c */ /* 0x000fc40003f06270 */
        /* <DEDUP_REMOVED lines=19> */
.L_x_1083:
[----:B------:R-:W-:Y:S05]  /*efe0*/  BSYNC B1 ;  /* 0x0000000000017941 */ /* 0x000fea0003800000 */
.L_x_1082:
        /* <DEDUP_REMOVED lines=21> */
.L_x_1085:
[----:B------:R-:W-:Y:S05]  /*f140*/  BSYNC B1 ;  /* 0x0000000000017941 */ /* 0x000fea0003800000 */
.L_x_1084:
        /* <DEDUP_REMOVED lines=21> */
.L_x_1087:
[----:B------:R-:W-:Y:S05]  /*f2a0*/  BSYNC B1 ;  /* 0x0000000000017941 */ /* 0x000fea0003800000 */
.L_x_1086:
[----:B0-----:R-:W-:Y:S01]  /*f2b0*/  VIADD R0, R6, 0x60 ;  /* 0x0000006006007836 */ /* 0x001fe20000000000 */
[----:B--2-4-:R-:W0:Y:S04]  /*f2c0*/  SHFL.IDX PT, R5, R5, 0x3, 0x181f ;  /* 0x00781f0005057f89 */ /* 0x014e2800000e0000 */
[----:B------:R-:W-:Y:S01]  /*f2d0*/  ISETP.GE.AND P0, PT, R0, R9, PT ;  /* 0x000000090000720c */ /* 0x000fe20003f06270 */
[----:B-1-3--:R1:W2:-:S12]  /*f2e0*/  SHFL.IDX PT, R2, R4, 0x3, 0x181f ;  /* 0x00781f0004027f89 */ /* 0x00a29800000e0000 */
[----:B-1----:R-:W-:Y:S05]  /*f2f0*/  @P0 BRA `(.L_x_1079) ;  /* 0x0000000000440947 */ /* 0x002fea0003800000 */
[----:B------:R-:W-:Y:S02]  /*f300*/  ULDC UR5, c[0x0][0xac8] ;  /* 0x0002b20000057ab9 */ /* 0x000fe40000000800 */
[----:B------:R-:W-:Y:S02]  /*f310*/  ISETP.GE.AND P3, PT, R22, UR5, PT ;  /* 0x0000000516007c0c */ /* 0x000fe4000bf66270 */
[----:B------:R-:W-:Y:S02]  /*f320*/  ISETP.GE.AND P2, PT, R202, UR5, PT ;  /* 0x00000005ca007c0c */ /* 0x000fe4000bf46270 */
[----:B------:R-:W-:Y:S02]  /*f330*/  ISETP.GE.AND P1, PT, R201, UR5, PT ;  /* 0x00000005c9007c0c */ /* 0x000fe4000bf26270 */
[----:B------:R-:W-:-:S07]  /*f340*/  ISETP.GE.AND P0, PT, R203, UR5, PT ;  /* 0x00000005cb007c0c */ /* 0x000fce000bf06270 */
[-C--:B--2---:R-:W-:Y:S02]  /*f350*/  @!P3 LEA R6, P6, R22, R2.reuse, 0x1 ;  /* 0x000000021606b211 */ /* 0x084fe400078c08ff */
[-C--:B------:R-:W-:Y:S02]  /*f360*/  @!P2 LEA R8, P5, R202, R2.reuse, 0x1 ;  /* 0x00000002ca08a211 */ /* 0x080fe400078a08ff */
[-C--:B------:R-:W-:Y:S02]  /*f370*/  @!P1 LEA R10, P4, R201, R2.reuse, 0x1 ;  /* 0x00000002c90a9211 */ /* 0x080fe400078808ff */
[-C--:B0-----:R-:W-:Y:S02]  /*f380*/  @!P3 LEA.HI.X R7, R22, R5.reuse, R217, 0x1, P6 ;  /* 0x000000051607b211 */ /* 0x081fe400030f0cd9 */
        /* <DEDUP_REMOVED lines=8> */
.L_x_1079:
[----:B------:R-:W-:Y:S05]  /*f410*/  BSYNC B0 ;  /* 0x0000000000007941 */ /* 0x000fea0003800000 */
.L_x_1071:
[----:B------:R-:W-:Y:S02]  /*f420*/  ULDC UR5, c[0x0][0xc38] ;  /* 0x00030e0000057ab9 */ /* 0x000fe40000000800 */
[----:B------:R-:W-:-:S06]  /*f430*/  UISETP.GE.AND UP0, UPT, UR4, UR5, UPT ;  /* 0x000000050400728c */ /* 0x000fcc000bf06270 */
[----:B------:R-:W-:-:S13]  /*f440*/  PLOP3.LUT P0, PT, PT, PT, UP0, 0x80, 0x0 ;  /* 0x000000000000781c */ /* 0x000fda0003f0f008 */
[----:B------:R-:W-:Y:S05]  /*f450*/  @!P0 BRA `(.L_x_1088) ;  /* 0xffffff1800348947 */ /* 0x000fea000383ffff */
[----:B------:R-:W-:Y:S05]  /*f460*/  EXIT ;  /* 0x000000000000794d */ /* 0x000fea0003800000 */
.L_x_982:
[----:B------:R-:W-:-:S08]  /*f470*/  NOP ;  /* 0x0000000000007918 */ /* 0x000fd00000000000 */
[----:B0-----:R-:W0:-:S00]  /*f480*/  USETMAXREG.DEALLOC.CTAPOOL 0x28 ;  /* 0x00000028000079c8 */ /* 0x001e0000080e0500 */
[----:B0-----:R-:W-:-:S06]  /*f490*/  LOP3.LUT R0, R0, 0x3, RZ, 0xc0, !PT ;  /* 0x0000000300007812 */ /* 0x001fcc00078ec0ff */
[----:B------:R-:W0:Y:S01]  /*f4a0*/  S2UR UR10, SR_CTAID.X ;  /* 0x00000000000a79c3 */ /* 0x000e220000002500 */
[----:B------:R-:W-:Y:S01]  /*f4b0*/  LOP3.LUT R16, R16, 0xffff7fff, RZ, 0xc0, !PT ;  /* 0xffff7fff10107812 */ /* 0x000fe200078ec0ff */
[----:B------:R-:W-:Y:S01]  /*f4c0*/  STL [R1], RZ ;  /* 0x000000ff01007387 */ /* 0x000fe20000100800 */
[----:B------:R-:W-:Y:S02]  /*f4d0*/  IMAD.MOV.U32 R23, RZ, RZ, RZ ;  /* 0x000000ffff177224 */ /* 0x000fe400078e00ff */
[----:B------:R-:W-:Y:S01]  /*f4e0*/  IMAD.MOV.U32 R25, RZ, RZ, 0x1 ;  /* 0x00000001ff197424 */ /* 0x000fe200078e00ff */
[----:B------:R1:W2:Y:S02]  /*f4f0*/  SHFL.IDX PT, R2, R0, RZ, 0x1f ;  /* 0x00001fff00027589 */ /* 0x0002a400000e0000 */
[----:B-1----:R-:W0:Y:S01]  /*f500*/  LDC R0, c[0x0][0xc38] ;  /* 0x00030e00ff007b82 */ /* 0x002e220000000800 */
[----:B--2---:R-:W-:-:S13]  /*f510*/  ISETP.NE.AND P0, PT, R2, RZ, PT ;  /* 0x000000ff0200720c */ /* 0x004fda0003f05270 */
[----:B------:R-:W-:Y:S01]  /*f520*/  @P0 LOP3.LUT R16, R16, 0x8000, RZ, 0xfc, !PT ;  /* 0x0000800010100812 */ /* 0x000fe200078efcff */
[----:B------:R-:W-:Y:S06]  /*f530*/  @P0 BAR.ARV 0x4, 0x180 ;  /* 0x0106000000000b1d */ /* 0x000fec0000002000 */
[----:B0-----:R-:W-:-:S13]  /*f540*/  ISETP.LE.AND P0, PT, R0, UR10, PT ;  /* 0x0000000a00007c0c */ /* 0x001fda000bf03270 */
[----:B------:R-:W-:Y:S05]  /*f550*/  @P0 BRA `(.L_x_1089) ;  /* 0x0000003c00e40947 */ /* 0x000fea0003800000 */
[----:B------:R-:W2:Y:S01]  /*f560*/  LDL R3, [R1+0x4] ;  /* 0x0000040001037983 */ /* 0x000ea20000100800 */
[C---:B------:R-:W-:Y:S01]  /*f570*/  IMAD.SHL.U32 R30, R5.reuse, 0x8, RZ ;  /* 0x00000008051e7824 */ /* 0x040fe200078e00ff */
[----:B------:R-:W-:Y:S01]  /*f580*/  ULDC.64 UR6, c[0x0][0x2f0] ;  /* 0x0000bc0000067ab9 */ /* 0x000fe20000000a00 */
[----:B------:R-:W-:Y:S01]  /*f590*/  ULDC UR9, c[0x0][0x2b8] ;  /* 0x0000ae0000097ab9 */ /* 0x000fe20000000800 */
[----:B------:R-:W-:Y:S01]  /*f5a0*/  LOP3.LUT R16, R16, 0xfffffff7, RZ, 0xc0, !PT ;  /* 0xfffffff710107812 */ /* 0x000fe200078ec0ff */
[----:B------:R-:W0:Y:S01]  /*f5b0*/  S2UR UR8, SR_CgaCtaId ;  /* 0x00000000000879c3 */ /* 0x000e220000008800 */
[C---:B------:R-:W-:Y:S01]  /*f5c0*/  LOP3.LUT R0, R30.reuse, 0x1f8, RZ, 0xc0, !PT ;  /* 0x000001f81e007812 */ /* 0x040fe200078ec0ff */
[----:B------:R-:W-:Y:S01]  /*f5d0*/  ULDC.64 UR4, c[0x0][0x418] ;  /* 0x0001060000047ab9 */ /* 0x000fe20000000a00 */
[----:B------:R-:W-:Y:S01]  /*f5e0*/  LOP3.LUT R37, R30, 0x38, RZ, 0xc0, !PT ;  /* 0x000000381e257812 */ /* 0x000fe200078ec0ff */
[----:B------:R-:W-:Y:S01]  /*f5f0*/  UISETP.NE.U32.AND UP0, UPT, UR4, URZ, UPT ;  /* 0x0000003f0400728c */ /* 0x000fe2000bf05070 */
[----:B------:R-:W-:Y:S01]  /*f600*/  LOP3.LUT R2, R5, 0x7f, RZ, 0xc0, !PT ;  /* 0x0000007f05027812 */ /* 0x000fe200078ec0ff */
[----:B------:R1:W-:Y:S01]  /*f610*/  STL [R1], RZ ;  /* 0x000000ff01007387 */ /* 0x0003e20000100800 */
[----:B------:R-:W-:Y:S01]  /*f620*/  ULDC UR4, c[0x0][0x424] ;  /* 0x0001090000047ab9 */ /* 0x000fe20000000800 */
[----:B------:R-:W-:Y:S01]  /*f630*/  UISETP.NE.AND.EX UP0, UPT, UR5, URZ, UPT, UP0 ;  /* 0x0000003f0500728c */ /* 0x000fe2000bf05300 */
[----:B------:R-:W-:Y:S01]  /*f640*/  SHF.R.U32.HI R36, RZ, 0x3, R2 ;  /* 0x00000003ff247819 */ /* 0x000fe20000011602 */
[----:B------:R-:W-:Y:S01]  /*f650*/  ULDC UR40, c[0x0][0x288] ;  /* 0x0000a20000287ab9 */ /* 0x000fe20000000800 */
[----:B------:R-:W-:Y:S01]  /*f660*/  UMOV UR5, 0x400 ;  /* 0x0000040000057882 */ /* 0x000fe20000000000 */
[----:B------:R-:W-:Y:S01]  /*f670*/  USEL UR4, UR4, 0x1, UP0 ;  /* 0x0000000104047887 */ /* 0x000fe20008000000 */
[----:B------:R-:W-:Y:S01]  /*f680*/  IMAD.U32 R34, RZ, RZ, UR10 ;  /* 0x0000000aff227e24 */ /* 0x000fe2000f8e00ff */
[----:B------:R-:W-:Y:S01]  /*f690*/  ULDC UR39, c[0x0][0x448] ;  /* 0x0001120000277ab9 */ /* 0x000fe20000000800 */
[----:B------:R-:W-:Y:S01]  /*f6a0*/  IMAD.MOV.U32 R25, RZ, RZ, 0x1 ;  /* 0x00000001ff197424 */ /* 0x000fe200078e00ff */
[----:B------:R-:W-:Y:S01]  /*f6b0*/  UIMAD UR38, UR4, UR6, URZ ;  /* 0x00000006042672a4 */ /* 0x000fe2000f8e023f */
[----:B------:R-:W-:Y:S01]  /*f6c0*/  IMAD.MOV.U32 R23, RZ, RZ, RZ ;  /* 0x000000ffff177224 */ /* 0x000fe200078e00ff */
[----:B------:R-:W-:-:S02]  /*f6d0*/  UIMAD UR39, UR39, UR40, URZ ;  /* 0x00000028272772a4 */ /* 0x000fc4000f8e023f */
[----:B------:R-:W-:Y:S02]  /*f6e0*/  UIADD3 UR4, UR38, 0x3f, URZ ;  /* 0x0000003f26047890 */ /* 0x000fe4000fffe03f */
[----:B------:R-:W-:Y:S02]  /*f6f0*/  UIADD3 UR49, UR38, 0x1, -UR40 ;  /* 0x0000000126317890 */ /* 0x000fe4000fffe828 */
[----:B0-----:R-:W-:Y:S02]  /*f700*/  ULEA UR8, UR8, UR5, 0x18 ;  /* 0x0000000508087291 */ /* 0x001fe4000f8ec03f */
[----:B------:R-:W-:Y:S01]  /*f710*/  USHF.R.S32.HI UR5, URZ, 0x1f, UR4 ;  /* 0x0000001f3f057899 */ /* 0x000fe20008011404 */
[----:B------:R-:W-:Y:S01]  /*f720*/  ULDC UR47, c[0x0][0xc] ;  /* 0x00000300002f7ab9 */ /* 0x000fe20000000800 */
[----:B------:R-:W-:Y:S02]  /*f730*/  UIADD3 UR40, UR38, -UR40, URZ ;  /* 0x8000002826287290 */ /* 0x000fe4000fffe03f */
[----:B------:R-:W-:Y:S01]  /*f740*/  IMAD.U32 R17, RZ, RZ, UR8 ;  /* 0x00000008ff117e24 */ /* 0x000fe2000f8e00ff */
[----:B------:R-:W-:-:S04]  /*f750*/  ULEA.HI UR5, UR5, UR4, URZ, 0x6 ;  /* 0x0000000405057291 */ /* 0x000fc8000f8f303f */
[----:B------:R-:W-:Y:S01]  /*f760*/  USHF.R.S32.HI UR41, URZ, 0x6, UR5 ;  /* 0x000000063f297899 */ /* 0x000fe20008011405 */
[----:B--2---:R-:W-:Y:S02]  /*f770*/  R2UR UR11, R3 ;  /* 0x00000000030b72ca */ /* 0x004fe400000e0000 */
[----:B------:R-:W-:Y:S02]  /*f780*/  LOP3.LUT R3, R0, 0x38, R5, 0x78, !PT ;  /* 0x0000003800037812 */ /* 0x000fe400078e7805 */
[----:B------:R-:W-:Y:S02]  /*f790*/  LOP3.LUT R0, R37, 0x40, RZ, 0xfc, !PT ;  /* 0x0000004025007812 */ /* 0x000fe400078efcff */
[----:B------:R-:W-:Y:S01]  /*f7a0*/  LOP3.LUT R30, R3, 0x200, R30, 0xf8, !PT ;  /* 0x00000200031e7812 */ /* 0x000fe200078ef81e */
[----:B------:R-:W-:Y:S01]  /*f7b0*/  IMAD.SHL.U32 R3, R5, 0x10, RZ ;  /* 0x0000001005037824 */ /* 0x000fe200078e00ff */
[C---:B------:R-:W-:Y:S02]  /*f7c0*/  ISETP.GE.AND P2, PT, R0.reuse, UR7, PT ;  /* 0x0000000700007c0c */ /* 0x040fe4000bf46270 */
[----:B------:R-:W-:Y:S01]  /*f7d0*/  ISETP.GE.AND P1, PT, R0, UR9, PT ;  /* 0x0000000900007c0c */ /* 0x000fe2000bf26270 */
[----:B------:R-:W-:Y:S01]  /*f7e0*/  IMAD R31, R30, 0x2, R17 ;  /* 0x000000021e1f7824 */ /* 0x000fe200078e0211 */
[----:B------:R-:W-:Y:S01]  /*f7f0*/  ISETP.GE.AND P0, PT, R0, UR7, PT ;  /* 0x0000000700007c0c */ /* 0x000fe2000bf06270 */
[----:B------:R-:W-:Y:S01]  /*f800*/  ULOP3.LUT UR48, UR11, 0x2, URZ, 0xfc, !UPT ;  /* 0x000000020b307892 */ /* 0x000fe2000f8efc3f */
[----:B------:R-:W-:-:S07]  /*f810*/  LOP3.LUT R0, R37, 0x80, RZ, 0xfc, !PT ;  /* 0x0000008025007812 */ /* 0x000fce00078efcff */
[----:B------:R-:W-:Y:S02]  /*f820*/  @P2 LOP3.LUT R16, R16, 0x8, RZ, 0xfc, !PT ;  /* 0x0000000810102812 */ /* 0x000fe400078efcff */
[----:B------:R-:W-:Y:S02]  /*f830*/  ISETP.GE.AND P2, PT, R0, UR7, PT ;  /* 0x0000000700007c0c */ /* 0x000fe4000bf46270 */
[----:B------:R-:W-:-:S04]  /*f840*/  LOP3.LUT R16, R16, 0xffffdfff, RZ, 0xc0, !PT ;  /* 0xffffdfff10107812 */ /* 0x000fc800078ec0ff */
[----:B------:R-:W-:Y:S02]  /*f850*/  @P1 LOP3.LUT R16, R16, 0x2000, RZ, 0xfc, !PT ;  /* 0x0000200010101812 */ /* 0x000fe400078efcff */
[----:B------:R-:W-:Y:S02]  /*f860*/  ISETP.GE.AND P1, PT, R0, UR9, PT ;  /* 0x0000000900007c0c */ /* 0x000fe4000bf26270 */
[----:B------:R-:W-:-:S04]  /*f870*/  LOP3.LUT R16, R16, 0xffffff7f, RZ, 0xc0, !PT ;  /* 0xffffff7f10107812 */ /* 0x000fc800078ec0ff */
[----:B------:R-:W-:Y:S02]  /*f880*/  @P0 LOP3.LUT R16, R16, 0x80, RZ, 0xfc, !PT ;  /* 0x0000008010100812 */ /* 0x000fe400078efcff */
[----:B------:R-:W-:Y:S02]  /*f890*/  ISETP.GE.AND P0, PT, R0, UR7, PT ;  /* 0x0000000700007c0c */ /* 0x000fe4000bf06270 */
[----:B------:R-:W-:Y:S02]  /*f8a0*/  LOP3.LUT R16, R16, 0xfffffffb, RZ, 0xc0, !PT ;  /* 0xfffffffb10107812 */ /* 0x000fe400078ec0ff */
[----:B------:R-:W-:Y:S02]  /*f8b0*/  LOP3.LUT R0, R36, 0x70, R3, 0xf8, !PT ;  /* 0x0000007024007812 */ /* 0x000fe400078ef803 */
[----:B------:R-:W-:Y:S02]  /*f8c0*/  @P2 LOP3.LUT R16, R16, 0x4, RZ, 0xfc, !PT ;  /* 0x0000000410102812 */ /* 0x000fe400078efcff */
[----:B------:R-:W-:-:S02]  /*f8d0*/  LOP3.LUT R0, R37, 0xc0, RZ, 0xfc, !PT ;  /* 0x000000c025007812 */ /* 0x000fc400078efcff */
[----:B------:R-:W-:Y:S02]  /*f8e0*/  LOP3.LUT R16, R16, 0xffffefff, RZ, 0xc0, !PT ;  /* 0xffffefff10107812 */ /* 0x000fe400078ec0ff */
[----:B------:R-:W-:Y:S02]  /*f8f0*/  ISETP.GE.AND P2, PT, R37, UR7, PT ;  /* 0x0000000725007c0c */ /* 0x000fe4000bf46270 */
[----:B------:R-:W-:Y:S02]  /*f900*/  @P1 LOP3.LUT R16, R16, 0x1000, RZ, 0xfc, !PT ;  /* 0x0000100010101812 */ /* 0x000fe400078efcff */
[----:B------:R-:W-:Y:S02]  /*f910*/  ISETP.GE.AND P1, PT, R0, UR9, PT ;  /* 0x0000000900007c0c */ /* 0x000fe4000bf26270 */
[----:B------:R-:W-:-:S04]  /*f920*/  LOP3.LUT R16, R16, 0xffffffbf, RZ, 0xc0, !PT ;  /* 0xffffffbf10107812 */ /* 0x000fc800078ec0ff */
[----:B------:R-:W-:Y:S02]  /*f930*/  @P0 LOP3.LUT R16, R16, 0x40, RZ, 0xfc, !PT ;  /* 0x0000004010100812 */ /* 0x000fe400078efcff */
[----:B------:R-:W-:Y:S02]  /*f940*/  ISETP.GE.AND P0, PT, R0, UR7, PT ;  /* 0x0000000700007c0c */ /* 0x000fe4000bf06270 */
[----:B------:R-:W-:-:S11]  /*f950*/  LOP3.LUT R16, R16, 0xfffffffd, RZ, 0xc0, !PT ;  /* 0xfffffffd10107812 */ /* 0x000fd600078ec0ff */
        /* <DEDUP_REMOVED lines=13> */
[----:B-1----:R-:W-:-:S07]  /*fa30*/  @P0 LOP3.LUT R16, R16, 0x4000, RZ, 0xfc, !PT ;  /* 0x0000400010100812 */ /* 0x002fce00078efcff */
.L_x_1144:
[----:B------:R-:W-:Y:S01]  /*fa40*/  ULDC UR7, c[0x0][0xc60] ;  /* 0x0003180000077ab9 */ /* 0x000fe20000000800 */
[C---:B------:R-:W-:Y:S01]  /*fa50*/  R2UR UR42, R34.reuse ;  /* 0x00000000222a72ca */ /* 0x040fe200000e0000 */
[----:B------:R-:W-:Y:S01]  /*fa60*/  UISETP.NE.AND UP0, UPT, UR7, 0x1, UPT ;  /* 0x000000010700788c */ /* 0x000fe2000bf05270 */
[----:B------:R-:W-:-:S10]  /*fa70*/  R2UR UR6, R34 ;  /* 0x00000000220672ca */ /* 0x000fd400000e0000 */
        /* <DEDUP_REMOVED lines=9> */
[----:B0----5:R-:W-:Y:S05]  /*fb10*/  @P0 BRA `(.L_x_1090) ;  /* 0x0000000000200947 */ /* 0x021fea0003800000 */
        /* <DEDUP_REMOVED lines=8> */
.L_x_1090:
[----:B------:R-:W-:Y:S01]  /*fba0*/  ULDC UR8, c[0x0][0xc54] ;  /* 0x0003150000087ab9 */ /* 0x000fe20000000800 */
[----:B------:R-:W-:Y:S01]  /*fbb0*/  UMOV UR6, UR7 ;  /* 0x0000000700067c82 */ /* 0x000fe20008000000 */
[----:B------:R-:W-:-:S11]  /*fbc0*/  UISETP.NE.AND UP0, UPT, UR8, 0x1, UPT ;  /* 0x000000010800788c */ /* 0x000fd6000bf05270 */
[----:B------:R-:W-:Y:S02]  /*fbd0*/  @UP0 ULDC.64 UR10, c[0x0][0xc58] ;  /* 0x00031600000a0ab9 */ /* 0x000fe40000000a00 */
[----:B------:R-:W-:-:S04]  /*fbe0*/  UIMAD.WIDE.U32 UR4, UR7, UR10, URZ ;  /* 0x0000000a070472a5 */ /* 0x000fc8000f8e003f */
[----:B------:R-:W-:-:S04]  /*fbf0*/  @UP0 USHF.R.U32.HI UR6, URZ, UR11, UR5 ;  /* 0x0000000b3f060299 */ /* 0x000fc80008011605 */
[----:B------:R-:W-:-:S12]  /*fc00*/  UIMAD UR4, UR6, UR8, URZ ;  /* 0x00000008060472a4 */ /* 0x000fd8000f8e023f */
.L_x_1091:
[----:B------:R-:W-:Y:S01]  /*fc10*/  ULDC UR5, c[0x0][0xc48] ;  /* 0x0003120000057ab9 */ /* 0x000fe20000000800 */
[----:B------:R-:W-:Y:S01]  /*fc20*/  ULDC.64 UR8, c[0x0][0xa28] ;  /* 0x00028a0000087ab9 */ /* 0x000fe20000000a00 */
[----:B------:R-:W-:Y:S01]  /*fc30*/  UISETP.NE.AND UP1, UPT, UR5, 0x1, UPT ;  /* 0x000000010500788c */ /* 0x000fe2000bf25270 */
[----:B------:R-:W-:Y:S01]  /*fc40*/  IMAD.MOV.U32 R32, RZ, RZ, RZ ;  /* 0x000000ffff207224 */ /* 0x000fe200078e00ff */
[----:B------:R-:W-:Y:S02]  /*fc50*/  UIADD3 UR4, UR7, -UR4, URZ ;  /* 0x8000000407047290 */ /* 0x000fe4000fffe03f */
[----:B------:R-:W-:Y:S01]  /*fc60*/  UISETP.NE.U32.AND UP0, UPT, UR8, URZ, UPT ;  /* 0x0000003f0800728c */ /* 0x000fe2000bf05070 */
[----:B------:R-:W-:Y:S02]  /*fc70*/  ULDC UR5, c[0x0][0xc54] ;  /* 0x0003150000057ab9 */ /* 0x000fe40000000800 */
[----:B------:R-:W-:Y:S02]  /*fc80*/  UIMAD UR42, UR42, UR5, UR4 ;  /* 0x000000052a2a72a4 */ /* 0x000fe4000f8e0204 */
[----:B------:R-:W-:-:S02]  /*fc90*/  UISETP.NE.AND.EX UP0, UPT, UR9, URZ, UPT, UP0 ;  /* 0x0000003f0900728c */ /* 0x000fc4000bf05300 */
[----:B------:R-:W-:Y:S01]  /*fca0*/  @UP1 ULDC UR4, c[0x0][0xc4c] ;  /* 0x0003130000041ab9 */ /* 0x000fe20000000800 */
[----:B------:R-:W-:Y:S01]  /*fcb0*/  @UP1 ULDC UR7, c[0x0][0xc50] ;  /* 0x0003140000071ab9 */ /* 0x000fe20000000800 */
[----:B------:R-:W-:Y:S02]  /*fcc0*/  UIMAD.WIDE.U32 UR4, UR42, UR4, URZ ;  /* 0x000000042a0472a5 */ /* 0x000fe4000f8e003f */
[----:B------:R-:W-:Y:S01]  /*fcd0*/  UMOV UR43, UR42 ;  /* 0x0000002a002b7c82 */ /* 0x000fe20008000000 */
[----:B------:R-:W-:Y:S01]  /*fce0*/  ULOP3.LUT UR6, UR6, 0x1ffffff, URZ, 0x3c, !UPT ;  /* 0x01ffffff06067892 */ /* 0x000fe2000f8e3c3f */
[----:B------:R-:W-:Y:S01]  /*fcf0*/  PLOP3.LUT P0, PT, PT, PT, UP0, 0x80, 0x0 ;  /* 0x000000000000781c */ /* 0x000fe20003f0f008 */
[----:B------:R-:W-:-:S03]  /*fd00*/  @UP1 USHF.R.U32.HI UR43, URZ, UR7, UR5 ;  /* 0x000000073f2b1299 */ /* 0x000fc60008011605 */
[----:B------:R-:W-:Y:S02]  /*fd10*/  @UP0 ULDC.64 UR4, c[0x0][0xa28] ;  /* 0x00028a0000040ab9 */ /* 0x000fe40000000a00 */
[----:B------:R-:W-:-:S06]  /*fd20*/  @UP0 UIMAD.WIDE UR4, UR43, 0x4, UR4 ;  /* 0x000000042b0408a5 */ /* 0x000fcc000f8e0204 */
[----:B------:R-:W-:Y:S01]  /*fd30*/  IMAD.U32 R3, RZ, RZ, UR5 ;  /* 0x00000005ff037e24 */ /* 0x000fe2000f8e00ff */
[----:B------:R-:W-:Y:S01]  /*fd40*/  ULDC UR5, c[0x0][0x448] ;  /* 0x0001120000057ab9 */ /* 0x000fe20000000800 */
[----:B------:R-:W-:Y:S01]  /*fd50*/  IMAD.U32 R2, RZ, RZ, UR4 ;  /* 0x00000004ff027e24 */ /* 0x000fe2000f8e00ff */
[----:B------:R-:W-:Y:S01]  /*fd60*/  ULDC UR4, c[0x0][0xc3c] ;  /* 0x00030f0000047ab9 */ /* 0x000fe20000000800 */
[----:B------:R-:W-:Y:S02]  /*fd70*/  UISETP.NE.AND UP2, UPT, UR5, 0x1, UPT ;  /* 0x000000010500788c */ /* 0x000fe4000bf45270 */
[----:B------:R-:W-:Y:S01]  /*fd80*/  UIADD3 UR6, UR6, UR4, URZ ;  /* 0x0000000406067290 */ /* 0x000fe2000fffe03f */
[----:B------:R0:W5:Y:S01]  /*fd90*/  @P0 LDG.E R32, desc[UR36][R2.64] ;  /* 0x0000002402200981 */ /* 0x000162000c1e1900 */
[----:B------:R-:W-:Y:S02]  /*fda0*/  UP2UR UR50, UPR, URZ, 0x4 ;  /* 0x000000043f327883 */ /* 0x000fe40008000000 */
[----:B------:R-:W-:-:S04]  /*fdb0*/  USHF.L.U32 UR44, UR6, 0x7, URZ ;  /* 0x00000007062c7899 */ /* 0x000fc8000800063f */
[----:B------:R-:W-:Y:S01]  /*fdc0*/  UIADD3 UR6, UR44, 0x7f, URZ ;  /* 0x0000007f2c067890 */ /* 0x000fe2000fffe03f */
[----:B------:R-:W-:Y:S01]  /*fdd0*/  @UP2 ULDC UR4, c[0x0][0x44c] ;  /* 0x0001130000042ab9 */ /* 0x000fe20000000800 */
[----:B------:R-:W-:Y:S02]  /*fde0*/  @UP2 ULDC UR7, c[0x0][0x450] ;  /* 0x0001140000072ab9 */ /* 0x000fe40000000800 */
[----:B------:R-:W-:-:S04]  /*fdf0*/  UIMAD.WIDE.U32 UR4, UR6, UR4, URZ ;  /* 0x00000004060472a5 */ /* 0x000fc8000f8e003f */
[----:B------:R-:W-:-:S03]  /*fe00*/  @UP2 USHF.R.U32.HI UR6, URZ, UR7, UR5 ;  /* 0x000000073f062299 */ /* 0x000fc60008011605 */
[----:B------:R-:W-:Y:S01]  /*fe10*/  ULDC.64 UR4, c[0x0][0x9e0] ;  /* 0x0002780000047ab9 */ /* 0x000fe20000000a00 */
[----:B------:R-:W-:Y:S02]  /*fe20*/  UIADD3 UR6, UR49, UR6, URZ ;  /* 0x0000000631067290 */ /* 0x000fe4000fffe03f */
[----:B------:R-:W-:Y:S02]  /*fe30*/  UISETP.GE.AND UP0, UPT, UR5, 0x1, UPT ;  /* 0x000000010500788c */ /* 0x000fe4000bf06270 */
[----:B------:R-:W-:-:S04]  /*fe40*/  UIADD3 UR4, UR6, UR4, URZ ;  /* 0x0000000406047290 */ /* 0x000fc8000fffe03f */
[----:B------:R-:W-:-:S13]  /*fe50*/  PLOP3.LUT P0, PT, PT, PT, UP0, 0x40, 0x0 ;  /* 0x000000000000781c */ /* 0x000fda0003f0e808 */
[----:B0-----:R-:W-:Y:S05]  /*fe60*/  @P0 BRA `(.L_x_1092) ;  /* 0x0000000000440947 */ /* 0x001fea0003800000 */
        /* <DEDUP_REMOVED lines=10> */
.L_x_1093:
[----:B------:R-:W-:-:S11]  /*ff10*/  UISETP.NE.AND UP1, UPT, UR5, 0x1, UPT ;  /* 0x000000010500788c */ /* 0x000fd6000bf25270 */
[----:B------:R-:W-:Y:S02]  /*ff20*/  @UP1 ULDC.64 UR10, c[0x0][0x9e8] ;  /* 0x00027a00000a1ab9 */ /* 0x000fe40000000a00 */
[----:B------:R-:W-:-:S04]  /*ff30*/  UIMAD.WIDE.U32 UR6, UR8, UR10, URZ ;  /* 0x0000000a080672a5 */ /* 0x000fc8000f8e003f */
[----:B------:R-:W-:-:S12]  /*ff40*/  @UP1 USHF.R.U32.HI UR8, URZ, UR11, UR7 ;  /* 0x0000000b3f081299 */ /* 0x000fd80008011607 */
.L_x_1094:
[----:B------:R-:W-:-:S04]  /*ff50*/  UIMAD UR8, UR8, UR5, UR5 ;  /* 0x00000005080872a4 */ /* 0x000fc8000f8e0205 */
[----:B------:R-:W-:-:S04]  /*ff60*/  UISETP.LT.AND UP1, UPT, UR4, UR8, UPT ;  /* 0x000000080400728c */ /* 0x000fc8000bf21270 */
[----:B------:R-:W-:-:S12]  /*ff70*/  USEL UR4, UR4, UR8, UP1 ;  /* 0x0000000804047287 */ /* 0x000fd80008800000 */
.L_x_1092:
[----:B------:R-:W-:Y:S01]  /*ff80*/  UISETP.NE.AND UP1, UPT, UR50, URZ, UPT ;  /* 0x0000003f3200728c */ /* 0x000fe2000bf25270 */
[----:B------:R-:W-:Y:S01]  /*ff90*/  PLOP3.LUT P0, PT, PT, PT, UP0, 0x40, 0x0 ;  /* 0x000000000000781c */ /* 0x000fe20003f0e808 */
[----:B------:R-:W-:-:S04]  /*ffa0*/  UIADD3 UR4, UR4, 0x3f, URZ ;  /* 0x0000003f04047890 */ /* 0x000fc8000fffe03f */
[----:B------:R-:W-:-:S04]  /*ffb0*/  USHF.R.S32.HI UR8, URZ, 0x1f, UR4 ;  /* 0x0000001f3f087899 */ /* 0x000fc80008011404 */
[----:B------:R-:W-:Y:S01]  /*ffc0*/  ULEA.HI UR8, UR8, UR4, URZ, 0x6 ;  /* 0x0000000408087291 */ /* 0x000fe2000f8f303f */
[----:B------:R-:W-:Y:S01]  /*ffd0*/  @UP1 ULDC UR6, c[0x0][0x44c] ;  /* 0x0001130000061ab9 */ /* 0x000fe20000000800 */
[----:B------:R-:W-:Y:S01]  /*ffe0*/  @UP1 ULDC UR9, c[0x0][0x450] ;  /* 0x0001140000091ab9 */ /* 0x000fe20000000800 */
[----:B------:R-:W-:Y:S02]  /*fff0*/  UIMAD.WIDE.U32 UR6, UR44, UR6, URZ ;  /* 0x000000062c0672a5 */ /* 0x000fe4000f8e003f */
[----:B------:R-:W-:Y:S01]  /*10000*/  UMOV UR4, UR44 ;  /* 0x0000002c00047c82 */ /* 0x000fe20008000000 */
[----:B------:R-:W-:Y:S02]  /*10010*/  USHF.R.S32.HI UR8, URZ, 0x6, UR8 ;  /* 0x000000063f087899 */ /* 0x000fe40008011408 */
[----:B------:R-:W-:Y:S02]  /*10020*/  @UP1 USHF.R.U32.HI UR4, URZ, UR9, UR7 ;  /* 0x000000093f041299 */ /* 0x000fe40008011607 */
[----:B------:R-:W-:-:S02]  /*10030*/  UISETP.LT.AND UP1, UPT, UR41, UR8, UPT ;  /* 0x000000082900728c */ /* 0x000fc4000bf21270 */
[----:B------:R-:W-:Y:S01]  /*10040*/  UIADD3 UR4, UR40, UR4, URZ ;  /* 0x0000000428047290 */ /* 0x000fe2000fffe03f */
[----:B------:R-:W-:Y:S01]  /*10050*/  ULDC UR6, c[0x0][0x9dc] ;  /* 0x0002770000067ab9 */ /* 0x000fe20000000800 */
[----:B------:R-:W-:Y:S02]  /*10060*/  USEL UR45, UR41, UR8, UP1 ;  /* 0x00000008292d7287 */ /* 0x000fe40008800000 */
[----:B------:R-:W-:Y:S01]  /*10070*/  UIADD3 UR8, UR4, -UR6, URZ ;  /* 0x8000000604087290 */ /* 0x000fe2000fffe03f */
[----:B------:R-:W-:Y:S11]  /*10080*/  @P0 BRA `(.L_x_1095) ;  /* 0x0000000000440947 */ /* 0x000ff60003800000 */
        /* <DEDUP_REMOVED lines=10> */
.L_x_1096:
[----:B------:R-:W-:-:S11]  /*10130*/  UISETP.NE.AND UP0, UPT, UR5, 0x1, UPT ;  /* 0x000000010500788c */ /* 0x000fd6000bf05270 */
[----:B------:R-:W-:Y:S02]  /*10140*/  @UP0 ULDC.64 UR10, c[0x0][0x9e8] ;  /* 0x00027a00000a0ab9 */ /* 0x000fe40000000a00 */
[----:B------:R-:W-:-:S04]  /*10150*/  UIMAD.WIDE.U32 UR6, UR4, UR10, URZ ;  /* 0x0000000a040672a5 */ /* 0x000fc8000f8e003f */
[----:B------:R-:W-:-:S12]  /*10160*/  @UP0 USHF.R.U32.HI UR4, URZ, UR11, UR7 ;  /* 0x0000000b3f040299 */ /* 0x000fd80008011607 */
.L_x_1097:
[----:B------:R-:W-:-:S04]  /*10170*/  UIMAD UR4, UR4, UR5, URZ ;  /* 0x00000005040472a4 */ /* 0x000fc8000f8e023f */
[----:B------:R-:W-:-:S04]  /*10180*/  UISETP.LT.AND UP0, UPT, UR8, UR4, UPT ;  /* 0x000000040800728c */ /* 0x000fc8000bf01270 */
[----:B------:R-:W-:-:S12]  /*10190*/  USEL UR8, UR8, UR4, !UP0 ;  /* 0x0000000408087287 */ /* 0x000fd8000c000000 */
.L_x_1095:
[----:B------:R-:W-:Y:S01]  /*101a0*/  USHF.R.S32.HI UR4, URZ, 0x1f, UR8 ;  /* 0x0000001f3f047899 */ /* 0x000fe20008011408 */
[----:B------:R-:W-:Y:S03]  /*101b0*/  BSSY B7, `(.L_x_1098) ;  /* 0x000031a000077945 */ /* 0x000fe60003800000 */
[----:B------:R-:W-:-:S04]  /*101c0*/  ULEA.HI UR4, UR4, UR8, URZ, 0x6 ;  /* 0x0000000804047291 */ /* 0x000fc8000f8f303f */
[----:B------:R-:W-:-:S04]  /*101d0*/  USHF.R.S32.HI UR4, URZ, 0x6, UR4 ;  /* 0x000000063f047899 */ /* 0x000fc80008011404 */
[----:B------:R-:W-:-:S04]  /*101e0*/  UISETP.LT.AND UP0, UPT, URZ, UR4, UPT ;  /* 0x000000043f00728c */ /* 0x000fc8000bf01270 */
[----:B------:R-:W-:-:S04]  /*101f0*/  USEL UR46, URZ, UR4, !UP0 ;  /* 0x000000043f2e7287 */ /* 0x000fc8000c000000 */
[----:B------:R-:W-:-:S06]  /*10200*/  UISETP.GT.AND UP0, UPT, UR45, UR46, UPT ;  /* 0x0000002e2d00728c */ /* 0x000fcc000bf04270 */
[----:B------:R-:W-:-:S13]  /*10210*/  PLOP3.LUT P0, PT, PT, PT, UP0, 0x80, 0x0 ;  /* 0x000000000000781c */ /* 0x000fda0003f0f008 */
[----:B------:R-:W-:Y:S05]  /*10220*/  @P0 BRA `(.L_x_1099) ;  /* 0x0000000000440947 */ /* 0x000fea0003800000 */
[----:B------:R-:W0:Y:S02]  /*10230*/  S2R R0, SR_TID.X ;  /* 0x0000000000007919 */ /* 0x000e240000002100 */
[----:B0-----:R-:W-:-:S04]  /*10240*/  LOP3.LUT R0, R0, 0x7f, RZ, 0xc0, !PT ;  /* 0x0000007f00007812 */ /* 0x001fc800078ec0ff */
[----:B------:R-:W-:-:S13]  /*10250*/  ISETP.NE.AND P2, PT, R0, RZ, PT ;  /* 0x000000ff0000720c */ /* 0x000fda0003f45270 */
[----:B------:R-:W-:Y:S05]  /*10260*/  @P2 BRA `(.L_x_1100) ;  /* 0x0000003000382947 */ /* 0x000fea0003800000 */
[----:B------:R-:W0:Y:S01]  /*10270*/  S2R R7, SR_LANEID ;  /* 0x0000000000077919 */ /* 0x000e220000000000 */
[----:B------:R-:W-:Y:S01]  /*10280*/  VOTEU.ANY UR4, UPT, PT ;  /* 0x0000000000047886 */ /* 0x000fe200038e0100 */
[----:B------:R-:W1:Y:S01]  /*10290*/  LDC.64 R2, c[0x0][0xc80] ;  /* 0x00032000ff027b82 */ /* 0x000e620000000a00 */
[----:B------:R-:W0:Y:S08]  /*102a0*/  FLO.U32 R0, UR4 ;  /* 0x0000000400007d00 */ /* 0x000e3000080e0000 */
[----:B------:R-:W1:Y:S01]  /*102b0*/  POPC R5, UR4 ;  /* 0x0000000400057d09 */ /* 0x000e620008000000 */
[----:B0-----:R-:W-:-:S13]  /*102c0*/  ISETP.EQ.U32.AND P0, PT, R0, R7, PT ;  /* 0x000000070000720c */ /* 0x001fda0003f02070 */
[----:B-1----:R-:W2:Y:S01]  /*102d0*/  @P0 ATOMG.E.ADD.STRONG.GPU PT, R3, desc[UR36][R2.64], R5 ;  /* 0x00000005020309a8 */ /* 0x002ea200081ee1e4 */
[----:B------:R-:W0:Y:S02]  /*102e0*/  S2R R4, SR_LTMASK ;  /* 0x0000000000047919 */ /* 0x000e240000003900 */
[----:B0-----:R-:W-:-:S04]  /*102f0*/  LOP3.LUT R4, R4, UR4, RZ, 0xc0, !PT ;  /* 0x0000000404047c12 */ /* 0x001fc8000f8ec0ff */
[----:B------:R-:W0:Y:S01]  /*10300*/  POPC R7, R4 ;  /* 0x0000000400077309 */ /* 0x000e220000000000 */
[----:B--2---:R-:W0:Y:S02]  /*10310*/  SHFL.IDX PT, R0, R3, R0, 0x1f ;  /* 0x00001f0003007589 */ /* 0x004e2400000e0000 */
[----:B0-----:R-:W-:Y:S01]  /*10320*/  IADD3 R34, R0, UR47, R7 ;  /* 0x0000002f00227c10 */ /* 0x001fe2000fffe007 */
[----:B------:R-:W-:Y:S06]  /*10330*/  BRA `(.L_x_1100) ;  /* 0x0000003000047947 */ /* 0x000fec0003800000 */
.L_x_1099:
[----:B------:R-:W-:Y:S01]  /*10340*/  VIADD R0, R17, 0x20400 ;  /* 0x0002040011007836 */ /* 0x000fe20000000000 */
[----:B------:R-:W-:Y:S04]  /*10350*/  BSSY B6, `(.L_x_1101) ;  /* 0x0000013000067945 */ /* 0x000fe80003800000 */
[----:B------:R-:W-:-:S13]  /*10360*/  LOP3.LUT P0, RZ, R0, 0x3ff, RZ, 0xc0, !PT ;  /* 0x000003ff00ff7812 */ /* 0x000fda000780c0ff */
[----:B------:R-:W-:Y:S05]  /*10370*/  @!P0 BRA `(.L_x_1102) ;  /* 0x0000000000408947 */ /* 0x000fea0003800000 */
[----:B------:R-:W-:Y:S01]  /*10380*/  MOV R2, 0x0 ;  /* 0x0000000000027802 */ /* 0x000fe20000000f00 */
[----:B------:R-:W-:Y:S01]  /*10390*/  ULDC.64 UR4, c[0x4][0xa8] ;  /* 0x01002a0000047ab9 */ /* 0x000fe20000000a00 */
[----:B------:R-:W-:Y:S01]  /*103a0*/  ULDC.64 UR6, c[0x4][0xb0] ;  /* 0x01002c0000067ab9 */ /* 0x000fe20000000a00 */
[----:B------:R-:W-:Y:S02]  /*103b0*/  IMAD.U32 R4, RZ, RZ, UR4 ;  /* 0x00000004ff047e24 */ /* 0x000fe4000f8e00ff */
[----:B------:R-:W-:Y:S01]  /*103c0*/  IMAD.U32 R5, RZ, RZ, UR5 ;  /* 0x00000005ff057e24 */ /* 0x000fe2000f8e00ff */
[----:B------:R-:W0:Y:S01]  /*103d0*/  LDC.64 R2, c[0x4][R2] ;  /* 0x0100000002027b82 */ /* 0x000e220000000a00 */
[----:B------:R-:W-:Y:S01]  /*103e0*/  ULDC.64 UR4, c[0x4][0x30] ;  /* 0x01000c0000047ab9 */ /* 0x000fe20000000a00 */
[----:B------:R-:W-:Y:S01]  /*103f0*/  IMAD.U32 R6, RZ, RZ, UR6 ;  /* 0x00000006ff067e24 */ /* 0x000fe2000f8e00ff */
[----:B------:R-:W-:Y:S01]  /*10400*/  MOV R10, UR4 ;  /* 0x00000004000a7c02 */ /* 0x000fe20008000f00 */
[----:B------:R-:W-:-:S02]  /*10410*/  IMAD.U32 R7, RZ, RZ, UR7 ;  /* 0x00000007ff077e24 */ /* 0x000fc4000f8e00ff */
[----:B------:R-:W-:Y:S02]  /*10420*/  IMAD.U32 R11, RZ, RZ, UR5 ;  /* 0x00000005ff0b7e24 */ /* 0x000fe4000f8e00ff */
[----:B------:R-:W-:Y:S02]  /*10430*/  IMAD.MOV.U32 R8, RZ, RZ, 0x70 ;  /* 0x00000070ff087424 */ /* 0x000fe400078e00ff */
[----:B------:R-:W-:Y:S02]  /*10440*/  IMAD.MOV.U32 R12, RZ, RZ, 0x1 ;  /* 0x00000001ff0c7424 */ /* 0x000fe400078e00ff */
[----:B------:R-:W-:-:S07]  /*10450*/  IMAD.MOV.U32 R13, RZ, RZ, RZ ;  /* 0x000000ffff0d7224 */ /* 0x000fce00078e00ff */
[----:B------:R-:W-:-:S07]  /*10460*/  LEPC R20, `(.L_x_1102) ;  /* 0x000000001014794e */ /* 0x000fce0000000000 */
[----:B0----5:R-:W-:Y:S05]  /*10470*/  CALL.ABS.NOINC R2 ;  /* 0x0000000002007343 */ /* 0x021fea0003c00000 */
.L_x_1102:
[----:B------:R-:W-:Y:S05]  /*10480*/  BSYNC B6 ;  /* 0x0000000000067941 */ /* 0x000fea0003800000 */
.L_x_1101:
        /* <DEDUP_REMOVED lines=19> */
[----:B-1---5:R-:W-:Y:S05]  /*105c0*/  CALL.ABS.NOINC R2 ;  /* 0x0000000002007343 */ /* 0x022fea0003c00000 */
.L_x_1105:
[----:B------:R0:W1:Y:S01]  /*105d0*/  LDC.64 R2, c[0x4][R18] ;  /* 0x0100000012027b82 */ /* 0x0000620000000a00 */
[----:B------:R-:W-:Y:S01]  /*105e0*/  ULDC.64 UR4, c[0x4][0xa8] ;  /* 0x01002a0000047ab9 */ /* 0x000fe20000000a00 */
[----:B------:R-:W-:Y:S01]  /*105f0*/  ULDC.64 UR6, c[0x4][0xb0] ;  /* 0x01002c0000067ab9 */ /* 0x000fe20000000a00 */
[----:B------:R-:W-:Y:S02]  /*10600*/  IMAD.U32 R4, RZ, RZ, UR4 ;  /* 0x00000004ff047e24 */ /* 0x000fe4000f8e00ff */
        /* <DEDUP_REMOVED lines=11> */
.L_x_1104:
[----:B------:R-:W-:Y:S05]  /*106c0*/  BSYNC B6 ;  /* 0x0000000000067941 */ /* 0x000fea0003800000 */
.L_x_1103:
[----:B------:R-:W-:Y:S01]  /*106d0*/  ULDC.64 UR4, c[0x0][0x9f8] ;  /* 0x00027e0000047ab9 */ /* 0x000fe20000000a00 */
[----:B------:R-:W-:Y:S01]  /*106e0*/  IMAD.U32 R29, RZ, RZ, UR43 ;  /* 0x0000002bff1d7e24 */ /* 0x000fe2000f8e00ff */
[----:B------:R-:W-:Y:S01]  /*106f0*/  UISETP.NE.U32.AND UP0, UPT, UR4, URZ, UPT ;  /* 0x0000003f0400728c */ /* 0x000fe2000bf05070 */
[----:B------:R-:W0:Y:S03]  /*10700*/  LDC R10, c[0x0][0x430] ;  /* 0x00010c00ff0a7b82 */ /* 0x000e260000000800 */
[----:B------:R-:W-:-:S06]  /*10710*/  UISETP.NE.AND.EX UP0, UPT, UR5, URZ, UPT, UP0 ;  /* 0x0000003f0500728c */ /* 0x000fcc000bf05300 */
[----:B------:R-:W-:-:S05]  /*10720*/  PLOP3.LUT P0, PT, PT, PT, UP0, 0x80, 0x0 ;  /* 0x000000000000781c */ /* 0x000fca0003f0f008 */
[----:B------:R-:W-:Y:S02]  /*10730*/  @UP0 ULDC.64 UR4, c[0x0][0x9f8] ;  /* 0x00027e0000040ab9 */ /* 0x000fe40000000a00 */
[----:B------:R-:W-:-:S06]  /*10740*/  @UP0 UIMAD.WIDE UR4, UR43, 0x4, UR4 ;  /* 0x000000042b0408a5 */ /* 0x000fcc000f8e0204 */
[----:B------:R-:W-:Y:S01]  /*10750*/  IMAD.U32 R2, RZ, RZ, UR4 ;  /* 0x00000004ff027e24 */ /* 0x000fe2000f8e00ff */
[----:B------:R-:W1:Y:S01]  /*10760*/  S2R R18, SR_TID.X ;  /* 0x0000000000127919 */ /* 0x000e620000002100 */
[----:B------:R-:W-:Y:S01]  /*10770*/  IMAD.U32 R3, RZ, RZ, UR5 ;  /* 0x00000005ff037e24 */ /* 0x000fe2000f8e00ff */
[----:B------:R-:W-:-:S04]  /*10780*/  ULDC UR4, c[0x0][0xc48] ;  /* 0x0003120000047ab9 */ /* 0x000fc80000000800 */
[----:B------:R2:W5:Y:S01]  /*10790*/  @P0 LDG.E R29, desc[UR36][R2.64] ;  /* 0x00000024021d0981 */ /* 0x000562000c1e1900 */
[----:B------:R-:W-:Y:S01]  /*107a0*/  IMAD.U32 R0, RZ, RZ, UR45 ;  /* 0x0000002dff007e24 */ /* 0x000fe2000f8e00ff */
[----:B------:R-:W-:Y:S01]  /*107b0*/  UMOV UR5, 0xffffffff ;  /* 0xffffffff00057882 */ /* 0x000fe20000000000 */
[----:B------:R-:W-:Y:S02]  /*107c0*/  IMAD.U32 R22, RZ, RZ, UR4 ;  /* 0x00000004ff167e24 */ /* 0x000fe4000f8e00ff */
[----:B------:R-:W-:Y:S02]  /*107d0*/  VIADD R0, R0, 0xffffffff ;  /* 0xffffffff00007836 */ /* 0x000fe40000000000 */
[----:B-1----:R-:W-:-:S05]  /*107e0*/  IMAD.SHL.U32 R18, R18, 0x10, RZ ;  /* 0x0000001012127824 */ /* 0x002fca00078e00ff */
[----:B------:R-:W-:-:S05]  /*107f0*/  LOP3.LUT R18, R36, 0x70, R18, 0xf8, !PT ;  /* 0x0000007024127812 */ /* 0x000fca00078ef812 */
[----:B------:R-:W-:Y:S01]  /*10800*/  IMAD R7, R0, 0x40, R18 ;  /* 0x0000004000077824 */ /* 0x000fe200078e0212 */
[----:B0-2---:R-:W-:Y:S06]  /*10810*/  BRA.DIV UR5, `(.L_x_1106) ;  /* 0x0000003205f87947 */ /* 0x005fec000b800000 */
.L_x_1160:
[----:B------:R-:W-:Y:S01]  /*10820*/  ISETP.NE.AND P1, PT, R10, 0x1, PT ;  /* 0x000000010a00780c */ /* 0x000fe20003f25270 */
[C---:B-----5:R-:W-:Y:S01]  /*10830*/  IMAD.IADD R8, R7.reuse, 0x1, R32 ;  /* 0x0000000107087824 */ /* 0x060fe200078e0220 */
[----:B------:R-:W-:Y:S02]  /*10840*/  ISETP.GE.AND P0, PT, R7, UR38, PT ;  /* 0x0000002607007c0c */ /* 0x000fe4000bf06270 */
[----:B------:R-:W-:Y:S01]  /*10850*/  SHF.R.S32.HI R33, RZ, 0x1f, R29 ;  /* 0x0000001fff217819 */ /* 0x000fe2000001141d */
[----:B------:R-:W-:Y:S01]  /*10860*/  IMAD.MOV.U32 R9, RZ, RZ, R8 ;  /* 0x000000ffff097224 */ /* 0x000fe200078e0008 */
[----:B------:R-:W-:Y:S02]  /*10870*/  ISETP.GT.U32.OR P0, PT, R18, 0x3f, P0 ;  /* 0x0000003f1200780c */ /* 0x000fe40000704470 */
[----:B------:R-:W-:-:S05]  /*10880*/  LOP3.LUT R16, R16, 0xfffffbff, RZ, 0xc0, !PT ;  /* 0xfffffbff10107812 */ /* 0x000fca00078ec0ff */
[----:B------:R-:W0:Y:S01]  /*10890*/  @P1 LDC R3, c[0x0][0x434] ;  /* 0x00010d00ff031b82 */ /* 0x000e220000000800 */
[----:B------:R-:W-:-:S07]  /*108a0*/  @P1 LOP3.LUT R16, R16, 0x400, RZ, 0xfc, !PT ;  /* 0x0000040010101812 */ /* 0x000fce00078efcff */
[----:B------:R-:W1:Y:S08]  /*108b0*/  @P1 LDC R5, c[0x0][0x438] ;  /* 0x00010e00ff051b82 */ /* 0x000e700000000800 */
[----:B------:R-:W2:Y:S01]  /*108c0*/  @!P0 LDC.64 R6, c[0x0][0x428] ;  /* 0x00010a00ff068b82 */ /* 0x000ea20000000a00 */
[----:B0-----:R-:W-:-:S05]  /*108d0*/  @P1 IMAD.HI.U32 R2, R8, R3, RZ ;  /* 0x0000000308021227 */ /* 0x001fca00078e00ff */
[----:B-1----:R-:W-:Y:S02]  /*108e0*/  @P1 SHF.R.U32.HI R9, RZ, R5, R2 ;  /* 0x00000005ff091219 */ /* 0x002fe40000011602 */
[----:B------:R-:W0:Y:S02]  /*108f0*/  @!P0 LDC.64 R4, c[0x0][0x418] ;  /* 0x00010600ff048b82 */ /* 0x000e240000000a00 */
[----:B------:R-:W-:Y:S01]  /*10900*/  @!P0 SHF.R.S32.HI R3, RZ, 0x1f, R9 ;  /* 0x0000001fff038819 */ /* 0x000fe20000011409 */
[----:B--2---:R-:W-:-:S04]  /*10910*/  @!P0 IMAD R2, R33, R6, RZ ;  /* 0x0000000621028224 */ /* 0x004fc800078e02ff */
[----:B------:R-:W-:Y:S02]  /*10920*/  @!P0 IMAD R7, R29, R7, R2 ;  /* 0x000000071d078224 */ /* 0x000fe400078e0202 */
[----:B------:R-:W-:-:S04]  /*10930*/  @!P0 IMAD.MOV.U32 R2, RZ, RZ, R9 ;  /* 0x000000ffff028224 */ /* 0x000fc800078e0009 */
[----:B------:R-:W-:-:S04]  /*10940*/  @!P0 IMAD.WIDE.U32 R2, R29, R6, R2 ;  /* 0x000000061d028225 */ /* 0x000fc800078e0002 */
[----:B------:R-:W-:Y:S02]  /*10950*/  @!P0 IMAD.IADD R3, R3, 0x1, R7 ;  /* 0x0000000103038824 */ /* 0x000fe400078e0207 */
[----:B------:R-:W-:Y:S01]  /*10960*/  IMAD.MOV.U32 R6, RZ, RZ, RZ ;  /* 0x000000ffff067224 */ /* 0x000fe200078e00ff */
[----:B0-----:R-:W-:-:S04]  /*10970*/  @!P0 LEA R4, P1, R2, R4, 0x2 ;  /* 0x0000000402048211 */ /* 0x001fc800078210ff */
[----:B------:R-:W-:Y:S01]  /*10980*/  @!P0 LEA.HI.X R5, R2, R5, R3, 0x2, P1 ;  /* 0x0000000502058211 */ /* 0x000fe200008f1403 */
[----:B------:R-:W-:Y:S01]  /*10990*/  IMAD.U32 R2, RZ, RZ, UR48 ;  /* 0x00000030ff027e24 */ /* 0x000fe2000f8e00ff */
[----:B------:R-:W-:-:S03]  /*109a0*/  LOP3.LUT R16, R16, 0xfffffdff, RZ, 0xc0, !PT ;  /* 0xfffffdff10107812 */ /* 0x000fc600078ec0ff */
[----:B------:R0:W5:Y:S01]  /*109b0*/  @!P0 LDG.E R6, desc[UR36][R4.64] ;  /* 0x0000002404068981 */ /* 0x000162000c1e1900 */
[----:B------:R-:W-:Y:S01]  /*109c0*/  ISETP.NE.AND P2, PT, R2, 0x3, PT ;  /* 0x000000030200780c */ /* 0x000fe20003f45270 */
[----:B------:R-:W-:Y:S01]  /*109d0*/  IMAD.MOV R7, RZ, RZ, -R9 ;  /* 0x000000ffff077224 */ /* 0x000fe200078e0a09 */
[----:B------:R-:W-:Y:S01]  /*109e0*/  ISETP.GT.U32.AND P0, PT, R18, 0x3f, PT ;  /* 0x0000003f1200780c */ /* 0x000fe20003f04070 */
[----:B------:R-:W-:Y:S01]  /*109f0*/  IMAD.MOV.U32 R24, RZ, RZ, R0 ;  /* 0x000000ffff187224 */ /* 0x000fe200078e0000 */
[----:B------:R-:W-:Y:S01]  /*10a00*/  IADD3 R3, RZ, -UR43, RZ ;  /* 0x8000002bff037c10 */ /* 0x000fe2000fffe0ff */
[----:B------:R-:W-:-:S04]  /*10a10*/  IMAD R7, R10, R7, R8 ;  /* 0x000000070a077224 */ /* 0x000fc800078e0208 */
[----:B------:R-:W-:-:S04]  /*10a20*/  IMAD R22, R22, R3, UR42 ;  /* 0x0000002a16167e24 */ /* 0x000fc8000f8e0203 */
[----:B------:R-:W-:Y:S02]  /*10a30*/  @P2 LOP3.LUT R16, R16, 0x200, RZ, 0xfc, !PT ;  /* 0x0000020010102812 */ /* 0x000fe400078efcff */
[----:B------:R-:W-:Y:S02]  /*10a40*/  SHF.R.S32.HI R26, RZ, 0x1f, R22 ;  /* 0x0000001fff1a7819 */ /* 0x000fe40000011416 */
[----:B------:R-:W-:-:S04]  /*10a50*/  LOP3.LUT R16, R16, 0xfffffffe, RZ, 0xc0, !PT ;  /* 0xfffffffe10107812 */ /* 0x000fc800078ec0ff */
[----:B------:R-:W-:Y:S01]  /*10a60*/  @P0 LOP3.LUT R16, R16, 0x1, RZ, 0xfc, !PT ;  /* 0x0000000110100812 */ /* 0x000fe200078efcff */
[----:B0-----:R-:W-:Y:S06]  /*10a70*/  @!P2 BRA `(.L_x_1107) ;  /* 0x000000000004a947 */ /* 0x001fec0003800000 */
[----:B------:R-:W-:Y:S01]  /*10a80*/  BPT.TRAP 0x1 ;  /* 0x000000040000795c */ /* 0x000fe20000300000 */
.L_x_1107:
[----:B------:R-:W-:Y:S01]  /*10a90*/  SHF.R.S32.HI R8, RZ, 0x1f, R7 ;  /* 0x0000001fff087819 */ /* 0x000fe20000011407 */
[----:B------:R-:W-:Y:S01]  /*10aa0*/  ULDC.64 UR4, c[0x0][0x328] ;  /* 0x0000ca0000047ab9 */ /* 0x000fe20000000a00 */
[----:B------:R-:W-:Y:S01]  /*10ab0*/  IMAD R4, R23, 0x8, R17 ;  /* 0x0000000817047824 */ /* 0x000fe200078e0211 */
[----:B------:R-:W-:Y:S02]  /*10ac0*/  BSSY B0, `(.L_x_1108) ;  /* 0x0000016000007945 */ /* 0x000fe40003800000 */
[----:B------:R-:W-:-:S04]  /*10ad0*/  IMAD R2, R8, UR4, RZ ;  /* 0x0000000408027c24 */ /* 0x000fc8000f8e02ff */
[C---:B------:R-:W-:Y:S02]  /*10ae0*/  IMAD R5, R7.reuse, UR5, R2 ;  /* 0x0000000507057c24 */ /* 0x040fe4000f8e0202 */
[----:B------:R-:W-:Y:S01]  /*10af0*/  IMAD.WIDE.U32 R2, R7, UR4, RZ ;  /* 0x0000000407027c25 */ /* 0x000fe2000f8e00ff */
[----:B------:R-:W-:-:S03]  /*10b00*/  ULDC.64 UR4, c[0x0][0x338] ;  /* 0x0000ce0000047ab9 */ /* 0x000fc60000000a00 */
[----:B------:R-:W-:Y:S01]  /*10b10*/  IMAD.IADD R3, R3, 0x1, R5 ;  /* 0x0000000103037824 */ /* 0x000fe200078e0205 */
[----:B-----5:R-:W-:Y:S01]  /*10b20*/  SHF.R.S32.HI R5, RZ, 0x1f, R6 ;  /* 0x0000001fff057819 */ /* 0x020fe20000011406 */
[----:B------:R-:W-:-:S04]  /*10b30*/  IMAD.WIDE.U32 R2, R6, UR4, R2 ;  /* 0x0000000406027c25 */ /* 0x000fc8000f8e0002 */
[----:B------:R-:W-:-:S04]  /*10b40*/  IMAD R9, R5, UR4, RZ ;  /* 0x0000000405097c24 */ /* 0x000fc8000f8e02ff */
        /* <DEDUP_REMOVED lines=9> */
[----:B------:R-:W-:-:S04]  /*10be0*/  SHF.L.U32 R3, R25, 0x1f, RZ ;  /* 0x0000001f19037819 */ /* 0x000fc800000006ff */
[----:B------:R-:W-:-:S06]  /*10bf0*/  LEA.HI.X R19, R2, UR5, R19, 0x1, P0 ;  /* 0x0000000502137c11 */ /* 0x000fcc00080f0c13 */
[----:B------:R-:W0:Y:S02]  /*10c00*/  SYNCS.PHASECHK.TRANS64.TRYWAIT P0, [R4+URZ+0x30840], R3 ;  /* 0x03084003040075a7 */ /* 0x000e24000800017f */
[----:B0-----:R-:W-:Y:S05]  /*10c10*/  @!P0 BRA `(.L_x_1109) ;  /* 0x0000003000248947 */ /* 0x001fea0003800000 */
.L_x_1161:
[----:B------:R-:W-:Y:S05]  /*10c20*/  BSYNC B0 ;  /* 0x0000000000007941 */ /* 0x000fea0003800000 */
.L_x_1108:
[----:B------:R-:W-:Y:S01]  /*10c30*/  ULDC.64 UR4, c[0x0][0x300] ;  /* 0x0000c00000047ab9 */ /* 0x000fe20000000a00 */
[----:B------:R-:W-:Y:S01]  /*10c40*/  LOP3.LUT P5, RZ, R16, 0x10, RZ, 0xc0, !PT ;  /* 0x0000001010ff7812 */ /* 0x000fe200078ac0ff */
[----:B------:R-:W-:Y:S01]  /*10c50*/  IMAD R8, R8, UR4, RZ ;  /* 0x0000000408087c24 */ /* 0x000fe2000f8e02ff */
[C---:B------:R-:W-:Y:S01]  /*10c60*/  LOP3.LUT P4, RZ, R16.reuse, 0x8, RZ, 0xc0, !PT ;  /* 0x0000000810ff7812 */ /* 0x040fe2000788c0ff */
[C---:B0-----:R-:W-:Y:S01]  /*10c70*/  IMAD.WIDE.U32 R2, R7.reuse, UR4, RZ ;  /* 0x0000000407027c25 */ /* 0x041fe2000f8e00ff */
[C---:B------:R-:W-:Y:S02]  /*10c80*/  LOP3.LUT P3, RZ, R16.reuse, 0x4, RZ, 0xc0, !PT ;  /* 0x0000000410ff7812 */ /* 0x040fe4000786c0ff */
[----:B------:R-:W-:Y:S01]  /*10c90*/  LOP3.LUT P2, RZ, R16, 0x2, RZ, 0xc0, !PT ;  /* 0x0000000210ff7812 */ /* 0x000fe2000784c0ff */
[----:B------:R-:W-:Y:S01]  /*10ca0*/  IMAD R9, R7, UR5, R8 ;  /* 0x0000000507097c24 */ /* 0x000fe2000f8e0208 */
[----:B------:R-:W-:Y:S01]  /*10cb0*/  ULDC.64 UR4, c[0x0][0x310] ;  /* 0x0000c40000047ab9 */ /* 0x000fe20000000a00 */
[----:B------:R-:W-:-:S02]  /*10cc0*/  IMAD.MOV.U32 R7, RZ, RZ, -0x40 ;  /* 0xffffffc0ff077424 */ /* 0x000fc400078e00ff */
[----:B------:R-:W-:Y:S02]  /*10cd0*/  IMAD.IADD R3, R3, 0x1, R9 ;  /* 0x0000000103037824 */ /* 0x000fe400078e0209 */
[----:B------:R-:W-:Y:S02]  /*10ce0*/  IMAD R5, R5, UR4, RZ ;  /* 0x0000000405057c24 */ /* 0x000fe4000f8e02ff */
[----:B------:R-:W-:-:S04]  /*10cf0*/  IMAD.WIDE.U32 R2, R6, UR4, R2 ;  /* 0x0000000406027c25 */ /* 0x000fc8000f8e0002 */
[----:B------:R-:W-:Y:S01]  /*10d00*/  IMAD R5, R6, UR5, R5 ;  /* 0x0000000506057c24 */ /* 0x000fe2000f8e0205 */
[----:B------:R-:W-:Y:S01]  /*10d10*/  ULDC.64 UR4, c[0x0][0x308] ;  /* 0x0000c20000047ab9 */ /* 0x000fe20000000a00 */
[----:B------:R-:W-:Y:S02]  /*10d20*/  IMAD R7, R0, R7, UR38 ;  /* 0x0000002600077e24 */ /* 0x000fe4000f8e0207 */
[----:B------:R-:W-:Y:S02]  /*10d30*/  IMAD.IADD R3, R3, 0x1, R5 ;  /* 0x0000000103037824 */ /* 0x000fe400078e0205 */
[----:B------:R-:W-:Y:S02]  /*10d40*/  IMAD R5, R26, UR4, RZ ;  /* 0x000000041a057c24 */ /* 0x000fe4000f8e02ff */
[----:B------:R-:W-:-:S04]  /*10d50*/  IMAD.WIDE.U32 R2, R22, UR4, R2 ;  /* 0x0000000416027c25 */ /* 0x000fc8000f8e0002 */
[----:B------:R-:W-:Y:S01]  /*10d60*/  IMAD R5, R22, UR5, R5 ;  /* 0x0000000516057c24 */ /* 0x000fe2000f8e0205 */
[----:B------:R-:W-:Y:S01]  /*10d70*/  ULDC.64 UR4, c[0x0][0x2e8] ;  /* 0x0000ba0000047ab9 */ /* 0x000fe20000000a00 */
[----:B------:R-:W-:Y:S02]  /*10d80*/  IMAD.IADD R7, R7, 0x1, -R36 ;  /* 0x0000000107077824 */ /* 0x000fe400078e0a24 */
[----:B------:R-:W-:Y:S01]  /*10d90*/  IMAD.IADD R3, R3, 0x1, R5 ;  /* 0x0000000103037824 */ /* 0x000fe200078e0205 */
[C---:B------:R-:W-:Y:S01]  /*10da0*/  LEA R5, P0, R2.reuse, UR4, 0x1 ;  /* 0x0000000402057c11 */ /* 0x040fe2000f8008ff */
[----:B------:R-:W-:Y:S01]  /*10db0*/  UMOV UR4, 0xffffffff ;  /* 0xffffffff00047882 */ /* 0x000fe20000000000 */
[----:B------:R-:W-:Y:S02]  /*10dc0*/  IMAD R0, R23, 0x4000, R30 ;  /* 0x0000400017007824 */ /* 0x000fe400078e021e */
[----:B------:R-:W-:Y:S02]  /*10dd0*/  LEA.HI.X R6, R2, UR5, R3, 0x1, P0 ;  /* 0x0000000502067c11 */ /* 0x000fe400080f0c03 */
[----:B------:R-:W-:Y:S01]  /*10de0*/  ISETP.GE.AND P0, PT, R7, 0x1, PT ;  /* 0x000000010700780c */ /* 0x000fe20003f06270 */
[----:B------:R-:W-:-:S12]  /*10df0*/  BRA.DIV UR4, `(.L_x_1110) ;  /* 0x0000002e04c07947 */ /* 0x000fd8000b800000 */
[----:B------:R-:W0:Y:S01]  /*10e00*/  SHFL.IDX PT, R14, R5, RZ, 0x181f ;  /* 0x00181fff050e7589 */ /* 0x000e2200000e0000 */
[----:B------:R-:W-:-:S03]  /*10e10*/  @P0 IMAD R9, R0, 0x2, R17 ;  /* 0x0000000200090824 */ /* 0x000fc600078e0211 */
[----:B------:R-:W1:Y:S04]  /*10e20*/  SHFL.IDX PT, R2, R6, RZ, 0x181f ;  /* 0x00181fff06027589 */ /* 0x000e6800000e0000 */
[----:B------:R-:W-:Y:S01]  /*10e30*/  SHFL.IDX PT, R8, R6, 0x1, 0x181f ;  /* 0x00381f0006087f89 */ /* 0x000fe200000e0000 */
        /* <DEDUP_REMOVED lines=8> */
[----:B------:R-:W-:-:S13]  /*10ec0*/  ISETP.GE.AND P0, PT, R7, 0x11, PT ;  /* 0x000000110700780c */ /* 0x000fda0003f06270 */
[----:B0-----:R-:W-:Y:S01]  /*10ed0*/  @P0 LEA R14, P1, R37, R14, 0x1 ;  /* 0x0000000e250e0211 */ /* 0x001fe200078208ff */
[----:B------:R-:W-:-:S04]  /*10ee0*/  @P0 IMAD R27, R0, 0x2, R17 ;  /* 0x00000002001b0824 */ /* 0x000fc800078e0211 */
[----:B------:R-:W-:Y:S02]  /*10ef0*/  @P0 IMAD.X R21, RZ, RZ, R8, P1 ;  /* 0x000000ffff150224 */ /* 0x000fe400008e0608 */
[----:B-1----:R-:W-:Y:S01]  /*10f00*/  @P0 IMAD.MOV.U32 R2, RZ, RZ, R14 ;  /* 0x000000ffff020224 */ /* 0x002fe200078e000e */
[----:B------:R-:W-:Y:S02]  /*10f10*/  SHFL.IDX PT, R8, R6, 0x2, 0x181f ;  /* 0x00581f0006087f89 */ /* 0x000fe400000e0000 */
[----:B------:R-:W-:Y:S02]  /*10f20*/  @P0 MOV R3, R21 ;  /* 0x0000001500030202 */ /* 0x000fe40000000f00 */
        /* <DEDUP_REMOVED lines=10> */
[----:B------:R0:W1:Y:S01]  /*10fd0*/  SHFL.IDX PT, R8, R6, 0x3, 0x181f ;  /* 0x00781f0006087f89 */ /* 0x00006200000e0000 */
[----:B------:R-:W-:-:S03]  /*10fe0*/  @P0 IMAD.MOV.U32 R3, RZ, RZ, R9 ;  /* 0x000000ffff030224 */ /* 0x000fc600078e0009 */
[----:B------:R0:W2:Y:S04]  /*10ff0*/  SHFL.IDX PT, R14, R5, 0x3, 0x181f ;  /* 0x00781f00050e7f89 */ /* 0x0000a800000e0000 */
[----:B------:R0:W-:Y:S04]  /*11000*/  @P0 LDGSTS.E.BYPASS.LTC128B.128 [R21+0x21400], desc[UR36][R2.64], !P5 ;  /* 0x2140000002150fae */ /* 0x0001e8000e901d64 */
[----:B------:R0:W-:Y:S04]  /*11010*/  @P0 LDGSTS.E.BYPASS.LTC128B.128 [R21+0x23400], desc[UR36][R2.64+0x80], !P4 ;  /* 0x2340008002150fae */ /* 0x0001e8000e101d64 */
[----:B------:R0:W-:Y:S04]  /*11020*/  @P0 LDGSTS.E.BYPASS.LTC128B.128 [R21+0x25400], desc[UR36][R2.64+0x100], !P3 ;  /* 0x2540010002150fae */ /* 0x0001e8000d901d64 */
[----:B------:R0:W-:Y:S02]  /*11030*/  @P0 LDGSTS.E.BYPASS.LTC128B.128 [R21+0x27400], desc[UR36][R2.64+0x180], !P2 ;  /* 0x2740018002150fae */ /* 0x0001e4000d101d64 */
.L_x_1171:
[----:B------:R-:W-:-:S13]  /*11040*/  ISETP.GE.AND P0, PT, R7, 0x31, PT ;  /* 0x000000310700780c */ /* 0x000fda0003f06270 */
[----:B0-2---:R-:W-:Y:S01]  /*11050*/  @P0 LEA R2, P1, R37, R14, 0x1 ;  /* 0x0000000e25020211 */ /* 0x005fe200078208ff */
[----:B------:R-:W-:-:S04]  /*11060*/  @P0 IMAD R5, R0, 0x2, R17 ;  /* 0x0000000200050824 */ /* 0x000fc800078e0211 */
[----:B-1----:R-:W-:-:S05]  /*11070*/  @P0 IMAD.X R3, RZ, RZ, R8, P1 ;  /* 0x000000ffff030224 */ /* 0x002fca00008e0608 */
[----:B------:R-:W-:Y:S01]  /*11080*/  @!PT LDS RZ, [RZ] ;  /* 0x00000000fffff984 */ /* 0x000fe20000000800 */
[----:B------:R-:W-:Y:S01]  /*11090*/  @!PT LDS RZ, [RZ] ;  /* 0x00000000fffff984 */ /* 0x000fe20000000800 */
[----:B------:R-:W-:Y:S01]  /*110a0*/  @!PT LDS RZ, [RZ] ;  /* 0x00000000fffff984 */ /* 0x000fe20000000800 */
[----:B------:R0:W-:Y:S04]  /*110b0*/  @P0 LDGSTS.E.BYPASS.LTC128B.128 [R5+0x21c00], desc[UR36][R2.64], !P5 ;  /* 0x21c0000002050fae */ /* 0x0001e8000e901d64 */
[----:B------:R0:W-:Y:S04]  /*110c0*/  @P0 LDGSTS.E.BYPASS.LTC128B.128 [R5+0x23c00], desc[UR36][R2.64+0x80], !P4 ;  /* 0x23c0008002050fae */ /* 0x0001e8000e101d64 */
[----:B------:R0:W-:Y:S04]  /*110d0*/  @P0 LDGSTS.E.BYPASS.LTC128B.128 [R5+0x25c00], desc[UR36][R2.64+0x100], !P3 ;  /* 0x25c0010002050fae */ /* 0x0001e8000d901d64 */
[----:B------:R0:W-:Y:S01]  /*110e0*/  @P0 LDGSTS.E.BYPASS.LTC128B.128 [R5+0x27c00], desc[UR36][R2.64+0x180], !P2 ;  /* 0x27c0018002050fae */ /* 0x0001e2000d101d64 */
[----:B------:R-:W-:Y:S01]  /*110f0*/  PLOP3.LUT P0, PT, PT, PT, PT, 0x80, 0x0 ;  /* 0x000000000000781c */ /* 0x000fe20003f0f070 */
[----:B------:R-:W-:-:S12]  /*11100*/  NOP ;  /* 0x0000000000007918 */ /* 0x000fd80000000000 */
.L_x_1111:
        /* <DEDUP_REMOVED lines=10> */
.L_x_1112:
[----:B------:R-:W-:Y:S01]  /*111b0*/  VIADD R0, R17, 0x10400 ;  /* 0x0001040011007836 */ /* 0x000fe20000000000 */
[----:B------:R1:W-:Y:S06]  /*111c0*/  SYNCS.ARRIVE.TRANS64.A1T0 RZ, [R4+URZ+0x30830], RZ ;  /* 0x030830ff04ff79a7 */ /* 0x0003ec000810003f */
[----:B------:R-:W-:Y:S05]  /*111d0*/  WARPSYNC.ALL ;  /* 0x0000000000007948 */ /* 0x000fea0003800000 */
[----:B------:R-:W-:Y:S01]  /*111e0*/  BAR.SYNC.DEFER_BLOCKING 0x8, 0x180 ;  /* 0x0206000000007b1d */ /* 0x000fe20000010000 */
[----:B------:R-:W-:-:S05]  /*111f0*/  LOP3.LUT P0, RZ, R0, 0x3ff, RZ, 0xc0, !PT ;  /* 0x000003ff00ff7812 */ /* 0x000fca000780c0ff */
[----:B------:R-:W-:Y:S08]  /*11200*/  BSSY B6, `(.L_x_1113) ;  /* 0x0000012000067945 */ /* 0x000ff00003800000 */
[----:B------:R-:W-:Y:S05]  /*11210*/  @!P0 BRA `(.L_x_1114) ;  /* 0x0000000000408947 */ /* 0x000fea0003800000 */
[----:B0-----:R-:W-:Y:S01]  /*11220*/  MOV R2, 0x0 ;  /* 0x0000000000027802 */ /* 0x001fe20000000f00 */
[----:B------:R-:W-:Y:S01]  /*11230*/  ULDC.64 UR6, c[0x4][0xa8] ;  /* 0x01002a0000067ab9 */ /* 0x000fe20000000a00 */
[----:B------:R-:W-:Y:S01]  /*11240*/  ULDC.64 UR8, c[0x4][0xb0] ;  /* 0x01002c0000087ab9 */ /* 0x000fe20000000a00 */
[----:B------:R-:W-:Y:S01]  /*11250*/  ULDC.64 UR4, c[0x4][0x20] ;  /* 0x0100080000047ab9 */ /* 0x000fe20000000a00 */
[----:B-1----:R-:W-:Y:S02]  /*11260*/  IMAD.U32 R4, RZ, RZ, UR6 ;  /* 0x00000006ff047e24 */ /* 0x002fe4000f8e00ff */
[----:B------:R-:W0:Y:S01]  /*11270*/  LDC.64 R2, c[0x4][R2] ;  /* 0x0100000002027b82 */ /* 0x000e220000000a00 */
[----:B------:R-:W-:Y:S02]  /*11280*/  IMAD.U32 R5, RZ, RZ, UR7 ;  /* 0x00000007ff057e24 */ /* 0x000fe4000f8e00ff */
[----:B------:R-:W-:Y:S02]  /*11290*/  IMAD.U32 R6, RZ, RZ, UR8 ;  /* 0x00000008ff067e24 */ /* 0x000fe4000f8e00ff */
[----:B------:R-:W-:-:S02]  /*112a0*/  IMAD.U32 R7, RZ, RZ, UR9 ;  /* 0x00000009ff077e24 */ /* 0x000fc4000f8e00ff */
[----:B------:R-:W-:Y:S02]  /*112b0*/  IMAD.U32 R10, RZ, RZ, UR4 ;  /* 0x00000004ff0a7e24 */ /* 0x000fe4000f8e00ff */
[----:B------:R-:W-:Y:S02]  /*112c0*/  IMAD.U32 R11, RZ, RZ, UR5 ;  /* 0x00000005ff0b7e24 */ /* 0x000fe4000f8e00ff */
[----:B------:R-:W-:Y:S02]  /*112d0*/  IMAD.MOV.U32 R8, RZ, RZ, 0x70 ;  /* 0x00000070ff087424 */ /* 0x000fe400078e00ff */
[----:B------:R-:W-:Y:S02]  /*112e0*/  IMAD.MOV.U32 R12, RZ, RZ, 0x1 ;  /* 0x00000001ff0c7424 */ /* 0x000fe400078e00ff */
[----:B------:R-:W-:-:S07]  /*112f0*/  IMAD.MOV.U32 R13, RZ, RZ, RZ ;  /* 0x000000ffff0d7224 */ /* 0x000fce00078e00ff */
[----:B------:R-:W-:-:S07]  /*11300*/  LEPC R20, `(.L_x_1114) ;  /* 0x000000001014794e */ /* 0x000fce0000000000 */
[----:B0-----:R-:W-:Y:S05]  /*11310*/  CALL.ABS.NOINC R2 ;  /* 0x0000000002007343 */ /* 0x001fea0003c00000 */
.L_x_1114:
[----:B------:R-:W-:Y:S05]  /*11320*/  BSYNC B6 ;  /* 0x0000000000067941 */ /* 0x000fea0003800000 */
.L_x_1113:
[----:B0-----:R-:W0:Y:S01]  /*11330*/  S2R R2, SR_TID.X ;  /* 0x0000000000027919 */ /* 0x001e220000002100 */
[----:B------:R-:W-:Y:S01]  /*11340*/  UISETP.NE.AND UP0, UPT, UR50, URZ, UPT ;  /* 0x0000003f3200728c */ /* 0x000fe2000bf05270 */
[----:B------:R-:W-:Y:S01]  /*11350*/  R2UR UR6, R26 ;  /* 0x000000001a0672ca */ /* 0x000fe200000e0000 */
[----:B------:R-:W-:Y:S01]  /*11360*/  ULDC.64 UR8, c[0x0][0x2d8] ;  /* 0x0000b60000087ab9 */ /* 0x000fe20000000a00 */
[----:B------:R-:W-:Y:S02]  /*11370*/  R2UR UR7, R22 ;  /* 0x00000000160772ca */ /* 0x000fe400000e0000 */
[C---:B------:R-:W-:Y:S02]  /*11380*/  LOP3.LUT P2, RZ, R16.reuse, 0x4000, RZ, 0xc0, !PT ;  /* 0x0000400010ff7812 */ /* 0x040fe4000784c0ff */
[----:B------:R-:W-:Y:S02]  /*11390*/  PLOP3.LUT P0, PT, PT, PT, UP0, 0x80, 0x0 ;  /* 0x000000000000781c */ /* 0x000fe40003f0f008 */
[----:B------:R-:W-:-:S02]  /*113a0*/  LOP3.LUT P3, RZ, R16, 0x2000, RZ, 0xc0, !PT ;  /* 0x0000200010ff7812 */ /* 0x000fc4000786c0ff */
[----:B------:R-:W-:Y:S01]  /*113b0*/  @UP0 ULDC UR4, c[0x0][0x44c] ;  /* 0x0001130000040ab9 */ /* 0x000fe20000000800 */
[C---:B------:R-:W-:Y:S02]  /*113c0*/  LOP3.LUT P4, RZ, R16.reuse, 0x1000, RZ, 0xc0, !PT ;  /* 0x0000100010ff7812 */ /* 0x040fe4000788c0ff */
[----:B------:R-:W-:Y:S01]  /*113d0*/  UIMAD UR6, UR6, UR8, URZ ;  /* 0x00000008060672a4 */ /* 0x000fe2000f8e023f */
[----:B------:R-:W-:-:S03]  /*113e0*/  LOP3.LUT P5, RZ, R16, 0x800, RZ, 0xc0, !PT ;  /* 0x0000080010ff7812 */ /* 0x000fc600078ac0ff */
[----:B------:R-:W-:Y:S02]  /*113f0*/  UIMAD UR7, UR7, UR9, UR6 ;  /* 0x00000009070772a4 */ /* 0x000fe4000f8e0206 */
[----:B------:R-:W-:Y:S01]  /*11400*/  USHF.R.S32.HI UR6, URZ, 0x1f, UR43 ;  /* 0x0000001f3f067899 */ /* 0x000fe2000801142b */
[----:B0-----:R-:W-:-:S05]  /*11410*/  IMAD.SHL.U32 R2, R2, 0x10, RZ ;  /* 0x0000001002027824 */ /* 0x001fca00078e00ff */
[----:B------:R-:W-:-:S05]  /*11420*/  LOP3.LUT R2, R36, 0x70, R2, 0xf8, !PT ;  /* 0x0000007024027812 */ /* 0x000fca00078ef802 */
[----:B------:R-:W-:-:S04]  /*11430*/  VIADD R0, R2, UR44 ;  /* 0x0000002c02007c36 */ /* 0x000fc80008000000 */
[----:B------:R-:W-:Y:S01]  /*11440*/  @P0 IMAD.HI.U32 R3, R0, UR4, RZ ;  /* 0x0000000400030c27 */ /* 0x000fe2000f8e00ff */
[----:B------:R-:W-:Y:S01]  /*11450*/  PLOP3.LUT P0, PT, PT, PT, UP0, 0x80, 0x0 ;  /* 0x000000000000781c */ /* 0x000fe20003f0f008 */
[----:B------:R-:W-:Y:S01]  /*11460*/  @UP0 ULDC UR4, c[0x0][0x450] ;  /* 0x0001140000040ab9 */ /* 0x000fe20000000800 */
[----:B------:R-:W-:-:S11]  /*11470*/  MOV R2, R0 ;  /* 0x0000000000027202 */ /* 0x000fd60000000f00 */
[----:B------:R-:W-:Y:S02]  /*11480*/  @P0 SHF.R.U32.HI R2, RZ, UR4, R3 ;  /* 0x00000004ff020c19 */ /* 0x000fe40008011603 */
[----:B------:R-:W-:-:S03]  /*11490*/  R2UR UR4, R22 ;  /* 0x00000000160472ca */ /* 0x000fc600000e0000 */
[----:B------:R-:W-:-:S10]  /*114a0*/  IMAD.MOV R5, RZ, RZ, -R2 ;  /* 0x000000ffff057224 */ /* 0x000fd400078e0a02 */
[----:B------:R-:W-:-:S03]  /*114b0*/  UIMAD.WIDE.U32 UR4, UR4, UR8, URZ ;  /* 0x00000008040472a5 */ /* 0x000fc6000f8e003f */
[----:B------:R-:W-:Y:S01]  /*114c0*/  ULDC.64 UR8, c[0x0][0x2e0] ;  /* 0x0000b80000087ab9 */ /* 0x000fe20000000a00 */
[----:B------:R-:W-:Y:S02]  /*114d0*/  UIADD3 UR5, UR5, UR7, URZ ;  /* 0x0000000705057290 */ /* 0x000fe4000fffe03f */
[----:B------:R-:W-:Y:S01]  /*114e0*/  UIMAD UR6, UR6, UR8, URZ ;  /* 0x00000008060672a4 */ /* 0x000fe2000f8e023f */
[----:B------:R-:W-:Y:S01]  /*114f0*/  ULDC UR7, c[0x0][0x448] ;  /* 0x0001120000077ab9 */ /* 0x000fe20000000800 */
[----:B------:R-:W-:Y:S01]  /*11500*/  UIMAD.WIDE.U32 UR4, UR43, UR8, UR4 ;  /* 0x000000082b0472a5 */ /* 0x000fe2000f8e0004 */
[----:B------:R-:W-:Y:S01]  /*11510*/  IMAD R5, R5, UR7, R0 ;  /* 0x0000000705057c24 */ /* 0x000fe2000f8e0200 */
[----:B------:R-:W-:Y:S01]  /*11520*/  UIMAD UR6, UR43, UR9, UR6 ;  /* 0x000000092b0672a4 */ /* 0x000fe2000f8e0206 */
[----:B------:R-:W-:Y:S02]  /*11530*/  SHF.R.S32.HI R0, RZ, 0x1f, R2 ;  /* 0x0000001fff007819 */ /* 0x000fe40000011402 */
[----:B------:R-:W-:Y:S01]  /*11540*/  ULDC.64 UR8, c[0x0][0x2d0] ;  /* 0x0000b40000087ab9 */ /* 0x000fe20000000a00 */
[----:B------:R-:W-:Y:S01]  /*11550*/  UIADD3 UR5, UR5, UR6, URZ ;  /* 0x0000000605057290 */ /* 0x000fe2000fffe03f */
[----:B------:R-:W-:-:S02]  /*11560*/  IMAD.U32 R9, RZ, RZ, UR8 ;  /* 0x00000008ff097e24 */ /* 0x000fc4000f8e00ff */
[----:B------:R-:W-:Y:S01]  /*11570*/  IMAD R3, R0, UR8, RZ ;  /* 0x0000000800037c24 */ /* 0x000fe2000f8e02ff */
[----:B------:R-:W-:-:S03]  /*11580*/  SHF.R.S32.HI R0, RZ, 0x1f, R5 ;  /* 0x0000001fff007819 */ /* 0x000fc60000011405 */
[C---:B------:R-:W-:Y:S02]  /*11590*/  IMAD R7, R2.reuse, UR9, R3 ;  /* 0x0000000902077c24 */ /* 0x040fe4000f8e0203 */
[----:B------:R-:W-:Y:S01]  /*115a0*/  IMAD.WIDE.U32 R2, R2, R9, UR4 ;  /* 0x0000000402027e25 */ /* 0x000fe2000f8e0009 */
        /* <DEDUP_REMOVED lines=9> */
[----:B-1----:R-:W-:Y:S01]  /*11640*/  LEA.HI.X R4, R2, UR5, R3, 0x1, P0 ;  /* 0x0000000502047c11 */ /* 0x002fe200080f0c03 */
[----:B------:R-:W-:Y:S06]  /*11650*/  BRA.DIV UR4, `(.L_x_1115) ;  /* 0x0000002a04fc7947 */ /* 0x000fec000b800000 */
[----:B------:R-:W0:Y:S01]  /*11660*/  SHFL.IDX PT, R14, R5, RZ, 0x181f ;  /* 0x00181fff050e7589 */ /* 0x000e2200000e0000 */
[----:B------:R-:W-:-:S03]  /*11670*/  VIADD R0, R36, UR44 ;  /* 0x0000002c24007c36 */ /* 0x000fc60008000000 */
[----:B------:R-:W1:Y:S01]  /*11680*/  SHFL.IDX PT, R2, R4, RZ, 0x181f ;  /* 0x00181fff04027589 */ /* 0x000e6200000e0000 */
[C---:B------:R-:W-:Y:S01]  /*11690*/  VIADD R7, R0.reuse, 0x10 ;  /* 0x0000001000077836 */ /* 0x040fe20000000000 */
[----:B------:R-:W-:Y:S02]  /*116a0*/  ISETP.GE.AND P0, PT, R0, UR39, PT ;  /* 0x0000002700007c0c */ /* 0x000fe4000bf06270 */
[----:B------:R-:W-:Y:S11]  /*116b0*/  SHFL.IDX PT, R6, R4, 0x1, 0x181f ;  /* 0x00381f0004067f89 */ /* 0x000ff600000e0000 */
        /* <DEDUP_REMOVED lines=8> */
[----:B------:R-:W-:-:S13]  /*11740*/  ISETP.GE.AND P0, PT, R7, UR39, PT ;  /* 0x0000002707007c0c */ /* 0x000fda000bf06270 */
[----:B0-----:R-:W-:-:S05]  /*11750*/  @!P0 LEA R14, P1, R37, R14, 0x1 ;  /* 0x0000000e250e8211 */ /* 0x001fca00078208ff */
[----:B------:R-:W-:Y:S02]  /*11760*/  @!P0 IMAD.X R7, RZ, RZ, R6, P1 ;  /* 0x000000ffff078224 */ /* 0x000fe400008e0606 */
[----:B-1----:R-:W-:Y:S01]  /*11770*/  @!P0 IMAD.MOV.U32 R2, RZ, RZ, R14 ;  /* 0x000000ffff028224 */ /* 0x002fe200078e000e */
[----:B------:R-:W-:Y:S01]  /*11780*/  SHFL.IDX PT, R6, R4, 0x2, 0x181f ;  /* 0x00581f0004067f89 */ /* 0x000fe200000e0000 */
[----:B------:R-:W-:Y:S02]  /*11790*/  @!P0 IMAD.MOV.U32 R3, RZ, RZ, R7 ;  /* 0x000000ffff038224 */ /* 0x000fe400078e0007 */
[----:B------:R-:W-:Y:S01]  /*117a0*/  VIADD R7, R0, 0x20 ;  /* 0x0000002000077836 */ /* 0x000fe20000000000 */
        /* <DEDUP_REMOVED lines=30> */
[----:B0-----:R-:W-:-:S05]  /*11990*/  @!P0 LEA R14, P1, R37, R14, 0x1 ;  /* 0x0000000e250e8211 */ /* 0x001fca00078208ff */
[----:B-1----:R-:W-:Y:S02]  /*119a0*/  @!P0 IMAD.X R7, RZ, RZ, R6, P1 ;  /* 0x000000ffff078224 */ /* 0x002fe400008e0606 */
[----:B--2---:R-:W-:Y:S01]  /*119b0*/  @!P0 IMAD.MOV.U32 R2, RZ, RZ, R14 ;  /* 0x000000ffff028224 */ /* 0x004fe200078e000e */
        /* <DEDUP_REMOVED lines=24> */
[----:B------:R0:W1:Y:S01]  /*11b40*/  SHFL.IDX PT, R6, R4, 0x7, 0x181f ;  /* 0x00f81f0004067f89 */ /* 0x00006200000e0000 */
[----:B------:R-:W-:-:S03]  /*11b50*/  @!P0 IMAD.MOV.U32 R3, RZ, RZ, R7 ;  /* 0x000000ffff038224 */ /* 0x000fc600078e0007 */
[----:B------:R0:W2:Y:S04]  /*11b60*/  SHFL.IDX PT, R14, R5, 0x7, 0x181f ;  /* 0x00f81f00050e7f89 */ /* 0x0000a800000e0000 */
[----:B------:R0:W-:Y:S04]  /*11b70*/  @!P0 LDGSTS.E.BYPASS.LTC128B.128 [R31+0x13400], desc[UR36][R2.64], !P2 ;  /* 0x13400000021f8fae */ /* 0x0001e8000d101d64 */
[----:B------:R0:W-:Y:S04]  /*11b80*/  @!P0 LDGSTS.E.BYPASS.LTC128B.128 [R31+0x17400], desc[UR36][R2.64+0x80], !P3 ;  /* 0x17400080021f8fae */ /* 0x0001e8000d901d64 */
[----:B------:R0:W-:Y:S04]  /*11b90*/  @!P0 LDGSTS.E.BYPASS.LTC128B.128 [R31+0x1b400], desc[UR36][R2.64+0x100], !P4 ;  /* 0x1b400100021f8fae */ /* 0x0001e8000e101d64 */
[----:B------:R0:W-:Y:S02]  /*11ba0*/  @!P0 LDGSTS.E.BYPASS.LTC128B.128 [R31+0x1f400], desc[UR36][R2.64+0x180], !P5 ;  /* 0x1f400180021f8fae */ /* 0x0001e4000e901d64 */
.L_x_1188:
[----:B------:R-:W-:-:S05]  /*11bb0*/  VIADD R0, R0, 0x70 ;  /* 0x0000007000007836 */ /* 0x000fca0000000000 */
[----:B------:R-:W-:-:S13]  /*11bc0*/  ISETP.GE.AND P0, PT, R0, UR39, PT ;  /* 0x0000002700007c0c */ /* 0x000fda000bf06270 */
[----:B0-2---:R-:W-:-:S05]  /*11bd0*/  @!P0 LEA R2, P1, R37, R14, 0x1 ;  /* 0x0000000e25028211 */ /* 0x005fca00078208ff */
[----:B-1----:R-:W-:-:S05]  /*11be0*/  @!P0 IMAD.X R3, RZ, RZ, R6, P1 ;  /* 0x000000ffff038224 */ /* 0x002fca00008e0606 */
[----:B------:R-:W-:Y:S01]  /*11bf0*/  @!PT LDS RZ, [RZ] ;  /* 0x00000000fffff984 */ /* 0x000fe20000000800 */
[----:B------:R-:W-:Y:S01]  /*11c00*/  @!PT LDS RZ, [RZ] ;  /* 0x00000000fffff984 */ /* 0x000fe20000000800 */
[----:B------:R-:W-:Y:S01]  /*11c10*/  @!PT LDS RZ, [RZ] ;  /* 0x00000000fffff984 */ /* 0x000fe20000000800 */
[----:B------:R0:W-:Y:S04]  /*11c20*/  @!P0 LDGSTS.E.BYPASS.LTC128B.128 [R31+0x13c00], desc[UR36][R2.64], !P2 ;  /* 0x13c00000021f8fae */ /* 0x0001e8000d101d64 */
[----:B------:R0:W-:Y:S04]  /*11c30*/  @!P0 LDGSTS.E.BYPASS.LTC128B.128 [R31+0x17c00], desc[UR36][R2.64+0x80], !P3 ;  /* 0x17c00080021f8fae */ /* 0x0001e8000d901d64 */
[----:B------:R0:W-:Y:S04]  /*11c40*/  @!P0 LDGSTS.E.BYPASS.LTC128B.128 [R31+0x1bc00], desc[UR36][R2.64+0x100], !P4 ;  /* 0x1bc00100021f8fae */ /* 0x0001e8000e101d64 */
[----:B------:R0:W-:Y:S01]  /*11c50*/  @!P0 LDGSTS.E.BYPASS.LTC128B.128 [R31+0x1fc00], desc[UR36][R2.64+0x180], !P5 ;  /* 0x1fc00180021f8fae */ /* 0x0001e2000e901d64 */
[----:B------:R-:W-:Y:S01]  /*11c60*/  PLOP3.LUT P0, PT, PT, PT, PT, 0x80, 0x0 ;  /* 0x000000000000781c */ /* 0x000fe20003f0f070 */
[----:B------:R-:W-:-:S12]  /*11c70*/  NOP ;  /* 0x0000000000007918 */ /* 0x000fd80000000000 */
.L_x_1116:
[----:B------:R-:W-:Y:S02]  /*11c80*/  PLOP3.LUT P1, PT, P1, P0, PT, 0xa2, 0x0 ;  /* 0x000000000000781c */ /* 0x000fe40000f21472 */
[----:B------:R-:W-:-:S08]  /*11c90*/  @P0 R2UR P1, UR4, R17 ;  /* 0x00000000110402ca */ /* 0x000fd00000020000 */
[----:B------:R-:W-:-:S05]  /*11ca0*/  @P0 PLOP3.LUT P0, PT, P1, PT, PT, 0x80, 0x0 ;  /* 0x000000000000081c */ /* 0x000fca0000f0f070 */
[----:B------:R-:W-:Y:S01]  /*11cb0*/  @!P1 SYNCS.ARRIVE.TRANS64.RED.A0T1 RZ, [UR4+0x30800], RZ ;  /* 0x030800ffffff99a7 */ /* 0x000fe20008200404 */
[----:B------:R-:W-:Y:S07]  /*11cc0*/  @!P1 ARRIVES.LDGSTSBAR.64.TRANSCNT [UR4+0x30800] ;  /* 0x03080000ff0099b0 */ /* 0x000fee0008000a84 */
[----:B------:R-:W-:Y:S05]  /*11cd0*/  @P0 BRA.U.ANY `(.L_x_1116) ;  /* 0xfffffffd00e80947 */ /* 0x000fea000393ffff */
[----:B0-----:R-:W2:Y:S02]  /*11ce0*/  LDL.LU R2, [R1] ;  /* 0x0000000001027983 */ /* 0x001ea40000300800 */
[----:B--2---:R-:W-:-:S05]  /*11cf0*/  VIADD R2, R2, 0x1 ;  /* 0x0000000102027836 */ /* 0x004fca0000000000 */
[----:B------:R0:W-:Y:S01]  /*11d00*/  STL [R1], R2 ;  /* 0x0000000201007387 */ /* 0x0001e20000100800 */
[----:B------:R-:W-:-:S04]  /*11d10*/  LEA.HI R0, R2, R2, RZ, 0x1 ;  /* 0x0000000202007211 */ /* 0x000fc800078f08ff */
[----:B------:R-:W-:-:S05]  /*11d20*/  LOP3.LUT R0, R0, 0xfffffffe, RZ, 0xc0, !PT ;  /* 0xfffffffe00007812 */ /* 0x000fca00078ec0ff */
[----:B------:R-:W-:-:S05]  /*11d30*/  IMAD.IADD R0, R2, 0x1, -R0 ;  /* 0x0000000102007824 */ /* 0x000fca00078e0a00 */
[----:B------:R-:W-:Y:S01]  /*11d40*/  SHF.L.U32 R0, R0, 0x1f, RZ ;  /* 0x0000001f00007819 */ /* 0x000fe200000006ff */
[----:B------:R-:W-:Y:S01]  /*11d50*/  NOP ;  /* 0x0000000000007918 */ /* 0x000fe20000000000 */
[----:B------:R0:W-:Y:S01]  /*11d60*/  SYNCS.ARRIVE.TRANS64.A1T0 RZ, [R17+URZ+0x30800], RZ ;  /* 0x030800ff11ff79a7 */ /* 0x0001e2000810003f */
[----:B------:R-:W-:Y:S01]  /*11d70*/  BSSY B0, `(.L_x_1117) ;  /* 0x0000003000007945 */ /* 0x000fe20003800000 */
[----:B------:R-:W1:Y:S03]  /*11d80*/  SYNCS.PHASECHK.TRANS64.TRYWAIT P0, [R17+URZ+0x30820], R0 ;  /* 0x03082000110075a7 */ /* 0x000e66000800017f */
[----:B01----:R-:W-:Y:S05]  /*11d90*/  @!P0 BRA `(.L_x_1118) ;  /* 0x0000002c00e08947 */ /* 0x003fea0003800000 */
.L_x_1189:
[----:B------:R-:W-:Y:S05]  /*11da0*/  BSYNC B0 ;  /* 0x0000000000007941 */ /* 0x000fea0003800000 */
.L_x_1117:
[----:B------:R-:W-:-:S04]  /*11db0*/  UIADD3 UR4, UR45, -0x2, URZ ;  /* 0xfffffffe2d047890 */ /* 0x000fc8000fffe03f */
[----:B------:R-:W-:-:S06]  /*11dc0*/  UISETP.GE.AND UP0, UPT, UR4, UR46, UPT ;  /* 0x0000002e0400728c */ /* 0x000fcc000bf06270 */
[----:B------:R-:W-:-:S13]  /*11dd0*/  PLOP3.LUT P0, PT, PT, PT, UP0, 0x40, 0x0 ;  /* 0x000000000000781c */ /* 0x000fda0003f0e808 */
[----:B------:R-:W-:Y:S05]  /*11de0*/  @P0 BRA `(.L_x_1119) ;  /* 0x0000000c00a80947 */ /* 0x000fea0003800000 */
[----:B------:R-:W-:Y:S01]  /*11df0*/  BSSY B0, `(.L_x_1119) ;  /* 0x00000e9000007945 */ /* 0x000fe20003800000 */
[----:B------:R-:W-:Y:S01]  /*11e00*/  MOV R6, R23 ;  /* 0x0000001700067202 */ /* 0x000fe20000000f00 */
[----:B------:R-:W-:Y:S02]  /*11e10*/  IMAD.MOV.U32 R8, RZ, RZ, R25 ;  /* 0x000000ffff087224 */ /* 0x000fe400078e0019 */
[----:B------:R-:W-:Y:S02]  /*11e20*/  IMAD.MOV.U32 R28, RZ, RZ, R24 ;  /* 0x000000ffff1c7224 */ /* 0x000fe400078e0018 */
[----:B------:R-:W-:-:S07]  /*11e30*/  IMAD.U32 R7, RZ, RZ, UR4 ;  /* 0x00000004ff077e24 */ /* 0x000fce000f8e00ff */
.L_x_1132:
[----:B------:R-:W1:Y:S01]  /*11e40*/  S2R R4, SR_TID.X ;  /* 0x0000000000047919 */ /* 0x000e620000002100 */
[----:B0-----:R-:W0:Y:S01]  /*11e50*/  LDC R0, c[0x0][0x430] ;  /* 0x00010c00ff007b82 */ /* 0x001e220000000800 */
[----:B------:R-:W-:Y:S01]  /*11e60*/  IMAD R9, R7, 0x40, R32 ;  /* 0x0000004007097824 */ /* 0x000fe200078e0220 */
[----:B------:R-:W-:Y:S01]  /*11e70*/  LOP3.LUT P1, RZ, R16, 0x200, RZ, 0xc0, !PT ;  /* 0x0000020010ff7812 */ /* 0x000fe2000782c0ff */
[----:B------:R-:W-:Y:S01]  /*11e80*/  VIADD R23, R6, 0x1 ;  /* 0x0000000106177836 */ /* 0x000fe20000000000 */
[----:B0-----:R-:W-:Y:S01]  /*11e90*/  ISETP.NE.AND P0, PT, R0, 0x1, PT ;  /* 0x000000010000780c */ /* 0x001fe20003f05270 */
[----:B-1----:R-:W-:-:S05]  /*11ea0*/  IMAD.SHL.U32 R4, R4, 0x10, RZ ;  /* 0x0000001004047824 */ /* 0x002fca00078e00ff */
[----:B------:R-:W-:-:S07]  /*11eb0*/  LOP3.LUT R4, R36, 0x70, R4, 0xf8, !PT ;  /* 0x0000007024047812 */ /* 0x000fce00078ef804 */
[----:B------:R-:W0:Y:S01]  /*11ec0*/  @P0 LDC R0, c[0x0][0x434] ;  /* 0x00010d00ff000b82 */ /* 0x000e220000000800 */
[C---:B------:R-:W-:Y:S01]  /*11ed0*/  ISETP.GT.U32.AND P2, PT, R4.reuse, 0x3f, PT ;  /* 0x0000003f0400780c */ /* 0x040fe20003f44070 */
[----:B------:R-:W-:-:S06]  /*11ee0*/  IMAD.IADD R9, R4, 0x1, R9 ;  /* 0x0000000104097824 */ /* 0x000fcc00078e0209 */
[----:B------:R-:W1:Y:S01]  /*11ef0*/  @P0 LDC R3, c[0x0][0x438] ;  /* 0x00010e00ff030b82 */ /* 0x000e620000000800 */
[----:B------:R-:W-:-:S07]  /*11f00*/  IMAD.MOV.U32 R12, RZ, RZ, R9 ;  /* 0x000000ffff0c7224 */ /* 0x000fce00078e0009 */
[----:B------:R-:W2:Y:S08]  /*11f10*/  @!P2 LDC.64 R10, c[0x0][0x428] ;  /* 0x00010a00ff0aab82 */ /* 0x000eb00000000a00 */
[----:B------:R-:W3:Y:S01]  /*11f20*/  @!P2 LDC.64 R4, c[0x0][0x418] ;  /* 0x00010600ff04ab82 */ /* 0x000ee20000000a00 */
[----:B0-----:R-:W-:-:S05]  /*11f30*/  @P0 IMAD.HI.U32 R0, R9, R0, RZ ;  /* 0x0000000009000227 */ /* 0x001fca00078e00ff */
[----:B-1----:R-:W-:-:S04]  /*11f40*/  @P0 SHF.R.U32.HI R12, RZ, R3, R0 ;  /* 0x00000003ff0c0219 */ /* 0x002fc80000011600 */
[--C-:B------:R-:W-:Y:S01]  /*11f50*/  @!P2 SHF.R.S32.HI R3, RZ, 0x1f, R12.reuse ;  /* 0x0000001fff03a819 */ /* 0x100fe2000001140c */
[----:B------:R-:W-:Y:S02]  /*11f60*/  @!P2 IMAD.MOV.U32 R2, RZ, RZ, R12 ;  /* 0x000000ffff02a224 */ /* 0x000fe400078e000c */
[-C--:B--2---:R-:W-:Y:S02]  /*11f70*/  @!P2 IMAD R0, R33, R10.reuse, RZ ;  /* 0x0000000a2100a224 */ /* 0x084fe400078e02ff */
[----:B------:R-:W-:-:S04]  /*11f80*/  @!P2 IMAD.WIDE.U32 R2, R29, R10, R2 ;  /* 0x0000000a1d02a225 */ /* 0x000fc800078e0002 */
[----:B------:R-:W-:Y:S01]  /*11f90*/  @!P2 IMAD R11, R29, R11, R0 ;  /* 0x0000000b1d0ba224 */ /* 0x000fe200078e0200 */
[----:B---3--:R-:W-:-:S03]  /*11fa0*/  @!P2 LEA R4, P0, R2, R4, 0x2 ;  /* 0x000000040204a211 */ /* 0x008fc600078010ff */
[----:B------:R-:W-:-:S05]  /*11fb0*/  @!P2 IMAD.IADD R0, R11, 0x1, R3 ;  /* 0x000000010b00a824 */ /* 0x000fca00078e0203 */
[----:B------:R-:W-:Y:S01]  /*11fc0*/  @!P2 LEA.HI.X R5, R2, R5, R0, 0x2, P0 ;  /* 0x000000050205a211 */ /* 0x000fe200000f1400 */
[----:B------:R-:W-:Y:S01]  /*11fd0*/  IMAD.MOV.U32 R0, RZ, RZ, RZ ;  /* 0x000000ffff007224 */ /* 0x000fe200078e00ff */
[C---:B------:R-:W-:Y:S01]  /*11fe0*/  ISETP.NE.AND P0, PT, R23.reuse, 0x2, PT ;  /* 0x000000021700780c */ /* 0x040fe20003f05270 */
[----:B------:R-:W-:Y:S01]  /*11ff0*/  IMAD.MOV R2, RZ, RZ, -R12 ;  /* 0x000000ffff027224 */ /* 0x000fe200078e0a0c */
[----:B------:R-:W-:Y:S05]  /*12000*/  YIELD ;  /* 0x0000000000007946 */ /* 0x000fea0003800000 */
[----:B------:R-:W-:Y:S01]  /*12010*/  ULDC UR4, c[0x0][0x430] ;  /* 0x00010c0000047ab9 */ /* 0x000fe20000000800 */
[----:B------:R-:W-:Y:S01]  /*12020*/  SEL R25, RZ, 0x1, P0 ;  /* 0x00000001ff197807 */ /* 0x000fe20000000000 */
[----:B------:R0:W5:Y:S01]  /*12030*/  @!P2 LDG.E R0, desc[UR36][R4.64] ;  /* 0x000000240400a981 */ /* 0x000162000c1e1900 */
[----:B------:R-:W-:Y:S01]  /*12040*/  SEL R23, R23, RZ, P0 ;  /* 0x000000ff17177207 */ /* 0x000fe20000000000 */
[----:B------:R-:W-:Y:S01]  /*12050*/  IMAD.MOV.U32 R24, RZ, RZ, R7 ;  /* 0x000000ffff187224 */ /* 0x000fe200078e0007 */
[----:B------:R-:W-:Y:S01]  /*12060*/  LOP3.LUT R25, R8, R25, RZ, 0x3c, !PT ;  /* 0x0000001908197212 */ /* 0x000fe200078e3cff */
[----:B0-----:R-:W-:Y:S01]  /*12070*/  IMAD R5, R2, UR4, R9 ;  /* 0x0000000402057c24 */ /* 0x001fe2000f8e0209 */
[----:B------:R-:W-:Y:S06]  /*12080*/  @!P1 BRA `(.L_x_1120) ;  /* 0x0000000000049947 */ /* 0x000fec0003800000 */
[----:B------:R-:W-:Y:S01]  /*12090*/  BPT.TRAP 0x1 ;  /* 0x000000040000795c */ /* 0x000fe20000300000 */
.L_x_1120:
[----:B------:R-:W-:Y:S01]  /*120a0*/  IMAD R7, R23, 0x8, R17 ;  /* 0x0000000817077824 */ /* 0x000fe200078e0211 */
[----:B------:R-:W-:Y:S01]  /*120b0*/  SHF.L.U32 R2, R25, 0x1f, RZ ;  /* 0x0000001f19027819 */ /* 0x000fe200000006ff */
[----:B------:R-:W-:Y:S03]  /*120c0*/  BSSY B1, `(.L_x_1121) ;  /* 0x0000003000017945 */ /* 0x000fe60003800000 */
[----:B------:R-:W0:Y:S02]  /*120d0*/  SYNCS.PHASECHK.TRANS64.TRYWAIT P0, [R7+URZ+0x30840], R2 ;  /* 0x03084002070075a7 */ /* 0x000e24000800017f */
[----:B0-----:R-:W-:Y:S05]  /*120e0*/  @!P0 BRA `(.L_x_1122) ;  /* 0x0000002c00208947 */ /* 0x001fea0003800000 */
.L_x_1190:
[----:B------:R-:W-:Y:S05]  /*120f0*/  BSYNC B1 ;  /* 0x0000000000017941 */ /* 0x000fea0003800000 */
.L_x_1121:
[----:B------:R-:W-:Y:S01]  /*12100*/  SHF.R.S32.HI R9, RZ, 0x1f, R5 ;  /* 0x0000001fff097819 */ /* 0x000fe20000011405 */
[----:B------:R-:W-:Y:S01]  /*12110*/  ULDC.64 UR4, c[0x0][0x300] ;  /* 0x0000c00000047ab9 */ /* 0x000fe20000000a00 */
[----:B-----5:R-:W-:Y:S02]  /*12120*/  SHF.R.S32.HI R10, RZ, 0x1f, R0 ;  /* 0x0000001fff0a7819 */ /* 0x020fe40000011400 */
[C---:B------:R-:W-:Y:S01]  /*12130*/  LOP3.LUT P4, RZ, R16.reuse, 0x10, RZ, 0xc0, !PT ;  /* 0x0000001010ff7812 */ /* 0x040fe2000788c0ff */
[----:B0-----:R-:W-:Y:S01]  /*12140*/  IMAD R2, R9, UR4, RZ ;  /* 0x0000000409027c24 */ /* 0x001fe2000f8e02ff */
[C---:B------:R-:W-:Y:S02]  /*12150*/  LOP3.LUT P3, RZ, R16.reuse, 0x8, RZ, 0xc0, !PT ;  /* 0x0000000810ff7812 */ /* 0x040fe4000786c0ff */
[C---:B------:R-:W-:Y:S01]  /*12160*/  LOP3.LUT P2, RZ, R16.reuse, 0x4, RZ, 0xc0, !PT ;  /* 0x0000000410ff7812 */ /* 0x040fe2000784c0ff */
[C---:B------:R-:W-:Y:S01]  /*12170*/  IMAD R11, R5.reuse, UR5, R2 ;  /* 0x00000005050b7c24 */ /* 0x040fe2000f8e0202 */
[----:B------:R-:W-:Y:S01]  /*12180*/  LOP3.LUT P1, RZ, R16, 0x2, RZ, 0xc0, !PT ;  /* 0x0000000210ff7812 */ /* 0x000fe2000782c0ff */
[----:B------:R-:W-:Y:S01]  /*12190*/  IMAD.WIDE.U32 R2, R5, UR4, RZ ;  /* 0x0000000405027c25 */ /* 0x000fe2000f8e00ff */
[----:B------:R-:W-:Y:S01]  /*121a0*/  ULDC.64 UR4, c[0x0][0x310] ;  /* 0x0000c40000047ab9 */ /* 0x000fe20000000a00 */
[----:B------:R-:W-:-:S02]  /*121b0*/  LEA R21, R23, R30, 0xe ;  /* 0x0000001e17157211 */ /* 0x000fc400078e70ff */
        /* <DEDUP_REMOVED lines=16> */
[----:B------:R-:W-:Y:S02]  /*122c0*/  IMAD.SHL.U32 R4, R37, 0x2, RZ ;  /* 0x0000000225047824 */ /* 0x000fe400078e00ff */
[----:B------:R-:W-:Y:S01]  /*122d0*/  IMAD R21, R21, 0x2, R17 ;  /* 0x0000000215157824 */ /* 0x000fe200078e0211 */
        /* <DEDUP_REMOVED lines=18> */
[----:B------:R0:W2:Y:S03]  /*12400*/  SHFL.IDX PT, R14, R20, 0x3, 0x181f ;  /* 0x00781f00140e7f89 */ /* 0x0000a600000e0000 */
[----:B-1----:R-:W-:Y:S02]  /*12410*/  IMAD.X R3, RZ, RZ, R35, P0 ;  /* 0x000000ffff037224 */ /* 0x002fe400000e0623 */
[----:B------:R0:W1:Y:S04]  /*12420*/  SHFL.IDX PT, R35, R27, 0x3, 0x181f ;  /* 0x00781f001b237f89 */ /* 0x00006800000e0000 */
[----:B------:R0:W-:Y:S04]  /*12430*/  LDGSTS.E.BYPASS.LTC128B.128 [R21+0x21400], desc[UR36][R2.64], !P4 ;  /* 0x2140000002157fae */ /* 0x0001e8000e101d64 */
[----:B------:R0:W-:Y:S04]  /*12440*/  LDGSTS.E.BYPASS.LTC128B.128 [R21+0x23400], desc[UR36][R2.64+0x80], !P3 ;  /* 0x2340008002157fae */ /* 0x0001e8000d901d64 */
[----:B------:R0:W-:Y:S04]  /*12450*/  LDGSTS.E.BYPASS.LTC128B.128 [R21+0x25400], desc[UR36][R2.64+0x100], !P2 ;  /* 0x2540010002157fae */ /* 0x0001e8000d101d64 */
[----:B------:R0:W-:Y:S02]  /*12460*/  LDGSTS.E.BYPASS.LTC128B.128 [R21+0x27400], desc[UR36][R2.64+0x180], !P1 ;  /* 0x2740018002157fae */ /* 0x0001e4000c901d64 */
.L_x_1200:
        /* <DEDUP_REMOVED lines=11> */
.L_x_1124:
        /* <DEDUP_REMOVED lines=10> */
.L_x_1125:
[----:B------:R1:W-:Y:S01]  /*125c0*/  SYNCS.ARRIVE.TRANS64.A1T0 RZ, [R7+URZ+0x30830], RZ ;  /* 0x030830ff07ff79a7 */ /* 0x0003e2000810003f */
[----:B------:R-:W-:Y:S05]  /*125d0*/  @!P2 BRA `(.L_x_1126) ;  /* 0x000000000004a947 */ /* 0x000fea0003800000 */
[----:B------:R-:W-:Y:S01]  /*125e0*/  BPT.TRAP 0x1 ;  /* 0x000000040000795c */ /* 0x000fe20000300000 */
.L_x_1126:
[----:B0-----:R-:W-:Y:S01]  /*125f0*/  SHF.L.U32 R2, R8, 0x1f, RZ ;  /* 0x0000001f08027819 */ /* 0x001fe200000006ff */
[----:B-1----:R-:W-:Y:S01]  /*12600*/  IMAD R7, R6, 0x8, R17 ;  /* 0x0000000806077824 */ /* 0x002fe200078e0211 */
[----:B------:R-:W-:Y:S03]  /*12610*/  BSSY B1, `(.L_x_1127) ;  /* 0x0000003000017945 */ /* 0x000fe60003800000 */
[----:B------:R-:W0:Y:S02]  /*12620*/  SYNCS.PHASECHK.TRANS64.TRYWAIT P0, [R7+URZ+0x30860], R2 ;  /* 0x03086002070075a7 */ /* 0x000e24000800017f */
[----:B0-----:R-:W-:Y:S05]  /*12630*/  @!P0 BRA `(.L_x_1128) ;  /* 0x0000002c00148947 */ /* 0x001fea0003800000 */
.L_x_1201:
[----:B------:R-:W-:Y:S05]  /*12640*/  BSYNC B1 ;  /* 0x0000000000017941 */ /* 0x000fea0003800000 */
.L_x_1127:
[----:B------:R-:W-:Y:S01]  /*12650*/  IMAD.MOV.U32 R3, RZ, RZ, -0x40 ;  /* 0xffffffc0ff037424 */ /* 0x000fe200078e00ff */
[----:B------:R-:W-:Y:S01]  /*12660*/  UMOV UR4, 0xffffffff ;  /* 0xffffffff00047882 */ /* 0x000fe20000000000 */
[----:B------:R-:W-:Y:S01]  /*12670*/  LOP3.LUT P4, RZ, R16, 0x100, RZ, 0xc0, !PT ;  /* 0x0000010010ff7812 */ /* 0x000fe2000788c0ff */
[----:B------:R-:W-:Y:S01]  /*12680*/  IMAD R6, R6, 0x4000, R30 ;  /* 0x0000400006067824 */ /* 0x000fe200078e021e */
[----:B------:R-:W-:Y:S01]  /*12690*/  LOP3.LUT P3, RZ, R16, 0x80, RZ, 0xc0, !PT ;  /* 0x0000008010ff7812 */ /* 0x000fe2000786c0ff */
[----:B------:R-:W-:Y:S01]  /*126a0*/  IMAD R3, R28, R3, UR38 ;  /* 0x000000261c037e24 */ /* 0x000fe2000f8e0203 */
[C---:B------:R-:W-:Y:S02]  /*126b0*/  LOP3.LUT P2, RZ, R16.reuse, 0x40, RZ, 0xc0, !PT ;  /* 0x0000004010ff7812 */ /* 0x040fe4000784c0ff */
[----:B------:R-:W-:Y:S01]  /*126c0*/  LOP3.LUT P1, RZ, R16, 0x20, RZ, 0xc0, !PT ;  /* 0x0000002010ff7812 */ /* 0x000fe2000782c0ff */
[----:B------:R-:W-:Y:S01]  /*126d0*/  IMAD.IADD R8, R3, 0x1, -R36 ;  /* 0x0000000103087824 */ /* 0x000fe200078e0a24 */
[----:B------:R-:W-:Y:S11]  /*126e0*/  BRA.DIV UR4, `(.L_x_1129) ;  /* 0x0000002a04fc7947 */ /* 0x000ff6000b800000 */
[----:B------:R-:W0:Y:S01]  /*126f0*/  SHFL.IDX PT, R14, R18, RZ, 0x181f ;  /* 0x00181fff120e7589 */ /* 0x000e2200000e0000 */
[----:B------:R-:W-:-:S03]  /*12700*/  IMAD R6, R6, 0x2, R17 ;  /* 0x0000000206067824 */ /* 0x000fc600078e0211 */
[----:B------:R-:W1:Y:S01]  /*12710*/  SHFL.IDX PT, R3, R19, RZ, 0x181f ;  /* 0x00181fff13037589 */ /* 0x000e6200000e0000 */
        /* <DEDUP_REMOVED lines=36> */
.L_x_1211:
[----:B0--3--:R-:W-:Y:S01]  /*12960*/  IADD3 R2, P0, R14, R4, RZ ;  /* 0x000000040e027210 */ /* 0x009fe20007f1e0ff */
        /* <DEDUP_REMOVED lines=15> */
[----:B0-----:R-:W-:Y:S01]  /*12a60*/  IMAD.WIDE.U32 R2, R5, UR4, RZ ;  /* 0x0000000405027c25 */ /* 0x001fe2000f8e00ff */
[----:B------:R-:W-:-:S03]  /*12a70*/  ULDC.64 UR4, c[0x0][0x338] ;  /* 0x0000ce0000047ab9 */ /* 0x000fc60000000a00 */
[----:B------:R-:W-:Y:S02]  /*12a80*/  IMAD.IADD R3, R3, 0x1, R9 ;  /* 0x0000000103037824 */ /* 0x000fe400078e0209 */
[----:B------:R-:W-:Y:S02]  /*12a90*/  IMAD R5, R10, UR4, RZ ;  /* 0x000000040a057c24 */ /* 0x000fe4000f8e02ff */
[----:B------:R-:W-:-:S04]  /*12aa0*/  IMAD.WIDE.U32 R2, R0, UR4, R2 ;  /* 0x0000000400027c25 */ /* 0x000fc8000f8e0002 */
[----:B------:R-:W-:Y:S01]  /*12ab0*/  IMAD R5, R0, UR5, R5 ;  /* 0x0000000500057c24 */ /* 0x000fe2000f8e0205 */
[----:B------:R-:W-:Y:S01]  /*12ac0*/  ULDC.64 UR4, c[0x0][0x330] ;  /* 0x0000cc0000047ab9 */ /* 0x000fe20000000a00 */
[----:B------:R-:W-:Y:S02]  /*12ad0*/  NOP ;  /* 0x0000000000007918 */ /* 0x000fe40000000000 */
[----:B------:R-:W-:Y:S02]  /*12ae0*/  IMAD.IADD R3, R3, 0x1, R5 ;  /* 0x0000000103037824 */ /* 0x000fe400078e0205 */
[----:B------:R-:W-:Y:S02]  /*12af0*/  IMAD R5, R26, UR4, RZ ;  /* 0x000000041a057c24 */ /* 0x000fe4000f8e02ff */
[----:B------:R-:W-:-:S04]  /*12b00*/  IMAD.WIDE.U32 R2, R22, UR4, R2 ;  /* 0x0000000416027c25 */ /* 0x000fc8000f8e0002 */
[----:B------:R-:W-:Y:S01]  /*12b10*/  IMAD R5, R22, UR5, R5 ;  /* 0x0000000516057c24 */ /* 0x000fe2000f8e0205 */
[----:B------:R-:W-:Y:S02]  /*12b20*/  ULDC.64 UR4, c[0x0][0x318] ;  /* 0x0000c60000047ab9 */ /* 0x000fe40000000a00 */
[----:B------:R-:W-:Y:S02]  /*12b30*/  LEA R18, P0, R2, UR4, 0x1 ;  /* 0x0000000402127c11 */ /* 0x000fe4000f8008ff */
[----:B------:R-:W-:-:S04]  /*12b40*/  IADD3 R3, R5, R3, RZ ;  /* 0x0000000305037210 */ /* 0x000fc80007ffe0ff */
[----:B------:R-:W-:Y:S02]  /*12b50*/  LEA.HI.X R19, R2, UR5, R3, 0x1, P0 ;  /* 0x0000000502137c11 */ /* 0x000fe400080f0c03 */
[----:B------:R-:W-:-:S13]  /*12b60*/  PLOP3.LUT P0, PT, PT, PT, PT, 0x80, 0x0 ;  /* 0x000000000000781c */ /* 0x000fda0003f0f070 */
.L_x_1130:
        /* <DEDUP_REMOVED lines=10> */
.L_x_1131:
[C---:B------:R-:W-:Y:S01]  /*12c10*/  ISETP.GT.AND P0, PT, R24.reuse, UR46, PT ;  /* 0x0000002e18007c0c */ /* 0x040fe2000bf04270 */
[----:B------:R0:W-:Y:S01]  /*12c20*/  SYNCS.ARRIVE.TRANS64.A1T0 RZ, [R7+URZ+0x30850], RZ ;  /* 0x030850ff07ff79a7 */ /* 0x0001e2000810003f */
[----:B------:R-:W-:Y:S02]  /*12c30*/  IMAD.MOV.U32 R6, RZ, RZ, R23 ;  /* 0x000000ffff067224 */ /* 0x000fe400078e0017 */
[----:B------:R-:W-:Y:S02]  /*12c40*/  IMAD.MOV.U32 R8, RZ, RZ, R25 ;  /* 0x000000ffff087224 */ /* 0x000fe400078e0019 */
[----:B------:R-:W-:Y:S02]  /*12c50*/  IMAD.MOV.U32 R28, RZ, RZ, R24 ;  /* 0x000000ffff1c7224 */ /* 0x000fe400078e0018 */
[----:B0-----:R-:W-:-:S05]  /*12c60*/  VIADD R7, R24, 0xffffffff ;  /* 0xffffffff18077836 */ /* 0x001fca0000000000 */
[----:B------:R-:W-:Y:S05]  /*12c70*/  @P0 BRA `(.L_x_1132) ;  /* 0xfffffff000700947 */ /* 0x000fea000383ffff */
[----:B------:R-:W-:Y:S05]  /*12c80*/  BSYNC B0 ;  /* 0x0000000000007941 */ /* 0x000fea0003800000 */
.L_x_1119:
[----:B0-----:R-:W0:Y:S01]  /*12c90*/  S2R R0, SR_TID.X ;  /* 0x0000000000007919 */ /* 0x001e220000002100 */
[----:B------:R-:W-:Y:S01]  /*12ca0*/  BSSY B0, `(.L_x_1133) ;  /* 0x0000010000007945 */ /* 0x000fe20003800000 */
        /* <DEDUP_REMOVED lines=14> */
[----:B0-----:R-:W-:-:S07]  /*12d90*/  IADD3 R34, R0, UR47, R7 ;  /* 0x0000002f00227c10 */ /* 0x001fce000fffe007 */
.L_x_1134:
[----:B------:R-:W-:Y:S05]  /*12da0*/  BSYNC B0 ;  /* 0x0000000000007941 */ /* 0x000fea0003800000 */
.L_x_1133:
[----:B------:R-:W-:-:S13]  /*12db0*/  LOP3.LUT P0, RZ, R16, 0x200, RZ, 0xc0, !PT ;  /* 0x0000020010ff7812 */ /* 0x000fda000780c0ff */
[----:B------:R-:W-:Y:S05]  /*12dc0*/  @!P0 BRA `(.L_x_1135) ;  /* 0x0000000000048947 */ /* 0x000fea0003800000 */
[----:B------:R-:W-:Y:S01]  /*12dd0*/  BPT.TRAP 0x1 ;  /* 0x000000040000795c */ /* 0x000fe20000300000 */
.L_x_1135:
[----:B------:R-:W-:Y:S01]  /*12de0*/  IMAD R4, R23, 0x8, R17 ;  /* 0x0000000817047824 */ /* 0x000fe200078e0211 */
[----:B------:R-:W-:Y:S01]  /*12df0*/  SHF.L.U32 R3, R25, 0x1f, RZ ;  /* 0x0000001f19037819 */ /* 0x000fe200000006ff */
[----:B------:R-:W-:Y:S01]  /*12e00*/  IMAD.MOV.U32 R5, RZ, RZ, -0x40 ;  /* 0xffffffc0ff057424 */ /* 0x000fe200078e00ff */
[----:B------:R-:W-:Y:S02]  /*12e10*/  BSSY B0, `(.L_x_1136) ;  /* 0x0000004000007945 */ /* 0x000fe40003800000 */
[----:B------:R-:W0:Y:S01]  /*12e20*/  SYNCS.PHASECHK.TRANS64.TRYWAIT P0, [R4+URZ+0x30860], R3 ;  /* 0x03086003040075a7 */ /* 0x000e22000800017f */
[----:B------:R-:W-:Y:S01]  /*12e30*/  IMAD R5, R24, R5, UR38 ;  /* 0x0000002618057e24 */ /* 0x000fe2000f8e0205 */
[----:B0-----:R-:W-:Y:S06]  /*12e40*/  @!P0 BRA `(.L_x_1137) ;  /* 0x0000002800908947 */ /* 0x001fec0003800000 */
.L_x_1212:
[----:B------:R-:W-:Y:S05]  /*12e50*/  BSYNC B0 ;  /* 0x0000000000007941 */ /* 0x000fea0003800000 */
.L_x_1136:
[----:B------:R-:W-:Y:S01]  /*12e60*/  UMOV UR4, 0xffffffff ;  /* 0xffffffff00047882 */ /* 0x000fe20000000000 */
[C---:B------:R-:W-:Y:S01]  /*12e70*/  LOP3.LUT P5, RZ, R16.reuse, 0x100, RZ, 0xc0, !PT ;  /* 0x0000010010ff7812 */ /* 0x040fe200078ac0ff */
        /* <DEDUP_REMOVED lines=8> */
[----:B------:R-:W0:Y:S04]  /*12f00*/  SHFL.IDX PT, R0, R19, RZ, 0x181f ;  /* 0x00181fff13007589 */ /* 0x000e2800000e0000 */
[----:B------:R-:W-:Y:S01]  /*12f10*/  SHFL.IDX PT, R7, R19, 0x1, 0x181f ;  /* 0x00381f0013077f89 */ /* 0x000fe200000e0000 */
[----:B-1----:R-:W-:-:S03]  /*12f20*/  IADD3 R2, P0, R14, R6, RZ ;  /* 0x000000060e027210 */ /* 0x002fc60007f1e0ff */
[----:B------:R-:W1:Y:S02]  /*12f30*/  SHFL.IDX PT, R14, R18, 0x1, 0x181f ;  /* 0x00381f00120e7f89 */ /* 0x000e6400000e0000 */
[----:B0-----:R-:W-:Y:S01]  /*12f40*/  IMAD.X R3, RZ, RZ, R0, P0 ;  /* 0x000000ffff037224 */ /* 0x001fe200000e0600 */
[----:B------:R-:W-:Y:S01]  /*12f50*/  ISETP.LT.OR P0, PT, R5, 0x1, P5 ;  /* 0x000000010500780c */ /* 0x000fe20002f01670 */
[----:B------:R-:W-:-:S12]  /*12f60*/  IMAD R0, R8, 0x2, R17 ;  /* 0x0000000208007824 */ /* 0x000fd800078e0211 */
        /* <DEDUP_REMOVED lines=8> */
[----:B------:R-:W0:Y:S03]  /*12ff0*/  SHFL.IDX PT, R14, R18, 0x2, 0x181f ;  /* 0x00581f00120e7f89 */ /* 0x000e2600000e0000 */
[----:B------:R-:W-:Y:S01]  /*13000*/  IMAD.X R3, RZ, RZ, R7, P0 ;  /* 0x000000ffff037224 */ /* 0x000fe200000e0607 */
        /* <DEDUP_REMOVED lines=21> */
.L_x_1222:
[----:B0--3--:R-:W-:-:S05]  /*13160*/  IADD3 R2, P0, R14, R6, RZ ;  /* 0x000000060e027210 */ /* 0x009fca0007f1e0ff */
        /* <DEDUP_REMOVED lines=14> */
.L_x_1139:
        /* <DEDUP_REMOVED lines=10> */
.L_x_1140:
[----:B------:R1:W-:Y:S01]  /*132f0*/  SYNCS.ARRIVE.TRANS64.A1T0 RZ, [R4+URZ+0x30850], RZ ;  /* 0x030850ff04ff79a7 */ /* 0x0003e2000810003f */
[----:B------:R-:W-:-:S05]  /*13300*/  VIADD R23, R23, 0x1 ;  /* 0x0000000117177836 */ /* 0x000fca0000000000 */
[----:B------:R-:W-:-:S04]  /*13310*/  ISETP.NE.AND P0, PT, R23, 0x2, PT ;  /* 0x000000021700780c */ /* 0x000fc80003f05270 */
[----:B0-----:R-:W-:Y:S02]  /*13320*/  SEL R0, RZ, 0x1, P0 ;  /* 0x00000001ff007807 */ /* 0x001fe40000000000 */
[----:B------:R-:W-:Y:S02]  /*13330*/  SEL R23, R23, RZ, P0 ;  /* 0x000000ff17177207 */ /* 0x000fe40000000000 */
[----:B-1----:R-:W-:-:S07]  /*13340*/  LOP3.LUT R25, R25, R0, RZ, 0x3c, !PT ;  /* 0x0000000019197212 */ /* 0x002fce00078e3cff */
.L_x_1100:
[----:B------:R-:W-:Y:S05]  /*13350*/  BSYNC B7 ;  /* 0x0000000000077941 */ /* 0x000fea0003800000 */
.L_x_1098:
[----:B------:R-:W-:-:S13]  /*13360*/  LOP3.LUT P0, RZ, R16, 0x8000, RZ, 0xc0, !PT ;  /* 0x0000800010ff7812 */ /* 0x000fda000780c0ff */
[----:B------:R-:W-:Y:S05]  /*13370*/  @!P0 BRA `(.L_x_1141) ;  /* 0x0000000000248947 */ /* 0x000fea0003800000 */
[----:B------:R-:W-:Y:S05]  /*13380*/  WARPSYNC.ALL ;  /* 0x0000000000007948 */ /* 0x000fea0003800000 */
[----:B------:R-:W0:Y:S08]  /*13390*/  S2UR UR5, SR_CgaCtaId ;  /* 0x00000000000579c3 */ /* 0x000e300000008800 */
[----:B------:R-:W-:Y:S06]  /*133a0*/  BAR.SYNC.DEFER_BLOCKING 0x5, 0x180 ;  /* 0x0146000000007b1d */ /* 0x000fec0000010000 */
[----:B------:R-:W-:-:S02]  /*133b0*/  UMOV UR4, 0x400 ;  /* 0x0000040000047882 */ /* 0x000fc40000000000 */
[----:B0-----:R-:W-:-:S06]  /*133c0*/  ULEA UR4, UR5, UR4, 0x18 ;  /* 0x0000000405047291 */ /* 0x001fcc000f8ec03f */
[----:B------:R-:W-:-:S05]  /*133d0*/  IMAD.U32 R17, RZ, RZ, UR4 ;  /* 0x00000004ff117e24 */ /* 0x000fca000f8e00ff */
[----:B------:R0:W1:Y:S01]  /*133e0*/  LDS R34, [R17+0x308d0] ;  /* 0x0308d00011227984 */ /* 0x0000620000000800 */
[----:B------:R-:W-:Y:S06]  /*133f0*/  BAR.ARV 0x4, 0x180 ;  /* 0x0106000000007b1d */ /* 0x000fec0000002000 */
[----:B------:R-:W-:Y:S05]  /*13400*/  BRA `(.L_x_1142) ;  /* 0x00000000002c7947 */ /* 0x000fea0003800000 */
.L_x_1141:
[----:B------:R-:W-:-:S03]  /*13410*/  UMOV UR4, 0xffffffff ;  /* 0xffffffff00047882 */ /* 0x000fc60000000000 */
[----:B------:R-:W-:Y:S05]  /*13420*/  BRA.DIV UR4, `(.L_x_1143) ;  /* 0x0000002a04b47947 */ /* 0x000fea000b800000 */
[----:B------:R0:W1:Y:S02]  /*13430*/  SHFL.IDX PT, R14, R34, RZ, 0x1f ;  /* 0x00001fff220e7589 */ /* 0x00006400000e0000 */
.L_x_1225:
[----:B------:R-:W2:Y:S01]  /*13440*/  @!P2 S2R R3, SR_CgaCtaId ;  /* 0x000000000003a919 */ /* 0x000ea20000008800 */
[----:B------:R-:W-:Y:S05]  /*13450*/  WARPSYNC.ALL ;  /* 0x0000000000007948 */ /* 0x000fea0003800000 */
[----:B------:R-:W-:Y:S01]  /*13460*/  BAR.SYNC.DEFER_BLOCKING 0x4, 0x180 ;  /* 0x0106000000007b1d */ /* 0x000fe20000010000 */
[----:B------:R-:W-:-:S04]  /*13470*/  @!P2 MOV R0, 0x400 ;  /* 0x000004000000a802 */ /* 0x000fc80000000f00 */
[----:B--2---:R-:W-:-:S05]  /*13480*/  @!P2 LEA R17, R3, R0, 0x18 ;  /* 0x000000000311a211 */ /* 0x004fca00078ec0ff */
[----:B------:R0:W-:Y:S02]  /*13490*/  @!P2 STS [R17+0x308d0], R34 ;  /* 0x0308d0221100a388 */ /* 0x0001e40000000800 */
[----:B01----:R-:W-:Y:S01]  /*134a0*/  IMAD.MOV.U32 R34, RZ, RZ, R14 ;  /* 0x000000ffff227224 */ /* 0x003fe200078e000e */
[----:B------:R-:W-:Y:S06]  /*134b0*/  BAR.ARV 0x5, 0x180 ;  /* 0x0146000000007b1d */ /* 0x000fec0000002000 */
.L_x_1142:
[----:B------:R-:W-:Y:S02]  /*134c0*/  ULDC UR4, c[0x0][0xc38] ;  /* 0x00030e0000047ab9 */ /* 0x000fe40000000800 */
[----:B-1----:R-:W-:-:S13]  /*134d0*/  ISETP.GE.AND P0, PT, R34, UR4, PT ;  /* 0x0000000422007c0c */ /* 0x002fda000bf06270 */
[----:B------:R-:W-:Y:S05]  /*134e0*/  @!P0 BRA `(.L_x_1144) ;  /* 0xffffffc400548947 */ /* 0x000fea000383ffff */
.L_x_1089:
[----:B------:R-:W2:Y:S01]  /*134f0*/  LDL.LU R0, [R1] ;  /* 0x0000000001007983 */ /* 0x000ea20000300800 */
[----:B------:R-:W-:Y:S01]  /*13500*/  BSSY B0, `(.L_x_1145) ;  /* 0x000000b000007945 */ /* 0x000fe20003800000 */
[----:B------:R-:W1:Y:S01]  /*13510*/  S2R R5, SR_CgaCtaId ;  /* 0x0000000000057919 */ /* 0x000e620000008800 */
[----:B--2---:R-:W-:-:S04]  /*13520*/  IADD3 R0, R0, 0x1, RZ ;  /* 0x0000000100007810 */ /* 0x004fc80007ffe0ff */
[----:B------:R-:W-:-:S04]  /*13530*/  LEA.HI R2, R0, R0, RZ, 0x1 ;  /* 0x0000000000027211 */ /* 0x000fc800078f08ff */
[----:B------:R-:W-:Y:S02]  /*13540*/  LOP3.LUT R3, R2, 0xfffffffe, RZ, 0xc0, !PT ;  /* 0xfffffffe02037812 */ /* 0x000fe400078ec0ff */
[----:B------:R-:W-:-:S03]  /*13550*/  MOV R2, 0x400 ;  /* 0x0000040000027802 */ /* 0x000fc60000000f00 */
[----:B------:R-:W-:Y:S01]  /*13560*/  IMAD.IADD R0, R0, 0x1, -R3 ;  /* 0x0000000100007824 */ /* 0x000fe200078e0a03 */
[----:B-1----:R-:W-:-:S04]  /*13570*/  LEA R5, R5, R2, 0x18 ;  /* 0x0000000205057211 */ /* 0x002fc800078ec0ff */
[----:B------:R-:W-:-:S04]  /*13580*/  SHF.L.U32 R0, R0, 0x1f, RZ ;  /* 0x0000001f00007819 */ /* 0x000fc800000006ff */
[----:B------:R-:W1:Y:S02]  /*13590*/  SYNCS.PHASECHK.TRANS64.TRYWAIT P0, [R5+URZ+0x30820], R0 ;  /* 0x03082000050075a7 */ /* 0x000e64000800017f */
[----:B-1----:R-:W-:Y:S05]  /*135a0*/  @!P0 BRA `(.L_x_1146) ;  /* 0x00000028007c8947 */ /* 0x002fea0003800000 */
.L_x_1226:
[----:B------:R-:W-:Y:S05]  /*135b0*/  BSYNC B0 ;  /* 0x0000000000007941 */ /* 0x000fea0003800000 */
.L_x_1145:
[----:B------:R-:W-:-:S03]  /*135c0*/  UMOV UR4, 0xffffffff ;  /* 0xffffffff00047882 */ /* 0x000fc60000000000 */
[----:B------:R-:W-:Y:S05]  /*135d0*/  BRA.DIV UR4, `(.L_x_1147) ;  /* 0x0000002a04847947 */ /* 0x000fea000b800000 */
[----:B-1----:R-:W1:Y:S02]  /*135e0*/  S2R R0, SR_TID.X ;  /* 0x0000000000007919 */ /* 0x002e640000002100 */
[----:B-1----:R-:W-:-:S04]  /*135f0*/  SHF.R.U32.HI R0, RZ, 0x5, R0 ;  /* 0x00000005ff007819 */ /* 0x002fc80000011600 */
[----:B------:R-:W-:-:S05]  /*13600*/  LOP3.LUT R0, R0, 0x3, RZ, 0xc0, !PT ;  /* 0x0000000300007812 */ /* 0x000fca00078ec0ff */
[----:B------:R1:W2:Y:S02]  /*13610*/  SHFL.IDX PT, R14, R0, RZ, 0x1f ;  /* 0x00001fff000e7589 */ /* 0x0002a400000e0000 */
.L_x_1229:
[----:B--2---:R-:W-:Y:S01]  /*13620*/  ISETP.NE.AND P0, PT, R14, RZ, PT ;  /* 0x000000ff0e00720c */ /* 0x004fe20003f05270 */
[----:B------:R-:W-:-:S12]  /*13630*/  BSSY B0, `(.L_x_1148) ;  /* 0x0000026000007945 */ /* 0x000fd80003800000 */
[----:B------:R-:W-:Y:S05]  /*13640*/  @P0 BRA `(.L_x_1149) ;  /* 0x0000000000900947 */ /* 0x000fea0003800000 */
[----:B------:R-:W-:-:S03]  /*13650*/  UMOV UR4, 0xffffffff ;  /* 0xffffffff00047882 */ /* 0x000fc60000000000 */
[----:B------:R-:W-:Y:S05]  /*13660*/  BRA.DIV UR4, `(.L_x_1150) ;  /* 0x0000002a04947947 */ /* 0x000fea000b800000 */
[----:B------:R-:W-:-:S13]  /*13670*/  ELECT P6, URZ, PT ;  /* 0x00000000003f782f */ /* 0x000fda00038c0000 */
.L_x_1232:
[----:B------:R-:W-:Y:S05]  /*13680*/  @!P6 BRA `(.L_x_1149) ;  /* 0x000000000080e947 */ /* 0x000fea0003800000 */
[----:B-1----:R-:W2:Y:S02]  /*13690*/  LDL R0, [R1+0x4] ;  /* 0x0000040001007983 */ /* 0x002ea40000100800 */
[----:B--2---:R-:W-:-:S13]  /*136a0*/  R2UR UR4, R0 ;  /* 0x00000000000472ca */ /* 0x004fda00000e0000 */
[----:B------:R-:W-:-:S06]  /*136b0*/  ULOP3.LUT UR4, UR4, 0x2, URZ, 0xfc, !UPT ;  /* 0x0000000204047892 */ /* 0x000fcc000f8efc3f */
[----:B------:R-:W-:-:S05]  /*136c0*/  IMAD.U32 R0, RZ, RZ, UR4 ;  /* 0x00000004ff007e24 */ /* 0x000fca000f8e00ff */
[----:B------:R-:W-:-:S13]  /*136d0*/  ISETP.NE.AND P0, PT, R0, 0x3, PT ;  /* 0x000000030000780c */ /* 0x000fda0003f05270 */
[----:B------:R-:W-:Y:S05]  /*136e0*/  @!P0 BRA `(.L_x_1151) ;  /* 0x0000000000048947 */ /* 0x000fea0003800000 */
[----:B------:R-:W-:Y:S01]  /*136f0*/  BPT.TRAP 0x1 ;  /* 0x000000040000795c */ /* 0x000fe20000300000 */
.L_x_1151:
[----:B------:R-:W-:Y:S01]  /*13700*/  IMAD R3, R23, 0x8, R5 ;  /* 0x0000000817037824 */ /* 0x000fe200078e0205 */
[----:B------:R-:W-:Y:S01]  /*13710*/  SHF.L.U32 R2, R25, 0x1f, RZ ;  /* 0x0000001f19027819 */ /* 0x000fe200000006ff */
[----:B------:R-:W-:-:S03]  /*13720*/  VIADD R23, R23, 0x1 ;  /* 0x0000000117177836 */ /* 0x000fc60000000000 */
[----:B------:R-:W1:Y:S02]  /*13730*/  SYNCS.PHASECHK.TRANS64.TRYWAIT P1, [R3+URZ+0x30840], R2 ;  /* 0x03084002030075a7 */ /* 0x000e64000802017f */
[----:B------:R-:W-:-:S04]  /*13740*/  ISETP.NE.AND P2, PT, R23, 0x2, PT ;  /* 0x000000021700780c */ /* 0x000fc80003f45270 */
[----:B------:R-:W-:Y:S01]  /*13750*/  SEL R0, RZ, 0x1, P2 ;  /* 0x00000001ff007807 */ /* 0x000fe20001000000 */
[----:B-1----:R-:W-:Y:S08]  /*13760*/  @!P1 BRA `(.L_x_1152) ;  /* 0x0000002800749947 */ /* 0x002ff00003800000 */
.L_x_1233:
[----:B------:R-:W-:Y:S02]  /*13770*/  SEL R23, R23, RZ, P2 ;  /* 0x000000ff17177207 */ /* 0x000fe40001000000 */
[----:B------:R-:W-:Y:S01]  /*13780*/  LOP3.LUT R0, R25, R0, RZ, 0x3c, !PT ;  /* 0x0000000019007212 */ /* 0x000fe200078e3cff */
[----:B------:R-:W-:Y:S06]  /*13790*/  @!P0 BRA `(.L_x_1153) ;  /* 0x0000000000048947 */ /* 0x000fec0003800000 */
[----:B------:R-:W-:Y:S01]  /*137a0*/  BPT.TRAP 0x1 ;  /* 0x000000040000795c */ /* 0x000fe20000300000 */
.L_x_1153:
[----:B------:R-:W-:Y:S01]  /*137b0*/  IMAD R23, R23, 0x8, R5 ;  /* 0x0000000817177824 */ /* 0x000fe200078e0205 */
[----:B------:R-:W-:-:S04]  /*137c0*/  SHF.L.U32 R0, R0, 0x1f, RZ ;  /* 0x0000001f00007819 */ /* 0x000fc800000006ff */
[----:B------:R-:W2:Y:S02]  /*137d0*/  SYNCS.PHASECHK.TRANS64.TRYWAIT P1, [R23+URZ+0x30840], R0 ;  /* 0x03084000170075a7 */ /* 0x000ea4000802017f */
[----:B--2---:R-:W-:Y:S05]  /*137e0*/  @!P1 BRA `(.L_x_1154) ;  /* 0x0000002800689947 */ /* 0x004fea0003800000 */
.L_x_1234:
[----:B------:R-:W-:Y:S05]  /*137f0*/  @!P0 BRA `(.L_x_1155) ;  /* 0x0000000000048947 */ /* 0x000fea0003800000 */
[----:B------:R-:W-:Y:S01]  /*13800*/  BPT.TRAP 0x1 ;  /* 0x000000040000795c */ /* 0x000fe20000300000 */
.L_x_1155:
[----:B------:R-:W3:Y:S02]  /*13810*/  SYNCS.PHASECHK.TRANS64.TRYWAIT P1, [R3+URZ+0x30860], R2 ;  /* 0x03086002030075a7 */ /* 0x000ee4000802017f */
[----:B---3--:R-:W-:Y:S05]  /*13820*/  @!P1 BRA `(.L_x_1156) ;  /* 0x00000028006c9947 */ /* 0x008fea0003800000 */
.L_x_1235:
[----:B------:R-:W-:Y:S05]  /*13830*/  @!P0 BRA `(.L_x_1157) ;  /* 0x0000000000048947 */ /* 0x000fea0003800000 */
[----:B------:R-:W-:Y:S01]  /*13840*/  BPT.TRAP 0x1 ;  /* 0x000000040000795c */ /* 0x000fe20000300000 */
.L_x_1157:
[----:B----4-:R4:W0:Y:S02]  /*13850*/  SYNCS.PHASECHK.TRANS64.TRYWAIT P0, [R23+URZ+0x30860], R0 ;  /* 0x03086000170075a7 */ /* 0x010824000800017f */
[----:B0-----:R-:W-:Y:S05]  /*13860*/  @!P0 NANOSLEEP.SYNCS 0x989680 ;  /* 0x009896800000895d */ /* 0x001fea0003900000 */
[----:B------:R-:W0:Y:S02]  /*13870*/  @!P0 SYNCS.PHASECHK.TRANS64 P0, [R23+URZ+0x30860], R0 ;  /* 0x03086000170085a7 */ /* 0x000e24000800007f */
[----:B0-----:R-:W-:Y:S05]  /*13880*/  @!P0 BRA `(.L_x_1157) ;  /* 0xfffffffc00f08947 */ /* 0x001fea000383ffff */
.L_x_1149:
[----:B------:R-:W-:Y:S05]  /*13890*/  BSYNC B0 ;  /* 0x0000000000007941 */ /* 0x000fea0003800000 */
.L_x_1148:
[----:B------:R-:W-:Y:S05]  /*138a0*/  EXIT ;  /* 0x000000000000794d */ /* 0x000fea0003800000 */
.L_x_994:
[----:B0-----:R-:W-:-:S04]  /*138b0*/  IMAD.U32 R3, RZ, RZ, UR40 ;  /* 0x00000028ff037e24 */ /* 0x001fc8000f8e00ff */
[----:B------:R0:W1:Y:S03]  /*138c0*/  SYNCS.PHASECHK.TRANS64.TRYWAIT P1, [R3+URZ+0x30800], R0 ;  /* 0x03080000030075a7 */ /* 0x000066000802017f */
[----:B-1----:R-:W-:Y:S05]  /*138d0*/  @!P1 NANOSLEEP.SYNCS 0x989680 ;  /* 0x009896800000995d */ /* 0x002fea0003900000 */
[----:B------:R-:W1:Y:S02]  /*138e0*/  @!P1 SYNCS.PHASECHK.TRANS64 P1, [R3+URZ+0x30800], R0 ;  /* 0x03080000030095a7 */ /* 0x000e64000802007f */
[----:B-1----:R-:W-:Y:S05]  /*138f0*/  @!P1 BRA `(.L_x_994) ;  /* 0xfffffffc00ec9947 */ /* 0x002fea000383ffff */
[----:B------:R-:W-:Y:S05]  /*13900*/  BRA `(.L_x_1158) ;  /* 0xfffffee000d47947 */ /* 0x000fea000383ffff */
.L_x_998:
[----:B-1----:R1:W2:Y:S02]  /*13910*/  SYNCS.PHASECHK.TRANS64.TRYWAIT P1, [R3+URZ+0x30830], R0 ;  /* 0x03083000030075a7 */ /* 0x0022a4000802017f */
[----:B--2---:R-:W-:Y:S05]  /*13920*/  @!P1 NANOSLEEP.SYNCS 0x989680 ;  /* 0x009896800000995d */ /* 0x004fea0003900000 */
[----:B------:R-:W2:Y:S02]  /*13930*/  @!P1 SYNCS.PHASECHK.TRANS64 P1, [R3+URZ+0x30830], R0 ;  /* 0x03083000030095a7 */ /* 0x000ea4000802007f */
[----:B--2---:R-:W-:Y:S05]  /*13940*/  @!P1 BRA `(.L_x_998) ;  /* 0xfffffffc00f09947 */ /* 0x004fea000383ffff */
[----:B------:R-:W-:Y:S05]  /*13950*/  BRA `(.L_x_997) ;  /* 0xfffffee000f07947 */ /* 0x000fea000383ffff */
.L_x_1015:
[----:B-1----:R-:W-:-:S04]  /*13960*/  IMAD.U32 R4, RZ, RZ, UR6 ;  /* 0x00000006ff047e24 */ /* 0x002fc8000f8e00ff */
[----:B------:R1:W2:Y:S03]  /*13970*/  SYNCS.PHASECHK.TRANS64.TRYWAIT P1, [R4+URZ+0x30830], R3 ;  /* 0x03083003040075a7 */ /* 0x0002a6000802017f */
[----:B--2---:R-:W-:Y:S05]  /*13980*/  @!P1 NANOSLEEP.SYNCS 0x989680 ;  /* 0x009896800000995d */ /* 0x004fea0003900000 */
[----:B------:R-:W2:Y:S02]  /*13990*/  @!P1 SYNCS.PHASECHK.TRANS64 P1, [R4+URZ+0x30830], R3 ;  /* 0x03083003040095a7 */ /* 0x000ea4000802007f */
[----:B--2---:R-:W-:Y:S05]  /*139a0*/  @!P1 BRA `(.L_x_1015) ;  /* 0xfffffffc00ec9947 */ /* 0x004fea000383ffff */
[----:B------:R-:W-:Y:S05]  /*139b0*/  BRA `(.L_x_1014) ;  /* 0xffffff0c00147947 */ /* 0x000fea000383ffff */
.L_x_1019:
[----:B01----:R-:W-:-:S04]  /*139c0*/  IMAD.U32 R3, RZ, RZ, UR5 ;  /* 0x00000005ff037e24 */ /* 0x003fc8000f8e00ff */
[----:B------:R0:W1:Y:S03]  /*139d0*/  SYNCS.PHASECHK.TRANS64.TRYWAIT P1, [R3+URZ+0x30850], R0 ;  /* 0x03085000030075a7 */ /* 0x000066000802017f */
[----:B-1----:R-:W-:Y:S05]  /*139e0*/  @!P1 NANOSLEEP.SYNCS 0x989680 ;  /* 0x009896800000995d */ /* 0x002fea0003900000 */
[----:B------:R-:W1:Y:S02]  /*139f0*/  @!P1 SYNCS.PHASECHK.TRANS64 P1, [R3+URZ+0x30850], R0 ;  /* 0x03085000030095a7 */ /* 0x000e64000802007f */
[----:B-1----:R-:W-:Y:S05]  /*13a00*/  @!P1 BRA `(.L_x_1019) ;  /* 0xfffffffc00ec9947 */ /* 0x002fea000383ffff */
[----:B------:R-:W-:Y:S05]  /*13a10*/  BRA `(.L_x_1018) ;  /* 0xffffff1800ac7947 */ /* 0x000fea000383ffff */
.L_x_1038:
[----:B-1----:R-:W-:-:S04]  /*13a20*/  IMAD.U32 R4, RZ, RZ, UR6 ;  /* 0x00000006ff047e24 */ /* 0x002fc8000f8e00ff */
[----:B------:R1:W2:Y:S03]  /*13a30*/  SYNCS.PHASECHK.TRANS64.TRYWAIT P1, [R4+URZ+0x30830], R3 ;  /* 0x03083003040075a7 */ /* 0x0002a6000802017f */
[----:B--2---:R-:W-:Y:S05]  /*13a40*/  @!P1 NANOSLEEP.SYNCS 0x989680 ;  /* 0x009896800000995d */ /* 0x004fea0003900000 */
[----:B------:R-:W2:Y:S02]  /*13a50*/  @!P1 SYNCS.PHASECHK.TRANS64 P1, [R4+URZ+0x30830], R3 ;  /* 0x03083003040095a7 */ /* 0x000ea4000802007f */
[----:B--2---:R-:W-:Y:S05]  /*13a60*/  @!P1 BRA `(.L_x_1038) ;  /* 0xfffffffc00ec9947 */ /* 0x004fea000383ffff */
[----:B------:R-:W-:Y:S05]  /*13a70*/  BRA `(.L_x_1037) ;  /* 0xffffff3400987947 */ /* 0x000fea000383ffff */
.L_x_1042:
[----:B01----:R-:W-:-:S04]  /*13a80*/  IMAD.U32 R3, RZ, RZ, UR5 ;  /* 0x00000005ff037e24 */ /* 0x003fc8000f8e00ff */
[----:B------:R0:W1:Y:S03]  /*13a90*/  SYNCS.PHASECHK.TRANS64.TRYWAIT P1, [R3+URZ+0x30850], R0 ;  /* 0x03085000030075a7 */ /* 0x000066000802017f */
[----:B-1----:R-:W-:Y:S05]  /*13aa0*/  @!P1 NANOSLEEP.SYNCS 0x989680 ;  /* 0x009896800000995d */ /* 0x002fea0003900000 */
[----:B------:R-:W1:Y:S02]  /*13ab0*/  @!P1 SYNCS.PHASECHK.TRANS64 P1, [R3+URZ+0x30850], R0 ;  /* 0x03085000030095a7 */ /* 0x000e64000802007f */
[----:B-1----:R-:W-:Y:S05]  /*13ac0*/  @!P1 BRA `(.L_x_1042) ;  /* 0xfffffffc00ec9947 */ /* 0x002fea000383ffff */
[----:B------:R-:W-:Y:S05]  /*13ad0*/  BRA `(.L_x_1041) ;  /* 0xffffff4400307947 */ /* 0x000fea000383ffff */
.L_x_1050:
[----:B-1----:R-:W-:-:S04]  /*13ae0*/  IMAD.U32 R4, RZ, RZ, UR5 ;  /* 0x00000005ff047e24 */ /* 0x002fc8000f8e00ff */
[----:B------:R1:W2:Y:S03]  /*13af0*/  SYNCS.PHASECHK.TRANS64.TRYWAIT P1, [R4+URZ+0x30830], R3 ;  /* 0x03083003040075a7 */ /* 0x0002a6000802017f */
[----:B--2---:R-:W-:Y:S05]  /*13b00*/  @!P1 NANOSLEEP.SYNCS 0x989680 ;  /* 0x009896800000995d */ /* 0x004fea0003900000 */
[----:B------:R-:W2:Y:S02]  /*13b10*/  @!P1 SYNCS.PHASECHK.TRANS64 P1, [R4+URZ+0x30830], R3 ;  /* 0x03083003040095a7 */ /* 0x000ea4000802007f */
[----:B--2---:R-:W-:Y:S05]  /*13b20*/  @!P1 BRA `(.L_x_1050) ;  /* 0xfffffffc00ec9947 */ /* 0x004fea000383ffff */
[----:B------:R-:W-:Y:S05]  /*13b30*/  BRA `(.L_x_1049) ;  /* 0xffffff5000c87947 */ /* 0x000fea000383ffff */
.L_x_1054:
[----:B01----:R-:W-:-:S04]  /*13b40*/  IMAD.U32 R3, RZ, RZ, UR5 ;  /* 0x00000005ff037e24 */ /* 0x003fc8000f8e00ff */
[----:B------:R0:W1:Y:S03]  /*13b50*/  SYNCS.PHASECHK.TRANS64.TRYWAIT P1, [R3+URZ+0x30850], R0 ;  /* 0x03085000030075a7 */ /* 0x000066000802017f */
[----:B-1----:R-:W-:Y:S05]  /*13b60*/  @!P1 NANOSLEEP.SYNCS 0x989680 ;  /* 0x009896800000995d */ /* 0x002fea0003900000 */
[----:B------:R-:W1:Y:S02]  /*13b70*/  @!P1 SYNCS.PHASECHK.TRANS64 P1, [R3+URZ+0x30850], R0 ;  /* 0x03085000030095a7 */ /* 0x000e64000802007f */
[----:B-1----:R-:W-:Y:S05]  /*13b80*/  @!P1 BRA `(.L_x_1054) ;  /* 0xfffffffc00ec9947 */ /* 0x002fea000383ffff */
[----:B------:R-:W-:Y:S05]  /*13b90*/  BRA `(.L_x_1053) ;  /* 0xffffff6000607947 */ /* 0x000fea000383ffff */
.L_x_1069:
[----:B-1----:R-:W-:-:S04]  /*13ba0*/  IMAD.U32 R7, RZ, RZ, UR5 ;  /* 0x00000005ff077e24 */ /* 0x002fc8000f8e00ff */
[----:B------:R1:W2:Y:S03]  /*13bb0*/  SYNCS.PHASECHK.TRANS64.TRYWAIT P1, [R7+URZ+0x30850], R0 ;  /* 0x03085000070075a7 */ /* 0x0002a6000802017f */
[----:B--2---:R-:W-:Y:S05]  /*13bc0*/  @!P1 NANOSLEEP.SYNCS 0x989680 ;  /* 0x009896800000995d */ /* 0x004fea0003900000 */
[----:B------:R-:W2:Y:S02]  /*13bd0*/  @!P1 SYNCS.PHASECHK.TRANS64 P1, [R7+URZ+0x30850], R0 ;  /* 0x03085000070095a7 */ /* 0x000ea4000802007f */
[----:B--2---:R-:W-:Y:S05]  /*13be0*/  @!P1 BRA `(.L_x_1069) ;  /* 0xfffffffc00ec9947 */ /* 0x004fea000383ffff */
[----:B------:R-:W-:Y:S05]  /*13bf0*/  BRA `(.L_x_1068) ;  /* 0xffffff80008c7947 */ /* 0x000fea000383ffff */
.L_x_1106:
[----:B------:R-:W0:Y:S01]  /*13c00*/  S2R R19, SR_TID.X ;  /* 0x0000000000137919 */ /* 0x000e220000002100 */
[----:B------:R-:W-:Y:S02]  /*13c10*/  IMAD.MOV.U32 R12, RZ, RZ, RZ ;  /* 0x000000ffff0c7224 */ /* 0x000fe400078e00ff */
        /* <DEDUP_REMOVED lines=8> */
.L_x_1159:
[----:B------:R-:W-:Y:S05]  /*13ca0*/  BRA `(.L_x_1160) ;  /* 0xffffffc800dc7947 */ /* 0x000fea000383ffff */
.L_x_1109:
[----:B0-----:R0:W1:Y:S02]  /*13cb0*/  SYNCS.PHASECHK.TRANS64.TRYWAIT P0, [R4+URZ+0x30840], R3 ;  /* 0x03084003040075a7 */ /* 0x001064000800017f */
[----:B-1----:R-:W-:Y:S05]  /*13cc0*/  @!P0 NANOSLEEP.SYNCS 0x989680 ;  /* 0x009896800000895d */ /* 0x002fea0003900000 */
[----:B------:R-:W1:Y:S02]  /*13cd0*/  @!P0 SYNCS.PHASECHK.TRANS64 P0, [R4+URZ+0x30840], R3 ;  /* 0x03084003040085a7 */ /* 0x000e64000800007f */
[----:B-1----:R-:W-:Y:S05]  /*13ce0*/  @!P0 BRA `(.L_x_1109) ;  /* 0xfffffffc00f08947 */ /* 0x002fea000383ffff */
[----:B------:R-:W-:Y:S05]  /*13cf0*/  BRA `(.L_x_1161) ;  /* 0xffffffcc00c87947 */ /* 0x000fea000383ffff */
.L_x_1110:
[----:B------:R-:W-:Y:S01]  /*13d00*/  BSSY B0, `(.L_x_1162) ;  /* 0x0000008000007945 */ /* 0x000fe20003800000 */
[----:B------:R-:W-:Y:S01]  /*13d10*/  MOV R13, R6 ;  /* 0x00000006000d7202 */ /* 0x000fe20000000f00 */
[----:B------:R-:W-:Y:S02]  /*13d20*/  IMAD.MOV.U32 R12, RZ, RZ, RZ ;  /* 0x000000ffff0c7224 */ /* 0x000fe400078e00ff */
[----:B------:R-:W-:Y:S02]  /*13d30*/  IMAD.MOV.U32 R11, RZ, RZ, 0x181f ;  /* 0x0000181fff0b7424 */ /* 0x000fe400078e00ff */
[----:B------:R-:W-:-:S07]  /*13d40*/  IMAD.MOV.U32 R15, RZ, RZ, -0x1 ;  /* 0xffffffffff0f7424 */ /* 0x000fce00078e00ff */
[----:B------:R-:W-:Y:S05]  /*13d50*/  WARPSYNC.COLLECTIVE R15, `(.L_x_1163) ;  /* 0x000000000f087348 */ /* 0x000fea0003c00000 */
[----:B------:R0:W1:Y:S02]  /*13d60*/  SHFL.IDX P6, R14, R13, R12, R11 ;  /* 0x0000000c0d0e7389 */ /* 0x00006400000c000b */
[----:B01----:R-:W-:Y:S01]  /*13d70*/  ENDCOLLECTIVE ;  /* 0x000000000000791b */ /* 0x003fe20003800000 */
.L_x_1163:
[----:B------:R-:W-:Y:S05]  /*13d80*/  BSYNC B0 ;  /* 0x0000000000007941 */ /* 0x000fea0003800000 */
.L_x_1162:
[----:B------:R-:W-:Y:S02]  /*13d90*/  IMAD.MOV.U32 R13, RZ, RZ, R5 ;  /* 0x000000ffff0d7224 */ /* 0x000fe400078e0005 */
[----:B------:R-:W-:Y:S02]  /*13da0*/  IMAD.MOV.U32 R12, RZ, RZ, RZ ;  /* 0x000000ffff0c7224 */ /* 0x000fe400078e00ff */
[----:B------:R-:W-:Y:S02]  /*13db0*/  IMAD.MOV.U32 R11, RZ, RZ, 0x181f ;  /* 0x0000181fff0b7424 */ /* 0x000fe400078e00ff */
[----:B------:R-:W-:Y:S02]  /*13dc0*/  IMAD.MOV.U32 R15, RZ, RZ, -0x1 ;  /* 0xffffffffff0f7424 */ /* 0x000fe400078e00ff */
[----:B------:R-:W-:Y:S02]  /*13dd0*/  IMAD.MOV.U32 R2, RZ, RZ, R14 ;  /* 0x000000ffff027224 */ /* 0x000fe400078e000e */
[----:B------:R-:W-:-:S07]  /*13de0*/  @P0 IMAD R9, R0, 0x2, R17 ;  /* 0x0000000200090824 */ /* 0x000fce00078e0211 */
[----:B------:R-:W-:Y:S05]  /*13df0*/  WARPSYNC.COLLECTIVE R15, `(.L_x_1164) ;  /* 0x000000000f087348 */ /* 0x000fea0003c00000 */
[----:B------:R0:W1:Y:S02]  /*13e00*/  SHFL.IDX P6, R14, R13, R12, R11 ;  /* 0x0000000c0d0e7389 */ /* 0x00006400000c000b */
[----:B01----:R-:W-:Y:S01]  /*13e10*/  ENDCOLLECTIVE ;  /* 0x000000000000791b */ /* 0x003fe20003800000 */
.L_x_1164:
[----:B------:R-:W-:Y:S02]  /*13e20*/  IMAD.MOV.U32 R13, RZ, RZ, R6 ;  /* 0x000000ffff0d7224 */ /* 0x000fe400078e0006 */
[----:B------:R-:W-:Y:S01]  /*13e30*/  IMAD.MOV.U32 R12, RZ, RZ, 0x1 ;  /* 0x00000001ff0c7424 */ /* 0x000fe200078e00ff */
[----:B------:R-:W-:-:S05]  /*13e40*/  @P0 LEA R14, P1, R37, R14, 0x1 ;  /* 0x0000000e250e0211 */ /* 0x000fca00078208ff */
[----:B------:R-:W-:Y:S02]  /*13e50*/  @P0 IMAD.X R3, RZ, RZ, R2, P1 ;  /* 0x000000ffff030224 */ /* 0x000fe400008e0602 */
[----:B------:R-:W-:-:S07]  /*13e60*/  @P0 IMAD.MOV.U32 R2, RZ, RZ, R14 ;  /* 0x000000ffff020224 */ /* 0x000fce00078e000e */
[----:B------:R-:W-:Y:S05]  /*13e70*/  WARPSYNC.COLLECTIVE R15, `(.L_x_1165) ;  /* 0x000000000f087348 */ /* 0x000fea0003c00000 */
[----:B------:R0:W1:Y:S02]  /*13e80*/  SHFL.IDX P6, R14, R13, R12, R11 ;  /* 0x0000000c0d0e7389 */ /* 0x00006400000c000b */
[----:B01----:R-:W-:Y:S01]  /*13e90*/  ENDCOLLECTIVE ;  /* 0x000000000000791b */ /* 0x003fe20003800000 */
.L_x_1165:
        /* <DEDUP_REMOVED lines=8> */
[----:B------:R-:W-:Y:S01]  /*13f20*/  ISETP.GE.AND P0, PT, R7, 0x11, PT ;  /* 0x000000110700780c */ /* 0x000fe20003f06270 */
[----:B------:R-:W-:-:S12]  /*13f30*/  IMAD.MOV.U32 R8, RZ, RZ, R14 ;  /* 0x000000ffff087224 */ /* 0x000fd800078e000e */
[----:B0-----:R-:W-:Y:S05]  /*13f40*/  WARPSYNC.COLLECTIVE R15, `(.L_x_1166) ;  /* 0x000000000f087348 */ /* 0x001fea0003c00000 */
[----:B------:R1:W2:Y:S02]  /*13f50*/  SHFL.IDX P6, R14, R13, R12, R11 ;  /* 0x0000000c0d0e7389 */ /* 0x0002a400000c000b */
[----:B012---:R-:W-:Y:S01]  /*13f60*/  ENDCOLLECTIVE ;  /* 0x000000000000791b */ /* 0x007fe20003800000 */
.L_x_1166:
[----:B------:R-:W-:Y:S02]  /*13f70*/  @P0 IMAD R27, R0, 0x2, R17 ;  /* 0x00000002001b0824 */ /* 0x000fe400078e0211 */
[----:B------:R-:W-:Y:S02]  /*13f80*/  IMAD.MOV.U32 R13, RZ, RZ, R6 ;  /* 0x000000ffff0d7224 */ /* 0x000fe400078e0006 */
[----:B------:R-:W-:Y:S01]  /*13f90*/  IMAD.MOV.U32 R12, RZ, RZ, 0x2 ;  /* 0x00000002ff0c7424 */ /* 0x000fe200078e00ff */
[----:B------:R-:W-:-:S04]  /*13fa0*/  @P0 LEA R14, P1, R37, R14, 0x1 ;  /* 0x0000000e250e0211 */ /* 0x000fc800078208ff */
[----:B------:R-:W-:Y:S01]  /*13fb0*/  @P0 MOV R2, R14 ;  /* 0x0000000e00020202 */ /* 0x000fe20000000f00 */
[----:B------:R-:W-:-:S08]  /*13fc0*/  @P0 IMAD.X R21, RZ, RZ, R8, P1 ;  /* 0x000000ffff150224 */ /* 0x000fd000008e0608 */
[----:B------:R-:W-:Y:S05]  /*13fd0*/  WARPSYNC.COLLECTIVE R15, `(.L_x_1167) ;  /* 0x000000000f087348 */ /* 0x000fea0003c00000 */
[----:B------:R0:W1:Y:S02]  /*13fe0*/  SHFL.IDX P6, R14, R13, R12, R11 ;  /* 0x0000000c0d0e7389 */ /* 0x00006400000c000b */
[----:B01----:R-:W-:Y:S01]  /*13ff0*/  ENDCOLLECTIVE ;  /* 0x000000000000791b */ /* 0x003fe20003800000 */
.L_x_1167:
        /* <DEDUP_REMOVED lines=9> */
[----:B------:R-:W-:Y:S01]  /*14090*/  ISETP.GE.AND P0, PT, R7, 0x21, PT ;  /* 0x000000210700780c */ /* 0x000fe20003f06270 */
[----:B------:R-:W-:-:S12]  /*140a0*/  IMAD.MOV.U32 R8, RZ, RZ, R14 ;  /* 0x000000ffff087224 */ /* 0x000fd800078e000e */
[----:B0-----:R-:W-:Y:S05]  /*140b0*/  WARPSYNC.COLLECTIVE R15, `(.L_x_1168) ;  /* 0x000000000f087348 */ /* 0x001fea0003c00000 */
[----:B------:R1:W2:Y:S02]  /*140c0*/  SHFL.IDX P6, R14, R13, R12, R11 ;  /* 0x0000000c0d0e7389 */ /* 0x0002a400000c000b */
[----:B012---:R-:W-:Y:S01]  /*140d0*/  ENDCOLLECTIVE ;  /* 0x000000000000791b */ /* 0x007fe20003800000 */
.L_x_1168:
[----:B------:R-:W-:Y:S02]  /*140e0*/  @P0 IMAD R21, R0, 0x2, R17 ;  /* 0x0000000200150824 */ /* 0x000fe400078e0211 */
[----:B------:R-:W-:Y:S02]  /*140f0*/  IMAD.MOV.U32 R13, RZ, RZ, R6 ;  /* 0x000000ffff0d7224 */ /* 0x000fe400078e0006 */
[----:B------:R-:W-:Y:S01]  /*14100*/  IMAD.MOV.U32 R12, RZ, RZ, 0x3 ;  /* 0x00000003ff0c7424 */ /* 0x000fe200078e00ff */
[----:B------:R-:W-:-:S05]  /*14110*/  @P0 LEA R14, P1, R37, R14, 0x1 ;  /* 0x0000000e250e0211 */ /* 0x000fca00078208ff */
[----:B------:R-:W-:-:S08]  /*14120*/  @P0 IMAD.MOV.U32 R2, RZ, RZ, R14 ;  /* 0x000000ffff020224 */ /* 0x000fd000078e000e */
[----:B------:R-:W-:Y:S05]  /*14130*/  WARPSYNC.COLLECTIVE R15, `(.L_x_1169) ;  /* 0x000000000f087348 */ /* 0x000fea0003c00000 */
[----:B------:R0:W1:Y:S02]  /*14140*/  SHFL.IDX P6, R14, R13, R12, R11 ;  /* 0x0000000c0d0e7389 */ /* 0x00006400000c000b */
[----:B01----:R-:W-:Y:S01]  /*14150*/  ENDCOLLECTIVE ;  /* 0x000000000000791b */ /* 0x003fe20003800000 */
.L_x_1169:
        /* <DEDUP_REMOVED lines=10> */
[----:B------:R-:W-:-:S07]  /*14200*/  IMAD.MOV.U32 R8, RZ, RZ, R14 ;  /* 0x000000ffff087224 */ /* 0x000fce00078e000e */
[----:B0-----:R-:W-:Y:S05]  /*14210*/  WARPSYNC.COLLECTIVE R15, `(.L_x_1170) ;  /* 0x000000000f087348 */ /* 0x001fea0003c00000 */
[----:B------:R1:W2:Y:S02]  /*14220*/  SHFL.IDX P6, R14, R13, R12, R11 ;  /* 0x0000000c0d0e7389 */ /* 0x0002a400000c000b */
[----:B012---:R-:W-:Y:S01]  /*14230*/  ENDCOLLECTIVE ;  /* 0x000000000000791b */ /* 0x007fe20003800000 */
.L_x_1170:
[----:B------:R-:W-:Y:S05]  /*14240*/  BRA `(.L_x_1171) ;  /* 0xffffffcc007c7947 */ /* 0x000fea000383ffff */
.L_x_1115:
[----:B------:R-:W-:Y:S02]  /*14250*/  IMAD.MOV.U32 R13, RZ, RZ, R4 ;  /* 0x000000ffff0d7224 */ /* 0x000fe400078e0004 */
[----:B------:R-:W-:Y:S02]  /*14260*/  IMAD.MOV.U32 R12, RZ, RZ, RZ ;  /* 0x000000ffff0c7224 */ /* 0x000fe400078e00ff */
[----:B------:R-:W-:Y:S02]  /*14270*/  IMAD.MOV.U32 R11, RZ, RZ, 0x181f ;  /* 0x0000181fff0b7424 */ /* 0x000fe400078e00ff */
[----:B------:R-:W-:Y:S02]  /*14280*/  IMAD.MOV.U32 R15, RZ, RZ, -0x1 ;  /* 0xffffffffff0f7424 */ /* 0x000fe400078e00ff */
[----:B------:R-:W-:-:S07]  /*14290*/  VIADD R0, R36, UR44 ;  /* 0x0000002c24007c36 */ /* 0x000fce0008000000 */
[----:B------:R-:W-:Y:S05]  /*142a0*/  WARPSYNC.COLLECTIVE R15, `(.L_x_1172) ;  /* 0x000000000f087348 */ /* 0x000fea0003c00000 */
[----:B------:R0:W1:Y:S02]  /*142b0*/  SHFL.IDX P6, R14, R13, R12, R11 ;  /* 0x0000000c0d0e7389 */ /* 0x00006400000c000b */
[----:B01----:R-:W-:Y:S01]  /*142c0*/  ENDCOLLECTIVE ;  /* 0x000000000000791b */ /* 0x003fe20003800000 */
.L_x_1172:
[C---:B------:R-:W-:Y:S01]  /*142d0*/  VIADD R6, R0.reuse, 0x10 ;  /* 0x0000001000067836 */ /* 0x040fe20000000000 */
[----:B------:R-:W-:Y:S01]  /*142e0*/  ISETP.GE.AND P0, PT, R0, UR39, PT ;  /* 0x0000002700007c0c */ /* 0x000fe2000bf06270 */
[----:B------:R-:W-:Y:S01]  /*142f0*/  IMAD.MOV.U32 R13, RZ, RZ, R5 ;  /* 0x000000ffff0d7224 */ /* 0x000fe200078e0005 */
[----:B------:R-:W-:-:S11]  /*14300*/  MOV R2, R14 ;  /* 0x0000000e00027202 */ /* 0x000fd60000000f00 */
[----:B------:R-:W-:Y:S05]  /*14310*/  WARPSYNC.COLLECTIVE R15, `(.L_x_1173) ;  /* 0x000000000f087348 */ /* 0x000fea0003c00000 */
[----:B------:R0:W1:Y:S02]  /*14320*/  SHFL.IDX P6, R14, R13, R12, R11 ;  /* 0x0000000c0d0e7389 */ /* 0x00006400000c000b */
[----:B01----:R-:W-:Y:S01]  /*14330*/  ENDCOLLECTIVE ;  /* 0x000000000000791b */ /* 0x003fe20003800000 */
.L_x_1173:
        /* <DEDUP_REMOVED lines=8> */
.L_x_1174:
[----:B------:R-:W-:Y:S01]  /*143c0*/  @!PT LDS RZ, [RZ] ;  /* 0x00000000fffff984 */ /* 0x000fe20000000800 */
[----:B------:R-:W-:Y:S01]  /*143d0*/  @!PT LDS RZ, [RZ] ;  /* 0x00000000fffff984 */ /* 0x000fe20000000800 */
[----:B------:R-:W-:Y:S01]  /*143e0*/  @!PT LDS RZ, [RZ] ;  /* 0x00000000fffff984 */ /* 0x000fe20000000800 */
[----:B------:R0:W-:Y:S04]  /*143f0*/  @!P0 LDGSTS.E.BYPASS.LTC128B.128 [R31+0x10400], desc[UR36][R2.64], !P2 ;  /* 0x10400000021f8fae */ /* 0x0001e8000d101d64 */
[----:B------:R0:W-:Y:S04]  /*14400*/  @!P0 LDGSTS.E.BYPASS.LTC128B.128 [R31+0x14400], desc[UR36][R2.64+0x80], !P3 ;  /* 0x14400080021f8fae */ /* 0x0001e8000d901d64 */
[----:B------:R0:W-:Y:S01]  /*14410*/  @!P0 LDGSTS.E.BYPASS.LTC128B.128 [R31+0x18400], desc[UR36][R2.64+0x100], !P4 ;  /* 0x18400100021f8fae */ /* 0x0001e2000e101d64 */
[----:B------:R-:W-:-:S03]  /*14420*/  IMAD.MOV.U32 R13, RZ, RZ, R5 ;  /* 0x000000ffff0d7224 */ /* 0x000fc600078e0005 */
[----:B------:R0:W-:Y:S01]  /*14430*/  @!P0 LDGSTS.E.BYPASS.LTC128B.128 [R31+0x1c400], desc[UR36][R2.64+0x180], !P5 ;  /* 0x1c400180021f8fae */ /* 0x0001e2000e901d64 */
[----:B------:R-:W-:Y:S01]  /*14440*/  ISETP.GE.AND P0, PT, R6, UR39, PT ;  /* 0x0000002706007c0c */ /* 0x000fe2000bf06270 */
[----:B------:R-:W-:-:S12]  /*14450*/  IMAD.MOV.U32 R6, RZ, RZ, R14 ;  /* 0x000000ffff067224 */ /* 0x000fd800078e000e */
[----:B0-----:R-:W-:Y:S05]  /*14460*/  WARPSYNC.COLLECTIVE R15, `(.L_x_1175) ;  /* 0x000000000f087348 */ /* 0x001fea0003c00000 */
[----:B------:R1:W2:Y:S02]  /*14470*/  SHFL.IDX P6, R14, R13, R12, R11 ;  /* 0x0000000c0d0e7389 */ /* 0x0002a400000c000b */
[----:B012---:R-:W-:Y:S01]  /*14480*/  ENDCOLLECTIVE ;  /* 0x000000000000791b */ /* 0x007fe20003800000 */
.L_x_1175:
[----:B------:R-:W-:Y:S02]  /*14490*/  IMAD.MOV.U32 R13, RZ, RZ, R4 ;  /* 0x000000ffff0d7224 */ /* 0x000fe400078e0004 */
[----:B------:R-:W-:Y:S01]  /*144a0*/  IMAD.MOV.U32 R12, RZ, RZ, 0x2 ;  /* 0x00000002ff0c7424 */ /* 0x000fe200078e00ff */
[----:B------:R-:W-:-:S05]  /*144b0*/  @!P0 LEA R14, P1, R37, R14, 0x1 ;  /* 0x0000000e250e8211 */ /* 0x000fca00078208ff */
[----:B------:R-:W-:-:S08]  /*144c0*/  @!P0 IMAD.MOV.U32 R2, RZ, RZ, R14 ;  /* 0x000000ffff028224 */ /* 0x000fd000078e000e */
[----:B------:R-:W-:Y:S05]  /*144d0*/  WARPSYNC.COLLECTIVE R15, `(.L_x_1176) ;  /* 0x000000000f087348 */ /* 0x000fea0003c00000 */
[----:B------:R0:W1:Y:S02]  /*144e0*/  SHFL.IDX P6, R14, R13, R12, R11 ;  /* 0x0000000c0d0e7389 */ /* 0x00006400000c000b */
[----:B01----:R-:W-:Y:S01]  /*144f0*/  ENDCOLLECTIVE ;  /* 0x000000000000791b */ /* 0x003fe20003800000 */
.L_x_1176:
[----:B------:R-:W-:Y:S02]  /*14500*/  @!P0 IMAD.X R7, RZ, RZ, R6, P1 ;  /* 0x000000ffff078224 */ /* 0x000fe400008e0606 */
[----:B------:R-:W-:Y:S02]  /*14510*/  VIADD R6, R0, 0x20 ;  /* 0x0000002000067836 */ /* 0x000fe40000000000 */
        /* <DEDUP_REMOVED lines=9> */
[----:B------:R-:W-:Y:S01]  /*145b0*/  ISETP.GE.AND P0, PT, R6, UR39, PT ;  /* 0x0000002706007c0c */ /* 0x000fe2000bf06270 */
[----:B------:R-:W-:-:S12]  /*145c0*/  IMAD.MOV.U32 R6, RZ, RZ, R14 ;  /* 0x000000ffff067224 */ /* 0x000fd800078e000e */
[----:B0-----:R-:W-:Y:S05]  /*145d0*/  WARPSYNC.COLLECTIVE R15, `(.L_x_1177) ;  /* 0x000000000f087348 */ /* 0x001fea0003c00000 */
[----:B------:R1:W2:Y:S02]  /*145e0*/  SHFL.IDX P6, R14, R13, R12, R11 ;  /* 0x0000000c0d0e7389 */ /* 0x0002a400000c000b */
[----:B012---:R-:W-:Y:S01]  /*145f0*/  ENDCOLLECTIVE ;  /* 0x000000000000791b */ /* 0x007fe20003800000 */
.L_x_1177:
[----:B------:R-:W-:Y:S02]  /*14600*/  IMAD.MOV.U32 R13, RZ, RZ, R4 ;  /* 0x000000ffff0d7224 */ /* 0x000fe400078e0004 */
[----:B------:R-:W-:Y:S01]  /*14610*/  IMAD.MOV.U32 R12, RZ, RZ, 0x3 ;  /* 0x00000003ff0c7424 */ /* 0x000fe200078e00ff */
[----:B------:R-:W-:-:S04]  /*14620*/  @!P0 LEA R14, P1, R37, R14, 0x1 ;  /* 0x0000000e250e8211 */ /* 0x000fc800078208ff */
[----:B------:R-:W-:Y:S01]  /*14630*/  @!P0 IADD3.X R7, RZ, R6, RZ, P1, !PT ;  /* 0x00000006ff078210 */ /* 0x000fe20000ffe4ff */
[----:B------:R-:W-:-:S08]  /*14640*/  @!P0 IMAD.MOV.U32 R2, RZ, RZ, R14 ;  /* 0x000000ffff028224 */ /* 0x000fd000078e000e */
[----:B------:R-:W-:Y:S05]  /*14650*/  WARPSYNC.COLLECTIVE R15, `(.L_x_1178) ;  /* 0x000000000f087348 */ /* 0x000fea0003c00000 */
[----:B------:R0:W1:Y:S02]  /*14660*/  SHFL.IDX P6, R14, R13, R12, R11 ;  /* 0x0000000c0d0e7389 */ /* 0x00006400000c000b */
[----:B01----:R-:W-:Y:S01]  /*14670*/  ENDCOLLECTIVE ;  /* 0x000000000000791b */ /* 0x003fe20003800000 */
.L_x_1178:
        /* <DEDUP_REMOVED lines=15> */
.L_x_1179:
[----:B------:R-:W-:Y:S02]  /*14770*/  IMAD.MOV.U32 R13, RZ, RZ, R4 ;  /* 0x000000ffff0d7224 */ /* 0x000fe400078e0004 */
[----:B------:R-:W-:Y:S01]  /*14780*/  IMAD.MOV.U32 R12, RZ, RZ, 0x4 ;  /* 0x00000004ff0c7424 */ /* 0x000fe200078e00ff */
[----:B------:R-:W-:-:S05]  /*14790*/  @!P0 LEA R14, P1, R37, R14, 0x1 ;  /* 0x0000000e250e8211 */ /* 0x000fca00078208ff */
[----:B------:R-:W-:-:S08]  /*147a0*/  @!P0 IMAD.MOV.U32 R2, RZ, RZ, R14 ;  /* 0x000000ffff028224 */ /* 0x000fd000078e000e */
[----:B------:R-:W-:Y:S05]  /*147b0*/  WARPSYNC.COLLECTIVE R15, `(.L_x_1180) ;  /* 0x000000000f087348 */ /* 0x000fea0003c00000 */
[----:B------:R0:W1:Y:S02]  /*147c0*/  SHFL.IDX P6, R14, R13, R12, R11 ;  /* 0x0000000c0d0e7389 */ /* 0x00006400000c000b */
[----:B01----:R-:W-:Y:S01]  /*147d0*/  ENDCOLLECTIVE ;  /* 0x000000000000791b */ /* 0x003fe20003800000 */
.L_x_1180:
        /* <DEDUP_REMOVED lines=16> */
.L_x_1181:
[----:B------:R-:W-:Y:S02]  /*148e0*/  IMAD.MOV.U32 R13, RZ, RZ, R4 ;  /* 0x000000ffff0d7224 */ /* 0x000fe400078e0004 */
[----:B------:R-:W-:Y:S01]  /*148f0*/  IMAD.MOV.U32 R12, RZ, RZ, 0x5 ;  /* 0x00000005ff0c7424 */ /* 0x000fe200078e00ff */
[----:B------:R-:W-:-:S05]  /*14900*/  @!P0 LEA R14, P1, R37, R14, 0x1 ;  /* 0x0000000e250e8211 */ /* 0x000fca00078208ff */
[----:B------:R-:W-:-:S08]  /*14910*/  @!P0 IMAD.MOV.U32 R2, RZ, RZ, R14 ;  /* 0x000000ffff028224 */ /* 0x000fd000078e000e */
[----:B------:R-:W-:Y:S05]  /*14920*/  WARPSYNC.COLLECTIVE R15, `(.L_x_1182) ;  /* 0x000000000f087348 */ /* 0x000fea0003c00000 */
[----:B------:R0:W1:Y:S02]  /*14930*/  SHFL.IDX P6, R14, R13, R12, R11 ;  /* 0x0000000c0d0e7389 */ /* 0x00006400000c000b */
[----:B01----:R-:W-:Y:S01]  /*14940*/  ENDCOLLECTIVE ;  /* 0x000000000000791b */ /* 0x003fe20003800000 */
.L_x_1182:
[----:B------:R-:W-:Y:S02]  /*14950*/  @!P0 IMAD.X R7, RZ, RZ, R6, P1 ;  /* 0x000000ffff078224 */ /* 0x000fe400008e0606 */
[----:B------:R-:W-:-:S03]  /*14960*/  VIADD R6, R0, 0x50 ;  /* 0x0000005000067836 */ /* 0x000fc60000000000 */
[----:B------:R-:W-:-:S05]  /*14970*/  @!P0 MOV R3, R7 ;  /* 0x0000000700038202 */ /* 0x000fca0000000f00 */
        /* <DEDUP_REMOVED lines=8> */
[----:B------:R-:W-:Y:S01]  /*14a00*/  ISETP.GE.AND P0, PT, R6, UR39, PT ;  /* 0x0000002706007c0c */ /* 0x000fe2000bf06270 */
[----:B------:R-:W-:-:S12]  /*14a10*/  IMAD.MOV.U32 R6, RZ, RZ, R14 ;  /* 0x000000ffff067224 */ /* 0x000fd800078e000e */
[----:B0-----:R-:W-:Y:S05]  /*14a20*/  WARPSYNC.COLLECTIVE R15, `(.L_x_1183) ;  /* 0x000000000f087348 */ /* 0x001fea0003c00000 */
[----:B------:R1:W2:Y:S02]  /*14a30*/  SHFL.IDX P6, R14, R13, R12, R11 ;  /* 0x0000000c0d0e7389 */ /* 0x0002a400000c000b */
[----:B012---:R-:W-:Y:S01]  /*14a40*/  ENDCOLLECTIVE ;  /* 0x000000000000791b */ /* 0x007fe20003800000 */
.L_x_1183:
[----:B------:R-:W-:Y:S02]  /*14a50*/  IMAD.MOV.U32 R13, RZ, RZ, R4 ;  /* 0x000000ffff0d7224 */ /* 0x000fe400078e0004 */
[----:B------:R-:W-:Y:S01]  /*14a60*/  IMAD.MOV.U32 R12, RZ, RZ, 0x6 ;  /* 0x00000006ff0c7424 */ /* 0x000fe200078e00ff */
[----:B------:R-:W-:-:S05]  /*14a70*/  @!P0 LEA R14, P1, R37, R14, 0x1 ;  /* 0x0000000e250e8211 */ /* 0x000fca00078208ff */
[----:B------:R-:W-:-:S08]  /*14a80*/  @!P0 IMAD.MOV.U32 R2, RZ, RZ, R14 ;  /* 0x000000ffff028224 */ /* 0x000fd000078e000e */
[----:B------:R-:W-:Y:S05]  /*14a90*/  WARPSYNC.COLLECTIVE R15, `(.L_x_1184) ;  /* 0x000000000f087348 */ /* 0x000fea0003c00000 */
[----:B------:R0:W1:Y:S02]  /*14aa0*/  SHFL.IDX P6, R14, R13, R12, R11 ;  /* 0x0000000c0d0e7389 */ /* 0x00006400000c000b */
[----:B01----:R-:W-:Y:S01]  /*14ab0*/  ENDCOLLECTIVE ;  /* 0x000000000000791b */ /* 0x003fe20003800000 */
.L_x_1184:
        /* <DEDUP_REMOVED lines=16> */
.L_x_1185:
[----:B------:R-:W-:Y:S01]  /*14bc0*/  IMAD.MOV.U32 R13, RZ, RZ, R4 ;  /* 0x000000ffff0d7224 */ /* 0x000fe200078e0004 */
[----:B------:R-:W-:Y:S02]  /*14bd0*/  MOV R12, 0x7 ;  /* 0x00000007000c7802 */ /* 0x000fe40000000f00 */
[----:B------:R-:W-:-:S05]  /*14be0*/  @!P0 LEA R14, P1, R37, R14, 0x1 ;  /* 0x0000000e250e8211 */ /* 0x000fca00078208ff */
[----:B------:R-:W-:-:S08]  /*14bf0*/  @!P0 IMAD.MOV.U32 R2, RZ, RZ, R14 ;  /* 0x000000ffff028224 */ /* 0x000fd000078e000e */
[----:B------:R-:W-:Y:S05]  /*14c00*/  WARPSYNC.COLLECTIVE R15, `(.L_x_1186) ;  /* 0x000000000f087348 */ /* 0x000fea0003c00000 */
[----:B------:R0:W1:Y:S02]  /*14c10*/  SHFL.IDX P6, R14, R13, R12, R11 ;  /* 0x0000000c0d0e7389 */ /* 0x00006400000c000b */
[----:B01----:R-:W-:Y:S01]  /*14c20*/  ENDCOLLECTIVE ;  /* 0x000000000000791b */ /* 0x003fe20003800000 */
.L_x_1186:
        /* <DEDUP_REMOVED lines=14> */
.L_x_1187:
[----:B------:R-:W-:Y:S05]  /*14d10*/  BRA `(.L_x_1188) ;  /* 0xffffffcc00a47947 */ /* 0x000fea000383ffff */
.L_x_1118:
[----:B0-----:R0:W1:Y:S02]  /*14d20*/  SYNCS.PHASECHK.TRANS64.TRYWAIT P0, [R17+URZ+0x30820], R0 ;  /* 0x03082000110075a7 */ /* 0x001064000800017f */
[----:B-1----:R-:W-:Y:S05]  /*14d30*/  @!P0 NANOSLEEP.SYNCS 0x989680 ;  /* 0x009896800000895d */ /* 0x002fea0003900000 */
[----:B------:R-:W1:Y:S02]  /*14d40*/  @!P0 SYNCS.PHASECHK.TRANS64 P0, [R17+URZ+0x30820], R0 ;  /* 0x03082000110085a7 */ /* 0x000e64000800007f */
[----:B-1----:R-:W-:Y:S05]  /*14d50*/  @!P0 BRA `(.L_x_1118) ;  /* 0xfffffffc00f08947 */ /* 0x002fea000383ffff */
[----:B------:R-:W-:Y:S05]  /*14d60*/  BRA `(.L_x_1189) ;  /* 0xffffffd0000c7947 */ /* 0x000fea000383ffff */
.L_x_1122:
[----:B0-----:R0:W1:Y:S02]  /*14d70*/  SYNCS.PHASECHK.TRANS64.TRYWAIT P0, [R7+URZ+0x30840], R2 ;  /* 0x03084002070075a7 */ /* 0x001064000800017f */
[----:B-1----:R-:W-:Y:S05]  /*14d80*/  @!P0 NANOSLEEP.SYNCS 0x989680 ;  /* 0x009896800000895d */ /* 0x002fea0003900000 */
[----:B------:R-:W1:Y:S02]  /*14d90*/  @!P0 SYNCS.PHASECHK.TRANS64 P0, [R7+URZ+0x30840], R2 ;  /* 0x03084002070085a7 */ /* 0x000e64000800007f */
[----:B-1----:R-:W-:Y:S05]  /*14da0*/  @!P0 BRA `(.L_x_1122) ;  /* 0xfffffffc00f08947 */ /* 0x002fea000383ffff */
[----:B------:R-:W-:Y:S05]  /*14db0*/  BRA `(.L_x_1190) ;  /* 0xffffffd000cc7947 */ /* 0x000fea000383ffff */
.L_x_1123:
[----:B------:R-:W-:Y:S01]  /*14dc0*/  BSSY B1, `(.L_x_1191) ;  /* 0x0000008000017945 */ /* 0x000fe20003800000 */
[----:B------:R-:W-:Y:S02]  /*14dd0*/  IMAD.MOV.U32 R13, RZ, RZ, R27 ;  /* 0x000000ffff0d7224 */ /* 0x000fe400078e001b */
[----:B------:R-:W-:Y:S02]  /*14de0*/  IMAD.MOV.U32 R12, RZ, RZ, RZ ;  /* 0x000000ffff0c7224 */ /* 0x000fe400078e00ff */
[----:B------:R-:W-:Y:S02]  /*14df0*/  IMAD.MOV.U32 R11, RZ, RZ, 0x181f ;  /* 0x0000181fff0b7424 */ /* 0x000fe400078e00ff */
[----:B------:R-:W-:-:S07]  /*14e00*/  IMAD.MOV.U32 R15, RZ, RZ, -0x1 ;  /* 0xffffffffff0f7424 */ /* 0x000fce00078e00ff */
[----:B------:R-:W-:Y:S05]  /*14e10*/  WARPSYNC.COLLECTIVE R15, `(.L_x_1192) ;  /* 0x000000000f087348 */ /* 0x000fea0003c00000 */
[----:B------:R0:W1:Y:S02]  /*14e20*/  SHFL.IDX P6, R14, R13, R12, R11 ;  /* 0x0000000c0d0e7389 */ /* 0x00006400000c000b */
[----:B01----:R-:W-:Y:S01]  /*14e30*/  ENDCOLLECTIVE ;  /* 0x000000000000791b */ /* 0x003fe20003800000 */
.L_x_1192:
[----:B------:R-:W-:Y:S05]  /*14e40*/  BSYNC B1 ;  /* 0x0000000000017941 */ /* 0x000fea0003800000 */
.L_x_1191:
[----:B------:R-:W-:Y:S02]  /*14e50*/  IMAD.MOV.U32 R13, RZ, RZ, R20 ;  /* 0x000000ffff0d7224 */ /* 0x000fe400078e0014 */
[----:B------:R-:W-:Y:S02]  /*14e60*/  IMAD.MOV.U32 R12, RZ, RZ, RZ ;  /* 0x000000ffff0c7224 */ /* 0x000fe400078e00ff */
[----:B------:R-:W-:Y:S02]  /*14e70*/  IMAD.MOV.U32 R11, RZ, RZ, 0x181f ;  /* 0x0000181fff0b7424 */ /* 0x000fe400078e00ff */
[----:B------:R-:W-:Y:S02]  /*14e80*/  IMAD.MOV.U32 R15, RZ, RZ, -0x1 ;  /* 0xffffffffff0f7424 */ /* 0x000fe400078e00ff */
[----:B------:R-:W-:Y:S02]  /*14e90*/  IMAD.MOV.U32 R3, RZ, RZ, R14 ;  /* 0x000000ffff037224 */ /* 0x000fe400078e000e */
[----:B------:R-:W-:-:S07]  /*14ea0*/  IMAD.SHL.U32 R4, R37, 0x2, RZ ;  /* 0x0000000225047824 */ /* 0x000fce00078e00ff */
[----:B------:R-:W-:Y:S05]  /*14eb0*/  WARPSYNC.COLLECTIVE R15, `(.L_x_1193) ;  /* 0x000000000f087348 */ /* 0x000fea0003c00000 */
[----:B------:R0:W1:Y:S02]  /*14ec0*/  SHFL.IDX P6, R14, R13, R12, R11 ;  /* 0x0000000c0d0e7389 */ /* 0x00006400000c000b */
[----:B01----:R-:W-:Y:S01]  /*14ed0*/  ENDCOLLECTIVE ;  /* 0x000000000000791b */ /* 0x003fe20003800000 */
.L_x_1193:
[----:B------:R-:W-:Y:S02]  /*14ee0*/  IMAD R21, R21, 0x2, R17 ;  /* 0x0000000215157824 */ /* 0x000fe400078e0211 */
[----:B------:R-:W-:Y:S02]  /*14ef0*/  IMAD.MOV.U32 R13, RZ, RZ, R27 ;  /* 0x000000ffff0d7224 */ /* 0x000fe400078e001b */
[----:B------:R-:W-:Y:S01]  /*14f00*/  IMAD.MOV.U32 R12, RZ, RZ, 0x1 ;  /* 0x00000001ff0c7424 */ /* 0x000fe200078e00ff */
[----:B------:R-:W-:-:S13]  /*14f10*/  IADD3 R2, P0, R14, R4, RZ ;  /* 0x000000040e027210 */ /* 0x000fda0007f1e0ff */
[----:B------:R-:W-:Y:S05]  /*14f20*/  WARPSYNC.COLLECTIVE R15, `(.L_x_1194) ;  /* 0x000000000f087348 */ /* 0x000fea0003c00000 */
[----:B------:R0:W1:Y:S02]  /*14f30*/  SHFL.IDX P6, R14, R13, R12, R11 ;  /* 0x0000000c0d0e7389 */ /* 0x00006400000c000b */
[----:B01----:R-:W-:Y:S01]  /*14f40*/  ENDCOLLECTIVE ;  /* 0x000000000000791b */ /* 0x003fe20003800000 */
.L_x_1194:
[----:B------:R-:W-:-:S05]  /*14f50*/  IMAD.X R3, RZ, RZ, R3, P0 ;  /* 0x000000ffff037224 */ /* 0x000fca00000e0603 */
        /* <DEDUP_REMOVED lines=12> */
.L_x_1195:
[----:B------:R-:W-:Y:S02]  /*15020*/  IMAD.MOV.U32 R13, RZ, RZ, R27 ;  /* 0x000000ffff0d7224 */ /* 0x000fe400078e001b */
[----:B------:R-:W-:Y:S01]  /*15030*/  IMAD.MOV.U32 R12, RZ, RZ, 0x2 ;  /* 0x00000002ff0c7424 */ /* 0x000fe200078e00ff */
[----:B------:R-:W-:-:S13]  /*15040*/  IADD3 R2, P0, R14, R4, RZ ;  /* 0x000000040e027210 */ /* 0x000fda0007f1e0ff */
[----:B------:R-:W-:Y:S05]  /*15050*/  WARPSYNC.COLLECTIVE R15, `(.L_x_1196) ;  /* 0x000000000f087348 */ /* 0x000fea0003c00000 */
[----:B------:R0:W1:Y:S02]  /*15060*/  SHFL.IDX P6, R14, R13, R12, R11 ;  /* 0x0000000c0d0e7389 */ /* 0x00006400000c000b */
[----:B01----:R-:W-:Y:S01]  /*15070*/  ENDCOLLECTIVE ;  /* 0x000000000000791b */ /* 0x003fe20003800000 */
.L_x_1196:
        /* <DEDUP_REMOVED lines=13> */
.L_x_1197:
[----:B------:R-:W-:Y:S02]  /*15150*/  IMAD.MOV.U32 R13, RZ, RZ, R27 ;  /* 0x000000ffff0d7224 */ /* 0x000fe400078e001b */
[----:B------:R-:W-:Y:S01]  /*15160*/  IMAD.MOV.U32 R12, RZ, RZ, 0x3 ;  /* 0x00000003ff0c7424 */ /* 0x000fe200078e00ff */
[----:B------:R-:W-:-:S13]  /*15170*/  IADD3 R2, P0, R14, R4, RZ ;  /* 0x000000040e027210 */ /* 0x000fda0007f1e0ff */
[----:B------:R-:W-:Y:S05]  /*15180*/  WARPSYNC.COLLECTIVE R15, `(.L_x_1198) ;  /* 0x000000000f087348 */ /* 0x000fea0003c00000 */
[----:B------:R0:W1:Y:S02]  /*15190*/  SHFL.IDX P6, R14, R13, R12, R11 ;  /* 0x0000000c0d0e7389 */ /* 0x00006400000c000b */
[----:B01----:R-:W-:Y:S01]  /*151a0*/  ENDCOLLECTIVE ;  /* 0x000000000000791b */ /* 0x003fe20003800000 */
.L_x_1198:
        /* <DEDUP_REMOVED lines=13> */
.L_x_1199:
[----:B------:R-:W-:Y:S05]  /*15280*/  BRA `(.L_x_1200) ;  /* 0xffffffd000787947 */ /* 0x000fea000383ffff */
.L_x_1128:
[----:B0-----:R0:W1:Y:S02]  /*15290*/  SYNCS.PHASECHK.TRANS64.TRYWAIT P0, [R7+URZ+0x30860], R2 ;  /* 0x03086002070075a7 */ /* 0x001064000800017f */
[----:B-1----:R-:W-:Y:S05]  /*152a0*/  @!P0 NANOSLEEP.SYNCS 0x989680 ;  /* 0x009896800000895d */ /* 0x002fea0003900000 */
[----:B------:R-:W1:Y:S02]  /*152b0*/  @!P0 SYNCS.PHASECHK.TRANS64 P0, [R7+URZ+0x30860], R2 ;  /* 0x03086002070085a7 */ /* 0x000e64000800007f */
[----:B-1----:R-:W-:Y:S05]  /*152c0*/  @!P0 BRA `(.L_x_1128) ;  /* 0xfffffffc00f08947 */ /* 0x002fea000383ffff */
[----:B------:R-:W-:Y:S05]  /*152d0*/  BRA `(.L_x_1201) ;  /* 0xffffffd000d87947 */ /* 0x000fea000383ffff */
.L_x_1129:
        /* <DEDUP_REMOVED lines=8> */
.L_x_1203:
[----:B------:R-:W-:Y:S05]  /*15360*/  BSYNC B1 ;  /* 0x0000000000017941 */ /* 0x000fea0003800000 */
.L_x_1202:
        /* <DEDUP_REMOVED lines=9> */
.L_x_1204:
[----:B------:R-:W-:Y:S02]  /*15400*/  IMAD.MOV.U32 R13, RZ, RZ, R19 ;  /* 0x000000ffff0d7224 */ /* 0x000fe400078e0013 */
[----:B------:R-:W-:Y:S01]  /*15410*/  IMAD.MOV.U32 R12, RZ, RZ, 0x1 ;  /* 0x00000001ff0c7424 */ /* 0x000fe200078e00ff */
[----:B------:R-:W-:-:S13]  /*15420*/  IADD3 R2, P0, R14, R4, RZ ;  /* 0x000000040e027210 */ /* 0x000fda0007f1e0ff */
[----:B------:R-:W-:Y:S05]  /*15430*/  WARPSYNC.COLLECTIVE R15, `(.L_x_1205) ;  /* 0x000000000f087348 */ /* 0x000fea0003c00000 */
[----:B------:R0:W1:Y:S02]  /*15440*/  SHFL.IDX P6, R14, R13, R12, R11 ;  /* 0x0000000c0d0e7389 */ /* 0x00006400000c000b */
[----:B01----:R-:W-:Y:S01]  /*15450*/  ENDCOLLECTIVE ;  /* 0x000000000000791b */ /* 0x003fe20003800000 */
.L_x_1205:
        /* <DEDUP_REMOVED lines=17> */
.L_x_1206:
[----:B------:R-:W-:Y:S02]  /*15570*/  IMAD.MOV.U32 R13, RZ, RZ, R19 ;  /* 0x000000ffff0d7224 */ /* 0x000fe400078e0013 */
[----:B------:R-:W-:Y:S01]  /*15580*/  IMAD.MOV.U32 R12, RZ, RZ, 0x2 ;  /* 0x00000002ff0c7424 */ /* 0x000fe200078e00ff */
[----:B------:R-:W-:-:S13]  /*15590*/  IADD3 R2, P0, R14, R4, RZ ;  /* 0x000000040e027210 */ /* 0x000fda0007f1e0ff */
[----:B------:R-:W-:Y:S05]  /*155a0*/  WARPSYNC.COLLECTIVE R15, `(.L_x_1207) ;  /* 0x000000000f087348 */ /* 0x000fea0003c00000 */
[----:B------:R0:W1:Y:S02]  /*155b0*/  SHFL.IDX P6, R14, R13, R12, R11 ;  /* 0x0000000c0d0e7389 */ /* 0x00006400000c000b */
[----:B01----:R-:W-:Y:S01]  /*155c0*/  ENDCOLLECTIVE ;  /* 0x000000000000791b */ /* 0x003fe20003800000 */
.L_x_1207:
        /* <DEDUP_REMOVED lines=17> */
.L_x_1208:
[----:B------:R-:W-:Y:S02]  /*156e0*/  IMAD.MOV.U32 R13, RZ, RZ, R19 ;  /* 0x000000ffff0d7224 */ /* 0x000fe400078e0013 */
[----:B------:R-:W-:Y:S01]  /*156f0*/  IMAD.MOV.U32 R12, RZ, RZ, 0x3 ;  /* 0x00000003ff0c7424 */ /* 0x000fe200078e00ff */
[----:B------:R-:W-:-:S13]  /*15700*/  IADD3 R2, P0, R14, R4, RZ ;  /* 0x000000040e027210 */ /* 0x000fda0007f1e0ff */
[----:B------:R-:W-:Y:S05]  /*15710*/  WARPSYNC.COLLECTIVE R15, `(.L_x_1209) ;  /* 0x000000000f087348 */ /* 0x000fea0003c00000 */
[----:B------:R0:W1:Y:S02]  /*15720*/  SHFL.IDX P6, R14, R13, R12, R11 ;  /* 0x0000000c0d0e7389 */ /* 0x00006400000c000b */
[----:B01----:R-:W-:Y:S01]  /*15730*/  ENDCOLLECTIVE ;  /* 0x000000000000791b */ /* 0x003fe20003800000 */
.L_x_1209:
        /* <DEDUP_REMOVED lines=12> */
.L_x_1210:
        /* <DEDUP_REMOVED lines=9> */
.L_x_1137:
[----:B0-----:R0:W1:Y:S02]  /*15890*/  SYNCS.PHASECHK.TRANS64.TRYWAIT P0, [R4+URZ+0x30860], R3 ;  /* 0x03086003040075a7 */ /* 0x001064000800017f */
[----:B-1----:R-:W-:Y:S05]  /*158a0*/  @!P0 NANOSLEEP.SYNCS 0x989680 ;  /* 0x009896800000895d */ /* 0x002fea0003900000 */
[----:B------:R-:W1:Y:S02]  /*158b0*/  @!P0 SYNCS.PHASECHK.TRANS64 P0, [R4+URZ+0x30860], R3 ;  /* 0x03086003040085a7 */ /* 0x000e64000800007f */
[----:B-1----:R-:W-:Y:S05]  /*158c0*/  @!P0 BRA `(.L_x_1137) ;  /* 0xfffffffc00f08947 */ /* 0x002fea000383ffff */
[----:B------:R-:W-:Y:S05]  /*158d0*/  BRA `(.L_x_1212) ;  /* 0xffffffd4005c7947 */ /* 0x000fea000383ffff */
.L_x_1138:
        /* <DEDUP_REMOVED lines=8> */
.L_x_1214:
[----:B------:R-:W-:Y:S05]  /*15960*/  BSYNC B0 ;  /* 0x0000000000007941 */ /* 0x000fea0003800000 */
.L_x_1213:
        /* <DEDUP_REMOVED lines=9> */
.L_x_1215:
[----:B------:R-:W-:Y:S02]  /*15a00*/  IMAD.MOV.U32 R13, RZ, RZ, R19 ;  /* 0x000000ffff0d7224 */ /* 0x000fe400078e0013 */
[----:B------:R-:W-:Y:S01]  /*15a10*/  IMAD.MOV.U32 R12, RZ, RZ, 0x1 ;  /* 0x00000001ff0c7424 */ /* 0x000fe200078e00ff */
[----:B------:R-:W-:-:S13]  /*15a20*/  IADD3 R2, P0, R14, R6, RZ ;  /* 0x000000060e027210 */ /* 0x000fda0007f1e0ff */
[----:B------:R-:W-:Y:S05]  /*15a30*/  WARPSYNC.COLLECTIVE R15, `(.L_x_1216) ;  /* 0x000000000f087348 */ /* 0x000fea0003c00000 */
[----:B------:R0:W1:Y:S02]  /*15a40*/  SHFL.IDX P6, R14, R13, R12, R11 ;  /* 0x0000000c0d0e7389 */ /* 0x00006400000c000b */
[----:B01----:R-:W-:Y:S01]  /*15a50*/  ENDCOLLECTIVE ;  /* 0x000000000000791b */ /* 0x003fe20003800000 */
.L_x_1216:
[----:B------:R-:W-:Y:S01]  /*15a60*/  IMAD.X R3, RZ, RZ, R0, P0 ;  /* 0x000000ffff037224 */ /* 0x000fe200000e0600 */
[----:B------:R-:W-:Y:S01]  /*15a70*/  ISETP.LT.OR P0, PT, R5, 0x1, P5 ;  /* 0x000000010500780c */ /* 0x000fe20002f01670 */
[----:B------:R-:W-:Y:S02]  /*15a80*/  IMAD R0, R8, 0x2, R17 ;  /* 0x0000000208007824 */ /* 0x000fe400078e0211 */
        /* <DEDUP_REMOVED lines=10> */
.L_x_1217:
[----:B------:R-:W-:Y:S01]  /*15b30*/  @!PT LDS RZ, [RZ] ;  /* 0x00000000fffff984 */ /* 0x000fe20000000800 */
[----:B------:R-:W-:Y:S01]  /*15b40*/  @!PT LDS RZ, [RZ] ;  /* 0x00000000fffff984 */ /* 0x000fe20000000800 */
[----:B------:R-:W-:Y:S01]  /*15b50*/  @!PT LDS RZ, [RZ] ;  /* 0x00000000fffff984 */ /* 0x000fe20000000800 */
[----:B------:R-:W-:Y:S01]  /*15b60*/  LDGSTS.E.BYPASS.LTC128B.128 [R0+0x2400], desc[UR36][R2.64+0x80], !P0 ;  /* 0x0240008002007fae */ /* 0x000fe2000c101d64 */
[----:B------:R-:W-:Y:S01]  /*15b70*/  ISETP.LT.OR P0, PT, R5, 0x1, P3 ;  /* 0x000000010500780c */ /* 0x000fe20001f01670 */
[----:B------:R-:W-:Y:S01]  /*15b80*/  IMAD.MOV.U32 R13, RZ, RZ, R19 ;  /* 0x000000ffff0d7224 */ /* 0x000fe200078e0013 */
[----:B------:R-:W-:-:S11]  /*15b90*/  MOV R12, 0x2 ;  /* 0x00000002000c7802 */ /* 0x000fd60000000f00 */
[----:B------:R-:W-:Y:S01]  /*15ba0*/  LDGSTS.E.BYPASS.LTC128B.128 [R0+0x4400], desc[UR36][R2.64+0x100], !P0 ;  /* 0x0440010002007fae */ /* 0x000fe2000c101d64 */
[----:B------:R-:W-:-:S13]  /*15bb0*/  ISETP.LT.OR P0, PT, R5, 0x1, P1 ;  /* 0x000000010500780c */ /* 0x000fda0000f01670 */
[----:B------:R0:W-:Y:S02]  /*15bc0*/  LDGSTS.E.BYPASS.LTC128B.128 [R0+0x6400], desc[UR36][R2.64+0x180], !P0 ;  /* 0x0640018002007fae */ /* 0x0001e4000c101d64 */
[----:B0-----:R-:W-:-:S13]  /*15bd0*/  IADD3 R2, P0, R14, R6, RZ ;  /* 0x000000060e027210 */ /* 0x001fda0007f1e0ff */
[----:B------:R-:W-:Y:S05]  /*15be0*/  WARPSYNC.COLLECTIVE R15, `(.L_x_1218) ;  /* 0x000000000f087348 */ /* 0x000fea0003c00000 */
[----:B------:R0:W1:Y:S02]  /*15bf0*/  SHFL.IDX P6, R14, R13, R12, R11 ;  /* 0x0000000c0d0e7389 */ /* 0x00006400000c000b */
[----:B01----:R-:W-:Y:S01]  /*15c00*/  ENDCOLLECTIVE ;  /* 0x000000000000791b */ /* 0x003fe20003800000 */
.L_x_1218:
        /* <DEDUP_REMOVED lines=12> */
.L_x_1219:
        /* <DEDUP_REMOVED lines=14> */
.L_x_1220:
        /* <DEDUP_REMOVED lines=12> */
.L_x_1221:
        /* <DEDUP_REMOVED lines=9> */
.L_x_1143:
[----:B------:R-:W-:Y:S01]  /*15f00*/  BSSY B0, `(.L_x_1223) ;  /* 0x0000008000007945 */ /* 0x000fe20003800000 */
[----:B------:R-:W-:Y:S02]  /*15f10*/  IMAD.MOV.U32 R13, RZ, RZ, R34 ;  /* 0x000000ffff0d7224 */ /* 0x000fe400078e0022 */
[----:B------:R-:W-:Y:S02]  /*15f20*/  IMAD.MOV.U32 R12, RZ, RZ, RZ ;  /* 0x000000ffff0c7224 */ /* 0x000fe400078e00ff */
[----:B------:R-:W-:Y:S02]  /*15f30*/  IMAD.MOV.U32 R11, RZ, RZ, 0x1f ;  /* 0x0000001fff0b7424 */ /* 0x000fe400078e00ff */
[----:B------:R-:W-:-:S07]  /*15f40*/  IMAD.MOV.U32 R15, RZ, RZ, -0x1 ;  /* 0xffffffffff0f7424 */ /* 0x000fce00078e00ff */
[----:B-----5:R-:W-:Y:S05]  /*15f50*/  WARPSYNC.COLLECTIVE R15, `(.L_x_1224) ;  /* 0x000000000f087348 */ /* 0x020fea0003c00000 */
[----:B------:R0:W1:Y:S02]  /*15f60*/  SHFL.IDX P6, R14, R13, R12, R11 ;  /* 0x0000000c0d0e7389 */ /* 0x00006400000c000b */
[----:B01---5:R-:W-:Y:S01]  /*15f70*/  ENDCOLLECTIVE ;  /* 0x000000000000791b */ /* 0x023fe20003800000 */
.L_x_1224:
[----:B------:R-:W-:Y:S05]  /*15f80*/  BSYNC B0 ;  /* 0x0000000000007941 */ /* 0x000fea0003800000 */
.L_x_1223:
[----:B------:R-:W-:Y:S05]  /*15f90*/  BRA `(.L_x_1225) ;  /* 0xffffffd400287947 */ /* 0x000fea000383ffff */
.L_x_1146:
[----:B-1----:R1:W2:Y:S02]  /*15fa0*/  SYNCS.PHASECHK.TRANS64.TRYWAIT P0, [R5+URZ+0x30820], R0 ;  /* 0x03082000050075a7 */ /* 0x0022a4000800017f */
[----:B--2---:R-:W-:Y:S05]  /*15fb0*/  @!P0 NANOSLEEP.SYNCS 0x989680 ;  /* 0x009896800000895d */ /* 0x004fea0003900000 */
[----:B------:R-:W2:Y:S02]  /*15fc0*/  @!P0 SYNCS.PHASECHK.TRANS64 P0, [R5+URZ+0x30820], R0 ;  /* 0x03082000050085a7 */ /* 0x000ea4000800007f */
[----:B--2---:R-:W-:Y:S05]  /*15fd0*/  @!P0 BRA `(.L_x_1146) ;  /* 0xfffffffc00f08947 */ /* 0x004fea000383ffff */
[----:B------:R-:W-:Y:S05]  /*15fe0*/  BRA `(.L_x_1226) ;  /* 0xffffffd400707947 */ /* 0x000fea000383ffff */
.L_x_1147:
[----:B------:R-:W2:Y:S01]  /*15ff0*/  S2R R2, SR_TID.X ;  /* 0x0000000000027919 */ /* 0x000ea20000002100 */
[----:B------:R-:W-:Y:S01]  /*16000*/  BSSY B0, `(.L_x_1227) ;  /* 0x000000a000007945 */ /* 0x000fe20003800000 */
[----:B------:R-:W-:Y:S02]  /*16010*/  IMAD.MOV.U32 R12, RZ, RZ, RZ ;  /* 0x000000ffff0c7224 */ /* 0x000fe400078e00ff */
[----:B------:R-:W-:Y:S02]  /*16020*/  IMAD.MOV.U32 R11, RZ, RZ, 0x1f ;  /* 0x0000001fff0b7424 */ /* 0x000fe400078e00ff */
[----:B------:R-:W-:Y:S01]  /*16030*/  IMAD.MOV.U32 R15, RZ, RZ, -0x1 ;  /* 0xffffffffff0f7424 */ /* 0x000fe200078e00ff */
[----:B--2---:R-:W-:-:S04]  /*16040*/  SHF.R.U32.HI R2, RZ, 0x5, R2 ;  /* 0x00000005ff027819 */ /* 0x004fc80000011602 */
[----:B------:R-:W-:-:S05]  /*16050*/  LOP3.LUT R2, R2, 0x3, RZ, 0xc0, !PT ;  /* 0x0000000302027812 */ /* 0x000fca00078ec0ff */
[----:B------:R-:W-:-:S07]  /*16060*/  IMAD.MOV.U32 R13, RZ, RZ, R2 ;  /* 0x000000ffff0d7224 */ /* 0x000fce00078e0002 */
[----:B01---5:R-:W-:Y:S05]  /*16070*/  WARPSYNC.COLLECTIVE R15, `(.L_x_1228) ;  /* 0x000000000f087348 */ /* 0x023fea0003c00000 */
[----:B------:R2:W3:Y:S02]  /*16080*/  SHFL.IDX P6, R14, R13, R12, R11 ;  /* 0x0000000c0d0e7389 */ /* 0x0004e400000c000b */
[----:B0123-5:R-:W-:Y:S01]  /*16090*/  ENDCOLLECTIVE ;  /* 0x000000000000791b */ /* 0x02ffe20003800000 */
.L_x_1228:
[----:B------:R-:W-:Y:S05]  /*160a0*/  BSYNC B0 ;  /* 0x0000000000007941 */ /* 0x000fea0003800000 */
.L_x_1227:
[----:B------:R-:W-:Y:S05]  /*160b0*/  BRA `(.L_x_1229) ;  /* 0xffffffd400587947 */ /* 0x000fea000383ffff */
.L_x_1150:
[----:B------:R-:W-:Y:S01]  /*160c0*/  BSSY B1, `(.L_x_1230) ;  /* 0x0000006000017945 */ /* 0x000fe20003800000 */
[----:B------:R-:W-:-:S07]  /*160d0*/  IMAD.MOV.U32 R15, RZ, RZ, -0x1 ;  /* 0xffffffffff0f7424 */ /* 0x000fce00078e00ff */
[----:B01---5:R-:W-:Y:S05]  /*160e0*/  WARPSYNC.COLLECTIVE R15, `(.L_x_1231) ;  /* 0x000000000f0c7348 */ /* 0x023fea0003c00000 */
[----:B------:R-:W-:Y:S02]  /*160f0*/  ELECT P6, UR62, PT ;  /* 0x00000000003e782f */ /* 0x000fe400038c0000 */
[----:B------:R-:W-:Y:S01]  /*16100*/  MOV R14, UR62 ;  /* 0x0000003e000e7c02 */ /* 0x000fe20008000f00 */
[----:B01---5:R-:W-:Y:S10]  /*16110*/  ENDCOLLECTIVE ;  /* 0x000000000000791b */ /* 0x023ff40003800000 */
.L_x_1231:
[----:B------:R-:W-:Y:S05]  /*16120*/  BSYNC B1 ;  /* 0x0000000000017941 */ /* 0x000fea0003800000 */
.L_x_1230:
[----:B------:R-:W-:Y:S05]  /*16130*/  BRA `(.L_x_1232) ;  /* 0xffffffd400507947 */ /* 0x000fea000383ffff */
.L_x_1152:
[----:B-1----:R1:W2:Y:S02]  /*16140*/  SYNCS.PHASECHK.TRANS64.TRYWAIT P1, [R3+URZ+0x30840], R2 ;  /* 0x03084002030075a7 */ /* 0x0022a4000802017f */
[----:B--2---:R-:W-:Y:S05]  /*16150*/  @!P1 NANOSLEEP.SYNCS 0x989680 ;  /* 0x009896800000995d */ /* 0x004fea0003900000 */
[----:B------:R-:W2:Y:S02]  /*16160*/  @!P1 SYNCS.PHASECHK.TRANS64 P1, [R3+URZ+0x30840], R2 ;  /* 0x03084002030095a7 */ /* 0x000ea4000802007f */
[----:B--2---:R-:W-:Y:S05]  /*16170*/  @!P1 BRA `(.L_x_1152) ;  /* 0xfffffffc00f09947 */ /* 0x004fea000383ffff */
[----:B------:R-:W-:Y:S05]  /*16180*/  BRA `(.L_x_1233) ;  /* 0xffffffd400787947 */ /* 0x000fea000383ffff */
.L_x_1154:
[----:B--2---:R2:W3:Y:S02]  /*16190*/  SYNCS.PHASECHK.TRANS64.TRYWAIT P1, [R23+URZ+0x30840], R0 ;  /* 0x03084000170075a7 */ /* 0x0044e4000802017f */
[----:B---3--:R-:W-:Y:S05]  /*161a0*/  @!P1 NANOSLEEP.SYNCS 0x989680 ;  /* 0x009896800000995d */ /* 0x008fea0003900000 */
[----:B------:R-:W3:Y:S02]  /*161b0*/  @!P1 SYNCS.PHASECHK.TRANS64 P1, [R23+URZ+0x30840], R0 ;  /* 0x03084000170095a7 */ /* 0x000ee4000802007f */
[----:B---3--:R-:W-:Y:S05]  /*161c0*/  @!P1 BRA `(.L_x_1154) ;  /* 0xfffffffc00f09947 */ /* 0x008fea000383ffff */
[----:B------:R-:W-:Y:S05]  /*161d0*/  BRA `(.L_x_1234) ;  /* 0xffffffd400847947 */ /* 0x000fea000383ffff */
.L_x_1156:
[----:B---3--:R3:W4:Y:S02]  /*161e0*/  SYNCS.PHASECHK.TRANS64.TRYWAIT P1, [R3+URZ+0x30860], R2 ;  /* 0x03086002030075a7 */ /* 0x008724000802017f */
[----:B----4-:R-:W-:Y:S05]  /*161f0*/  @!P1 NANOSLEEP.SYNCS 0x989680 ;  /* 0x009896800000995d */ /* 0x010fea0003900000 */
[----:B------:R-:W4:Y:S02]  /*16200*/  @!P1 SYNCS.PHASECHK.TRANS64 P1, [R3+URZ+0x30860], R2 ;  /* 0x03086002030095a7 */ /* 0x000f24000802007f */
[----:B----4-:R-:W-:Y:S05]  /*16210*/  @!P1 BRA `(.L_x_1156) ;  /* 0xfffffffc00f09947 */ /* 0x010fea000383ffff */
[----:B------:R-:W-:Y:S05]  /*16220*/  BRA `(.L_x_1235) ;  /* 0xffffffd400807947 */ /* 0x000fea000383ffff */
.L_x_1236:
        /* <DEDUP_REMOVED lines=13> */
.L_x_3296:


//--------------------- .text._ZN7cutlass13device_kernelIN5flash11enable_sm90INS1_16FlashAttnFwdSm90INS1_25CollectiveMainloopFwdSm90ILi2EN4cute5tupleIJNS5_1CILi1EEES8_S8_EEENS6_IJNS7_ILi128EEENS7_ILi64EEENS7_ILi256EEEEEELi256ENS_6half_tEfNS_4arch4Sm90ELb0ELb1ELb0ELb1ELb1ELb0ELb0ELb1ELb1ELb1ELb0ELb0EEENS1_21CollectiveEpilogueFwdINS6_IJSA_SC_SB_EEES9_SE_SG_Li256ELb1ELb1ELb0ELb0EEENS1_36VarlenDynamicPersistentTileSchedulerILi128ELi64ELi256ELi128ELb0ELb1ELb1ELb1ELb0ELb1EEEEEEEEEvNT_6ParamsE --------------------------
	.section	.text._ZN7cutlass13device_kernelIN5flash11enable_sm90INS1_16FlashAttnFwdSm90INS1_25CollectiveMainloopFwdSm90ILi2EN4cute5tupleIJNS5_1CILi1EEES8_S8_EEENS6_IJNS7_ILi128EEENS7_ILi64EEENS7_ILi256EEEEEELi256ENS_6half_tEfNS_4arch4Sm90ELb0ELb1ELb0ELb1ELb1ELb0ELb0ELb1ELb1ELb1ELb0ELb0EEENS1_21CollectiveEpilogueFwdINS6_IJSA_SC_SB_EEES9_SE_SG_Li256ELb1ELb1ELb0ELb0EEENS1_36VarlenDynamicPersistentTileSchedulerILi128ELi64ELi256ELi128ELb0ELb1ELb1ELb1ELb0ELb1EEEEEEEEEvNT_6ParamsE,"ax",@progbits
	.align	128
.text._ZN7cutlass13device_kernelIN5flash11enable_sm90INS1_16FlashAttnFwdSm90INS1_25CollectiveMainloopFwdSm90ILi2EN4cute5tupleIJNS5_1CILi1EEES8_S8_EEENS6_IJNS7_ILi128EEENS7_ILi64EEENS7_ILi256EEEEEELi256ENS_6half_tEfNS_4arch4Sm90ELb0ELb1ELb0ELb1ELb1ELb0ELb0ELb1ELb1ELb1ELb0ELb0EEENS1_21CollectiveEpilogueFwdINS6_IJSA_SC_SB_EEES9_SE_SG_Li256ELb1ELb1ELb0ELb0EEENS1_36VarlenDynamicPersistentTileSchedulerILi128ELi64ELi256ELi128ELb0ELb1ELb1ELb1ELb0ELb1EEEEEEEEEvNT_6ParamsE:
        .type           _ZN7cutlass13device_kernelIN5flash11enable_sm90INS1_16FlashAttnFwdSm90INS1_25CollectiveMainloopFwdSm90ILi2EN4cute5tupleIJNS5_1CILi1EEES8_S8_EEENS6_IJNS7_ILi128EEENS7_ILi64EEENS7_ILi256EEEEEELi256ENS_6half_tEfNS_4arch4Sm90ELb0ELb1ELb0ELb1ELb1ELb0ELb0ELb1ELb1ELb1ELb0ELb0EEENS1_21CollectiveEpilogueFwdINS6_IJSA_SC_SB_EEES9_SE_SG_Li256ELb1ELb1ELb0ELb0EEENS1_36VarlenDynamicPersistentTileSchedulerILi128ELi64ELi256ELi128ELb0ELb1ELb1ELb1ELb0ELb1EEEEEEEEEvNT_6ParamsE,@function
        .size           _ZN7cutlass13device_kernelIN5flash11enable_sm90INS1_16FlashAttnFwdSm90INS1_25CollectiveMainloopFwdSm90ILi2EN4cute5tupleIJNS5_1CILi1EEES8_S8_EEENS6_IJNS7_ILi128EEENS7_ILi64EEENS7_ILi256EEEEEELi256ENS_6half_tEfNS_4arch4Sm90ELb0ELb1ELb0ELb1ELb1ELb0ELb0ELb1ELb1ELb1ELb0ELb0EEENS1_21CollectiveEpilogueFwdINS6_IJSA_SC_SB_EEES9_SE_SG_Li256ELb1ELb1ELb0ELb0EEENS1_36VarlenDynamicPersistentTileSchedulerILi128ELi64ELi256ELi128ELb0ELb1ELb1ELb1ELb0ELb1EEEEEEEEEvNT_6ParamsE,(.L_x_3297 - _ZN7cutlass13device_kernelIN5flash11enable_sm90INS1_16FlashAttnFwdSm90INS1_25CollectiveMainloopFwdSm90ILi2EN4cute5tupleIJNS5_1CILi1EEES8_S8_EEENS6_IJNS7_ILi128EEENS7_ILi64EEENS7_ILi256EEEEEELi256ENS_6half_tEfNS_4arch4Sm90ELb0ELb1ELb0ELb1ELb1ELb0ELb0ELb1ELb1ELb1ELb0ELb0EEENS1_21CollectiveEpilogueFwdINS6_IJSA_SC_SB_EEES9_SE_SG_Li256ELb1ELb1ELb0ELb0EEENS1_36VarlenDynamicPersistentTileSchedulerILi128ELi64ELi256ELi128ELb0ELb1ELb1ELb1ELb0ELb1EEEEEEEEEvNT_6ParamsE)
        .other          _ZN7cutlass13device_kernelIN5flash11enable_sm90INS1_16FlashAttnFwdSm90INS1_25CollectiveMainloopFwdSm90ILi2EN4cute5tupleIJNS5_1CILi1EEES8_S8_EEENS6_IJNS7_ILi128EEENS7_ILi64EEENS7_ILi256EEEEEELi256ENS_6half_tEfNS_4arch4Sm90ELb0ELb1ELb0ELb1ELb1ELb0ELb0ELb1ELb1ELb1ELb0ELb0EEENS1_21CollectiveEpilogueFwdINS6_IJSA_SC_SB_EEES9_SE_SG_Li256ELb1ELb1ELb0ELb0EEENS1_36VarlenDynamicPersistentTileSchedulerILi128ELi64ELi256ELi128ELb0ELb1ELb1ELb1ELb0ELb1EEEEEEEEEvNT_6ParamsE,@"STO_CUDA_ENTRY STV_DEFAULT"
_ZN7cutlass13device_kernelIN5flash11enable_sm90INS1_16FlashAttnFwdSm90INS1_25CollectiveMainloopFwdSm90ILi2EN4cute5tupleIJNS5_1CILi1EEES8_S8_EEENS6_IJNS7_ILi128EEENS7_ILi64EEENS7_ILi256EEEEEELi256ENS_6half_tEfNS_4arch4Sm90ELb0ELb1ELb0ELb1ELb1ELb0ELb0ELb1ELb1ELb1ELb0ELb0EEENS1_21CollectiveEpilogueFwdINS6_IJSA_SC_SB_EEES9_SE_SG_Li256ELb1ELb1ELb0ELb0EEENS1_36VarlenDynamicPersistentTileSchedulerILi128ELi64ELi256ELi128ELb0ELb1ELb1ELb1ELb0ELb1EEEEEEEEEvNT_6ParamsE:
        /* <DEDUP_REMOVED lines=45> */
.L_x_1237:
        /* <DEDUP_REMOVED lines=22> */
.L_x_1238:
        /* <DEDUP_REMOVED lines=18> */
.L_x_1239:
        /* <DEDUP_REMOVED lines=22> */
.L_x_1240:
        /* <DEDUP_REMOVED lines=23> */
.L_x_1241:
        /* <DEDUP_REMOVED lines=10> */
.L_x_1243:
        /* <DEDUP_REMOVED lines=14> */
[----:B------:R-:W2:Y:S01]  /*09a0*/  LDL R2, [R1+0x20] ;  /* 0x0000200001027983 */ /* 0x000ea20000100800 */
[----:B------:R-:W-:Y:S01]  /*09b0*/  VIADD R219, R0, 0xffffff80 ;  /* 0xffffff8000db7836 */ /* 0x000fe20000000000 */
[----:B------:R-:W-:Y:S01]  /*09c0*/  R2UR UR6, R11 ;  /* 0x000000000b0672ca */ /* 0x000fe200000e0000 */
[----:B------:R-:W-:Y:S01]  /*09d0*/  UMOV UR38, URZ ;  /* 0x0000003f00267c82 */ /* 0x000fe20008000000 */
[----:B------:R-:W-:Y:S01]  /*09e0*/  R2UR UR5, R9 ;  /* 0x00000000090572ca */ /* 0x000fe200000e0000 */
[----:B------:R-:W-:Y:S01]  /*09f0*/  UMOV UR39, URZ ;  /* 0x0000003f00277c82 */ /* 0x000fe20008000000 */
[----:B------:R-:W-:Y:S02]  /*0a00*/  SHF.R.S32.HI R0, RZ, 0x1f, R219 ;  /* 0x0000001fff007819 */ /* 0x000fe400000114db */
[----:B------:R-:W-:Y:S02]  /*0a10*/  R2UR UR7, R10 ;  /* 0x000000000a0772ca */ /* 0x000fe400000e0000 */
[----:B0-----:R-:W-:-:S02]  /*0a20*/  LEA.HI R3, R0, R219, RZ, 0x4 ;  /* 0x000000db00037211 */ /* 0x001fc400078f20ff */
[CC--:B------:R-:W-:Y:S02]  /*0a30*/  LEA.HI R4, R0.reuse, R219.reuse, RZ, 0x5 ;  /* 0x000000db00047211 */ /* 0x0c0fe400078f28ff */
[----:B------:R-:W-:Y:S02]  /*0a40*/  SHF.R.S32.HI R6, RZ, 0x4, R3 ;  /* 0x00000004ff067819 */ /* 0x000fe40000011403 */
[----:B------:R-:W-:Y:S01]  /*0a50*/  LEA.HI R11, R0, R219, RZ, 0x2 ;  /* 0x000000db000b7211 */ /* 0x000fe200078f10ff */
[----:B------:R-:W-:Y:S01]  /*0a60*/  IMAD.SHL.U32 R5, R4, 0x20, RZ ;  /* 0x0000002004057824 */ /* 0x000fe200078e00ff */
[C---:B------:R-:W-:Y:S02]  /*0a70*/  LOP3.LUT R4, R3.reuse, 0x3fffff0, RZ, 0xc0, !PT ;  /* 0x03fffff003047812 */ /* 0x040fe400078ec0ff */
[----:B------:R-:W-:Y:S02]  /*0a80*/  LEA.HI R3, R3, R6, RZ, 0x1 ;  /* 0x0000000603037211 */ /* 0x000fe400078f08ff */
[----:B------:R-:W-:Y:S01]  /*0a90*/  LOP3.LUT R5, R5, 0xfffffc00, RZ, 0xc0, !PT ;  /* 0xfffffc0005057812 */ /* 0x000fe200078ec0ff */
[----:B------:R-:W-:Y:S01]  /*0aa0*/  IMAD.IADD R4, R219, 0x1, -R4 ;  /* 0x00000001db047824 */ /* 0x000fe200078e0a04 */
[----:B------:R-:W-:-:S03]  /*0ab0*/  LOP3.LUT R3, R3, 0x1ffffffe, RZ, 0xc0, !PT ;  /* 0x1ffffffe03037812 */ /* 0x000fc600078ec0ff */
[----:B------:R-:W-:Y:S02]  /*0ac0*/  IMAD R4, R4, 0x40, R5 ;  /* 0x0000004004047824 */ /* 0x000fe400078e0205 */
[----:B------:R-:W-:Y:S01]  /*0ad0*/  IMAD.IADD R3, R6, 0x1, -R3 ;  /* 0x0000000106037824 */ /* 0x000fe200078e0a03 */
[----:B------:R-:W-:-:S03]  /*0ae0*/  LOP3.LUT R6, R11, 0xfffffffc, RZ, 0xc0, !PT ;  /* 0xfffffffc0b067812 */ /* 0x000fc600078ec0ff */
[----:B------:R-:W-:Y:S02]  /*0af0*/  IMAD R213, R3, 0x8, R4 ;  /* 0x0000000803d57824 */ /* 0x000fe400078e0204 */
[----:B------:R-:W-:Y:S01]  /*0b00*/  IMAD.IADD R5, R219, 0x1, -R6 ;  /* 0x00000001db057824 */ /* 0x000fe200078e0a06 */
[----:B--2---:R-:W-:Y:S02]  /*0b10*/  R2UR UR4, R2 ;  /* 0x00000000020472ca */ /* 0x004fe400000e0000 */
[CC--:B------:R-:W-:Y:S02]  /*0b20*/  LEA.HI R2, R0.reuse, R219.reuse, RZ, 0x7 ;  /* 0x000000db00027211 */ /* 0x0c0fe400078f38ff */
[----:B------:R-:W-:Y:S02]  /*0b30*/  LEA.HI R0, R0, R219, RZ, 0x3 ;  /* 0x000000db00007211 */ /* 0x000fe400078f18ff */
[----:B------:R-:W-:Y:S02]  /*0b40*/  LOP3.LUT R210, R2, 0xffffff80, RZ, 0xc0, !PT ;  /* 0xffffff8002d27812 */ /* 0x000fe400078ec0ff */
[----:B------:R-:W-:-:S02]  /*0b50*/  SHF.R.S32.HI R211, RZ, 0x7, R2 ;  /* 0x00000007ffd37819 */ /* 0x000fc40000011402 */
[----:B------:R-:W-:Y:S01]  /*0b60*/  SHF.R.S32.HI R207, RZ, 0x3, R0 ;  /* 0x00000003ffcf7819 */ /* 0x000fe20000011400 */
[----:B------:R-:W-:Y:S01]  /*0b70*/  IMAD.IADD R210, R219, 0x1, -R210 ;  /* 0x00000001dbd27824 */ /* 0x000fe200078e0ad2 */
[----:B------:R-:W-:Y:S01]  /*0b80*/  LEA.HI R2, R2, R211, RZ, 0x1 ;  /* 0x000000d302027211 */ /* 0x000fe200078f08ff */
[----:B------:R-:W-:-:S03]  /*0b90*/  ULOP3.LUT UR8, UR4, 0x1, URZ, 0xfc, !UPT ;  /* 0x0000000104087892 */ /* 0x000fc6000f8efc3f */
[----:B------:R-:W-:Y:S01]  /*0ba0*/  SHF.R.S32.HI R7, RZ, 0x1f, R210 ;  /* 0x0000001fff077819 */ /* 0x000fe200000114d2 */
[----:B------:R-:W-:Y:S01]  /*0bb0*/  UMOV UR4, URZ ;  /* 0x0000003f00047c82 */ /* 0x000fe20008000000 */
[----:B------:R-:W-:Y:S01]  /*0bc0*/  LOP3.LUT R6, R2, 0x3fffffe, RZ, 0xc0, !PT ;  /* 0x03fffffe02067812 */ /* 0x000fe200078ec0ff */
[----:B------:R-:W-:Y:S01]  /*0bd0*/  IMAD.U32 R214, RZ, RZ, UR8 ;  /* 0x00000008ffd67e24 */ /* 0x000fe2000f8e00ff */
[-C--:B------:R-:W-:Y:S01]  /*0be0*/  LEA.HI R8, R7, R210.reuse, RZ, 0x2 ;  /* 0x000000d207087211 */ /* 0x080fe200078f10ff */
[----:B------:R-:W-:Y:S01]  /*0bf0*/  IMAD.U32 R209, RZ, RZ, UR4 ;  /* 0x00000004ffd17e24 */ /* 0x000fe2000f8e00ff */
[----:B------:R-:W-:Y:S01]  /*0c00*/  LOP3.LUT R2, R0, 0xfffffff8, RZ, 0xc0, !PT ;  /* 0xfffffff800027812 */ /* 0x000fe200078ec0ff */
[----:B------:R-:W-:Y:S01]  /*0c10*/  IMAD.IADD R6, R211, 0x1, -R6 ;  /* 0x00000001d3067824 */ /* 0x000fe200078e0a06 */
[--C-:B------:R-:W-:Y:S02]  /*0c20*/  SHF.R.S32.HI R9, RZ, 0x2, R8.reuse ;  /* 0x00000002ff097819 */ /* 0x100fe40000011408 */
[----:B------:R-:W-:Y:S01]  /*0c30*/  SHF.R.S32.HI R10, RZ, 0x1f, R8 ;  /* 0x0000001fff0a7819 */ /* 0x000fe20000011408 */
[----:B------:R-:W-:Y:S01]  /*0c40*/  IMAD.IADD R205, R219, 0x1, -R2 ;  /* 0x00000001dbcd7824 */ /* 0x000fe200078e0a02 */
[----:B------:R-:W-:-:S02]  /*0c50*/  LEA.HI R7, R7, R210, RZ, 0x5 ;  /* 0x000000d207077211 */ /* 0x000fc400078f28ff */
[----:B------:R-:W-:Y:S02]  /*0c60*/  LEA.HI R10, R10, R9, RZ, 0x3 ;  /* 0x000000090a0a7211 */ /* 0x000fe400078f18ff */
[----:B------:R-:W-:Y:S02]  /*0c70*/  SHF.R.S32.HI R7, RZ, 0x5, R7 ;  /* 0x00000005ff077819 */ /* 0x000fe40000011407 */
[----:B------:R-:W-:Y:S02]  /*0c80*/  LOP3.LUT R10, R10, 0xfffffff8, RZ, 0xc0, !PT ;  /* 0xfffffff80a0a7812 */ /* 0x000fe400078ec0ff */
[----:B------:R-:W-:Y:S02]  /*0c90*/  SHF.L.U32 R23, R205, 0x3, RZ ;  /* 0x00000003cd177819 */ /* 0x000fe400000006ff */
[----:B------:R-:W-:Y:S01]  /*0ca0*/  LOP3.LUT R19, R8, 0x7ffffffc, RZ, 0xc0, !PT ;  /* 0x7ffffffc08137812 */ /* 0x000fe200078ec0ff */
[----:B------:R-:W-:Y:S01]  /*0cb0*/  IMAD.IADD R10, R9, 0x1, -R10 ;  /* 0x00000001090a7824 */ /* 0x000fe200078e0a0a */
[----:B------:R-:W-:Y:S01]  /*0cc0*/  LEA.HI R9, R5, R5, RZ, 0x1 ;  /* 0x0000000505097211 */ /* 0x000fe200078f08ff */
[----:B------:R-:W-:Y:S01]  /*0cd0*/  VIADD R203, R23, 0x40 ;  /* 0x0000004017cb7836 */ /* 0x000fe20000000000 */
[----:B------:R-:W-:Y:S01]  /*0ce0*/  SHF.R.S32.HI R218, RZ, 0x1f, R23 ;  /* 0x0000001fffda7819 */ /* 0x000fe20000011417 */
[----:B------:R-:W-:Y:S01]  /*0cf0*/  IMAD R7, R7, 0x10, R10 ;  /* 0x0000001007077824 */ /* 0x000fe200078e020a */
[----:B------:R-:W-:Y:S01]  /*0d00*/  LOP3.LUT R10, R9, 0x1ffffffe, RZ, 0xc0, !PT ;  /* 0x1ffffffe090a7812 */ /* 0x000fe200078ec0ff */
[C---:B------:R-:W-:Y:S01]  /*0d10*/  VIADD R202, R23.reuse, 0x80 ;  /* 0x0000008017ca7836 */ /* 0x040fe20000000000 */
[----:B------:R-:W-:Y:S01]  /*0d20*/  SHF.R.S32.HI R217, RZ, 0x1f, R203 ;  /* 0x0000001fffd97819 */ /* 0x000fe200000114cb */
[----:B------:R-:W-:-:S02]  /*0d30*/  VIADD R204, R23, 0xc0 ;  /* 0x000000c017cc7836 */ /* 0x000fc40000000000 */
[----:B------:R-:W-:Y:S01]  /*0d40*/  IMAD.IADD R5, R5, 0x1, -R10 ;  /* 0x0000000105057824 */ /* 0x000fe200078e0a0a */
[----:B------:R-:W-:Y:S01]  /*0d50*/  SHF.R.S32.HI R216, RZ, 0x1f, R202 ;  /* 0x0000001fffd87819 */ /* 0x000fe200000114ca */
[----:B------:R-:W-:Y:S01]  /*0d60*/  IMAD R212, R6, 0x40, R7 ;  /* 0x0000004006d47824 */ /* 0x000fe200078e0207 */
[----:B------:R-:W-:Y:S01]  /*0d70*/  SHF.R.S32.HI R215, RZ, 0x1f, R204 ;  /* 0x0000001fffd77819 */ /* 0x000fe200000114cc */
[----:B------:R-:W-:Y:S02]  /*0d80*/  IMAD.IADD R19, R210, 0x1, -R19 ;  /* 0x00000001d2137824 */ /* 0x000fe400078e0a13 */
[----:B------:R-:W-:-:S07]  /*0d90*/  IMAD R200, R5, 0x8, R212 ;  /* 0x0000000805c87824 */ /* 0x000fce00078e02d4 */
.L_x_1351:
[----:B------:R-:W-:Y:S01]  /*0da0*/  ULDC.64 UR8, c[0x0][0xa28] ;  /* 0x00028a0000087ab9 */ /* 0x000fe20000000a00 */
[----:B------:R-:W-:Y:S01]  /*0db0*/  ULDC UR4, c[0x0][0x424] ;  /* 0x0001090000047ab9 */ /* 0x000fe20000000800 */
[----:B------:R-:W-:-:S04]  /*0dc0*/  UISETP.NE.U32.AND UP0, UPT, UR8, URZ, UPT ;  /* 0x0000003f0800728c */ /* 0x000fc8000bf05070 */
[----:B------:R-:W-:-:S03]  /*0dd0*/  UISETP.NE.AND.EX UP0, UPT, UR9, URZ, UPT, UP0 ;  /* 0x0000003f0900728c */ /* 0x000fc6000bf05300 */
[----:B------:R-:W-:Y:S02]  /*0de0*/  ULDC.64 UR8, c[0x0][0xa18] ;  /* 0x0002860000087ab9 */ /* 0x000fe40000000a00 */
[----:B------:R-:W-:Y:S01]  /*0df0*/  UISETP.NE.U32.AND UP1, UPT, UR8, URZ, UPT ;  /* 0x0000003f0800728c */ /* 0x000fe2000bf25070 */
[----:B------:R-:W-:-:S03]  /*0e00*/  PLOP3.LUT P0, PT, PT, PT, UP0, 0x80, 0x0 ;  /* 0x000000000000781c */ /* 0x000fc60003f0f008 */
[----:B------:R-:W-:-:S03]  /*0e10*/  UISETP.NE.AND.EX UP1, UPT, UR9, URZ, UPT, UP1 ;  /* 0x0000003f0900728c */ /* 0x000fc6000bf25310 */
[----:B------:R-:W-:Y:S02]  /*0e20*/  @UP0 ULDC.64 UR8, c[0x0][0xa28] ;  /* 0x00028a0000080ab9 */ /* 0x000fe40000000a00 */
[----:B------:R-:W-:Y:S01]  /*0e30*/  @UP0 UIMAD.WIDE UR8, UR6, 0x4, UR8 ;  /* 0x00000004060808a5 */ /* 0x000fe2000f8e0208 */
[----:B------:R-:W-:-:S05]  /*0e40*/  PLOP3.LUT P2, PT, PT, PT, UP1, 0x80, 0x0 ;  /* 0x000000000000781c */ /* 0x000fca0003f4f018 */
[----:B------:R-:W-:Y:S01]  /*0e50*/  @UP1 ULDC.64 UR10, c[0x0][0xa18] ;  /* 0x00028600000a1ab9 */ /* 0x000fe20000000a00 */
[----:B0-2-4-:R-:W-:Y:S02]  /*0e60*/  IMAD.U32 R2, RZ, RZ, UR8 ;  /* 0x00000008ff027e24 */ /* 0x015fe4000f8e00ff */
[----:B------:R-:W-:Y:S01]  /*0e70*/  IMAD.U32 R3, RZ, RZ, UR9 ;  /* 0x00000009ff037e24 */ /* 0x000fe2000f8e00ff */
[----:B------:R-:W-:-:S04]  /*0e80*/  @UP1 UIMAD.WIDE UR8, UR6, 0x4, UR10 ;  /* 0x00000004060818a5 */ /* 0x000fc8000f8e020a */
[----:B------:R-:W2:Y:S02]  /*0e90*/  @P0 LDG.E R2, desc[UR36][R2.64] ;  /* 0x0000002402020981 */ /* 0x000ea4000c1e1900 */
[----:B------:R-:W-:Y:S02]  /*0ea0*/  IMAD.U32 R4, RZ, RZ, UR8 ;  /* 0x00000008ff047e24 */ /* 0x000fe4000f8e00ff */
[----:B------:R-:W-:Y:S01]  /*0eb0*/  IMAD.U32 R5, RZ, RZ, UR9 ;  /* 0x00000009ff057e24 */ /* 0x000fe2000f8e00ff */
[----:B------:R-:W-:-:S04]  /*0ec0*/  ULDC.64 UR8, c[0x0][0x418] ;  /* 0x0001060000087ab9 */ /* 0x000fc80000000a00 */
[----:B---3--:R-:W3:Y:S01]  /*0ed0*/  @P2 LDG.E R4, desc[UR36][R4.64] ;  /* 0x0000002404042981 */ /* 0x008ee2000c1e1900 */
[----:B------:R-:W-:Y:S01]  /*0ee0*/  UISETP.NE.U32.AND UP0, UPT, UR8, URZ, UPT ;  /* 0x0000003f0800728c */ /* 0x000fe2000bf05070 */
[----:B------:R-:W-:Y:S01]  /*0ef0*/  IMAD.U32 R206, RZ, RZ, UR7 ;  /* 0x00000007ffce7e24 */ /* 0x000fe2000f8e00ff */
[----:B------:R-:W-:Y:S02]  /*0f00*/  UMOV UR42, URZ ;  /* 0x0000003f002a7c82 */ /* 0x000fe40008000000 */
[----:B------:R-:W-:-:S03]  /*0f10*/  UISETP.NE.AND.EX UP0, UPT, UR9, URZ, UPT, UP0 ;  /* 0x0000003f0900728c */ /* 0x000fc6000bf05300 */
[----:B------:R-:W-:Y:S01]  /*0f20*/  ULDC.64 UR8, c[0x0][0xa20] ;  /* 0x0002880000087ab9 */ /* 0x000fe20000000a00 */
[----:B------:R-:W-:Y:S01]  /*0f30*/  USEL UR4, UR4, 0x1, UP0 ;  /* 0x0000000104047887 */ /* 0x000fe20008000000 */
[----:B------:R-:W-:Y:S01]  /*0f40*/  ISETP.NE.U32.AND P1, PT, RZ, UR8, PT ;  /* 0x00000008ff007c0c */ /* 0x000fe2000bf25070 */
[----:B------:R-:W-:Y:S02]  /*0f50*/  ULDC UR8, c[0x0][0x2f0] ;  /* 0x0000bc0000087ab9 */ /* 0x000fe40000000800 */
[----:B------:R-:W-:Y:S01]  /*0f60*/  UIMAD UR4, UR4, UR8, URZ ;  /* 0x00000008040472a4 */ /* 0x000fe2000f8e023f */
[----:B------:R-:W-:Y:S02]  /*0f70*/  ISETP.NE.AND.EX P1, PT, RZ, UR9, PT, P1 ;  /* 0x00000009ff007c0c */ /* 0x000fe4000bf25310 */
[----:B--2---:R-:W-:Y:S02]  /*0f80*/  @P0 R2UR UR42, R2 ;  /* 0x00000000022a02ca */ /* 0x004fe400000e0000 */
[----:B---3--:R-:W-:Y:S01]  /*0f90*/  @P2 R2UR UR41, R4 ;  /* 0x00000000042922ca */ /* 0x008fe200000e0000 */
[----:B-1----:R-:W-:-:S14]  /*0fa0*/  @P2 BRA `(.L_x_1244) ;  /* 0x0000000000382947 */ /* 0x002fdc0003800000 */
[----:B------:R-:W-:Y:S01]  /*0fb0*/  ULDC.64 UR8, c[0x0][0xa00] ;  /* 0x0002800000087ab9 */ /* 0x000fe20000000a00 */
[----:B------:R-:W-:Y:S01]  /*0fc0*/  ULDC UR41, c[0x0][0x288] ;  /* 0x0000a20000297ab9 */ /* 0x000fe20000000800 */
[----:B------:R-:W-:-:S04]  /*0fd0*/  ISETP.NE.U32.AND P0, PT, RZ, UR8, PT ;  /* 0x00000008ff007c0c */ /* 0x000fc8000bf05070 */
[----:B------:R-:W-:-:S13]  /*0fe0*/  ISETP.NE.AND.EX P0, PT, RZ, UR9, PT, P0 ;  /* 0x00000009ff007c0c */ /* 0x000fda000bf05300 */
[----:B------:R-:W-:Y:S05]  /*0ff0*/  @!P0 BRA `(.L_x_1244) ;  /* 0x0000000000248947 */ /* 0x000fea0003800000 */
[----:B------:R-:W-:Y:S02]  /*1000*/  ULDC.64 UR8, c[0x0][0xa00] ;  /* 0x0002800000087ab9 */ /* 0x000fe40000000a00 */
[----:B------:R-:W-:-:S06]  /*1010*/  UIMAD.WIDE UR8, UR6, 0x4, UR8 ;  /* 0x00000004060878a5 */ /* 0x000fcc000f8e0208 */
[----:B------:R-:W-:Y:S02]  /*1020*/  IMAD.U32 R2, RZ, RZ, UR8 ;  /* 0x00000008ff027e24 */ /* 0x000fe4000f8e00ff */
[----:B------:R-:W-:-:S05]  /*1030*/  IMAD.U32 R3, RZ, RZ, UR9 ;  /* 0x00000009ff037e24 */ /* 0x000fca000f8e00ff */
[----:B------:R-:W2:Y:S04]  /*1040*/  LDG.E R4, desc[UR36][R2.64] ;  /* 0x0000002402047981 */ /* 0x000ea8000c1e1900 */
[----:B------:R-:W3:Y:S01]  /*1050*/  LDG.E R0, desc[UR36][R2.64+0x4] ;  /* 0x0000042402007981 */ /* 0x000ee2000c1e1900 */
[----:B--2---:R-:W-:Y:S02]  /*1060*/  R2UR UR41, R4 ;  /* 0x00000000042972ca */ /* 0x004fe400000e0000 */
[----:B---3--:R-:W-:-:S13]  /*1070*/  R2UR UR7, R0 ;  /* 0x00000000000772ca */ /* 0x008fda00000e0000 */
[----:B------:R-:W-:-:S12]  /*1080*/  UIADD3 UR41, -UR41, UR7, URZ ;  /* 0x0000000729297290 */ /* 0x000fd8000fffe13f */
.L_x_1244:
[----:B------:R-:W-:Y:S01]  /*1090*/  IMAD.U32 R208, RZ, RZ, UR6 ;  /* 0x00000006ffd07e24 */ /* 0x000fe2000f8e00ff */
[----:B------:R-:W-:Y:S06]  /*10a0*/  @!P1 BRA `(.L_x_1245) ;  /* 0x00000000001c9947 */ /* 0x000fec0003800000 */
[----:B------:R-:W-:Y:S02]  /*10b0*/  ULDC.64 UR8, c[0x0][0xa20] ;  /* 0x0002880000087ab9 */ /* 0x000fe40000000a00 */
[----:B------:R-:W-:-:S06]  /*10c0*/  UIMAD.WIDE UR6, UR6, 0x4, UR8 ;  /* 0x00000004060678a5 */ /* 0x000fcc000f8e0208 */
[----:B------:R-:W-:Y:S01]  /*10d0*/  IMAD.U32 R2, RZ, RZ, UR6 ;  /* 0x00000006ff027e24 */ /* 0x000fe2000f8e00ff */
[----:B------:R-:W-:-:S05]  /*10e0*/  MOV R3, UR7 ;  /* 0x0000000700037c02 */ /* 0x000fca0008000f00 */
[----:B------:R-:W2:Y:S02]  /*10f0*/  LDG.E R2, desc[UR36][R2.64] ;  /* 0x0000002402027981 */ /* 0x000ea4000c1e1900 */
[----:B--2---:R-:W-:Y:S01]  /*1100*/  R2UR UR4, R2 ;  /* 0x00000000020472ca */ /* 0x004fe200000e0000 */
[----:B------:R-:W-:-:S14]  /*1110*/  BRA `(.L_x_1246) ;  /* 0x0000000000347947 */ /* 0x000fdc0003800000 */
.L_x_1245:
[----:B------:R-:W-:Y:S02]  /*1120*/  ULDC.64 UR8, c[0x0][0xa08] ;  /* 0x0002820000087ab9 */ /* 0x000fe40000000a00 */
        /* <DEDUP_REMOVED lines=12> */
.L_x_1246:
[----:B------:R-:W-:Y:S01]  /*11f0*/  ULDC UR6, c[0x0][0x448] ;  /* 0x0001120000067ab9 */ /* 0x000fe20000000800 */
[----:B------:R-:W-:Y:S02]  /*1200*/  USHF.L.U32 UR60, UR5, 0x7, URZ ;  /* 0x00000007053c7899 */ /* 0x000fe4000800063f */
[----:B------:R-:W-:Y:S02]  /*1210*/  UISETP.NE.AND UP0, UPT, UR6, 0x1, UPT ;  /* 0x000000010600788c */ /* 0x000fe4000bf05270 */
[----:B------:R-:W-:Y:S02]  /*1220*/  UIADD3 UR42, -UR42, UR4, URZ ;  /* 0x000000042a2a7290 */ /* 0x000fe4000fffe13f */
[----:B------:R-:W-:Y:S02]  /*1230*/  UIADD3 UR8, UR60, 0x7f, URZ ;  /* 0x0000007f3c087890 */ /* 0x000fe4000fffe03f */
[----:B------:R-:W-:Y:S02]  /*1240*/  UP2UR UR4, UPR, URZ, 0x1 ;  /* 0x000000013f047883 */ /* 0x000fe40008000000 */
[----:B------:R-:W-:-:S03]  /*1250*/  UIADD3 UR9, UR42, 0x1, -UR41 ;  /* 0x000000012a097890 */ /* 0x000fc6000fffe829 */
[----:B------:R-:W-:Y:S01]  /*1260*/  @UP0 ULDC UR6, c[0x0][0x44c] ;  /* 0x0001130000060ab9 */ /* 0x000fe20000000800 */
[----:B------:R-:W-:Y:S01]  /*1270*/  IMAD.U32 R22, RZ, RZ, UR4 ;  /* 0x00000004ff167e24 */ /* 0x000fe2000f8e00ff */
[----:B------:R-:W-:Y:S01]  /*1280*/  UIMAD.WIDE.U32 UR6, UR8, UR6, URZ ;  /* 0x00000006080672a5 */ /* 0x000fe2000f8e003f */
[----:B------:R-:W-:Y:S01]  /*1290*/  @UP0 ULDC UR10, c[0x0][0x450] ;  /* 0x00011400000a0ab9 */ /* 0x000fe20000000800 */
[----:B------:R-:W-:Y:S02]  /*12a0*/  ULDC.64 UR4, c[0x0][0x9e0] ;  /* 0x0002780000047ab9 */ /* 0x000fe40000000a00 */
[----:B------:R-:W-:Y:S02]  /*12b0*/  @UP0 USHF.R.U32.HI UR8, URZ, UR10, UR7 ;  /* 0x0000000a3f080299 */ /* 0x000fe40008011607 */
[----:B------:R-:W-:Y:S02]  /*12c0*/  UISETP.GE.AND UP0, UPT, UR5, 0x1, UPT ;  /* 0x000000010500788c */ /* 0x000fe4000bf06270 */
[----:B------:R-:W-:-:S02]  /*12d0*/  UIADD3 UR8, UR9, UR8, URZ ;  /* 0x0000000809087290 */ /* 0x000fc4000fffe03f */
[----:B------:R-:W-:Y:S02]  /*12e0*/  UP2UR UR43, UPR, URZ, 0x1 ;  /* 0x000000013f2b7883 */ /* 0x000fe40008000000 */
[----:B------:R-:W-:Y:S01]  /*12f0*/  PLOP3.LUT P0, PT, PT, PT, UP0, 0x40, 0x0 ;  /* 0x000000000000781c */ /* 0x000fe20003f0e808 */
[----:B------:R-:W-:-:S06]  /*1300*/  UIADD3 UR4, UR8, UR4, URZ ;  /* 0x0000000408047290 */ /* 0x000fcc000fffe03f */
[----:B------:R-:W-:-:S06]  /*1310*/  IMAD.U32 R0, RZ, RZ, UR4 ;  /* 0x00000004ff007e24 */ /* 0x000fcc000f8e00ff */
[----:B------:R-:W-:Y:S05]  /*1320*/  @P0 BRA `(.L_x_1247) ;  /* 0x0000000000400947 */ /* 0x000fea0003800000 */
        /* <DEDUP_REMOVED lines=10> */
.L_x_1248:
[----:B------:R-:W-:-:S11]  /*13d0*/  UISETP.NE.AND UP0, UPT, UR5, 0x1, UPT ;  /* 0x000000010500788c */ /* 0x000fd6000bf05270 */
[----:B------:R-:W-:Y:S02]  /*13e0*/  @UP0 ULDC.64 UR8, c[0x0][0x9e8] ;  /* 0x00027a0000080ab9 */ /* 0x000fe40000000a00 */
[----:B------:R-:W-:-:S04]  /*13f0*/  UIMAD.WIDE.U32 UR6, UR4, UR8, URZ ;  /* 0x00000008040672a5 */ /* 0x000fc8000f8e003f */
[----:B------:R-:W-:-:S12]  /*1400*/  @UP0 USHF.R.U32.HI UR4, URZ, UR9, UR7 ;  /* 0x000000093f040299 */ /* 0x000fd80008011607 */
.L_x_1249:
[----:B------:R-:W-:-:S06]  /*1410*/  UIMAD UR4, UR4, UR5, UR5 ;  /* 0x00000005040472a4 */ /* 0x000fcc000f8e0205 */
[----:B------:R-:W-:-:S07]  /*1420*/  VIMNMX R0, R0, UR4, PT ;  /* 0x0000000400007c48 */ /* 0x000fce000bfe0100 */
.L_x_1247:
[----:B------:R-:W-:Y:S01]  /*1430*/  R2UR UR4, R22 ;  /* 0x00000000160472ca */ /* 0x000fe200000e0000 */
[----:B------:R-:W-:Y:S01]  /*1440*/  UMOV UR9, UR60 ;  /* 0x0000003c00097c82 */ /* 0x000fe20008000000 */
[----:B------:R-:W-:Y:S01]  /*1450*/  VIADD R0, R0, 0x3f ;  /* 0x0000003f00007836 */ /* 0x000fe20000000000 */
[----:B------:R-:W-:Y:S01]  /*1460*/  UIADD3 UR48, UR42, -UR41, URZ ;  /* 0x800000292a307290 */ /* 0x000fe2000fffe03f */
[----:B------:R-:W-:-:S03]  /*1470*/  ULDC UR10, c[0x0][0x9dc] ;  /* 0x00027700000a7ab9 */ /* 0x000fc60000000800 */
[----:B------:R-:W-:-:S04]  /*1480*/  SHF.R.S32.HI R3, RZ, 0x1f, R0 ;  /* 0x0000001fff037819 */ /* 0x000fc80000011400 */
[----:B------:R-:W-:Y:S02]  /*1490*/  LEA.HI R3, R3, R0, RZ, 0x6 ;  /* 0x0000000003037211 */ /* 0x000fe400078f30ff */
[----:B------:R-:W-:Y:S02]  /*14a0*/  UISETP.NE.AND UP0, UPT, UR4, URZ, UPT ;  /* 0x0000003f0400728c */ /* 0x000fe4000bf05270 */
[----:B------:R-:W-:Y:S01]  /*14b0*/  UIADD3 UR4, UR42, 0x3f, URZ ;  /* 0x0000003f2a047890 */ /* 0x000fe2000fffe03f */
[----:B------:R-:W-:-:S03]  /*14c0*/  SHF.R.S32.HI R3, RZ, 0x6, R3 ;  /* 0x00000006ff037819 */ /* 0x000fc60000011403 */
[----:B------:R-:W-:-:S04]  /*14d0*/  USHF.R.S32.HI UR8, URZ, 0x1f, UR4 ;  /* 0x0000001f3f087899 */ /* 0x000fc80008011404 */
[----:B------:R-:W-:Y:S01]  /*14e0*/  ULEA.HI UR8, UR8, UR4, URZ, 0x6 ;  /* 0x0000000408087291 */ /* 0x000fe2000f8f303f */
[----:B------:R-:W-:Y:S01]  /*14f0*/  @UP0 ULDC UR6, c[0x0][0x44c] ;  /* 0x0001130000060ab9 */ /* 0x000fe20000000800 */
[----:B------:R-:W-:Y:S01]  /*1500*/  @UP0 ULDC UR11, c[0x0][0x450] ;  /* 0x00011400000b0ab9 */ /* 0x000fe20000000800 */
[----:B------:R-:W-:Y:S02]  /*1510*/  UIMAD.WIDE.U32 UR6, UR60, UR6, URZ ;  /* 0x000000063c0672a5 */ /* 0x000fe4000f8e003f */
[----:B------:R-:W-:Y:S02]  /*1520*/  USHF.R.S32.HI UR8, URZ, 0x6, UR8 ;  /* 0x000000063f087899 */ /* 0x000fe40008011408 */
[----:B------:R-:W-:Y:S02]  /*1530*/  @UP0 USHF.R.U32.HI UR9, URZ, UR11, UR7 ;  /* 0x0000000b3f090299 */ /* 0x000fe40008011607 */
[----:B------:R-:W-:Y:S02]  /*1540*/  UISETP.GE.AND UP0, UPT, UR5, 0x1, UPT ;  /* 0x000000010500788c */ /* 0x000fe4000bf06270 */
[----:B------:R-:W-:Y:S01]  /*1550*/  UIADD3 UR4, UR48, UR9, URZ ;  /* 0x0000000930047290 */ /* 0x000fe2000fffe03f */
[----:B------:R-:W-:-:S03]  /*1560*/  VIMNMX R62, R3, UR8, PT ;  /* 0x00000008033e7c48 */ /* 0x000fc6000bfe0100 */
[----:B------:R-:W-:Y:S01]  /*1570*/  PLOP3.LUT P0, PT, PT, PT, UP0, 0x40, 0x0 ;  /* 0x000000000000781c */ /* 0x000fe20003f0e808 */
[----:B------:R-:W-:-:S12]  /*1580*/  UIADD3 UR9, UR4, -UR10, URZ ;  /* 0x8000000a04097290 */ /* 0x000fd8000fffe03f */
        /* <DEDUP_REMOVED lines=11> */
.L_x_1251:
[----:B------:R-:W-:-:S11]  /*1640*/  UISETP.NE.AND UP0, UPT, UR5, 0x1, UPT ;  /* 0x000000010500788c */ /* 0x000fd6000bf05270 */
[----:B------:R-:W-:Y:S02]  /*1650*/  @UP0 ULDC.64 UR10, c[0x0][0x9e8] ;  /* 0x00027a00000a0ab9 */ /* 0x000fe40000000a00 */
[----:B------:R-:W-:-:S04]  /*1660*/  UIMAD.WIDE.U32 UR6, UR4, UR10, URZ ;  /* 0x0000000a040672a5 */ /* 0x000fc8000f8e003f */
[----:B------:R-:W-:-:S12]  /*1670*/  @UP0 USHF.R.U32.HI UR4, URZ, UR11, UR7 ;  /* 0x0000000b3f040299 */ /* 0x000fd80008011607 */
.L_x_1252:
[----:B------:R-:W-:-:S04]  /*1680*/  UIMAD UR4, UR4, UR5, URZ ;  /* 0x00000005040472a4 */ /* 0x000fc8000f8e023f */
[----:B------:R-:W-:-:S04]  /*1690*/  UISETP.LT.AND UP0, UPT, UR9, UR4, UPT ;  /* 0x000000040900728c */ /* 0x000fc8000bf01270 */
[----:B------:R-:W-:-:S12]  /*16a0*/  USEL UR9, UR9, UR4, !UP0 ;  /* 0x0000000409097287 */ /* 0x000fd8000c000000 */
.L_x_1250:
        /* <DEDUP_REMOVED lines=33> */
[----:B------:R-:W-:Y:S01]  /*18c0*/  CS2R R104, SRZ ;  /* 0x0000000000687805 */ /* 0x000fe2000001ff00 */
[----:B------:R-:W-:Y:S01]  /*18d0*/  IMAD.MOV.U32 R166, RZ, RZ, RZ ;  /* 0x000000ffffa67224 */ /* 0x000fe200078e00ff */
        /* <DEDUP_REMOVED lines=36> */
[----:B------:R-:W-:Y:S01]  /*1b20*/  IMAD.MOV.U32 R8, RZ, RZ, RZ ;  /* 0x000000ffff087224 */ /* 0x000fe200078e00ff */
        /* <DEDUP_REMOVED lines=35> */
.L_x_1254:
        /* <DEDUP_REMOVED lines=11> */
.L_x_1446:
[----:B------:R-:W-:Y:S05]  /*1e10*/  @!P0 BRA `(.L_x_1256) ;  /* 0x0000000000048947 */ /* 0x000fea0003800000 */
[----:B------:R-:W-:Y:S01]  /*1e20*/  BPT.TRAP 0x1 ;  /* 0x000000040000795c */ /* 0x000fe20000300000 */
.L_x_1256:
[----:B0-----:R-:W-:Y:S02]  /*1e30*/  IMAD.U32 R3, RZ, RZ, UR39 ;  /* 0x00000027ff037e24 */ /* 0x001fe4000f8e00ff */
[----:B------:R-:W-:-:S03]  /*1e40*/  IMAD.U32 R0, RZ, RZ, UR38 ;  /* 0x00000026ff007e24 */ /* 0x000fc6000f8e00ff */
[----:B------:R-:W-:Y:S02]  /*1e50*/  LEA R3, R3, UR40, 0x3 ;  /* 0x0000002803037c11 */ /* 0x000fe4000f8e18ff */
[----:B------:R-:W-:-:S04]  /*1e60*/  SHF.L.U32 R0, R0, 0x1f, RZ ;  /* 0x0000001f00007819 */ /* 0x000fc800000006ff */
[----:B------:R0:W1:Y:S01]  /*1e70*/  SYNCS.PHASECHK.TRANS64.TRYWAIT P1, [R3+URZ+0x30830], R0 ;  /* 0x03083000030075a7 */ /* 0x000062000802017f */
[----:B------:R-:W-:Y:S05]  /*1e80*/  @!P0 BRA `(.L_x_1257) ;  /* 0x0000000000048947 */ /* 0x000fea0003800000 */
[----:B------:R-:W-:Y:S01]  /*1e90*/  BPT.TRAP 0x1 ;  /* 0x000000040000795c */ /* 0x000fe20000300000 */
.L_x_1257:
[----:B-1----:R-:W-:Y:S05]  /*1ea0*/  @P1 BRA `(.L_x_1258) ;  /* 0x0000000000081947 */ /* 0x002fea0003800000 */
[----:B------:R-:W1:Y:S02]  /*1eb0*/  SYNCS.PHASECHK.TRANS64.TRYWAIT P1, [R3+URZ+0x30830], R0 ;  /* 0x03083000030075a7 */ /* 0x000e64000802017f */
[----:B-1----:R-:W-:Y:S05]  /*1ec0*/  @!P1 BRA `(.L_x_1259) ;  /* 0x0000013400a09947 */ /* 0x002fea0003800000 */
.L_x_1258:
        /* <DEDUP_REMOVED lines=101> */
[----:B------:R-:W-:Y:S01]  /*2520*/  MOV R6, UR8 ;  /* 0x0000000800067c02 */ /* 0x000fe20008000f00 */
        /* <DEDUP_REMOVED lines=41> */
.L_x_1260:
[----:B------:R-:W-:Y:S01]  /*27c0*/  R2UR UR4, R22 ;  /* 0x00000000160472ca */ /* 0x000fe200000e0000 */
[----:B------:R-:W2:Y:S01]  /*27d0*/  S2UR UR6, SR_CgaCtaId ;  /* 0x00000000000679c3 */ /* 0x000ea20000008800 */
[----:B01----:R-:W-:Y:S01]  /*27e0*/  VIADD R0, R200, UR60 ;  /* 0x0000003cc8007c36 */ /* 0x003fe20008000000 */
[----:B------:R-:W-:Y:S01]  /*27f0*/  UISETP.NE.AND UP0, UPT, UR43, URZ, UPT ;  /* 0x0000003f2b00728c */ /* 0x000fe2000bf05270 */
[----:B------:R-:W-:Y:S01]  /*2800*/  IMAD.U32 R18, RZ, RZ, UR41 ;  /* 0x00000029ff127e24 */ /* 0x000fe2000f8e00ff */
[----:B------:R-:W-:Y:S01]  /*2810*/  ULDC UR7, c[0x0][0x9e0] ;  /* 0x0002780000077ab9 */ /* 0x000fe20000000800 */
[----:B------:R-:W-:-:S07]  /*2820*/  IMAD.MOV.U32 R2, RZ, RZ, R0 ;  /* 0x000000ffff027224 */ /* 0x000fce00078e0000 */
[----:B------:R-:W-:Y:S01]  /*2830*/  UISETP.NE.AND UP1, UPT, UR4, URZ, UPT ;  /* 0x0000003f0400728c */ /* 0x000fe2000bf25270 */
[----:B------:R-:W-:-:S05]  /*2840*/  R2UR UR4, R3 ;  /* 0x00000000030472ca */ /* 0x000fca00000e0000 */
[----:B------:R-:W-:Y:S02]  /*2850*/  PLOP3.LUT P1, PT, PT, PT, UP1, 0x80, 0x0 ;  /* 0x000000000000781c */ /* 0x000fe40003f2f018 */
[----:B------:R-:W-:-:S03]  /*2860*/  PLOP3.LUT P2, PT, PT, PT, UP1, 0x80, 0x0 ;  /* 0x000000000000781c */ /* 0x000fc60003f4f018 */
[----:B------:R-:W-:-:S03]  /*2870*/  @UP1 ULDC UR5, c[0x0][0x44c] ;  /* 0x0001130000051ab9 */ /* 0x000fc60000000800 */
[----:B------:R-:W-:-:S04]  /*2880*/  UIADD3 UR4, UR4, 0x30840, URZ ;  /* 0x0003084004047890 */ /* 0x000fc8000fffe03f */
[----:B--2---:R-:W-:Y:S01]  /*2890*/  UPRMT UR4, UR6, 0x654, UR4 ;  /* 0x0000065406047896 */ /* 0x004fe20008000004 */
[----:B------:R-:W-:Y:S01]  /*28a0*/  @P1 IMAD.HI.U32 R3, R0, UR5, RZ ;  /* 0x0000000500031c27 */ /* 0x000fe2000f8e00ff */
[----:B------:R-:W-:Y:S01]  /*28b0*/  @UP1 ULDC UR5, c[0x0][0x450] ;  /* 0x0001140000051ab9 */ /* 0x000fe20000000800 */
[----:B------:R-:W-:Y:S01]  /*28c0*/  PLOP3.LUT P1, PT, PT, PT, UP0, 0x40, 0x0 ;  /* 0x000000000000781c */ /* 0x000fe20003f2e808 */
[----:B------:R-:W-:Y:S02]  /*28d0*/  ULDC UR6, c[0x0][0x9dc] ;  /* 0x0002770000067ab9 */ /* 0x000fe40000000800 */
[----:B------:R-:W-:Y:S01]  /*28e0*/  @P2 SHF.R.U32.HI R2, RZ, UR5, R3 ;  /* 0x00000005ff022c19 */ /* 0x000fe20008011603 */
[----:B------:R-:W-:Y:S02]  /*28f0*/  IMAD.MOV.U32 R3, RZ, RZ, -0x40 ;  /* 0xffffffc0ff037424 */ /* 0x000fe400078e00ff */
[----:B------:R-:W-:Y:S01]  /*2900*/  SYNCS.ARRIVE.TRANS64.RED.A1T0 RZ, [UR4], RZ ;  /* 0x000000ffffff79a7 */ /* 0x000fe20008100404 */
[----:B------:R-:W-:Y:S01]  /*2910*/  ULOP3.LUT UR4, URZ, UR6, URZ, 0x33, !UPT ;  /* 0x000000063f047292 */ /* 0x000fe2000f8e333f */
[----:B------:R-:W0:Y:S01]  /*2920*/  SHFL.IDX PT, R4, R2, RZ, 0x1c1f ;  /* 0x001c1fff02047589 */ /* 0x000e2200000e0000 */
[----:B------:R-:W-:-:S04]  /*2930*/  IMAD R20, R62, R3, 0x40 ;  /* 0x000000403e147424 */ /* 0x000fc800078e0203 */
[----:B------:R-:W-:-:S04]  /*2940*/  VIADD R0, R20, 0x1 ;  /* 0x0000000114007836 */ /* 0x000fc80000000000 */
[----:B------:R-:W-:Y:S02]  /*2950*/  IMAD R3, R19, -0x2, R0 ;  /* 0xfffffffe13037824 */ /* 0x000fe400078e0200 */
[----:B------:R-:W-:-:S03]  /*2960*/  VIADD R0, R20, UR42 ;  /* 0x0000002a14007c36 */ /* 0x000fc60008000000 */
[----:B------:R-:W-:Y:S01]  /*2970*/  IADD3 R3, -R18, UR42, R3 ;  /* 0x0000002a12037c10 */ /* 0x000fe2000fffe103 */
[----:B------:R-:W-:Y:S01]  /*2980*/  IMAD R21, R19, -0x2, R0 ;  /* 0xfffffffe13157824 */ /* 0x000fe200078e0200 */
[----:B------:R-:W-:-:S03]  /*2990*/  LEA R18, R62, 0xffffffc0, 0x6 ;  /* 0xffffffc03e127811 */ /* 0x000fc600078e30ff */
[C---:B------:R-:W-:Y:S02]  /*29a0*/  VIADD R56, R3.reuse, UR7 ;  /* 0x0000000703387c36 */ /* 0x040fe40008000000 */
[----:B------:R-:W-:-:S03]  /*29b0*/  VIADD R57, R3, UR4 ;  /* 0x0000000403397c36 */ /* 0x000fc60008000000 */
[----:B0-----:R-:W-:Y:S01]  /*29c0*/  VIADDMNMX R0, R4, R56, R21, PT ;  /* 0x0000003804007246 */ /* 0x001fe20003800115 */
[----:B------:R-:W-:Y:S01]  /*29d0*/  IMAD.IADD R3, R57, 0x1, R4 ;  /* 0x0000000139037824 */ /* 0x000fe200078e0204 */
[----:B------:R-:W-:Y:S06]  /*29e0*/  @P1 BRA `(.L_x_1261) ;  /* 0x0000000000641947 */ /* 0x000fec0003800000 */
[----:B------:R-:W-:Y:S01]  /*29f0*/  IMAD.U32 R5, RZ, RZ, UR41 ;  /* 0x00000029ff057e24 */ /* 0x000fe2000f8e00ff */
[----:B------:R-:W-:Y:S04]  /*2a00*/  BSSY B0, `(.L_x_1262) ;  /* 0x0000013000007945 */ /* 0x000fe80003800000 */
[----:B------:R-:W-:-:S04]  /*2a10*/  IADD3 R5, -R5, UR42, R4 ;  /* 0x0000002a05057c10 */ /* 0x000fc8000fffe104 */
        /* <DEDUP_REMOVED lines=11> */
.L_x_1263:
[----:B------:R-:W-:Y:S02]  /*2ad0*/  ULDC UR4, c[0x0][0x9e4] ;  /* 0x0002790000047ab9 */ /* 0x000fe40000000800 */
[----:B------:R-:W-:-:S05]  /*2ae0*/  IMAD.U32 R59, RZ, RZ, UR4 ;  /* 0x00000004ff3b7e24 */ /* 0x000fca000f8e00ff */
[----:B------:R-:W-:-:S13]  /*2af0*/  ISETP.NE.AND P1, PT, R59, 0x1, PT ;  /* 0x000000013b00780c */ /* 0x000fda0003f25270 */
[----:B------:R-:W0:Y:S02]  /*2b00*/  @P1 LDC.64 R60, c[0x0][0x9e8] ;  /* 0x00027a00ff3c1b82 */ /* 0x000e240000000a00 */
[----:B0-----:R-:W-:-:S05]  /*2b10*/  @P1 IMAD.HI.U32 R4, R5, R60, RZ ;  /* 0x0000003c05041227 */ /* 0x001fca00078e00ff */
[----:B------:R-:W-:-:S07]  /*2b20*/  @P1 SHF.R.U32.HI R5, RZ, R61, R4 ;  /* 0x0000003dff051219 */ /* 0x000fce0000011604 */
.L_x_1264:
[----:B------:R-:W-:Y:S05]  /*2b30*/  BSYNC B0 ;  /* 0x0000000000007941 */ /* 0x000fea0003800000 */
.L_x_1262:
[----:B------:R-:W-:-:S04]  /*2b40*/  IMAD R4, R5, R59, -R18 ;  /* 0x0000003b05047224 */ /* 0x000fc800078e0a12 */
[----:B------:R-:W-:-:S05]  /*2b50*/  IMAD R4, R19, -0x2, R4 ;  /* 0xfffffffe13047824 */ /* 0x000fca00078e0204 */
[----:B------:R-:W-:Y:S02]  /*2b60*/  VIADDMNMX R0, R4, R59, R0, PT ;  /* 0x0000003b04007246 */ /* 0x000fe40003800100 */
[----:B------:R-:W-:-:S07]  /*2b70*/  VIMNMX R3, R3, R4, !PT ;  /* 0x0000000403037248 */ /* 0x000fce0007fe0100 */
.L_x_1261:
        /* <DEDUP_REMOVED lines=15> */
[C---:B------:R-:W-:Y:S02]  /*2c70*/  ISETP.GT.AND P4, PT, R3.reuse, 0x9, !P6 ;  /* 0x000000090300780c */ /* 0x040fe40007784270 */
        /* <DEDUP_REMOVED lines=28> */
[C---:B------:R-:W-:Y:S02]  /*2e40*/  ISETP.GT.AND P3, PT, R3.reuse, 0x28, !P4 ;  /* 0x000000280300780c */ /* 0x040fe40006764270 */
        /* <DEDUP_REMOVED lines=50> */
.L_x_1267:
[----:B------:R-:W-:Y:S02]  /*3170*/  ULDC UR4, c[0x0][0x9e4] ;  /* 0x0002790000047ab9 */ /* 0x000fe40000000800 */
[----:B------:R-:W-:-:S04]  /*3180*/  MOV R21, UR4 ;  /* 0x0000000400157c02 */ /* 0x000fc80008000f00 */
[----:B------:R-:W-:-:S13]  /*3190*/  ISETP.NE.AND P6, PT, R21, 0x1, PT ;  /* 0x000000011500780c */ /* 0x000fda0003fc5270 */
[----:B------:R-:W0:Y:S02]  /*31a0*/  @P6 LDC.64 R56, c[0x0][0x9e8] ;  /* 0x00027a00ff386b82 */ /* 0x000e240000000a00 */
[----:B0-----:R-:W-:-:S05]  /*31b0*/  @P6 IMAD.HI.U32 R2, R5, R56, RZ ;  /* 0x0000003805026227 */ /* 0x001fca00078e00ff */
[----:B------:R-:W-:-:S07]  /*31c0*/  @P6 SHF.R.U32.HI R5, RZ, R57, R2 ;  /* 0x00000039ff056219 */ /* 0x000fce0000011602 */
.L_x_1268:
[----:B------:R-:W-:Y:S05]  /*31d0*/  BSYNC B0 ;  /* 0x0000000000007941 */ /* 0x000fea0003800000 */
.L_x_1266:
[----:B------:R-:W-:-:S04]  /*31e0*/  IMAD R2, R5, R21, -R18 ;  /* 0x0000001505027224 */ /* 0x000fc800078e0a12 */
[----:B------:R-:W-:-:S05]  /*31f0*/  IMAD R2, R19, -0x2, R2 ;  /* 0xfffffffe13027824 */ /* 0x000fca00078e0202 */
[----:B------:R-:W-:Y:S02]  /*3200*/  VIADDMNMX R0, R2, R21, R0, PT ;  /* 0x0000001502007246 */ /* 0x000fe40003800100 */
[----:B------:R-:W-:-:S07]  /*3210*/  VIMNMX R3, R3, R2, !PT ;  /* 0x0000000203037248 */ /* 0x000fce0007fe0100 */
.L_x_1265:
[----:B------:R-:W-:Y:S01]  /*3220*/  ISETP.GT.AND P1, PT, R3, 0x1, !P1 ;  /* 0x000000010300780c */ /* 0x000fe20004f24270 */
[----:B------:R-:W-:Y:S01]  /*3230*/  ULDC UR10, c[0x0][0x988] ;  /* 0x00026200000a7ab9 */ /* 0x000fe20000000800 */
[----:B------:R-:W-:Y:S01]  /*3240*/  FMNMX.FTZ R2, R25, R59, !PT ;  /* 0x0000003b19027209 */ /* 0x000fe20007810000 */
[----:B------:R-:W-:Y:S01]  /*3250*/  UISETP.NE.AND UP0, UPT, UR43, URZ, UPT ;  /* 0x0000003f2b00728c */ /* 0x000fe2000bf05270 */
[----:B------:R-:W-:Y:S01]  /*3260*/  ISETP.LT.OR P1, PT, R0, 0x2, P1 ;  /* 0x000000020000780c */ /* 0x000fe20000f21670 */
[----:B------:R-:W-:Y:S01]  /*3270*/  UMOV UR11, UR60 ;  /* 0x0000003c000b7c82 */ /* 0x000fe20008000000 */
[----:B------:R-:W-:Y:S01]  /*3280*/  FMNMX.FTZ R2, R61, R2, !PT ;  /* 0x000000023d027209 */ /* 0x000fe20007810000 */
[----:B------:R-:W-:Y:S01]  /*3290*/  VIADD R220, R62, 0xfffffffe ;  /* 0xfffffffe3edc7836 */ /* 0x000fe20000000000 */
[----:B------:R-:W-:Y:S02]  /*32a0*/  FSEL R27, R27, -INF , !P1 ;  /* 0xff8000001b1b7808 */ /* 0x000fe40004800000 */
[----:B------:R-:W-:-:S02]  /*32b0*/  ISETP.NE.AND P1, PT, R58, RZ, PT ;  /* 0x000000ff3a00720c */ /* 0x000fc40003f25270 */
[----:B------:R-:W-:Y:S02]  /*32c0*/  FMNMX.FTZ R2, R29, R2, !PT ;  /* 0x000000021d027209 */ /* 0x000fe40007810000 */
[----:B------:R-:W-:Y:S02]  /*32d0*/  ISETP.GT.AND P1, PT, R3, 0x9, !P1 ;  /* 0x000000090300780c */ /* 0x000fe40004f24270 */
[----:B------:R-:W-:Y:S02]  /*32e0*/  FMNMX.FTZ R2, R63, R2, !PT ;  /* 0x000000023f027209 */ /* 0x000fe40007810000 */
[----:B------:R-:W-:Y:S02]  /*32f0*/  ISETP.LT.OR P1, PT, R0, 0xa, P1 ;  /* 0x0000000a0000780c */ /* 0x000fe40000f21670 */
[----:B------:R-:W-:Y:S02]  /*3300*/  FMNMX.FTZ R2, R33, R2, !PT ;  /* 0x0000000221027209 */ /* 0x000fe40007810000 */
[----:B------:R-:W-:-:S02]  /*3310*/  FSEL R31, R31, -INF , !P1 ;  /* 0xff8000001f1f7808 */ /* 0x000fc40004800000 */
[----:B------:R-:W-:Y:S02]  /*3320*/  ISETP.NE.AND P1, PT, R60, RZ, PT ;  /* 0x000000ff3c00720c */ /* 0x000fe40003f25270 */
[----:B------:R-:W-:Y:S02]  /*3330*/  FMNMX.FTZ R2, R65, R2, !PT ;  /* 0x0000000241027209 */ /* 0x000fe40007810000 */
[----:B------:R-:W-:Y:S02]  /*3340*/  ISETP.GT.AND P1, PT, R3, 0x10, !P1 ;  /* 0x000000100300780c */ /* 0x000fe40004f24270 */
        /* <DEDUP_REMOVED lines=92> */
[--C-:B------:R-:W-:Y:S01]  /*3910*/  FFMA.FTZ R37, R45, UR10, -R18.reuse ;  /* 0x0000000a2d257c23 */ /* 0x100fe20008010812 */
[----:B------:R-:W-:Y:S01]  /*3920*/  FMNMX.FTZ R0, R54, R3, !PT ;  /* 0x0000000336007209 */ /* 0x000fe20007810000 */
[----:B------:R-:W-:Y:S01]  /*3930*/  FFMA.FTZ R40, R71, UR10, -R18 ;  /* 0x0000000a47287c23 */ /* 0x000fe20008010812 */
[----:B------:R-:W-:Y:S01]  /*3940*/  R2UR UR4, R22 ;  /* 0x00000000160472ca */ /* 0x000fe200000e0000 */
[----:B------:R1:W-:Y:S01]  /*3950*/  MUFU.EX2 R198, R2 ;  /* 0x0000000200c67308 */ /* 0x0003e20000000800 */
[----:B------:R-:W-:-:S02]  /*3960*/  FMNMX.FTZ R0, R55, R0, !PT ;  /* 0x0000000037007209 */ /* 0x000fc40007810000 */
[----:B0-----:R-:W-:-:S03]  /*3970*/  F2FP.F16.F32.PACK_AB R196, R20, R5 ;  /* 0x0000000514c4723e */ /* 0x001fc600000000ff */
[----:B------:R-:W1:Y:S02]  /*3980*/  SHFL.BFLY PT, R3, R0, 0x2, 0x1f ;  /* 0x0c401f0000037f89 */ /* 0x000e6400000e0000 */
[----:B------:R-:W-:Y:S04]  /*3990*/  MUFU.EX2 R24, R24 ;  /* 0x0000001800187308 */ /* 0x000fe80000000800 */
[----:B------:R-:W-:-:S04]  /*39a0*/  UISETP.NE.AND UP1, UPT, UR4, URZ, UPT ;  /* 0x0000003f0400728c */ /* 0x000fc8000bf25270 */
[----:B------:R-:W0:Y:S07]  /*39b0*/  MUFU.EX2 R25, R25 ;  /* 0x0000001900197308 */ /* 0x000e2e0000000800 */
[----:B------:R-:W-:Y:S01]  /*39c0*/  @UP1 ULDC UR4, c[0x0][0x44c] ;  /* 0x0001130000041ab9 */ /* 0x000fe20000000800 */
[----:B------:R-:W-:Y:S01]  /*39d0*/  MUFU.EX2 R28, R28 ;  /* 0x0000001c001c7308 */ /* 0x000fe20000000800 */
[----:B------:R-:W-:Y:S01]  /*39e0*/  UIMAD.WIDE.U32 UR4, UR60, UR4, URZ ;  /* 0x000000043c0472a5 */ /* 0x000fe2000f8e003f */
[----:B------:R-:W-:-:S03]  /*39f0*/  @UP1 ULDC UR14, c[0x0][0x450] ;  /* 0x00011400000e1ab9 */ /* 0x000fc60000000800 */
[----:B------:R-:W-:Y:S01]  /*3a00*/  @UP1 USHF.R.U32.HI UR11, URZ, UR14, UR5 ;  /* 0x0000000e3f0b1299 */ /* 0x000fe20008011605 */
[----:B-1----:R-:W-:Y:S01]  /*3a10*/  FMNMX.FTZ R2, R0, R3, !PT ;  /* 0x0000000300027209 */ /* 0x002fe20007810000 */
[--C-:B------:R-:W-:Y:S01]  /*3a20*/  FFMA.FTZ R0, R41, UR10, -R18.reuse ;  /* 0x0000000a29007c23 */ /* 0x100fe20008010812 */
[----:B------:R-:W-:Y:S01]  /*3a30*/  FFMA.FTZ R41, R49, UR10, -R18 ;  /* 0x0000000a31297c23 */ /* 0x000fe20008010812 */
[----:B------:R-:W-:Y:S01]  /*3a40*/  FADD.FTZ R49, R5, R20 ;  /* 0x0000001405317221 */ /* 0x000fe20000010000 */
[----:B------:R-:W1:Y:S01]  /*3a50*/  MUFU.EX2 R29, R29 ;  /* 0x0000001d001d7308 */ /* 0x000e620000000800 */
[----:B------:R-:W2:Y:S01]  /*3a60*/  SHFL.BFLY PT, R3, R2, 0x1, 0x1f ;  /* 0x0c201f0002037f89 */ /* 0x000ea200000e0000 */
[----:B------:R-:W-:Y:S01]  /*3a70*/  UIADD3 UR48, UR48, UR11, URZ ;  /* 0x0000000b30307290 */ /* 0x000fe2000fffe03f */
[----:B0-----:R-:W-:-:S03]  /*3a80*/  F2FP.F16.F32.PACK_AB R192, R25, R24 ;  /* 0x0000001819c0723e */ /* 0x001fc600000000ff */
[----:B------:R-:W-:Y:S02]  /*3a90*/  UIADD3 UR7, UR48, UR7, URZ ;  /* 0x0000000730077290 */ /* 0x000fe4000fffe03f */
[----:B------:R0:W-:Y:S08]  /*3aa0*/  MUFU.EX2 R33, R0 ;  /* 0x0000000000217308 */ /* 0x0001f00000000800 */
[----:B------:R-:W3:Y:S01]  /*3ab0*/  MUFU.EX2 R32, R32 ;  /* 0x0000002000207308 */ /* 0x000ee20000000800 */
[----:B-1----:R-:W-:-:S07]  /*3ac0*/  F2FP.F16.F32.PACK_AB R194, R29, R28 ;  /* 0x0000001c1dc2723e */ /* 0x002fce00000000ff */
[----:B------:R-:W-:Y:S01]  /*3ad0*/  MUFU.EX2 R36, R36 ;  /* 0x0000002400247308 */ /* 0x000fe20000000800 */
[----:B--2---:R-:W-:Y:S01]  /*3ae0*/  FMNMX.FTZ R3, R2, R3, !PT ;  /* 0x0000000302037209 */ /* 0x004fe20007810000 */
[--C-:B------:R-:W-:Y:S01]  /*3af0*/  FFMA.FTZ R2, R73, UR10, -R18.reuse ;  /* 0x0000000a49027c23 */ /* 0x100fe20008010812 */
[----:B------:R-:W-:Y:S02]  /*3b00*/  FFMA.FTZ R18, R53, UR10, -R18 ;  /* 0x0000000a35127c23 */ /* 0x000fe40008010812 */
        /* <DEDUP_REMOVED lines=95> */
.L_x_1270:
[----:B------:R-:W-:Y:S02]  /*4100*/  ULDC UR11, c[0x0][0x9e4] ;  /* 0x00027900000b7ab9 */ /* 0x000fe40000000800 */
[----:B------:R-:W-:-:S11]  /*4110*/  UISETP.NE.AND UP0, UPT, UR11, 0x1, UPT ;  /* 0x000000010b00788c */ /* 0x000fd6000bf05270 */
[----:B------:R-:W-:Y:S02]  /*4120*/  @UP0 ULDC.64 UR4, c[0x0][0x9e8] ;  /* 0x00027a0000040ab9 */ /* 0x000fe40000000a00 */
[----:B------:R-:W-:-:S04]  /*4130*/  UIMAD.WIDE.U32 UR14, UR18, UR4, URZ ;  /* 0x00000004120e72a5 */ /* 0x000fc8000f8e003f */
[----:B------:R-:W-:-:S12]  /*4140*/  @UP0 USHF.R.U32.HI UR18, URZ, UR5, UR15 ;  /* 0x000000053f120299 */ /* 0x000fd8000801160f */
.L_x_1271:
[----:B------:R-:W-:-:S04]  /*4150*/  UIMAD UR11, UR18, UR11, UR11 ;  /* 0x0000000b120b72a4 */ /* 0x000fc8000f8e020b */
[----:B------:R-:W-:-:S04]  /*4160*/  UISETP.LT.AND UP0, UPT, UR7, UR11, UPT ;  /* 0x0000000b0700728c */ /* 0x000fc8000bf01270 */
[----:B------:R-:W-:-:S12]  /*4170*/  USEL UR7, UR7, UR11, UP0 ;  /* 0x0000000b07077287 */ /* 0x000fd80008000000 */
.L_x_1269:
        /* <DEDUP_REMOVED lines=75> */
[----:B------:R-:W-:Y:S01]  /*4630*/  UMOV UR7, UR38 ;  /* 0x0000002600077c82 */ /* 0x000fe20008000000 */
[----:B------:R-:W-:Y:S01]  /*4640*/  IMAD.MOV.U32 R21, RZ, RZ, R4 ;  /* 0x000000ffff157224 */ /* 0x000fe200078e0004 */
[----:B------:R-:W-:Y:S01]  /*4650*/  UMOV UR4, UR39 ;  /* 0x0000002700047c82 */ /* 0x000fe20008000000 */
[----:B------:R-:W-:Y:S01]  /*4660*/  IMAD.MOV.U32 R2, RZ, RZ, 0x3f800000 ;  /* 0x3f800000ff027424 */ /* 0x000fe200078e00ff */
[----:B------:R-:W-:Y:S01]  /*4670*/  ULDC UR55, c[0x0][0x9e4] ;  /* 0x0002790000377ab9 */ /* 0x000fe20000000800 */
[----:B------:R-:W-:Y:S01]  /*4680*/  IMAD.MOV.U32 R151, RZ, RZ, RZ ;  /* 0x000000ffff977224 */ /* 0x000fe200078e00ff */
[----:B------:R-:W-:Y:S01]  /*4690*/  ULDC UR59, c[0x0][0x9dc] ;  /* 0x00027700003b7ab9 */ /* 0x000fe20000000800 */
[----:B------:R-:W-:-:S05]  /*46a0*/  ULDC UR58, c[0x0][0x988] ;  /* 0x00026200003a7ab9 */ /* 0x000fca0000000800 */
.L_x_1291:
[----:B------:R-:W-:-:S04]  /*46b0*/  UISETP.NE.AND UP0, UPT, UR4, 0x1, UPT ;  /* 0x000000010400788c */ /* 0x000fc8000bf05270 */
[----:B------:R-:W-:-:S04]  /*46c0*/  USEL UR38, URZ, 0x1, UP0 ;  /* 0x000000013f267887 */ /* 0x000fc80008000000 */
[----:B------:R-:W-:Y:S01]  /*46d0*/  ULOP3.LUT UR38, UR7, UR38, URZ, 0x3c, !UPT ;  /* 0x0000002607267292 */ /* 0x000fe2000f8e3c3f */
[----:B------:R-:W-:Y:S11]  /*46e0*/  @!P0 BRA `(.L_x_1273) ;  /* 0x0000000000048947 */ /* 0x000ff60003800000 */
[----:B------:R-:W-:Y:S01]  /*46f0*/  BPT.TRAP 0x1 ;  /* 0x000000040000795c */ /* 0x000fe20000300000 */
.L_x_1273:
        /* <DEDUP_REMOVED lines=9> */
.L_x_1274:
[----:B-1----:R-:W-:Y:S05]  /*4790*/  @P1 BRA `(.L_x_1275) ;  /* 0x0000000000081947 */ /* 0x002fea0003800000 */
[----:B------:R-:W1:Y:S02]  /*47a0*/  SYNCS.PHASECHK.TRANS64.TRYWAIT P1, [UR6+0x30830], R3 ;  /* 0x03083003ff0075a7 */ /* 0x000e640008020146 */
[----:B-1----:R-:W-:Y:S05]  /*47b0*/  @!P1 BRA `(.L_x_1276) ;  /* 0x0000010c00789947 */ /* 0x002fea0003800000 */
.L_x_1275:
        /* <DEDUP_REMOVED lines=227> */
.L_x_1277:
[----:B------:R-:W-:Y:S01]  /*55f0*/  ULEA UR5, UR4, UR40, 0x3 ;  /* 0x0000002804057291 */ /* 0x000fe2000f8e183f */
[----:B------:R-:W-:-:S05]  /*5600*/  IMAD.U32 R0, RZ, RZ, UR7 ;  /* 0x00000007ff007e24 */ /* 0x000fca000f8e00ff */
[----:B------:R-:W-:-:S04]  /*5610*/  SHF.L.U32 R0, R0, 0x1f, RZ ;  /* 0x0000001f00007819 */ /* 0x000fc800000006ff */
[----:B------:R2:W3:Y:S01]  /*5620*/  SYNCS.PHASECHK.TRANS64.TRYWAIT P1, [UR5+0x30850], R0 ;  /* 0x03085000ff0075a7 */ /* 0x0004e20008020145 */
[----:B------:R-:W-:Y:S05]  /*5630*/  @!P0 BRA `(.L_x_1278) ;  /* 0x0000000000048947 */ /* 0x000fea0003800000 */
[----:B------:R-:W-:Y:S01]  /*5640*/  BPT.TRAP 0x1 ;  /* 0x000000040000795c */ /* 0x000fe20000300000 */
.L_x_1278:
[----:B---3--:R-:W-:Y:S05]  /*5650*/  @P1 BRA `(.L_x_1279) ;  /* 0x0000000000081947 */ /* 0x008fea0003800000 */
[----:B------:R-:W3:Y:S02]  /*5660*/  SYNCS.PHASECHK.TRANS64.TRYWAIT P1, [UR5+0x30850], R0 ;  /* 0x03085000ff0075a7 */ /* 0x000ee40008020145 */
[----:B---3--:R-:W-:Y:S05]  /*5670*/  @!P1 BRA `(.L_x_1280) ;  /* 0x000000fc00e09947 */ /* 0x008fea0003800000 */
.L_x_1279:
        /* <DEDUP_REMOVED lines=30> */
.L_x_1281:
[----:B------:R-:W-:Y:S01]  /*5860*/  R2UR UR4, R22 ;  /* 0x00000000160472ca */ /* 0x000fe200000e0000 */
[----:B------:R-:W3:Y:S01]  /*5870*/  S2UR UR7, SR_CgaCtaId ;  /* 0x00000000000779c3 */ /* 0x000ee20000008800 */
[----:B------:R-:W-:Y:S01]  /*5880*/  VIADD R187, R200, UR60 ;  /* 0x0000003cc8bb7c36 */ /* 0x000fe20008000000 */
[----:B------:R-:W-:Y:S01]  /*5890*/  UIADD3 UR6, UR6, 0x30840, URZ ;  /* 0x0003084006067890 */ /* 0x000fe2000fffe03f */
[----:B-1----:R-:W-:Y:S01]  /*58a0*/  IMAD.SHL.U32 R4, R220, 0x40, RZ ;  /* 0x00000040dc047824 */ /* 0x002fe200078e00ff */
[----:B------:R-:W-:Y:S01]  /*58b0*/  UISETP.NE.AND UP0, UPT, UR43, URZ, UPT ;  /* 0x0000003f2b00728c */ /* 0x000fe2000bf05270 */
[----:B0-----:R-:W-:-:S07]  /*58c0*/  IMAD.U32 R3, RZ, RZ, UR41 ;  /* 0x00000029ff037e24 */ /* 0x001fce000f8e00ff */
[----:B------:R-:W-:-:S06]  /*58d0*/  UISETP.NE.AND UP1, UPT, UR4, URZ, UPT ;  /* 0x0000003f0400728c */ /* 0x000fcc000bf25270 */
[----:B------:R-:W-:Y:S02]  /*58e0*/  PLOP3.LUT P1, PT, PT, PT, UP1, 0x80, 0x0 ;  /* 0x000000000000781c */ /* 0x000fe40003f2f018 */
[----:B------:R-:W-:-:S03]  /*58f0*/  PLOP3.LUT P2, PT, PT, PT, UP1, 0x80, 0x0 ;  /* 0x000000000000781c */ /* 0x000fc60003f4f018 */
[----:B------:R-:W-:Y:S01]  /*5900*/  @UP1 ULDC UR4, c[0x0][0x44c] ;  /* 0x0001130000041ab9 */ /* 0x000fe20000000800 */
[----:B---3--:R-:W-:-:S03]  /*5910*/  UPRMT UR6, UR7, 0x654, UR6 ;  /* 0x0000065407067896 */ /* 0x008fc60008000006 */
[----:B------:R-:W-:-:S04]  /*5920*/  ULDC UR7, c[0x0][0x9e0] ;  /* 0x0002780000077ab9 */ /* 0x000fc80000000800 */
[----:B--2---:R-:W-:Y:S01]  /*5930*/  @P1 IMAD.HI.U32 R0, R187, UR4, RZ ;  /* 0x00000004bb001c27 */ /* 0x004fe2000f8e00ff */
[----:B------:R-:W-:Y:S01]  /*5940*/  @UP1 ULDC UR4, c[0x0][0x450] ;  /* 0x0001140000041ab9 */ /* 0x000fe20000000800 */
[----:B------:R-:W-:Y:S01]  /*5950*/  PLOP3.LUT P1, PT, PT, PT, UP0, 0x40, 0x0 ;  /* 0x000000000000781c */ /* 0x000fe20003f2e808 */
[----:B------:R-:W-:Y:S01]  /*5960*/  SYNCS.ARRIVE.TRANS64.RED.A1T0 RZ, [UR6], RZ ;  /* 0x000000ffffff79a7 */ /* 0x000fe20008100406 */
[----:B------:R-:W-:Y:S01]  /*5970*/  UMOV UR6, UR59 ;  /* 0x0000003b00067c82 */ /* 0x000fe20008000000 */
[----:B------:R-:W-:Y:S01]  /*5980*/  @P2 SHF.R.U32.HI R187, RZ, UR4, R0 ;  /* 0x00000004ffbb2c19 */ /* 0x000fe20008011600 */
[----:B------:R-:W-:Y:S01]  /*5990*/  ULOP3.LUT UR4, URZ, UR6, URZ, 0x33, !UPT ;  /* 0x000000063f047292 */ /* 0x000fe2000f8e333f */
[----:B------:R-:W-:-:S03]  /*59a0*/  IADD3 R0, -R4, 0x1, RZ ;  /* 0x0000000104007810 */ /* 0x000fc60007ffe1ff */
[----:B------:R-:W0:Y:S02]  /*59b0*/  SHFL.IDX PT, R189, R187, RZ, 0x1c1f ;  /* 0x001c1fffbbbd7589 */ /* 0x000e2400000e0000 */
[----:B------:R-:W-:-:S05]  /*59c0*/  IMAD R0, R19, -0x2, R0 ;  /* 0xfffffffe13007824 */ /* 0x000fca00078e0200 */
[----:B------:R-:W-:-:S05]  /*59d0*/  IADD3 R184, -R3, UR42, R0 ;  /* 0x0000002a03b87c10 */ /* 0x000fca000fffe100 */
[C---:B------:R-:W-:Y:S02]  /*59e0*/  VIADD R0, R184.reuse, UR7 ;  /* 0x00000007b8007c36 */ /* 0x040fe40008000000 */
[----:B------:R-:W-:Y:S02]  /*59f0*/  VIADD R184, R184, UR4 ;  /* 0x00000004b8b87c36 */ /* 0x000fe40008000000 */
[--C-:B0-----:R-:W-:Y:S02]  /*5a00*/  IMAD.IADD R186, R0, 0x1, R189.reuse ;  /* 0x0000000100ba7824 */ /* 0x101fe400078e02bd */
[----:B------:R-:W-:Y:S01]  /*5a10*/  IMAD.IADD R185, R184, 0x1, R189 ;  /* 0x00000001b8b97824 */ /* 0x000fe200078e02bd */
[----:B------:R-:W-:Y:S06]  /*5a20*/  @P1 BRA `(.L_x_1282) ;  /* 0x00000000005c1947 */ /* 0x000fec0003800000 */
[----:B------:R-:W-:Y:S01]  /*5a30*/  MOV R2, UR41 ;  /* 0x0000002900027c02 */ /* 0x000fe20008000f00 */
[----:B------:R-:W-:Y:S03]  /*5a40*/  BSSY B0, `(.L_x_1283) ;  /* 0x0000011000007945 */ /* 0x000fe60003800000 */
[----:B------:R-:W-:-:S04]  /*5a50*/  IADD3 R189, -R2, UR42, R189 ;  /* 0x0000002a02bd7c10 */ /* 0x000fc8000fffe1bd */
        /* <DEDUP_REMOVED lines=10> */
.L_x_1284:
[----:B------:R-:W-:-:S05]  /*5b00*/  IMAD.U32 R191, RZ, RZ, UR55 ;  /* 0x00000037ffbf7e24 */ /* 0x000fca000f8e00ff */
[----:B------:R-:W-:-:S13]  /*5b10*/  ISETP.NE.AND P1, PT, R191, 0x1, PT ;  /* 0x00000001bf00780c */ /* 0x000fda0003f25270 */
[----:B------:R-:W0:Y:S02]  /*5b20*/  @P1 LDC.64 R2, c[0x0][0x9e8] ;  /* 0x00027a00ff021b82 */ /* 0x000e240000000a00 */
[----:B0-----:R-:W-:-:S05]  /*5b30*/  @P1 IMAD.HI.U32 R2, R189, R2, RZ ;  /* 0x00000002bd021227 */ /* 0x001fca00078e00ff */
[----:B------:R-:W-:-:S07]  /*5b40*/  @P1 SHF.R.U32.HI R189, RZ, R3, R2 ;  /* 0x00000003ffbd1219 */ /* 0x000fce0000011602 */
.L_x_1285:
[----:B------:R-:W-:Y:S05]  /*5b50*/  BSYNC B0 ;  /* 0x0000000000007941 */ /* 0x000fea0003800000 */
.L_x_1283:
[----:B------:R-:W-:-:S04]  /*5b60*/  IMAD R2, R189, R191, -R4 ;  /* 0x000000bfbd027224 */ /* 0x000fc800078e0a04 */
[----:B------:R-:W-:-:S05]  /*5b70*/  IMAD R2, R19, -0x2, R2 ;  /* 0xfffffffe13027824 */ /* 0x000fca00078e0202 */
[----:B------:R-:W-:Y:S02]  /*5b80*/  VIADDMNMX R186, R2, R191, R186, PT ;  /* 0x000000bf02ba7246 */ /* 0x000fe400038001ba */
[----:B------:R-:W-:-:S07]  /*5b90*/  VIMNMX R185, R185, R2, !PT ;  /* 0x00000002b9b97248 */ /* 0x000fce0007fe0100 */
.L_x_1282:
        /* <DEDUP_REMOVED lines=55> */
[----:B------:R-:W-:Y:S01]  /*5f10*/  IMAD.U32 R2, RZ, RZ, UR41 ;  /* 0x00000029ff027e24 */ /* 0x000fe2000f8e00ff */
[----:B------:R-:W-:Y:S04]  /*5f20*/  BSSY B0, `(.L_x_1287) ;  /* 0x0000011000007945 */ /* 0x000fe80003800000 */
        /* <DEDUP_REMOVED lines=11> */
.L_x_1288:
[----:B------:R-:W-:-:S05]  /*5fe0*/  IMAD.U32 R186, RZ, RZ, UR55 ;  /* 0x00000037ffba7e24 */ /* 0x000fca000f8e00ff */
[----:B------:R-:W-:-:S13]  /*5ff0*/  ISETP.NE.AND P2, PT, R186, 0x1, PT ;  /* 0x00000001ba00780c */ /* 0x000fda0003f45270 */
[----:B------:R-:W0:Y:S02]  /*6000*/  @P2 LDC.64 R2, c[0x0][0x9e8] ;  /* 0x00027a00ff022b82 */ /* 0x000e240000000a00 */
[----:B0-----:R-:W-:-:S05]  /*6010*/  @P2 IMAD.HI.U32 R2, R185, R2, RZ ;  /* 0x00000002b9022227 */ /* 0x001fca00078e00ff */
[----:B------:R-:W-:-:S07]  /*6020*/  @P2 SHF.R.U32.HI R185, RZ, R3, R2 ;  /* 0x00000003ffb92219 */ /* 0x000fce0000011602 */
.L_x_1289:
[----:B------:R-:W-:Y:S05]  /*6030*/  BSYNC B0 ;  /* 0x0000000000007941 */ /* 0x000fea0003800000 */
.L_x_1287:
[----:B------:R-:W-:-:S04]  /*6040*/  IMAD R4, R185, R186, -R4 ;  /* 0x000000bab9047224 */ /* 0x000fc800078e0a04 */
[----:B------:R-:W-:-:S05]  /*6050*/  IMAD R3, R19, -0x2, R4 ;  /* 0xfffffffe13037824 */ /* 0x000fca00078e0204 */
[----:B------:R-:W-:Y:S02]  /*6060*/  VIADDMNMX R0, R3, R186, R0, PT ;  /* 0x000000ba03007246 */ /* 0x000fe40003800100 */
[----:B------:R-:W-:-:S07]  /*6070*/  VIMNMX R184, R184, R3, !PT ;  /* 0x00000003b8b87248 */ /* 0x000fce0007fe0100 */
.L_x_1286:
        /* <DEDUP_REMOVED lines=84> */
[----:B------:R-:W-:Y:S01]  /*65c0*/  FSEL R154, R4, RZ, P3 ;  /* 0x000000ff049a7208 */ /* 0x000fe20001800000 */
[--C-:B------:R-:W-:Y:S01]  /*65d0*/  FFMA.FTZ R192, R160, UR10, -R2.reuse ;  /* 0x0000000aa0c07c23 */ /* 0x100fe20008010802 */
[----:B------:R-:W-:Y:S01]  /*65e0*/  FMNMX.FTZ R3, R171, R152, !PT ;  /* 0x00000098ab037209 */ /* 0x000fe20007810000 */
[--C-:B------:R-:W-:Y:S01]  /*65f0*/  FFMA.FTZ R194, R164, UR10, -R2.reuse ;  /* 0x0000000aa4c27c23 */ /* 0x100fe20008010802 */
[--C-:B------:R-:W-:Y:S01]  /*6600*/  FFMA.FTZ R165, R165, UR10, -R2.reuse ;  /* 0x0000000aa5a57c23 */ /* 0x100fe20008010802 */
[----:B------:R-:W-:Y:S01]  /*6610*/  FADD.FTZ R154, -R154, R21 ;  /* 0x000000159a9a7221 */ /* 0x000fe20000010100 */
[----:B------:R-:W-:Y:S01]  /*6620*/  FMNMX.FTZ R152, R174, R3, !PT ;  /* 0x00000003ae987209 */ /* 0x000fe20007810000 */
[--C-:B------:R-:W-:Y:S01]  /*6630*/  FFMA.FTZ R188, R168, UR10, -R2.reuse ;  /* 0x0000000aa8bc7c23 */ /* 0x100fe20008010802 */
[--C-:B------:R-:W-:Y:S01]  /*6640*/  FFMA.FTZ R190, R172, UR10, -R2.reuse ;  /* 0x0000000aacbe7c23 */ /* 0x100fe20008010802 */
[--C-:B------:R-:W-:Y:S01]  /*6650*/  FFMA.FTZ R157, R173, UR10, -R2.reuse ;  /* 0x0000000aad9d7c23 */ /* 0x100fe20008010802 */
[----:B------:R-:W-:Y:S01]  /*6660*/  FMNMX.FTZ R3, R175, R152, !PT ;  /* 0x00000098af037209 */ /* 0x000fe20007810000 */
[--C-:B------:R-:W-:Y:S01]  /*6670*/  FFMA.FTZ R184, R176, UR10, -R2.reuse ;  /* 0x0000000ab0b87c23 */ /* 0x100fe20008010802 */
[--C-:B------:R-:W-:Y:S01]  /*6680*/  FFMA.FTZ R153, R177, UR10, -R2.reuse ;  /* 0x0000000ab1997c23 */ /* 0x100fe20008010802 */
[----:B------:R-:W-:Y:S01]  /*6690*/  FFMA.FTZ R186, R180, UR10, -R2 ;  /* 0x0000000ab4ba7c23 */ /* 0x000fe20008010802 */
[----:B------:R-:W-:Y:S01]  /*66a0*/  FMNMX.FTZ R152, R178, R3, !PT ;  /* 0x00000003b2987209 */ /* 0x000fe20007810000 */
[----:B------:R-:W-:Y:S03]  /*66b0*/  MUFU.EX2 R187, R187 ;  /* 0x000000bb00bb7308 */ /* 0x000fe60000000800 */
[----:B------:R-:W-:-:S02]  /*66c0*/  FMNMX.FTZ R3, R179, R152, !PT ;  /* 0x00000098b3037209 */ /* 0x000fc40007810000 */
[----:B------:R-:W-:Y:S01]  /*66d0*/  FSEL R152, R183, -INF , !P1 ;  /* 0xff800000b7987808 */ /* 0x000fe20004800000 */
[--C-:B------:R-:W-:Y:S01]  /*66e0*/  FFMA.FTZ R183, R161, UR10, -R2.reuse ;  /* 0x0000000aa1b77c23 */ /* 0x100fe20008010802 */
[----:B------:R-:W-:Y:S01]  /*66f0*/  FMNMX.FTZ R3, R182, R3, !PT ;  /* 0x00000003b6037209 */ /* 0x000fe20007810000 */
[--C-:B------:R-:W-:Y:S01]  /*6700*/  FFMA.FTZ R161, R169, UR10, -R2.reuse ;  /* 0x0000000aa9a17c23 */ /* 0x100fe20008010802 */
[----:B------:R-:W-:Y:S01]  /*6710*/  FFMA.FTZ R2, R181, UR10, -R2 ;  /* 0x0000000ab5027c23 */ /* 0x000fe20008010802 */
[----:B------:R-:W-:Y:S01]  /*6720*/  MUFU.EX2 R196, R196 ;  /* 0x000000c400c47308 */ /* 0x000fe20000000800 */
[----:B------:R-:W-:-:S05]  /*6730*/  FMNMX.FTZ R3, R152, R3, !PT ;  /* 0x0000000398037209 */ /* 0x000fca0007810000 */
[----:B------:R-:W0:Y:S02]  /*6740*/  SHFL.BFLY PT, R0, R3, 0x2, 0x1f ;  /* 0x0c401f0003007f89 */ /* 0x000e2400000e0000 */
[----:B------:R1:W-:Y:S08]  /*6750*/  MUFU.EX2 R21, R2 ;  /* 0x0000000200157308 */ /* 0x0003f00000000800 */
        /* <DEDUP_REMOVED lines=9> */
[----:B------:R-:W-:-:S03]  /*67f0*/  FMUL.FTZ R0, R154, UR10 ;  /* 0x0000000a9a007c20 */ /* 0x000fc60008410000 */
[C---:B------:R-:W-:Y:S01]  /*6800*/  FSETP.NEU.FTZ.AND P1, PT, R3.reuse, -INF , PT ;  /* 0xff8000000300780b */ /* 0x040fe20003f3d000 */
[----:B------:R-:W-:Y:S02]  /*6810*/  FMUL.FTZ R156, R3, UR10 ;  /* 0x0000000a039c7c20 */ /* 0x000fe40008410000 */
[----:B------:R-:W-:Y:S03]  /*6820*/  MUFU.EX2 R188, R188 ;  /* 0x000000bc00bc7308 */ /* 0x000fe60000000800 */
[----:B------:R-:W-:-:S05]  /*6830*/  FSEL R154, R156, RZ, P1 ;  /* 0x000000ff9c9a7208 */ /* 0x000fca0000800000 */
[----:B------:R-:W0:Y:S01]  /*6840*/  MUFU.EX2 R0, R0 ;  /* 0x0000000000007308 */ /* 0x000e220000000800 */
[--C-:B------:R-:W-:Y:S01]  /*6850*/  FFMA.FTZ R156, R155, UR10, -R154.reuse ;  /* 0x0000000a9b9c7c23 */ /* 0x100fe2000801089a */
[----:B------:R-:W-:Y:S01]  /*6860*/  FSEL R155, R3, RZ, P1 ;  /* 0x000000ff039b7208 */ /* 0x000fe20000800000 */
[--C-:B------:R-:W-:Y:S01]  /*6870*/  FFMA.FTZ R197, R185, UR10, -R154.reuse ;  /* 0x0000000ab9c57c23 */ /* 0x100fe2000801089a */
[--C-:B------:R-:W-:Y:S01]  /*6880*/  FFMA.FTZ R199, R158, UR10, -R154.reuse ;  /* 0x0000000a9ec77c23 */ /* 0x100fe2000801089a */
[--C-:B------:R-:W-:Y:S01]  /*6890*/  FFMA.FTZ R158, R159, UR10, -R154.reuse ;  /* 0x0000000a9f9e7c23 */ /* 0x100fe2000801089a */
[----:B------:R-:W-:Y:S01]  /*68a0*/  FFMA.FTZ R193, R162, UR10, -R154 ;  /* 0x0000000aa2c17c23 */ /* 0x000fe2000801089a */
[----:B------:R-:W-:Y:S01]  /*68b0*/  FADD.FTZ R155, -R155, R20 ;  /* 0x000000149b9b7221 */ /* 0x000fe20000010100 */
[----:B------:R-:W-:Y:S01]  /*68c0*/  MUFU.EX2 R156, R156 ;  /* 0x0000009c009c7308 */ /* 0x000fe20000000800 */
[--C-:B------:R-:W-:Y:S01]  /*68d0*/  FFMA.FTZ R160, R163, UR10, -R154.reuse ;  /* 0x0000000aa3a07c23 */ /* 0x100fe2000801089a */
[--C-:B------:R-:W-:Y:S01]  /*68e0*/  FFMA.FTZ R195, R166, UR10, -R154.reuse ;  /* 0x0000000aa6c37c23 */ /* 0x100fe2000801089a */
[----:B-1----:R-:W-:Y:S01]  /*68f0*/  FMUL.FTZ R2, R155, UR10 ;  /* 0x0000000a9b027c20 */ /* 0x002fe20008410000 */
[--C-:B------:R-:W-:Y:S01]  /*6900*/  FFMA.FTZ R20, R167, UR10, -R154.reuse ;  /* 0x0000000aa7147c23 */ /* 0x100fe2000801089a */
[--C-:B------:R-:W-:Y:S01]  /*6910*/  FFMA.FTZ R155, R170, UR10, -R154.reuse ;  /* 0x0000000aaa9b7c23 */ /* 0x100fe2000801089a */
[--C-:B------:R-:W-:Y:S01]  /*6920*/  FFMA.FTZ R162, R171, UR10, -R154.reuse ;  /* 0x0000000aaba27c23 */ /* 0x100fe2000801089a */
[--C-:B------:R-:W-:Y:S01]  /*6930*/  FFMA.FTZ R191, R174, UR10, -R154.reuse ;  /* 0x0000000aaebf7c23 */ /* 0x100fe2000801089a */
[----:B------:R-:W-:Y:S01]  /*6940*/  MUFU.EX2 R197, R197 ;  /* 0x000000c500c57308 */ /* 0x000fe20000000800 */
[----:B0-----:R-:W-:Y:S01]  /*6950*/  FFMA.FTZ R159, R0, R18, R187 ;  /* 0x00000012009f7223 */ /* 0x001fe200000100bb */
[--C-:B------:R-:W-:Y:S01]  /*6960*/  FFMA.FTZ R164, R175, UR10, -R154.reuse ;  /* 0x0000000aafa47c23 */ /* 0x100fe2000801089a */
[--C-:B------:R-:W-:Y:S01]  /*6970*/  FFMA.FTZ R185, R178, UR10, -R154.reuse ;  /* 0x0000000ab2b97c23 */ /* 0x100fe2000801089a */
[----:B------:R-:W-:Y:S01]  /*6980*/  FFMA.FTZ R152, R152, UR10, -R154 ;  /* 0x0000000a98987c23 */ /* 0x000fe2000801089a */
[----:B------:R-:W-:-:S03]  /*6990*/  FADD.FTZ R159, R196, R159 ;  /* 0x0000009fc49f7221 */ /* 0x000fc60000010000 */
[----:B------:R-:W0:Y:S01]  /*69a0*/  MUFU.EX2 R2, R2 ;  /* 0x0000000200027308 */ /* 0x000e220000000800 */
[----:B------:R-:W-:-:S04]  /*69b0*/  FADD.FTZ R166, R198, R159 ;  /* 0x0000009fc6a67221 */ /* 0x000fc80000010000 */
[----:B------:R-:W-:-:S03]  /*69c0*/  FADD.FTZ R159, R189, R166 ;  /* 0x000000a6bd9f7221 */ /* 0x000fc60000010000 */
[----:B------:R-:W1:Y:S01]  /*69d0*/  MUFU.EX2 R199, R199 ;  /* 0x000000c700c77308 */ /* 0x000e620000000800 */
[----:B------:R-:W-:-:S04]  /*69e0*/  FADD.FTZ R166, R192, R159 ;  /* 0x0000009fc0a67221 */ /* 0x000fc80000010000 */
[----:B------:R-:W-:Y:S01]  /*69f0*/  FADD.FTZ R159, R183, R166 ;  /* 0x000000a6b79f7221 */ /* 0x000fe20000010000 */
[--C-:B------:R-:W-:Y:S02]  /*6a00*/  FFMA.FTZ R166, R179, UR10, -R154.reuse ;  /* 0x0000000ab3a67c23 */ /* 0x100fe4000801089a */
[----:B------:R-:W2:Y:S01]  /*6a10*/  MUFU.EX2 R158, R158 ;  /* 0x0000009e009e7308 */ /* 0x000ea20000000800 */
[----:B0-----:R-:W-:Y:S01]  /*6a20*/  FFMA.FTZ R5, R2, R5, R197 ;  /* 0x0000000502057223 */ /* 0x001fe200000100c5 */
[----:B------:R-:W-:Y:S01]  /*6a30*/  FADD.FTZ R168, R194, R159 ;  /* 0x0000009fc2a87221 */ /* 0x000fe20000010000 */
[----:B------:R-:W-:Y:S02]  /*6a40*/  FFMA.FTZ R159, R182, UR10, -R154 ;  /* 0x0000000ab69f7c23 */ /* 0x000fe4000801089a */
[----:B------:R-:W-:Y:S01]  /*6a50*/  FADD.FTZ R18, R156, R5 ;  /* 0x000000059c127221 */ /* 0x000fe20000010000 */
[----:B------:R-:W-:Y:S02]  /*6a60*/  FADD.FTZ R163, R165, R168 ;  /* 0x000000a8a5a37221 */ /* 0x000fe40000010000 */
[----:B------:R-:W0:Y:S01]  /*6a70*/  MUFU.EX2 R193, R193 ;  /* 0x000000c100c17308 */ /* 0x000e220000000800 */
[----:B-1----:R-:W-:Y:S01]  /*6a80*/  FADD.FTZ R5, R199, R18 ;  /* 0x00000012c7057221 */ /* 0x002fe20000010000 */
[----:B------:R-:W-:-:S06]  /*6a90*/  FADD.FTZ R168, R188, R163 ;  /* 0x000000a3bca87221 */ /* 0x000fcc0000010000 */
        /* <DEDUP_REMOVED lines=35> */
[----:B------:R-:W-:Y:S01]  /*6cd0*/  FADD.FTZ R18, R21, R154 ;  /* 0x0000009a15127221 */ /* 0x000fe20000010000 */
[----:B--2---:R-:W-:Y:S01]  /*6ce0*/  FADD.FTZ R5, R152, R5 ;  /* 0x0000000598057221 */ /* 0x004fe20000010000 */
[----:B------:R-:W-:Y:S06]  /*6cf0*/  @!P0 BRA `(.L_x_1290) ;  /* 0x0000000000048947 */ /* 0x000fec0003800000 */
[----:B------:R-:W-:Y:S01]  /*6d00*/  BPT.TRAP 0x1 ;  /* 0x000000040000795c */ /* 0x000fe20000300000 */
.L_x_1290:
[----:B------:R-:W0:Y:S01]  /*6d10*/  S2UR UR4, SR_CgaCtaId ;  /* 0x00000000000479c3 */ /* 0x000e220000008800 */
[----:B------:R-:W-:Y:S01]  /*6d20*/  UIADD3 UR5, UR5, 0x30860, URZ ;  /* 0x0003086005057890 */ /* 0x000fe2000fffe03f */
[----:B------:R-:W-:Y:S01]  /*6d30*/  ISETP.GT.AND P1, PT, R220, UR54, PT ;  /* 0x00000036dc007c0c */ /* 0x000fe2000bf24270 */
[----:B------:R-:W-:Y:S01]  /*6d40*/  UMOV UR7, UR38 ;  /* 0x0000002600077c82 */ /* 0x000fe20008000000 */
[----:B------:R-:W-:Y:S01]  /*6d50*/  F2FP.F16.F32.PACK_AB R196, R196, R187 ;  /* 0x000000bbc4c4723e */ /* 0x000fe200000000ff */
[----:B------:R-:W-:Y:S01]  /*6d60*/  VIADD R220, R220, 0xffffffff ;  /* 0xffffffffdcdc7836 */ /* 0x000fe20000000000 */
[----:B------:R-:W-:Y:S02]  /*6d70*/  F2FP.F16.F32.PACK_AB R198, R189, R198 ;  /* 0x000000c6bdc6723e */ /* 0x000fe400000000ff */
        /* <DEDUP_REMOVED lines=20> */
.L_x_1272:
[----:B------:R-:W-:Y:S01]  /*6ec0*/  R2UR UR4, R22 ;  /* 0x00000000160472ca */ /* 0x000fe200000e0000 */
[----:B------:R-:W-:Y:S02]  /*6ed0*/  UISETP.NE.AND UP0, UPT, UR43, URZ, UPT ;  /* 0x0000003f2b00728c */ /* 0x000fe4000bf05270 */
[----:B------:R-:W-:Y:S02]  /*6ee0*/  UIADD3 UR11, UR60, 0x7f, URZ ;  /* 0x0000007f3c0b7890 */ /* 0x000fe4000fffe03f */
[----:B------:R-:W-:Y:S02]  /*6ef0*/  UIADD3 UR7, UR42, 0x1, -UR41 ;  /* 0x000000012a077890 */ /* 0x000fe4000fffe829 */
[----:B------:R-:W-:-:S06]  /*6f00*/  PLOP3.LUT P1, PT, PT, PT, UP0, 0x40, 0x0 ;  /* 0x000000000000781c */ /* 0x000fcc0003f2e808 */
[----:B------:R-:W-:-:S11]  /*6f10*/  UISETP.NE.AND UP1, UPT, UR4, URZ, UPT ;  /* 0x0000003f0400728c */ /* 0x000fd6000bf25270 */
[----:B------:R-:W-:Y:S01]  /*6f20*/  @UP1 ULDC UR4, c[0x0][0x44c] ;  /* 0x0001130000041ab9 */ /* 0x000fe20000000800 */
[----:B------:R-:W-:Y:S01]  /*6f30*/  @UP1 ULDC UR14, c[0x0][0x450] ;  /* 0x00011400000e1ab9 */ /* 0x000fe20000000800 */
[----:B------:R-:W-:-:S04]  /*6f40*/  UIMAD.WIDE.U32 UR4, UR11, UR4, URZ ;  /* 0x000000040b0472a5 */ /* 0x000fc8000f8e003f */
[----:B------:R-:W-:-:S04]  /*6f50*/  @UP1 USHF.R.U32.HI UR11, URZ, UR14, UR5 ;  /* 0x0000000e3f0b1299 */ /* 0x000fc80008011605 */
[----:B------:R-:W-:-:S04]  /*6f60*/  UIADD3 UR15, UR7, UR11, URZ ;  /* 0x0000000b070f7290 */ /* 0x000fc8000fffe03f */
[----:B------:R-:W-:Y:S01]  /*6f70*/  UIADD3 UR11, UR15, -UR6, URZ ;  /* 0x800000060f0b7290 */ /* 0x000fe2000fffe03f */
[----:B------:R-:W-:Y:S11]  /*6f80*/  @P1 BRA `(.L_x_1292) ;  /* 0x00000000004c1947 */ /* 0x000ff60003800000 */
[----:B------:R-:W-:-:S06]  /*6f90*/  UISETP.GT.AND UP0, UPT, UR15, -0x1, UPT ;  /* 0xffffffff0f00788c */ /* 0x000fcc000bf04270 */
[----:B------:R-:W-:-:S13]  /*6fa0*/  PLOP3.LUT P1, PT, PT, PT, UP0, 0x80, 0x0 ;  /* 0x000000000000781c */ /* 0x000fda0003f2f008 */
[----:B------:R-:W-:Y:S05]  /*6fb0*/  @P1 BRA `(.L_x_1293) ;  /* 0x0000000000201947 */ /* 0x000fea0003800000 */
[----:B------:R-:W-:Y:S01]  /*6fc0*/  ULDC UR14, c[0x0][0x9e4] ;  /* 0x00027900000e7ab9 */ /* 0x000fe20000000800 */
[----:B------:R-:W-:Y:S02]  /*6fd0*/  ULOP3.LUT UR15, URZ, UR15, URZ, 0x33, !UPT ;  /* 0x0000000f3f0f7292 */ /* 0x000fe4000f8e333f */
[----:B------:R-:W-:-:S11]  /*6fe0*/  UISETP.NE.AND UP0, UPT, UR14, 0x1, UPT ;  /* 0x000000010e00788c */ /* 0x000fd6000bf05270 */
[----:B------:R-:W-:Y:S02]  /*6ff0*/  @UP0 ULDC.64 UR4, c[0x0][0x9e8] ;  /* 0x00027a0000040ab9 */ /* 0x000fe40000000a00 */
[----:B------:R-:W-:-:S04]  /*7000*/  UIMAD.WIDE.U32 UR6, UR15, UR4, URZ ;  /* 0x000000040f0672a5 */ /* 0x000fc8000f8e003f */
[----:B------:R-:W-:-:S04]  /*7010*/  @UP0 USHF.R.U32.HI UR15, URZ, UR5, UR7 ;  /* 0x000000053f0f0299 */ /* 0x000fc80008011607 */
[----:B------:R-:W-:Y:S01]  /*7020*/  ULOP3.LUT UR15, URZ, UR15, URZ, 0x33, !UPT ;  /* 0x0000000f3f0f7292 */ /* 0x000fe2000f8e333f */
[----:B------:R-:W-:Y:S11]  /*7030*/  BRA `(.L_x_1294) ;  /* 0x0000000000147947 */ /* 0x000ff60003800000 */
.L_x_1293:
[----:B------:R-:W-:Y:S02]  /*7040*/  ULDC UR14, c[0x0][0x9e4] ;  /* 0x00027900000e7ab9 */ /* 0x000fe40000000800 */
[----:B------:R-:W-:-:S11]  /*7050*/  UISETP.NE.AND UP0, UPT, UR14, 0x1, UPT ;  /* 0x000000010e00788c */ /* 0x000fd6000bf05270 */
[----:B------:R-:W-:Y:S02]  /*7060*/  @UP0 ULDC.64 UR4, c[0x0][0x9e8] ;  /* 0x00027a0000040ab9 */ /* 0x000fe40000000a00 */
[----:B------:R-:W-:-:S04]  /*7070*/  UIMAD.WIDE.U32 UR6, UR15, UR4, URZ ;  /* 0x000000040f0672a5 */ /* 0x000fc8000f8e003f */
[----:B------:R-:W-:-:S12]  /*7080*/  @UP0 USHF.R.U32.HI UR15, URZ, UR5, UR7 ;  /* 0x000000053f0f0299 */ /* 0x000fd80008011607 */
.L_x_1294:
[----:B------:R-:W-:-:S04]  /*7090*/  UIMAD UR14, UR15, UR14, URZ ;  /* 0x0000000e0f0e72a4 */ /* 0x000fc8000f8e023f */
[----:B------:R-:W-:-:S04]  /*70a0*/  UISETP.LT.AND UP0, UPT, UR11, UR14, UPT ;  /* 0x0000000e0b00728c */ /* 0x000fc8000bf01270 */
[----:B------:R-:W-:-:S12]  /*70b0*/  USEL UR11, UR11, UR14, !UP0 ;  /* 0x0000000e0b0b7287 */ /* 0x000fd8000c000000 */
.L_x_1292:
[----:B------:R-:W-:Y:S01]  /*70c0*/  UIADD3 UR11, UR11, 0x3f, URZ ;  /* 0x0000003f0b0b7890 */ /* 0x000fe2000fffe03f */
[----:B------:R-:W-:-:S03]  /*70d0*/  R2UR UR5, R201 ;  /* 0x00000000c90572ca */ /* 0x000fc600000e0000 */
[----:B------:R-:W-:-:S04]  /*70e0*/  USHF.R.S32.HI UR4, URZ, 0x1f, UR11 ;  /* 0x0000001f3f047899 */ /* 0x000fc8000801140b */
[----:B------:R-:W-:-:S04]  /*70f0*/  ULEA.HI UR4, UR4, UR11, URZ, 0x6 ;  /* 0x0000000b04047291 */ /* 0x000fc8000f8f303f */
[----:B------:R-:W-:-:S04]  /*7100*/  USHF.R.S32.HI UR4, URZ, 0x6, UR4 ;  /* 0x000000063f047899 */ /* 0x000fc80008011404 */
[----:B------:R-:W-:-:S04]  /*7110*/  UISETP.LT.AND UP0, UPT, UR5, UR4, UPT ;  /* 0x000000040500728c */ /* 0x000fc8000bf01270 */
[----:B------:R-:W-:-:S06]  /*7120*/  USEL UR54, UR5, UR4, !UP0 ;  /* 0x0000000405367287 */ /* 0x000fcc000c000000 */
[----:B------:R-:W-:-:S13]  /*7130*/  ISETP.GE.AND P1, PT, R220, UR54, PT ;  /* 0x00000036dc007c0c */ /* 0x000fda000bf26270 */
[----:B------:R-:W-:Y:S05]  /*7140*/  @!P1 BRA `(.L_x_1295) ;  /* 0x0000001c00489947 */ /* 0x000fea0003800000 */
[----:B------:R-:W-:Y:S01]  /*7150*/  IMAD.MOV.U32 R20, RZ, RZ, R3 ;  /* 0x000000ffff147224 */ /* 0x000fe200078e0003 */
[----:B------:R-:W-:Y:S01]  /*7160*/  UMOV UR7, UR38 ;  /* 0x0000002600077c82 */ /* 0x000fe20008000000 */
[----:B------:R-:W-:Y:S01]  /*7170*/  IMAD.MOV.U32 R21, RZ, RZ, R4 ;  /* 0x000000ffff157224 */ /* 0x000fe200078e0004 */
[----:B------:R-:W-:Y:S01]  /*7180*/  UMOV UR4, UR39 ;  /* 0x0000002700047c82 */ /* 0x000fe20008000000 */
[----:B------:R-:W-:-:S05]  /*7190*/  ULDC UR55, c[0x0][0x988] ;  /* 0x0002620000377ab9 */ /* 0x000fca0000000800 */
.L_x_1306:
[----:B------:R-:W-:-:S04]  /*71a0*/  UISETP.NE.AND UP0, UPT, UR4, 0x1, UPT ;  /* 0x000000010400788c */ /* 0x000fc8000bf05270 */
[----:B------:R-:W-:-:S04]  /*71b0*/  USEL UR38, URZ, 0x1, UP0 ;  /* 0x000000013f267887 */ /* 0x000fc80008000000 */
[----:B------:R-:W-:Y:S01]  /*71c0*/  ULOP3.LUT UR38, UR7, UR38, URZ, 0x3c, !UPT ;  /* 0x0000002607267292 */ /* 0x000fe2000f8e3c3f */
[----:B------:R-:W-:Y:S11]  /*71d0*/  @!P0 BRA `(.L_x_1296) ;  /* 0x0000000000048947 */ /* 0x000ff60003800000 */
[----:B------:R-:W-:Y:S01]  /*71e0*/  BPT.TRAP 0x1 ;  /* 0x000000040000795c */ /* 0x000fe20000300000 */
.L_x_1296:
        /* <DEDUP_REMOVED lines=9> */
.L_x_1297:
[----:B-1----:R-:W-:Y:S05]  /*7280*/  @P1 BRA `(.L_x_1298) ;  /* 0x0000000000081947 */ /* 0x002fea0003800000 */
[----:B------:R-:W1:Y:S02]  /*7290*/  SYNCS.PHASECHK.TRANS64.TRYWAIT P1, [UR6+0x30830], R3 ;  /* 0x03083003ff0075a7 */ /* 0x000e640008020146 */
[----:B-1----:R-:W-:Y:S05]  /*72a0*/  @!P1 BRA `(.L_x_1299) ;  /* 0x000000e000ec9947 */ /* 0x002fea0003800000 */
.L_x_1298:
        /* <DEDUP_REMOVED lines=227> */
.L_x_1300:
[----:B------:R-:W-:Y:S01]  /*80e0*/  ULEA UR5, UR4, UR40, 0x3 ;  /* 0x0000002804057291 */ /* 0x000fe2000f8e183f */
[----:B------:R-:W-:-:S05]  /*80f0*/  IMAD.U32 R0, RZ, RZ, UR7 ;  /* 0x00000007ff007e24 */ /* 0x000fca000f8e00ff */
[----:B------:R-:W-:-:S04]  /*8100*/  SHF.L.U32 R0, R0, 0x1f, RZ ;  /* 0x0000001f00007819 */ /* 0x000fc800000006ff */
[----:B------:R2:W3:Y:S01]  /*8110*/  SYNCS.PHASECHK.TRANS64.TRYWAIT P1, [UR5+0x30850], R0 ;  /* 0x03085000ff0075a7 */ /* 0x0004e20008020145 */
[----:B------:R-:W-:Y:S05]  /*8120*/  @!P0 BRA `(.L_x_1301) ;  /* 0x0000000000048947 */ /* 0x000fea0003800000 */
[----:B------:R-:W-:Y:S01]  /*8130*/  BPT.TRAP 0x1 ;  /* 0x000000040000795c */ /* 0x000fe20000300000 */
.L_x_1301:
[----:B---3--:R-:W-:Y:S05]  /*8140*/  @P1 BRA `(.L_x_1302) ;  /* 0x0000000000081947 */ /* 0x008fea0003800000 */
[----:B------:R-:W3:Y:S02]  /*8150*/  SYNCS.PHASECHK.TRANS64.TRYWAIT P1, [UR5+0x30850], R0 ;  /* 0x03085000ff0075a7 */ /* 0x000ee40008020145 */
[----:B---3--:R-:W-:Y:S05]  /*8160*/  @!P1 BRA `(.L_x_1303) ;  /* 0x000000d400549947 */ /* 0x008fea0003800000 */
.L_x_1302:
        /* <DEDUP_REMOVED lines=30> */
.L_x_1304:
        /* <DEDUP_REMOVED lines=68> */
[----:B------:R-:W-:Y:S03]  /*8790*/  MUFU.EX2 R2, R2 ;  /* 0x0000000200027308 */ /* 0x000fe60000000800 */
[--C-:B------:R-:W-:Y:S01]  /*87a0*/  FFMA.FTZ R197, R154, UR10, -R20.reuse ;  /* 0x0000000a9ac57c23 */ /* 0x100fe20008010814 */
[--C-:B------:R-:W-:Y:S01]  /*87b0*/  FFMA.FTZ R152, R155, UR10, -R20.reuse ;  /* 0x0000000a9b987c23 */ /* 0x100fe20008010814 */
[--C-:B------:R-:W-:Y:S01]  /*87c0*/  FFMA.FTZ R199, R158, UR10, -R20.reuse ;  /* 0x0000000a9ec77c23 */ /* 0x100fe20008010814 */
[--C-:B------:R-:W-:Y:S01]  /*87d0*/  FFMA.FTZ R154, R159, UR10, -R20.reuse ;  /* 0x0000000a9f9a7c23 */ /* 0x100fe20008010814 */
[--C-:B------:R-:W-:Y:S01]  /*87e0*/  FFMA.FTZ R193, R162, UR10, -R20.reuse ;  /* 0x0000000aa2c17c23 */ /* 0x100fe20008010814 */
[----:B------:R-:W0:Y:S01]  /*87f0*/  MUFU.EX2 R21, R21 ;  /* 0x0000001500157308 */ /* 0x000e220000000800 */
[--C-:B------:R-:W-:Y:S01]  /*8800*/  FFMA.FTZ R156, R163, UR10, -R20.reuse ;  /* 0x0000000aa39c7c23 */ /* 0x100fe20008010814 */
[--C-:B------:R-:W-:Y:S01]  /*8810*/  FFMA.FTZ R195, R166, UR10, -R20.reuse ;  /* 0x0000000aa6c37c23 */ /* 0x100fe20008010814 */
[--C-:B------:R-:W-:Y:S01]  /*8820*/  FFMA.FTZ R158, R167, UR10, -R20.reuse ;  /* 0x0000000aa79e7c23 */ /* 0x100fe20008010814 */
[--C-:B------:R-:W-:Y:S01]  /*8830*/  FFMA.FTZ R189, R170, UR10, -R20.reuse ;  /* 0x0000000aaabd7c23 */ /* 0x100fe20008010814 */
[--C-:B------:R-:W-:Y:S01]  /*8840*/  FFMA.FTZ R160, R171, UR10, -R20.reuse ;  /* 0x0000000aaba07c23 */ /* 0x100fe20008010814 */
[--C-:B------:R-:W-:Y:S01]  /*8850*/  FFMA.FTZ R191, R174, UR10, -R20.reuse ;  /* 0x0000000aaebf7c23 */ /* 0x100fe20008010814 */
[----:B------:R-:W-:Y:S01]  /*8860*/  FFMA.FTZ R162, R175, UR10, -R20 ;  /* 0x0000000aafa27c23 */ /* 0x000fe20008010814 */
[----:B------:R-:W1:Y:S08]  /*8870*/  MUFU.EX2 R197, R197 ;  /* 0x000000c500c57308 */ /* 0x000e700000000800 */
[----:B------:R-:W2:Y:S01]  /*8880*/  MUFU.EX2 R196, R196 ;  /* 0x000000c400c47308 */ /* 0x000ea20000000800 */
[----:B0-----:R-:W-:-:S07]  /*8890*/  FFMA.FTZ R155, R0, R18, R21 ;  /* 0x00000012009b7223 */ /* 0x001fce0000010015 */
[----:B------:R-:W0:Y:S01]  /*88a0*/  MUFU.EX2 R152, R152 ;  /* 0x0000009800987308 */ /* 0x000e220000000800 */
[----:B-1----:R-:W-:-:S07]  /*88b0*/  FFMA.FTZ R5, R2, R5, R197 ;  /* 0x0000000502057223 */ /* 0x002fce00000100c5 */
[----:B------:R-:W1:Y:S01]  /*88c0*/  MUFU.EX2 R198, R198 ;  /* 0x000000c600c67308 */ /* 0x000e620000000800 */
[----:B--2---:R-:W-:-:S07]  /*88d0*/  FADD.FTZ R155, R196, R155 ;  /* 0x0000009bc49b7221 */ /* 0x004fce0000010000 */
[----:B------:R-:W2:Y:S01]  /*88e0*/  MUFU.EX2 R199, R199 ;  /* 0x000000c700c77308 */ /* 0x000ea20000000800 */
[----:B0-----:R-:W-:-:S07]  /*88f0*/  FADD.FTZ R18, R152, R5 ;  /* 0x0000000598127221 */ /* 0x001fce0000010000 */
[----:B------:R-:W0:Y:S01]  /*8900*/  MUFU.EX2 R187, R187 ;  /* 0x000000bb00bb7308 */ /* 0x000e220000000800 */
[----:B-1----:R-:W-:Y:S01]  /*8910*/  FADD.FTZ R164, R198, R155 ;  /* 0x0000009bc6a47221 */ /* 0x002fe20000010000 */
[----:B------:R-:W-:-:S06]  /*8920*/  FFMA.FTZ R155, R178, UR10, -R20 ;  /* 0x0000000ab29b7c23 */ /* 0x000fcc0008010814 */
        /* <DEDUP_REMOVED lines=16> */
[----:B0-----:R-:W-:Y:S01]  /*8a30*/  FADD.FTZ R166, R194, R159 ;  /* 0x0000009fc2a67221 */ /* 0x001fe20000010000 */
[--C-:B------:R-:W-:Y:S01]  /*8a40*/  FFMA.FTZ R159, R182, UR10, -R20.reuse ;  /* 0x0000000ab69f7c23 */ /* 0x100fe20008010814 */
[----:B------:R-:W-:-:S05]  /*8a50*/  FFMA.FTZ R20, R183, UR10, -R20 ;  /* 0x0000000ab7147c23 */ /* 0x000fca0008010814 */
        /* <DEDUP_REMOVED lines=34> */
[----:B0-----:R-:W-:-:S03]  /*8c80*/  FADD.FTZ R18, R169, R166 ;  /* 0x000000a6a9127221 */ /* 0x001fc60000010000 */
[----:B-1----:R-:W-:Y:S01]  /*8c90*/  FADD.FTZ R5, R20, R5 ;  /* 0x0000000514057221 */ /* 0x002fe20000010000 */
[----:B------:R-:W-:Y:S06]  /*8ca0*/  @!P0 BRA `(.L_x_1305) ;  /* 0x0000000000048947 */ /* 0x000fec0003800000 */
[----:B------:R-:W-:Y:S01]  /*8cb0*/  BPT.TRAP 0x1 ;  /* 0x000000040000795c */ /* 0x000fe20000300000 */
.L_x_1305:
[----:B------:R-:W0:Y:S01]  /*8cc0*/  S2UR UR4, SR_CgaCtaId ;  /* 0x00000000000479c3 */ /* 0x000e220000008800 */
[----:B------:R-:W-:Y:S01]  /*8cd0*/  UIADD3 UR5, UR5, 0x30860, URZ ;  /* 0x0003086005057890 */ /* 0x000fe2000fffe03f */
[C---:B------:R-:W-:Y:S01]  /*8ce0*/  ISETP.GT.AND P1, PT, R220.reuse, UR54, PT ;  /* 0x00000036dc007c0c */ /* 0x040fe2000bf24270 */
[----:B------:R-:W-:Y:S01]  /*8cf0*/  UMOV UR7, UR38 ;  /* 0x0000002600077c82 */ /* 0x000fe20008000000 */
[----:B------:R-:W-:Y:S01]  /*8d00*/  F2FP.F16.F32.PACK_AB R198, R187, R198 ;  /* 0x000000c6bbc6723e */ /* 0x000fe200000000ff */
[----:B------:R-:W-:Y:S01]  /*8d10*/  VIADD R220, R220, 0xffffffff ;  /* 0xffffffffdcdc7836 */ /* 0x000fe20000000000 */
[----:B------:R-:W-:Y:S02]  /*8d20*/  F2FP.F16.F32.PACK_AB R196, R196, R21 ;  /* 0x00000015c4c4723e */ /* 0x000fe400000000ff */
[----:B------:R-:W-:Y:S02]  /*8d30*/  F2FP.F16.F32.PACK_AB R192, R185, R192 ;  /* 0x000000c0b9c0723e */ /* 0x000fe400000000ff */
        /* <DEDUP_REMOVED lines=16> */
[----:B------:R-:W-:Y:S02]  /*8e40*/  F2FP.F16.F32.PACK_AB R186, R169, R186 ;  /* 0x000000baa9ba723e */ /* 0x000fe400000000ff */
[----:B------:R-:W-:Y:S01]  /*8e50*/  MOV R21, R4 ;  /* 0x0000000400157202 */ /* 0x000fe20000000f00 */
[----:B------:R-:W-:Y:S06]  /*8e60*/  @P1 BRA `(.L_x_1306) ;  /* 0xffffffe000cc1947 */ /* 0x000fec000383ffff */
.L_x_1295:
        /* <DEDUP_REMOVED lines=11> */
.L_x_1326:
        /* <DEDUP_REMOVED lines=8> */
.L_x_1308:
[----:B------:R-:W-:Y:S01]  /*8fa0*/  ULEA UR5, UR39, UR40, 0x3 ;  /* 0x0000002827057291 */ /* 0x000fe2000f8e183f */
[----:B------:R-:W-:-:S05]  /*8fb0*/  IMAD.U32 R3, RZ, RZ, UR38 ;  /* 0x00000026ff037e24 */ /* 0x000fca000f8e00ff */
[----:B------:R-:W-:-:S04]  /*8fc0*/  SHF.L.U32 R3, R3, 0x1f, RZ ;  /* 0x0000001f03037819 */ /* 0x000fc800000006ff */
[----:B------:R0:W1:Y:S01]  /*8fd0*/  SYNCS.PHASECHK.TRANS64.TRYWAIT P1, [UR5+0x30830], R3 ;  /* 0x03083003ff0075a7 */ /* 0x0000620008020145 */
[----:B------:R-:W-:Y:S05]  /*8fe0*/  @!P0 BRA `(.L_x_1309) ;  /* 0x0000000000048947 */ /* 0x000fea0003800000 */
[----:B------:R-:W-:Y:S01]  /*8ff0*/  BPT.TRAP 0x1 ;  /* 0x000000040000795c */ /* 0x000fe20000300000 */
.L_x_1309:
[----:B-1----:R-:W-:Y:S05]  /*9000*/  @P1 BRA `(.L_x_1310) ;  /* 0x0000000000081947 */ /* 0x002fea0003800000 */
[----:B------:R-:W1:Y:S02]  /*9010*/  SYNCS.PHASECHK.TRANS64.TRYWAIT P1, [UR5+0x30830], R3 ;  /* 0x03083003ff0075a7 */ /* 0x000e640008020145 */
[----:B-1----:R-:W-:Y:S05]  /*9020*/  @!P1 BRA `(.L_x_1311) ;  /* 0x000000c400bc9947 */ /* 0x002fea0003800000 */
.L_x_1310:
        /* <DEDUP_REMOVED lines=227> */
.L_x_1312:
[----:B------:R-:W-:Y:S01]  /*9e60*/  ULEA UR5, UR4, UR40, 0x3 ;  /* 0x0000002804057291 */ /* 0x000fe2000f8e183f */
[----:B------:R-:W-:-:S05]  /*9e70*/  IMAD.U32 R0, RZ, RZ, UR6 ;  /* 0x00000006ff007e24 */ /* 0x000fca000f8e00ff */
[----:B------:R-:W-:-:S04]  /*9e80*/  SHF.L.U32 R0, R0, 0x1f, RZ ;  /* 0x0000001f00007819 */ /* 0x000fc800000006ff */
[----:B------:R2:W3:Y:S01]  /*9e90*/  SYNCS.PHASECHK.TRANS64.TRYWAIT P1, [UR5+0x30850], R0 ;  /* 0x03085000ff0075a7 */ /* 0x0004e20008020145 */
[----:B------:R-:W-:Y:S05]  /*9ea0*/  @!P0 BRA `(.L_x_1313) ;  /* 0x0000000000048947 */ /* 0x000fea0003800000 */
[----:B------:R-:W-:Y:S01]  /*9eb0*/  BPT.TRAP 0x1 ;  /* 0x000000040000795c */ /* 0x000fe20000300000 */
.L_x_1313:
[----:B---3--:R-:W-:Y:S05]  /*9ec0*/  @P1 BRA `(.L_x_1314) ;  /* 0x0000000000081947 */ /* 0x008fea0003800000 */
[----:B------:R-:W3:Y:S02]  /*9ed0*/  SYNCS.PHASECHK.TRANS64.TRYWAIT P1, [UR5+0x30850], R0 ;  /* 0x03085000ff0075a7 */ /* 0x000ee40008020145 */
[----:B---3--:R-:W-:Y:S05]  /*9ee0*/  @!P1 BRA `(.L_x_1315) ;  /* 0x000000b800249947 */ /* 0x008fea0003800000 */
.L_x_1314:
        /* <DEDUP_REMOVED lines=30> */
.L_x_1316:
[----:B------:R-:W-:Y:S01]  /*a0d0*/  R2UR UR4, R22 ;  /* 0x00000000160472ca */ /* 0x000fe200000e0000 */
[----:B------:R-:W3:Y:S01]  /*a0e0*/  S2UR UR10, SR_CgaCtaId ;  /* 0x00000000000a79c3 */ /* 0x000ee20000008800 */
[----:B------:R-:W-:Y:S01]  /*a0f0*/  VIADD R188, R200, UR60 ;  /* 0x0000003cc8bc7c36 */ /* 0x000fe20008000000 */
[----:B------:R-:W-:Y:S01]  /*a100*/  UISETP.NE.AND UP0, UPT, UR43, URZ, UPT ;  /* 0x0000003f2b00728c */ /* 0x000fe2000bf05270 */
[----:B-1----:R-:W-:Y:S02]  /*a110*/  IMAD.SHL.U32 R4, R220, 0x40, RZ ;  /* 0x00000040dc047824 */ /* 0x002fe400078e00ff */
[----:B0-----:R-:W-:-:S07]  /*a120*/  IMAD.U32 R3, RZ, RZ, UR41 ;  /* 0x00000029ff037e24 */ /* 0x001fce000f8e00ff */
[----:B------:R-:W-:Y:S02]  /*a130*/  UISETP.NE.AND UP1, UPT, UR4, URZ, UPT ;  /* 0x0000003f0400728c */ /* 0x000fe4000bf25270 */
[----:B------:R-:W-:-:S04]  /*a140*/  ULEA UR4, UR7, UR40, 0x3 ;  /* 0x0000002807047291 */ /* 0x000fc8000f8e183f */
[----:B------:R-:W-:Y:S01]  /*a150*/  PLOP3.LUT P1, PT, PT, PT, UP1, 0x80, 0x0 ;  /* 0x000000000000781c */ /* 0x000fe20003f2f018 */
[----:B------:R-:W-:Y:S01]  /*a160*/  UIADD3 UR4, UR4, 0x30840, URZ ;  /* 0x0003084004047890 */ /* 0x000fe2000fffe03f */
[----:B------:R-:W-:-:S03]  /*a170*/  PLOP3.LUT P2, PT, PT, PT, UP1, 0x80, 0x0 ;  /* 0x000000000000781c */ /* 0x000fc60003f4f018 */
[----:B------:R-:W-:Y:S01]  /*a180*/  @UP1 ULDC UR6, c[0x0][0x44c] ;  /* 0x0001130000061ab9 */ /* 0x000fe20000000800 */
[----:B---3--:R-:W-:-:S07]  /*a190*/  UPRMT UR4, UR10, 0x654, UR4 ;  /* 0x000006540a047896 */ /* 0x008fce0008000004 */
[----:B--2---:R-:W-:Y:S01]  /*a1a0*/  @P1 IMAD.HI.U32 R0, R188, UR6, RZ ;  /* 0x00000006bc001c27 */ /* 0x004fe2000f8e00ff */
[----:B------:R-:W-:Y:S01]  /*a1b0*/  @UP1 ULDC UR6, c[0x0][0x450] ;  /* 0x0001140000061ab9 */ /* 0x000fe20000000800 */
[----:B------:R-:W-:Y:S01]  /*a1c0*/  PLOP3.LUT P1, PT, PT, PT, UP0, 0x40, 0x0 ;  /* 0x000000000000781c */ /* 0x000fe20003f2e808 */
[----:B------:R-:W-:Y:S01]  /*a1d0*/  SYNCS.ARRIVE.TRANS64.RED.A1T0 RZ, [UR4], RZ ;  /* 0x000000ffffff79a7 */ /* 0x000fe20008100404 */
[----:B------:R-:W-:Y:S01]  /*a1e0*/  ULOP3.LUT UR4, URZ, UR55, URZ, 0x33, !UPT ;  /* 0x000000373f047292 */ /* 0x000fe2000f8e333f */
[----:B------:R-:W-:Y:S02]  /*a1f0*/  @P2 SHF.R.U32.HI R188, RZ, UR6, R0 ;  /* 0x00000006ffbc2c19 */ /* 0x000fe40008011600 */
        /* <DEDUP_REMOVED lines=22> */
.L_x_1319:
[----:B------:R-:W-:-:S05]  /*a360*/  IMAD.U32 R189, RZ, RZ, UR54 ;  /* 0x00000036ffbd7e24 */ /* 0x000fca000f8e00ff */
[----:B------:R-:W-:-:S13]  /*a370*/  ISETP.NE.AND P1, PT, R189, 0x1, PT ;  /* 0x00000001bd00780c */ /* 0x000fda0003f25270 */
[----:B------:R-:W0:Y:S02]  /*a380*/  @P1 LDC.64 R2, c[0x0][0x9e8] ;  /* 0x00027a00ff021b82 */ /* 0x000e240000000a00 */
[----:B0-----:R-:W-:-:S05]  /*a390*/  @P1 IMAD.HI.U32 R2, R185, R2, RZ ;  /* 0x00000002b9021227 */ /* 0x001fca00078e00ff */
[----:B------:R-:W-:-:S07]  /*a3a0*/  @P1 SHF.R.U32.HI R185, RZ, R3, R2 ;  /* 0x00000003ffb91219 */ /* 0x000fce0000011602 */
.L_x_1320:
[----:B------:R-:W-:Y:S05]  /*a3b0*/  BSYNC B0 ;  /* 0x0000000000007941 */ /* 0x000fea0003800000 */
.L_x_1318:
[----:B------:R-:W-:-:S04]  /*a3c0*/  IMAD R2, R185, R189, -R4 ;  /* 0x000000bdb9027224 */ /* 0x000fc800078e0a04 */
[----:B------:R-:W-:-:S05]  /*a3d0*/  IMAD R2, R19, -0x2, R2 ;  /* 0xfffffffe13027824 */ /* 0x000fca00078e0202 */
[----:B------:R-:W-:Y:S02]  /*a3e0*/  VIADDMNMX R187, R2, R189, R187, PT ;  /* 0x000000bd02bb7246 */ /* 0x000fe400038001bb */
[----:B------:R-:W-:-:S07]  /*a3f0*/  VIMNMX R186, R186, R2, !PT ;  /* 0x00000002baba7248 */ /* 0x000fce0007fe0100 */
.L_x_1317:
        /* <DEDUP_REMOVED lines=68> */
.L_x_1323:
[----:B------:R-:W-:-:S05]  /*a840*/  IMAD.U32 R152, RZ, RZ, UR54 ;  /* 0x00000036ff987e24 */ /* 0x000fca000f8e00ff */
[----:B------:R-:W-:-:S13]  /*a850*/  ISETP.NE.AND P2, PT, R152, 0x1, PT ;  /* 0x000000019800780c */ /* 0x000fda0003f45270 */
[----:B------:R-:W0:Y:S02]  /*a860*/  @P2 LDC.64 R2, c[0x0][0x9e8] ;  /* 0x00027a00ff022b82 */ /* 0x000e240000000a00 */
[----:B0-----:R-:W-:-:S05]  /*a870*/  @P2 IMAD.HI.U32 R2, R187, R2, RZ ;  /* 0x00000002bb022227 */ /* 0x001fca00078e00ff */
[----:B------:R-:W-:-:S07]  /*a880*/  @P2 SHF.R.U32.HI R187, RZ, R3, R2 ;  /* 0x00000003ffbb2219 */ /* 0x000fce0000011602 */
.L_x_1324:
[----:B------:R-:W-:Y:S05]  /*a890*/  BSYNC B0 ;  /* 0x0000000000007941 */ /* 0x000fea0003800000 */
.L_x_1322:
[----:B------:R-:W-:-:S04]  /*a8a0*/  IMAD R4, R187, R152, -R4 ;  /* 0x00000098bb047224 */ /* 0x000fc800078e0a04 */
[----:B------:R-:W-:-:S05]  /*a8b0*/  IMAD R3, R19, -0x2, R4 ;  /* 0xfffffffe13037824 */ /* 0x000fca00078e0204 */
[----:B------:R-:W-:Y:S02]  /*a8c0*/  VIADDMNMX R0, R3, R152, R0, PT ;  /* 0x0000009803007246 */ /* 0x000fe40003800100 */
[----:B------:R-:W-:-:S07]  /*a8d0*/  VIMNMX R184, R184, R3, !PT ;  /* 0x00000003b8b87248 */ /* 0x000fce0007fe0100 */
.L_x_1321:
        /* <DEDUP_REMOVED lines=201> */
.L_x_1325:
        /* <DEDUP_REMOVED lines=11> */
[----:B------:R-:W-:Y:S01]  /*b620*/  ISETP.GT.AND P1, PT, R220, UR4, PT ;  /* 0x00000004dc007c0c */ /* 0x000fe2000bf24270 */
        /* <DEDUP_REMOVED lines=16> */
.L_x_1307:
        /* <DEDUP_REMOVED lines=131> */
.L_x_1327:
[----:B------:R-:W-:Y:S01]  /*bf60*/  ULEA UR5, UR39, UR40, 0x3 ;  /* 0x0000002827057291 */ /* 0x000fe2000f8e183f */
[----:B------:R-:W-:-:S05]  /*bf70*/  IMAD.U32 R0, RZ, RZ, UR38 ;  /* 0x00000026ff007e24 */ /* 0x000fca000f8e00ff */
[----:B------:R-:W-:-:S04]  /*bf80*/  SHF.L.U32 R0, R0, 0x1f, RZ ;  /* 0x0000001f00007819 */ /* 0x000fc800000006ff */
[----:B------:R0:W1:Y:S01]  /*bf90*/  SYNCS.PHASECHK.TRANS64.TRYWAIT P1, [UR5+0x30850], R0 ;  /* 0x03085000ff0075a7 */ /* 0x0000620008020145 */
[----:B------:R-:W-:Y:S05]  /*bfa0*/  @!P0 BRA `(.L_x_1328) ;  /* 0x0000000000048947 */ /* 0x000fea0003800000 */
[----:B------:R-:W-:Y:S01]  /*bfb0*/  BPT.TRAP 0x1 ;  /* 0x000000040000795c */ /* 0x000fe20000300000 */
.L_x_1328:
[----:B-1----:R-:W-:Y:S05]  /*bfc0*/  @P1 BRA `(.L_x_1329) ;  /* 0x0000000000081947 */ /* 0x002fea0003800000 */
[----:B------:R-:W1:Y:S02]  /*bfd0*/  SYNCS.PHASECHK.TRANS64.TRYWAIT P1, [UR5+0x30850], R0 ;  /* 0x03085000ff0075a7 */ /* 0x000e640008020145 */
[----:B-1----:R-:W-:Y:S05]  /*bfe0*/  @!P1 BRA `(.L_x_1330) ;  /* 0x0000009400fc9947 */ /* 0x002fea0003800000 */
.L_x_1329:
        /* <DEDUP_REMOVED lines=21> */
[----:B------:R-:W-:-:S02]  /*c140*/  IMAD.U32 R7, RZ, RZ, UR10 ;  /* 0x0000000aff077e24 */ /* 0x000fc4000f8e00ff */
[----:B------:R-:W-:Y:S02]  /*c150*/  IMAD.MOV.U32 R0, RZ, RZ, -0x800000 ;  /* 0xff800000ff007424 */ /* 0x000fe400078e00ff */
        /* <DEDUP_REMOVED lines=33> */
.L_x_1331:
        /* <DEDUP_REMOVED lines=141> */
.L_x_1253:
[----:B------:R-:W0:Y:S01]  /*cc40*/  S2R R5, SR_CgaCtaId ;  /* 0x0000000000057919 */ /* 0x000e220000008800 */
[----:B------:R-:W-:Y:S01]  /*cc50*/  MOV R22, 0x400 ;  /* 0x0000040000167802 */ /* 0x000fe20000000f00 */
[----:B------:R-:W-:Y:S01]  /*cc60*/  BSSY B0, `(.L_x_1332) ;  /* 0x00002dd000007945 */ /* 0x000fe20003800000 */
[----:B------:R-:W-:Y:S02]  /*cc70*/  BAR.SYNC.DEFER_BLOCKING 0x5, 0x180 ;  /* 0x0146000000007b1d */ /* 0x000fe40000010000 */
[----:B0-----:R-:W-:-:S05]  /*cc80*/  LEA R22, R5, R22, 0x18 ;  /* 0x0000001605167211 */ /* 0x001fca00078ec0ff */
[----:B------:R-:W0:Y:S02]  /*cc90*/  LDS.128 R4, [R22+0x308d0] ;  /* 0x0308d00016047984 */ /* 0x000e240000000c00 */
[----:B0-----:R-:W-:Y:S02]  /*cca0*/  R2UR UR5, R5 ;  /* 0x00000000050572ca */ /* 0x001fe400000e0000 */
[----:B------:R-:W-:Y:S02]  /*ccb0*/  R2UR UR7, R6 ;  /* 0x00000000060772ca */ /* 0x000fe400000e0000 */
[----:B------:R-:W-:Y:S01]  /*ccc0*/  R2UR UR6, R7 ;  /* 0x00000000070672ca */ /* 0x000fe200000e0000 */
[----:B------:R-:W-:Y:S06]  /*ccd0*/  BAR.ARV 0x4, 0x180 ;  /* 0x0106000000007b1d */ /* 0x000fec0000002000 */
[----:B------:R-:W-:Y:S08]  /*cce0*/  @P0 BRA `(.L_x_1333) ;  /* 0x0000001c00dc0947 */ /* 0x000ff00003800000 */
[----:B------:R-:W0:Y:S01]  /*ccf0*/  S2R R7, SR_SWINHI ;  /* 0x0000000000077919 */ /* 0x000e220000002f00 */
[----:B------:R-:W-:Y:S01]  /*cd00*/  F2FP.F16.F32.PACK_AB R24, R25, R24 ;  /* 0x000000181918723e */ /* 0x000fe200000000ff */
[----:B------:R-:W-:Y:S01]  /*cd10*/  ULDC.64 UR8, c[0x0][0xc00] ;  /* 0x0003000000087ab9 */ /* 0x000fe20000000a00 */
[----:B------:R-:W-:Y:S01]  /*cd20*/  F2FP.F16.F32.PACK_AB R25, R161, R26 ;  /* 0x0000001aa119723e */ /* 0x000fe200000000ff */
[----:B------:R-:W-:Y:S01]  /*cd30*/  UISETP.NE.U32.AND UP0, UPT, UR8, URZ, UPT ;  /* 0x0000003f0800728c */ /* 0x000fe2000bf05070 */
[----:B------:R-:W-:Y:S02]  /*cd40*/  F2FP.F16.F32.PACK_AB R26, R29, R28 ;  /* 0x0000001c1d1a723e */ /* 0x000fe400000000ff */
[----:B------:R-:W-:Y:S01]  /*cd50*/  F2FP.F16.F32.PACK_AB R27, R8, R27 ;  /* 0x0000001b081b723e */ /* 0x000fe200000000ff */
[----:B------:R-:W-:Y:S01]  /*cd60*/  UISETP.NE.AND.EX UP0, UPT, UR9, URZ, UPT, UP0 ;  /* 0x0000003f0900728c */ /* 0x000fe2000bf05300 */
[----:B------:R-:W-:Y:S02]  /*cd70*/  F2FP.F16.F32.PACK_AB R32, R33, R32 ;  /* 0x000000202120723e */ /* 0x000fe400000000ff */
[----:B------:R-:W-:Y:S01]  /*cd80*/  F2FP.F16.F32.PACK_AB R33, R160, R34 ;  /* 0x00000022a021723e */ /* 0x000fe200000000ff */
[----:B------:R-:W-:Y:S01]  /*cd90*/  ULDC.64 UR8, c[0x0][0xc00] ;  /* 0x0003000000087ab9 */ /* 0x000fe20000000a00 */
        /* <DEDUP_REMOVED lines=10> */
[----:B------:R-:W-:Y:S02]  /*ce40*/  MOV R4, R22 ;  /* 0x0000001600047202 */ /* 0x000fe40000000f00 */
[----:B0-----:R-:W-:Y:S02]  /*ce50*/  MOV R5, R7 ;  /* 0x0000000700057202 */ /* 0x001fe40000000f00 */
[----:B------:R-:W-:-:S02]  /*ce60*/  F2FP.F16.F32.PACK_AB R51, R155, R51 ;  /* 0x000000339b33723e */ /* 0x000fc400000000ff */
[----:B------:R-:W-:Y:S01]  /*ce70*/  F2FP.F16.F32.PACK_AB R57, R154, R58 ;  /* 0x0000003a9a39723e */ /* 0x000fe200000000ff */
[----:B------:R-:W-:Y:S01]  /*ce80*/  IMAD.WIDE R102, R213, 0x2, R4 ;  /* 0x00000002d5667825 */ /* 0x000fe200078e0204 */
[----:B------:R-:W-:Y:S02]  /*ce90*/  F2FP.F16.F32.PACK_AB R64, R65, R64 ;  /* 0x000000404140723e */ /* 0x000fe400000000ff */
[----:B------:R-:W-:Y:S02]  /*cea0*/  F2FP.F16.F32.PACK_AB R58, R61, R60 ;  /* 0x0000003c3d3a723e */ /* 0x000fe400000000ff */
[C---:B------:R-:W-:Y:S02]  /*ceb0*/  IADD3 R169, P1, R102.reuse, 0x20, RZ ;  /* 0x0000002066a97810 */ /* 0x040fe40007f3e0ff */
        /* <DEDUP_REMOVED lines=9> */
[C---:B------:R-:W-:Y:S01]  /*cf50*/  LOP3.LUT R7, R102.reuse, 0x380, RZ, 0xc0, !PT ;  /* 0x0000038066077812 */ /* 0x040fe200078ec0ff */
[----:B------:R-:W-:Y:S01]  /*cf60*/  IMAD.X R31, RZ, RZ, R103, P5 ;  /* 0x000000ffff1f7224 */ /* 0x000fe200028e0667 */
[----:B------:R-:W-:-:S02]  /*cf70*/  IADD3 R167, P1, R102, 0xc060, RZ ;  /* 0x0000c06066a77810 */ /* 0x000fc40007f3e0ff */
[----:B------:R-:W-:Y:S02]  /*cf80*/  LOP3.LUT R10, R169, 0x380, RZ, 0xc0, !PT ;  /* 0x00000380a90a7812 */ /* 0x000fe400078ec0ff */
[C---:B------:R-:W-:Y:S01]  /*cf90*/  IADD3 R177, P6, R102.reuse, 0x4020, RZ ;  /* 0x0000402066b17810 */ /* 0x040fe20007fde0ff */
[--C-:B------:R-:W-:Y:S01]  /*cfa0*/  IMAD.X R9, RZ, RZ, R103.reuse, P1 ;  /* 0x000000ffff097224 */ /* 0x100fe200008e0667 */
[----:B------:R-:W-:Y:S02]  /*cfb0*/  IADD3 R181, P2, R102, 0x4060, RZ ;  /* 0x0000406066b57810 */ /* 0x000fe40007f5e0ff */
[----:B------:R-:W-:Y:S01]  /*cfc0*/  LOP3.LUT R12, R171, 0x380, RZ, 0xc0, !PT ;  /* 0x00000380ab0c7812 */ /* 0x000fe200078ec0ff */
[--C-:B------:R-:W-:Y:S01]  /*cfd0*/  IMAD.X R21, RZ, RZ, R103.reuse, P6 ;  /* 0x000000ffff157224 */ /* 0x100fe200030e0667 */
[----:B------:R-:W-:Y:S01]  /*cfe0*/  LOP3.LUT R14, R173, 0x380, RZ, 0xc0, !PT ;  /* 0x00000380ad0e7812 */ /* 0x000fe200078ec0ff */
[----:B------:R-:W-:Y:S01]  /*cff0*/  IMAD.X R39, RZ, RZ, R103, P2 ;  /* 0x000000ffff277224 */ /* 0x000fe200010e0667 */
[----:B------:R-:W-:-:S02]  /*d000*/  LOP3.LUT R16, R175, 0x380, RZ, 0xc0, !PT ;  /* 0x00000380af107812 */ /* 0x000fc400078ec0ff */
[----:B------:R-:W-:Y:S02]  /*d010*/  IADD3 R6, P5, R102, 0xc020, RZ ;  /* 0x0000c02066067810 */ /* 0x000fe40007fbe0ff */
[----:B------:R-:W-:Y:S02]  /*d020*/  SHF.R.U64 R7, R7, 0x3, RZ ;  /* 0x0000000307077819 */ /* 0x000fe400000012ff */
[----:B------:R-:W-:Y:S01]  /*d030*/  SHF.R.U64 R10, R10, 0x3, RZ ;  /* 0x000000030a0a7819 */ /* 0x000fe200000012ff */
[----:B------:R-:W-:Y:S01]  /*d040*/  IMAD.X R99, RZ, RZ, R103, P5 ;  /* 0x000000ffff637224 */ /* 0x000fe200028e0667 */
[----:B------:R-:W-:Y:S02]  /*d050*/  LOP3.LUT R161, R167, 0x380, RZ, 0xc0, !PT ;  /* 0x00000380a7a17812 */ /* 0x000fe400078ec0ff */
[----:B------:R-:W-:Y:S02]  /*d060*/  IADD3 R54, P0, R102, 0x8020, RZ ;  /* 0x0000802066367810 */ /* 0x000fe40007f1e0ff */
[----:B------:R-:W-:-:S02]  /*d070*/  SHF.R.U64 R12, R12, 0x3, RZ ;  /* 0x000000030c0c7819 */ /* 0x000fc400000012ff */
[----:B------:R-:W-:Y:S01]  /*d080*/  LOP3.LUT R20, R177, 0x380, RZ, 0xc0, !PT ;  /* 0x00000380b1147812 */ /* 0x000fe200078ec0ff */
[--C-:B------:R-:W-:Y:S01]  /*d090*/  IMAD.X R55, RZ, RZ, R103.reuse, P0 ;  /* 0x000000ffff377224 */ /* 0x100fe200000e0667 */
[----:B------:R-:W-:Y:S02]  /*d0a0*/  IADD3 R62, P4, R102, 0x8040, RZ ;  /* 0x00008040663e7810 */ /* 0x000fe40007f9e0ff */
[----:B------:R-:W-:Y:S02]  /*d0b0*/  IADD3.X R17, RZ, R103, RZ, P3, !PT ;  /* 0x00000067ff117210 */ /* 0x000fe40001ffe4ff */
[----:B------:R-:W-:Y:S01]  /*d0c0*/  SHF.R.U64 R14, R14, 0x3, RZ ;  /* 0x000000030e0e7819 */ /* 0x000fe200000012ff */
[----:B------:R-:W-:Y:S01]  /*d0d0*/  IMAD.X R63, RZ, RZ, R103, P4 ;  /* 0x000000ffff3f7224 */ /* 0x000fe200020e0667 */
[----:B------:R-:W-:Y:S02]  /*d0e0*/  LOP3.LUT R30, R179, 0x380, RZ, 0xc0, !PT ;  /* 0x00000380b31e7812 */ /* 0x000fe400078ec0ff */
[----:B------:R-:W-:-:S02]  /*d0f0*/  IADD3 R70, P3, R102, 0x8060, RZ ;  /* 0x0000806066467810 */ /* 0x000fc40007f7e0ff */
[C---:B------:R-:W-:Y:S02]  /*d100*/  IADD3 R94, P6, R102.reuse, 0xc000, RZ ;  /* 0x0000c000665e7810 */ /* 0x040fe40007fde0ff */
[----:B------:R-:W-:Y:S01]  /*d110*/  IADD3 R168, P2, R102, 0xc040, RZ ;  /* 0x0000c04066a87810 */ /* 0x000fe20007f5e0ff */
[--C-:B------:R-:W-:Y:S01]  /*d120*/  IMAD.X R71, RZ, RZ, R103.reuse, P3 ;  /* 0x000000ffff477224 */ /* 0x100fe200018e0667 */
[----:B------:R-:W-:Y:S01]  /*d130*/  SHF.R.U64 R16, R16, 0x3, RZ ;  /* 0x0000000310107819 */ /* 0x000fe200000012ff */
[--C-:B------:R-:W-:Y:S01]  /*d140*/  IMAD.X R95, RZ, RZ, R103.reuse, P6 ;  /* 0x000000ffff5f7224 */ /* 0x100fe200030e0667 */
[----:B------:R-:W-:Y:S02]  /*d150*/  LOP3.LUT R38, R181, 0x380, RZ, 0xc0, !PT ;  /* 0x00000380b5267812 */ /* 0x000fe400078ec0ff */
[----:B------:R-:W-:Y:S01]  /*d160*/  LOP3.LUT R102, R7, R102, RZ, 0x3c, !PT ;  /* 0x0000006607667212 */ /* 0x000fe200078e3cff */
[----:B------:R-:W-:Y:S01]  /*d170*/  IMAD.X R7, RZ, RZ, R103, P2 ;  /* 0x000000ffff077224 */ /* 0x000fe200010e0667 */
[----:B------:R-:W-:-:S02]  /*d180*/  LOP3.LUT R10, R10, R169, RZ, 0x3c, !PT ;  /* 0x000000a90a0a7212 */ /* 0x000fc400078e3cff */
[----:B------:R-:W-:Y:S02]  /*d190*/  LOP3.LUT R46, R183, 0x380, RZ, 0xc0, !PT ;  /* 0x00000380b72e7812 */ /* 0x000fe400078ec0ff */
[----:B------:R-:W-:Y:S02]  /*d1a0*/  LOP3.LUT R98, R6, 0x380, RZ, 0xc0, !PT ;  /* 0x0000038006627812 */ /* 0x000fe400078ec0ff */
[----:B------:R-:W-:Y:S02]  /*d1b0*/  SHF.R.U64 R28, R161, 0x3, RZ ;  /* 0x00000003a11c7819 */ /* 0x000fe400000012ff */
[----:B------:R-:W-:Y:S02]  /*d1c0*/  LOP3.LUT R12, R12, R171, RZ, 0x3c, !PT ;  /* 0x000000ab0c0c7212 */ /* 0x000fe400078e3cff */
[----:B------:R-:W-:Y:S02]  /*d1d0*/  SHF.R.U64 R20, R20, 0x3, RZ ;  /* 0x0000000314147819 */ /* 0x000fe400000012ff */
[----:B------:R-:W-:-:S02]  /*d1e0*/  LOP3.LUT R169, R54, 0x380, RZ, 0xc0, !PT ;  /* 0x0000038036a97812 */ /* 0x000fc400078ec0ff */
[----:B------:R-:W-:Y:S02]  /*d1f0*/  LOP3.LUT R14, R14, R173, RZ, 0x3c, !PT ;  /* 0x000000ad0e0e7212 */ /* 0x000fe400078e3cff */
[----:B------:R-:W-:Y:S02]  /*d200*/  SHF.R.U64 R30, R30, 0x3, RZ ;  /* 0x000000031e1e7819 */ /* 0x000fe400000012ff */
[----:B------:R-:W-:Y:S02]  /*d210*/  LOP3.LUT R171, R62, 0x380, RZ, 0xc0, !PT ;  /* 0x000003803eab7812 */ /* 0x000fe400078ec0ff */
[----:B------:R-:W-:Y:S02]  /*d220*/  LOP3.LUT R16, R16, R175, RZ, 0x3c, !PT ;  /* 0x000000af10107212 */ /* 0x000fe400078e3cff */
[----:B------:R-:W-:Y:S02]  /*d230*/  SHF.R.U64 R38, R38, 0x3, RZ ;  /* 0x0000000326267819 */ /* 0x000fe400000012ff */
[----:B------:R-:W-:-:S02]  /*d240*/  LOP3.LUT R173, R70, 0x380, RZ, 0xc0, !PT ;  /* 0x0000038046ad7812 */ /* 0x000fc400078ec0ff */
[----:B------:R-:W-:Y:S02]  /*d250*/  SHF.R.U64 R46, R46, 0x3, RZ ;  /* 0x000000032e2e7819 */ /* 0x000fe400000012ff */
[----:B------:R-:W-:Y:S02]  /*d260*/  LOP3.LUT R175, R94, 0x380, RZ, 0xc0, !PT ;  /* 0x000003805eaf7812 */ /* 0x000fe400078ec0ff */
[----:B------:R-:W-:Y:S01]  /*d270*/  MOV R102, R102 ;  /* 0x0000006600667202 */ /* 0x000fe20000000f00 */
[----:B------:R-:W-:Y:S01]  /*d280*/  BAR.SYNC.DEFER_BLOCKING 0x1, 0x100 ;  /* 0x0044000000007b1d */ /* 0x000fe20000010000 */
[----:B------:R-:W-:Y:S02]  /*d290*/  SHF.R.U64 R29, R98, 0x3, RZ ;  /* 0x00000003621d7819 */ /* 0x000fe400000012ff */
[----:B------:R-:W-:Y:S02]  /*d2a0*/  LOP3.LUT R8, R28, R167, RZ, 0x3c, !PT ;  /* 0x000000a71c087212 */ /* 0x000fe400078e3cff */
[----:B------:R-:W-:-:S02]  /*d2b0*/  LOP3.LUT R20, R20, R177, RZ, 0x3c, !PT ;  /* 0x000000b114147212 */ /* 0x000fc400078e3cff */
[----:B------:R-:W-:Y:S02]  /*d2c0*/  SHF.R.U64 R169, R169, 0x3, RZ ;  /* 0x00000003a9a97819 */ /* 0x000fe400000012ff */
[----:B------:R-:W-:Y:S02]  /*d2d0*/  MOV R28, R10 ;  /* 0x0000000a001c7202 */ /* 0x000fe40000000f00 */
[----:B------:R-:W-:Y:S02]  /*d2e0*/  LOP3.LUT R30, R30, R179, RZ, 0x3c, !PT ;  /* 0x000000b31e1e7212 */ /* 0x000fe400078e3cff */
[----:B------:R-:W-:Y:S02]  /*d2f0*/  SHF.R.U64 R171, R171, 0x3, RZ ;  /* 0x00000003abab7819 */ /* 0x000fe400000012ff */
[----:B------:R-:W-:Y:S02]  /*d300*/  LOP3.LUT R103, R168, 0x380, RZ, 0xc0, !PT ;  /* 0x00000380a8677812 */ /* 0x000fe400078ec0ff */
[----:B------:R-:W-:-:S02]  /*d310*/  MOV R12, R12 ;  /* 0x0000000c000c7202 */ /* 0x000fc40000000f00 */
[----:B------:R-:W-:Y:S02]  /*d320*/  LOP3.LUT R38, R38, R181, RZ, 0x3c, !PT ;  /* 0x000000b526267212 */ /* 0x000fe400078e3cff */
[----:B------:R-:W-:Y:S02]  /*d330*/  SHF.R.U64 R173, R173, 0x3, RZ ;  /* 0x00000003adad7819 */ /* 0x000fe400000012ff */
[----:B------:R-:W-:Y:S01]  /*d340*/  MOV R14, R14 ;  /* 0x0000000e000e7202 */ /* 0x000fe20000000f00 */
[----:B------:R-:W-:Y:S01]  /*d350*/  STSM.16.M88.4 [R102], R24 ;  /* 0x0000001866007844 */ /* 0x000fe20000000200 */
[----:B------:R-:W-:Y:S02]  /*d360*/  LOP3.LUT R46, R46, R183, RZ, 0x3c, !PT ;  /* 0x000000b72e2e7212 */ /* 0x000fe400078e3cff */
[----:B------:R-:W-:Y:S01]  /*d370*/  SHF.R.U64 R175, R175, 0x3, RZ ;  /* 0x00000003afaf7819 */ /* 0x000fe200000012ff */
[----:B------:R-:W-:Y:S01]  /*d380*/  STSM.16.M88.4 [R28], R32 ;  /* 0x000000201c007844 */ /* 0x000fe20000000200 */
[----:B------:R-:W-:-:S02]  /*d390*/  LOP3.LUT R98, R29, R6, RZ, 0x3c, !PT ;  /* 0x000000061d627212 */ /* 0x000fc400078e3cff */
[----:B------:R-:W-:Y:S01]  /*d3a0*/  MOV R16, R16 ;  /* 0x0000001000107202 */ /* 0x000fe20000000f00 */
[----:B------:R0:W-:Y:S01]  /*d3b0*/  STSM.16.M88.4 [R12], R40 ;  /* 0x000000280c007844 */ /* 0x0001e20000000200 */
[----:B------:R-:W-:Y:S02]  /*d3c0*/  F2FP.F16.F32.PACK_AB R59, R153, R59 ;  /* 0x0000003b993b723e */ /* 0x000fe400000000ff */
[----:B------:R-:W-:Y:S01]  /*d3d0*/  F2FP.F16.F32.PACK_AB R65, R152, R66 ;  /* 0x000000429841723e */ /* 0x000fe200000000ff */
[----:B------:R-:W-:Y:S01]  /*d3e0*/  STSM.16.M88.4 [R14], R48 ;  /* 0x000000300e007844 */ /* 0x000fe20000000200 */
[----:B------:R-:W-:Y:S02]  /*d3f0*/  F2FP.F16.F32.PACK_AB R72, R73, R72 ;  /* 0x000000484948723e */ /* 0x000fe400000000ff */
[----:B------:R-:W-:Y:S01]  /*d400*/  LOP3.LUT R54, R169, R54, RZ, 0x3c, !PT ;  /* 0x00000036a9367212 */ /* 0x000fe200078e3cff */
[----:B------:R-:W-:Y:S01]  /*d410*/  STSM.16.M88.4 [R16], R56 ;  /* 0x0000003810007844 */ /* 0x000fe20000000200 */
[----:B------:R-:W-:-:S02]  /*d420*/  MOV R20, R20 ;  /* 0x0000001400147202 */ /* 0x000fc40000000f00 */
[----:B------:R-:W-:Y:S02]  /*d430*/  F2FP.F16.F32.PACK_AB R66, R69, R68 ;  /* 0x000000444542723e */ /* 0x000fe400000000ff */
[----:B------:R-:W-:Y:S02]  /*d440*/  F2FP.F16.F32.PACK_AB R67, R18, R67 ;  /* 0x000000431243723e */ /* 0x000fe400000000ff */
[----:B------:R-:W-:Y:S02]  /*d450*/  F2FP.F16.F32.PACK_AB R73, R3, R74 ;  /* 0x0000004a0349723e */ /* 0x000fe400000000ff */
[----:B------:R-:W-:Y:S01]  /*d460*/  F2FP.F16.F32.PACK_AB R80, R81, R80 ;  /* 0x000000505150723e */ /* 0x000fe200000000ff */
[----:B------:R-:W-:Y:S01]  /*d470*/  STSM.16.M88.4 [R20], R64 ;  /* 0x0000004014007844 */ /* 0x000fe20000000200 */
[----:B------:R-:W-:Y:S02]  /*d480*/  LOP3.LUT R62, R171, R62, RZ, 0x3c, !PT ;  /* 0x0000003eab3e7212 */ /* 0x000fe400078e3cff */
        /* <DEDUP_REMOVED lines=9> */
[----:B------:R-:W-:Y:S01]  /*d520*/  R2UR UR4, R208 ;  /* 0x00000000d00472ca */ /* 0x000fe200000e0000 */
[----:B------:R-:W-:Y:S01]  /*d530*/  ULDC UR10, c[0x0][0xa88] ;  /* 0x0002a200000a7ab9 */ /* 0x000fe20000000800 */
[----:B------:R-:W-:Y:S01]  /*d540*/  SHF.R.U64 R103, R103, 0x3, RZ ;  /* 0x0000000367677819 */ /* 0x000fe200000012ff */
[----:B------:R-:W1:Y:S01]  /*d550*/  LDC R18, c[0x0][0xbe8] ;  /* 0x0002fa00ff127b82 */ /* 0x000e620000000800 */
[----:B------:R-:W-:Y:S02]  /*d560*/  MOV R30, R30 ;  /* 0x0000001e001e7202 */ /* 0x000fe40000000f00 */
[----:B------:R-:W-:-:S02]  /*d570*/  F2FP.F16.F32.PACK_AB R74, R77, R76 ;  /* 0x0000004c4d4a723e */ /* 0x000fc400000000ff */
[----:B------:R-:W-:Y:S02]  /*d580*/  F2FP.F16.F32.PACK_AB R81, R83, R82 ;  /* 0x000000525351723e */ /* 0x000fe400000000ff */
[----:B------:R-:W-:Y:S01]  /*d590*/  LOP3.LUT R70, R173, R70, RZ, 0x3c, !PT ;  /* 0x00000046ad467212 */ /* 0x000fe200078e3cff */
[----:B------:R-:W-:Y:S01]  /*d5a0*/  STSM.16.M88.4 [R30], R72 ;  /* 0x000000481e007844 */ /* 0x000fe20000000200 */
[----:B------:R-:W-:Y:S01]  /*d5b0*/  MOV R38, R38 ;  /* 0x0000002600267202 */ /* 0x000fe20000000f00 */
[----:B------:R-:W-:Y:S01]  /*d5c0*/  UIMAD.WIDE UR8, UR4, 0x4, UR8 ;  /* 0x00000004040878a5 */ /* 0x000fe2000f8e0208 */
[----:B------:R-:W-:Y:S02]  /*d5d0*/  F2FP.F16.F32.PACK_AB R82, R85, R84 ;  /* 0x000000545552723e */ /* 0x000fe400000000ff */
[----:B------:R-:W-:Y:S02]  /*d5e0*/  F2FP.F16.F32.PACK_AB R83, R87, R86 ;  /* 0x000000565753723e */ /* 0x000fe400000000ff */
[----:B------:R-:W-:-:S02]  /*d5f0*/  LOP3.LUT R94, R175, R94, RZ, 0x3c, !PT ;  /* 0x0000005eaf5e7212 */ /* 0x000fc400078e3cff */
[----:B------:R-:W-:Y:S01]  /*d600*/  MOV R46, R46 ;  /* 0x0000002e002e7202 */ /* 0x000fe20000000f00 */
[----:B------:R-:W-:Y:S01]  /*d610*/  STSM.16.M88.4 [R38], R80 ;  /* 0x0000005026007844 */ /* 0x000fe20000000200 */
[----:B------:R-:W-:Y:S02]  /*d620*/  MOV R11, R98 ;  /* 0x00000062000b7202 */ /* 0x000fe40000000f00 */
[----:B------:R-:W-:Y:S02]  /*d630*/  F2FP.F16.F32.PACK_AB R76, R89, R88 ;  /* 0x00000058594c723e */ /* 0x000fe400000000ff */
[----:B------:R-:W-:Y:S02]  /*d640*/  F2FP.F16.F32.PACK_AB R77, R91, R90 ;  /* 0x0000005a5b4d723e */ /* 0x000fe400000000ff */
[----:B------:R-:W-:Y:S02]  /*d650*/  F2FP.F16.F32.PACK_AB R78, R93, R92 ;  /* 0x0000005c5d4e723e */ /* 0x000fe400000000ff */
[----:B------:R-:W-:-:S02]  /*d660*/  MOV R54, R54 ;  /* 0x0000003600367202 */ /* 0x000fc40000000f00 */
[----:B------:R-:W-:Y:S01]  /*d670*/  F2FP.F16.F32.PACK_AB R97, R164, R163 ;  /* 0x000000a3a461723e */ /* 0x000fe200000000ff */
[----:B------:R-:W-:Y:S01]  /*d680*/  STSM.16.M88.4 [R46], R76 ;  /* 0x0000004c2e007844 */ /* 0x000fe20000000200 */
[----:B------:R-:W-:Y:S02]  /*d690*/  F2FP.F16.F32.PACK_AB R98, R101, R100 ;  /* 0x000000646562723e */ /* 0x000fe400000000ff */
[----:B------:R-:W-:Y:S02]  /*d6a0*/  F2FP.F16.F32.PACK_AB R99, R166, R165 ;  /* 0x000000a5a663723e */ /* 0x000fe400000000ff */
[----:B------:R-:W-:Y:S02]  /*d6b0*/  F2FP.F16.F32.PACK_AB R105, R107, R106 ;  /* 0x0000006a6b69723e */ /* 0x000fe400000000ff */
[----:B------:R-:W-:Y:S01]  /*d6c0*/  LOP3.LUT R6, R103, R168, RZ, 0x3c, !PT ;  /* 0x000000a867067212 */ /* 0x000fe200078e3cff */
[----:B------:R-:W-:Y:S01]  /*d6d0*/  STSM.16.M88.4 [R54], R96 ;  /* 0x0000006036007844 */ /* 0x000fe20000000200 */
[----:B------:R-:W-:-:S02]  /*d6e0*/  MOV R62, R62 ;  /* 0x0000003e003e7202 */ /* 0x000fc40000000f00 */
[----:B------:R-:W-:Y:S02]  /*d6f0*/  F2FP.F16.F32.PACK_AB R106, R109, R108 ;  /* 0x0000006c6d6a723e */ /* 0x000fe400000000ff */
[----:B------:R-:W-:Y:S02]  /*d700*/  F2FP.F16.F32.PACK_AB R107, R111, R110 ;  /* 0x0000006e6f6b723e */ /* 0x000fe400000000ff */
[----:B------:R-:W-:Y:S02]  /*d710*/  F2FP.F16.F32.PACK_AB R113, R115, R114 ;  /* 0x000000727371723e */ /* 0x000fe400000000ff */
[----:B------:R-:W-:Y:S01]  /*d720*/  MOV R70, R70 ;  /* 0x0000004600467202 */ /* 0x000fe20000000f00 */
[----:B------:R-:W-:Y:S01]  /*d730*/  STSM.16.M88.4 [R62], R104 ;  /* 0x000000683e007844 */ /* 0x000fe20000000200 */
[----:B------:R-:W-:Y:S02]  /*d740*/  F2FP.F16.F32.PACK_AB R114, R117, R116 ;  /* 0x000000747572723e */ /* 0x000fe400000000ff */
[----:B------:R-:W-:-:S02]  /*d750*/  F2FP.F16.F32.PACK_AB R115, R119, R118 ;  /* 0x000000767773723e */ /* 0x000fc400000000ff */
[----:B------:R-:W-:Y:S02]  /*d760*/  F2FP.F16.F32.PACK_AB R121, R123, R122 ;  /* 0x0000007a7b79723e */ /* 0x000fe400000000ff */
[----:B------:R-:W-:Y:S01]  /*d770*/  MOV R94, R94 ;  /* 0x0000005e005e7202 */ /* 0x000fe20000000f00 */
[----:B------:R-:W-:Y:S01]  /*d780*/  STSM.16.M88.4 [R70], R112 ;  /* 0x0000007046007844 */ /* 0x000fe20000000200 */
[----:B------:R-:W-:Y:S02]  /*d790*/  F2FP.F16.F32.PACK_AB R122, R125, R124 ;  /* 0x0000007c7d7a723e */ /* 0x000fe400000000ff */
[----:B------:R-:W-:Y:S02]  /*d7a0*/  F2FP.F16.F32.PACK_AB R123, R127, R126 ;  /* 0x0000007e7f7b723e */ /* 0x000fe400000000ff */
[----:B------:R-:W-:Y:S02]  /*d7b0*/  F2FP.F16.F32.PACK_AB R129, R131, R130 ;  /* 0x000000828381723e */ /* 0x000fe400000000ff */
[----:B------:R-:W-:Y:S01]  /*d7c0*/  F2FP.F16.F32.PACK_AB R130, R133, R132 ;  /* 0x000000848582723e */ /* 0x000fe200000000ff */
[----:B------:R-:W-:Y:S01]  /*d7d0*/  STSM.16.M88.4 [R94], R120 ;  /* 0x000000785e007844 */ /* 0x000fe20000000200 */
[----:B------:R-:W-:-:S02]  /*d7e0*/  F2FP.F16.F32.PACK_AB R131, R135, R134 ;  /* 0x000000868783723e */ /* 0x000fc400000000ff */
[----:B------:R-:W-:Y:S02]  /*d7f0*/  F2FP.F16.F32.PACK_AB R137, R139, R138 ;  /* 0x0000008a8b89723e */ /* 0x000fe400000000ff */
[----:B------:R-:W-:Y:S01]  /*d800*/  MOV R10, R6 ;  /* 0x00000006000a7202 */ /* 0x000fe20000000f00 */
[----:B------:R-:W-:Y:S01]  /*d810*/  STSM.16.M88.4 [R11], R128 ;  /* 0x000000800b007844 */ /* 0x000fe20000000200 */
[----:B------:R-:W-:Y:S01]  /*d820*/  F2FP.F16.F32.PACK_AB R138, R141, R140 ;  /* 0x0000008c8d8a723e */ /* 0x000fe200000000ff */
[----:B------:R-:W-:Y:S01]  /*d830*/  IMAD.U32 R6, RZ, RZ, UR8 ;  /* 0x00000008ff067e24 */ /* 0x000fe2000f8e00ff */
[----:B------:R-:W-:Y:S01]  /*d840*/  F2FP.F16.F32.PACK_AB R139, R143, R142 ;  /* 0x0000008e8f8b723e */ /* 0x000fe200000000ff */
[----:B------:R-:W-:Y:S01]  /*d850*/  IMAD.U32 R7, RZ, RZ, UR9 ;  /* 0x00000009ff077e24 */ /* 0x000fe2000f8e00ff */
[----:B------:R-:W-:Y:S01]  /*d860*/  F2FP.F16.F32.PACK_AB R145, R147, R146 ;  /* 0x000000929391723e */ /* 0x000fe200000000ff */
[----:B------:R-:W-:Y:S01]  /*d870*/  ULDC.64 UR8, c[0x0][0xc08] ;  /* 0x0003020000087ab9 */ /* 0x000fe20000000a00 */
[----:B------:R-:W-:Y:S01]  /*d880*/  MOV R8, R8 ;  /* 0x0000000800087202 */ /* 0x000fe20000000f00 */
[----:B------:R2:W-:Y:S01]  /*d890*/  STSM.16.M88.4 [R10], R136 ;  /* 0x000000880a007844 */ /* 0x0005e20000000200 */
[----:B------:R-:W-:-:S02]  /*d8a0*/  F2FP.F16.F32.PACK_AB R146, R149, R148 ;  /* 0x000000949592723e */ /* 0x000fc400000000ff */
[----:B------:R-:W-:Y:S02]  /*d8b0*/  F2FP.F16.F32.PACK_AB R147, R151, R150 ;  /* 0x000000969793723e */ /* 0x000fe400000000ff */
[----:B------:R-:W-:-:S03]  /*d8c0*/  PLOP3.LUT P0, PT, PT, PT, UP0, 0x80, 0x0 ;  /* 0x000000000000781c */ /* 0x000fc60003f0f008 */
[----:B------:R3:W-:Y:S01]  /*d8d0*/  STSM.16.M88.4 [R8], R144 ;  /* 0x0000009008007844 */ /* 0x0007e20000000200 */
[----:B------:R-:W-:Y:S09]  /*d8e0*/  BAR.SYNC.DEFER_BLOCKING 0x1, 0x100 ;  /* 0x0044000000007b1d */ /* 0x000ff20000010000 */
[----:B------:R-:W4:Y:S01]  /*d8f0*/  @P0 LDG.E R3, desc[UR36][R6.64] ;  /* 0x0000002406030981 */ /* 0x000f22000c1e1900 */
[----:B------:R-:W-:Y:S01]  /*d900*/  UISETP.NE.U32.AND UP1, UPT, UR8, URZ, UPT ;  /* 0x0000003f0800728c */ /* 0x000fe2000bf25070 */
[----:B-1----:R-:W-:-:S03]  /*d910*/  ISETP.NE.AND P1, PT, R18, 0x1, PT ;  /* 0x000000011200780c */ /* 0x002fc60003f25270 */
[----:B------:R-:W-:-:S06]  /*d920*/  UISETP.NE.AND.EX UP1, UPT, UR9, URZ, UPT, UP1 ;  /* 0x0000003f0900728c */ /* 0x000fcc000bf25310 */
[----:B------:R-:W-:-:S04]  /*d930*/  PLOP3.LUT P2, PT, PT, PT, UP1, 0x80, 0x0 ;  /* 0x000000000000781c */ /* 0x000fc80003f4f018 */
[----:B------:R-:W1:Y:S01]  /*d940*/  @P1 LDC R9, c[0x0][0xbec] ;  /* 0x0002fb00ff091b82 */ /* 0x000e620000000800 */
[----:B------:R-:W-:Y:S02]  /*d950*/  @UP1 ULDC.64 UR8, c[0x0][0xc08] ;  /* 0x0003020000081ab9 */ /* 0x000fe40000000a00 */
[----:B------:R-:W-:-:S03]  /*d960*/  @UP1 UIMAD.WIDE UR8, UR4, 0x4, UR8 ;  /* 0x00000004040818a5 */ /* 0x000fc6000f8e0208 */
[----:B------:R-:W-:Y:S02]  /*d970*/  UMOV UR4, URZ ;  /* 0x0000003f00047c82 */ /* 0x000fe40008000000 */
[----:B0-----:R-:W0:Y:S01]  /*d980*/  @P1 LDC R12, c[0x0][0xbf0] ;  /* 0x0002fc00ff0c1b82 */ /* 0x001e220000000800 */
[----:B--2---:R-:W-:Y:S02]  /*d990*/  IMAD.U32 R10, RZ, RZ, UR8 ;  /* 0x00000008ff0a7e24 */ /* 0x004fe4000f8e00ff */
[----:B------:R-:W-:Y:S01]  /*d9a0*/  IMAD.U32 R11, RZ, RZ, UR9 ;  /* 0x00000009ff0b7e24 */ /* 0x000fe2000f8e00ff */
[----:B----4-:R-:W-:Y:S01]  /*d9b0*/  @P0 R2UR UR4, R3 ;  /* 0x00000000030402ca */ /* 0x010fe200000e0000 */
[----:B------:R-:W-:-:S06]  /*d9c0*/  IMAD.U32 R3, RZ, RZ, UR10 ;  /* 0x0000000aff037e24 */ /* 0x000fcc000f8e00ff */
[----:B------:R3:W5:Y:S01]  /*d9d0*/  @P2 LDG.E R3, desc[UR36][R10.64] ;  /* 0x000000240a032981 */ /* 0x000762000c1e1900 */
[----:B01----:R-:W-:Y:S07]  /*d9e0*/  @P2 BRA `(.L_x_1334) ;  /* 0x0000000000102947 */ /* 0x003fee0003800000 */
[----:B------:R-:W-:Y:S05]  /*d9f0*/  @!P0 BRA `(.L_x_1334) ;  /* 0x00000000000c8947 */ /* 0x000fea0003800000 */
[----:B---3--:R-:W2:Y:S04]  /*da00*/  LDG.E R8, desc[UR36][R6.64] ;  /* 0x0000002406087981 */ /* 0x008ea8000c1e1900 */
[----:B-----5:R-:W2:Y:S02]  /*da10*/  LDG.E R3, desc[UR36][R6.64+0x4] ;  /* 0x0000042406037981 */ /* 0x020ea4000c1e1900 */
[----:B--2---:R-:W-:-:S07]  /*da20*/  IADD3 R3, -R8, R3, RZ ;  /* 0x0000000308037210 */ /* 0x004fce0007ffe1ff */
.L_x_1334:
[----:B------:R-:W-:Y:S01]  /*da30*/  R2UR UR19, R206 ;  /* 0x00000000ce1372ca */ /* 0x000fe200000e0000 */
[----:B------:R-:W-:Y:S01]  /*da40*/  USHF.R.S32.HI UR9, URZ, 0x1f, UR4 ;  /* 0x0000001f3f097899 */ /* 0x000fe20008011404 */
[----:B------:R-:W-:Y:S01]  /*da50*/  R2UR UR13, R208 ;  /* 0x00000000d00d72ca */ /* 0x000fe200000e0000 */
[----:B------:R-:W-:Y:S01]  /*da60*/  ULDC.64 UR14, c[0x0][0xb90] ;  /* 0x0002e400000e7ab9 */ /* 0x000fe20000000a00 */
[----:B------:R-:W-:Y:S01]  /*da70*/  UMOV UR8, UR4 ;  /* 0x0000000400087c82 */ /* 0x000fe20008000000 */
[----:B---3--:R-:W-:Y:S02]  /*da80*/  VIADD R8, R200, UR60 ;  /* 0x0000003cc8087c36 */ /* 0x008fe40008000000 */
[----:B------:R-:W-:Y:S02]  /*da90*/  VIADD R26, R212, UR60 ;  /* 0x0000003cd41a7c36 */ /* 0x000fe40008000000 */
[----:B------:R-:W-:-:S04]  /*daa0*/  @P1 IMAD.HI.U32 R7, R8, R9, RZ ;  /* 0x0000000908071227 */ /* 0x000fc800078e00ff */
[----:B------:R-:W-:Y:S01]  /*dab0*/  USHF.R.S32.HI UR16, URZ, 0x1f, UR19 ;  /* 0x0000001f3f107899 */ /* 0x000fe20008011413 */
[----:B------:R-:W-:Y:S01]  /*dac0*/  IMAD.MOV.U32 R6, RZ, RZ, R8 ;  /* 0x000000ffff067224 */ /* 0x000fe200078e0008 */
[----:B------:R-:W-:Y:S01]  /*dad0*/  UIMAD.WIDE.U32 UR10, UR19, UR14, UR8 ;  /* 0x0000000e130a72a5 */ /* 0x000fe2000f8e0008 */
[----:B------:R-:W-:Y:S01]  /*dae0*/  @P1 SHF.R.U32.HI R6, RZ, R12, R7 ;  /* 0x0000000cff061219 */ /* 0x000fe20000011607 */
[----:B------:R-:W-:Y:S01]  /*daf0*/  USHF.R.S32.HI UR8, URZ, 0x1f, UR13 ;  /* 0x0000001f3f087899 */ /* 0x000fe2000801140d */
[----:B------:R-:W-:Y:S01]  /*db00*/  IMAD R7, R207, 0x40, R23 ;  /* 0x00000040cf077824 */ /* 0x000fe200078e0217 */
[----:B------:R-:W-:Y:S01]  /*db10*/  UIMAD UR12, UR16, UR14, URZ ;  /* 0x0000000e100c72a4 */ /* 0x000fe2000f8e023f */
[----:B-----5:R-:W-:Y:S01]  /*db20*/  IMAD R79, R3, R18, RZ ;  /* 0x00000012034f7224 */ /* 0x020fe200078e02ff */
[----:B------:R-:W-:Y:S01]  /*db30*/  USEL UR18, UR8, URZ, !UP0 ;  /* 0x0000003f08127287 */ /* 0x000fe2000c000000 */
[----:B------:R-:W-:Y:S01]  /*db40*/  IMAD.MOV R9, RZ, RZ, -R6 ;  /* 0x000000ffff097224 */ /* 0x000fe200078e0a06 */
[----:B------:R-:W-:Y:S01]  /*db50*/  UIMAD UR12, UR19, UR15, UR12 ;  /* 0x0000000f130c72a4 */ /* 0x000fe2000f8e020c */
[----:B------:R-:W-:Y:S01]  /*db60*/  IMAD.WIDE R4, R7, 0x2, R4 ;  /* 0x0000000207047825 */ /* 0x000fe200078e0204 */
[----:B------:R-:W-:Y:S01]  /*db70*/  USEL UR17, UR13, URZ, !UP0 ;  /* 0x0000003f0d117287 */ /* 0x000fe2000c000000 */
[----:B------:R-:W-:Y:S01]  /*db80*/  SHF.R.S32.HI R7, RZ, 0x1f, R6 ;  /* 0x0000001fff077819 */ /* 0x000fe20000011406 */
[----:B------:R-:W-:Y:S01]  /*db90*/  ULDC.64 UR14, c[0x0][0xb98] ;  /* 0x0002e600000e7ab9 */ /* 0x000fe20000000a00 */
[----:B------:R-:W-:Y:S01]  /*dba0*/  UIADD3 UR11, UR11, UR12, URZ ;  /* 0x0000000c0b0b7290 */ /* 0x000fe2000fffe03f */
[----:B------:R-:W-:Y:S01]  /*dbb0*/  IMAD R9, R18, R9, R8 ;  /* 0x0000000912097224 */ /* 0x000fe200078e0208 */
[----:B------:R-:W-:Y:S01]  /*dbc0*/  UIMAD UR8, UR18, UR14, URZ ;  /* 0x0000000e120872a4 */ /* 0x000fe2000f8e023f */
[C---:B------:R-:W-:Y:S01]  /*dbd0*/  IADD3 R11, P5, R4.reuse, 0x1000, RZ ;  /* 0x00001000040b7810 */ /* 0x040fe20007fbe0ff */
[----:B------:R-:W-:Y:S01]  /*dbe0*/  UIMAD.WIDE.U32 UR10, UR17, UR14, UR10 ;  /* 0x0000000e110a72a5 */ /* 0x000fe2000f8e000a */
[C---:B------:R-:W-:Y:S01]  /*dbf0*/  IADD3 R53, P3, R4.reuse, 0x4000, RZ ;  /* 0x0000400004357810 */ /* 0x040fe20007f7e0ff */
[----:B------:R-:W-:Y:S01]  /*dc00*/  UIMAD UR8, UR17, UR15, UR8 ;  /* 0x0000000f110872a4 */ /* 0x000fe2000f8e0208 */
[----:B------:R-:W-:Y:S01]  /*dc10*/  SHF.R.S32.HI R8, RZ, 0x1f, R9 ;  /* 0x0000001fff087819 */ /* 0x000fe20000011409 */
[----:B------:R-:W-:Y:S01]  /*dc20*/  ULDC.64 UR12, c[0x0][0xaa0] ;  /* 0x0002a800000c7ab9 */ /* 0x000fe20000000a00 */
[----:B------:R-:W-:-:S02]  /*dc30*/  IADD3 R29, P2, R4, 0x5000, RZ ;  /* 0x00005000041d7810 */ /* 0x000fc40007f5e0ff */
[----:B------:R-:W-:Y:S01]  /*dc40*/  IADD3 R6, P0, R6, UR10, RZ ;  /* 0x0000000a06067c10 */ /* 0x000fe2000ff1e0ff */
[----:B------:R-:W-:Y:S01]  /*dc50*/  IMAD.U32 R10, RZ, RZ, UR8 ;  /* 0x00000008ff0a7e24 */ /* 0x000fe2000f8e00ff */
[----:B------:R-:W-:Y:S02]  /*dc60*/  LOP3.LUT R52, R53, 0x380, RZ, 0xc0, !PT ;  /* 0x0000038035347812 */ /* 0x000fe400078ec0ff */
[----:B------:R-:W-:Y:S02]  /*dc70*/  LOP3.LUT R28, R29, 0x380, RZ, 0xc0, !PT ;  /* 0x000003801d1c7812 */ /* 0x000fe400078ec0ff */
[----:B------:R-:W-:Y:S01]  /*dc80*/  IADD3.X R7, R7, UR11, R10, P0, !PT ;  /* 0x0000000b07077c10 */ /* 0x000fe200087fe40a */
[----:B------:R-:W-:Y:S01]  /*dc90*/  ULDC.64 UR10, c[0x0][0xb88] ;  /* 0x0002e200000a7ab9 */ /* 0x000fe20000000a00 */
[----:B------:R-:W-:Y:S01]  /*dca0*/  SHF.R.U64 R52, R52, 0x3, RZ ;  /* 0x0000000334347819 */ /* 0x000fe200000012ff */
[----:B------:R-:W-:Y:S01]  /*dcb0*/  IMAD R10, R8, UR10, RZ ;  /* 0x0000000a080a7c24 */ /* 0x000fe2000f8e02ff */
[----:B------:R-:W-:Y:S01]  /*dcc0*/  LOP3.LUT R8, R11, 0x380, RZ, 0xc0, !PT ;  /* 0x000003800b087812 */ /* 0x000fe200078ec0ff */
[----:B------:R-:W-:Y:S01]  /*dcd0*/  IMAD.WIDE.U32 R6, R9, UR10, R6 ;  /* 0x0000000a09067c25 */ /* 0x000fe2000f8e0006 */
[----:B------:R-:W-:-:S02]  /*dce0*/  SHF.R.U64 R28, R28, 0x3, RZ ;  /* 0x000000031c1c7819 */ /* 0x000fc400000012ff */
[----:B------:R-:W-:Y:S01]  /*dcf0*/  SHF.R.U64 R8, R8, 0x3, RZ ;  /* 0x0000000308087819 */ /* 0x000fe200000012ff */
[----:B------:R-:W-:Y:S01]  /*dd00*/  IMAD R15, R9, UR11, R10 ;  /* 0x0000000b090f7c24 */ /* 0x000fe2000f8e020a */
[----:B------:R-:W-:Y:S01]  /*dd10*/  ULDC.64 UR10, c[0x0][0xb50] ;  /* 0x0002d400000a7ab9 */ /* 0x000fe20000000a00 */
[----:B------:R-:W-:Y:S01]  /*dd20*/  LOP3.LUT R52, R52, R53, RZ, 0x3c, !PT ;  /* 0x0000003534347212 */ /* 0x000fe200078e3cff */
[----:B------:R-:W-:Y:S01]  /*dd30*/  IMAD.X R53, RZ, RZ, R5, P3 ;  /* 0x000000ffff357224 */ /* 0x000fe200018e0605 */
[----:B------:R-:W-:Y:S01]  /*dd40*/  LEA R14, P0, R6, UR10, 0x2 ;  /* 0x0000000a060e7c11 */ /* 0x000fe2000f8010ff */
[----:B------:R-:W-:Y:S01]  /*dd50*/  IMAD.IADD R7, R7, 0x1, R15 ;  /* 0x0000000107077824 */ /* 0x000fe200078e020f */
[----:B------:R-:W-:Y:S01]  /*dd60*/  LOP3.LUT R8, R8, R11, RZ, 0x3c, !PT ;  /* 0x0000000b08087212 */ /* 0x000fe200078e3cff */
[----:B------:R-:W-:Y:S01]  /*dd70*/  IMAD.X R9, RZ, RZ, R5, P5 ;  /* 0x000000ffff097224 */ /* 0x000fe200028e0605 */
[----:B------:R-:W-:Y:S01]  /*dd80*/  IADD3 R41, P3, R4, 0xa000, RZ ;  /* 0x0000a00004297810 */ /* 0x000fe20007f7e0ff */
[----:B------:R-:W-:Y:S01]  /*dd90*/  SHFL.IDX PT, R16, R14, RZ, 0x1c1f ;  /* 0x001c1fff0e107589 */ /* 0x000fe200000e0000 */
[----:B------:R-:W-:-:S02]  /*dda0*/  LEA.HI.X R11, R6, UR11, R7, 0x2, P0 ;  /* 0x0000000b060b7c11 */ /* 0x000fc400080f1407 */
[----:B------:R-:W-:Y:S01]  /*ddb0*/  IADD3 R25, P0, R4, 0x3000, RZ ;  /* 0x0000300004197810 */ /* 0x000fe20007f1e0ff */
[----:B------:R-:W-:Y:S01]  /*ddc0*/  SHFL.IDX PT, R20, R14, 0x1, 0x1c1f ;  /* 0x003c1f000e147f89 */ /* 0x000fe200000e0000 */
[----:B------:R-:W-:Y:S01]  /*ddd0*/  LOP3.LUT R28, R28, R29, RZ, 0x3c, !PT ;  /* 0x0000001d1c1c7212 */ /* 0x000fe200078e3cff */
[----:B------:R-:W-:Y:S01]  /*dde0*/  IMAD.X R29, RZ, RZ, R5, P2 ;  /* 0x000000ffff1d7224 */ /* 0x000fe200010e0605 */
[----:B------:R-:W-:Y:S01]  /*ddf0*/  LOP3.LUT R24, R25, 0x380, RZ, 0xc0, !PT ;  /* 0x0000038019187812 */ /* 0x000fe200078ec0ff */
[----:B------:R-:W0:Y:S01]  /*de00*/  SHFL.IDX PT, R17, R11, RZ, 0x1c1f ;  /* 0x001c1fff0b117589 */ /* 0x000e2200000e0000 */
[----:B------:R-:W-:Y:S02]  /*de10*/  LOP3.LUT R40, R41, 0x380, RZ, 0xc0, !PT ;  /* 0x0000038029287812 */ /* 0x000fe400078ec0ff */
[----:B------:R-:W-:Y:S01]  /*de20*/  SHF.R.U64 R24, R24, 0x3, RZ ;  /* 0x0000000318187819 */ /* 0x000fe200000012ff */
[----:B------:R-:W1:Y:S01]  /*de30*/  SHFL.IDX PT, R21, R11, 0x1, 0x1c1f ;  /* 0x003c1f000b157f89 */ /* 0x000e6200000e0000 */
[----:B------:R-:W-:-:S02]  /*de40*/  IADD3 R45, P2, R4, 0xb000, RZ ;  /* 0x0000b000042d7810 */ /* 0x000fc40007f5e0ff */
[----:B------:R-:W-:Y:S01]  /*de50*/  LOP3.LUT R24, R24, R25, RZ, 0x3c, !PT ;  /* 0x0000001918187212 */ /* 0x000fe200078e3cff */
[----:B------:R-:W-:Y:S01]  /*de60*/  IMAD.X R25, RZ, RZ, R5, P0 ;  /* 0x000000ffff197224 */ /* 0x000fe200000e0605 */
[----:B------:R-:W-:Y:S02]  /*de70*/  IADD3 R57, P0, R4, 0x9000, RZ ;  /* 0x0000900004397810 */ /* 0x000fe40007f1e0ff */
[----:B------:R-:W-:Y:S02]  /*de80*/  SHF.R.U64 R40, R40, 0x3, RZ ;  /* 0x0000000328287819 */ /* 0x000fe400000012ff */
[----:B------:R-:W-:Y:S02]  /*de90*/  LOP3.LUT R56, R57, 0x380, RZ, 0xc0, !PT ;  /* 0x0000038039387812 */ /* 0x000fe400078ec0ff */
[----:B------:R-:W-:Y:S02]  /*dea0*/  LOP3.LUT R44, R45, 0x380, RZ, 0xc0, !PT ;  /* 0x000003802d2c7812 */ /* 0x000fe400078ec0ff */
[----:B------:R-:W-:-:S02]  /*deb0*/  SHF.R.U64 R56, R56, 0x3, RZ ;  /* 0x0000000338387819 */ /* 0x000fc400000012ff */
[----:B------:R-:W-:Y:S01]  /*dec0*/  LOP3.LUT R40, R40, R41, RZ, 0x3c, !PT ;  /* 0x0000002928287212 */ /* 0x000fe200078e3cff */
[--C-:B------:R-:W-:Y:S01]  /*ded0*/  IMAD.X R41, RZ, RZ, R5.reuse, P3 ;  /* 0x000000ffff297224 */ /* 0x100fe200018e0605 */
[----:B------:R-:W-:Y:S01]  /*dee0*/  LOP3.LUT R56, R56, R57, RZ, 0x3c, !PT ;  /* 0x0000003938387212 */ /* 0x000fe200078e3cff */
[----:B------:R-:W-:Y:S01]  /*def0*/  IMAD.X R57, RZ, RZ, R5, P0 ;  /* 0x000000ffff397224 */ /* 0x000fe200000e0605 */
[----:B------:R-:W-:Y:S02]  /*df00*/  SHF.R.U64 R44, R44, 0x3, RZ ;  /* 0x000000032c2c7819 */ /* 0x000fe400000012ff */
[----:B------:R-:W-:Y:S02]  /*df10*/  LOP3.LUT P0, RZ, R210, 0x3, RZ, 0xc0, !PT ;  /* 0x00000003d2ff7812 */ /* 0x000fe4000780c0ff */
[----:B------:R-:W-:Y:S02]  /*df20*/  IADD3 R10, P3, R4, 0xf000, RZ ;  /* 0x0000f000040a7810 */ /* 0x000fe40007f7e0ff */
[----:B------:R-:W-:-:S02]  /*df30*/  IADD3 R6, R26, 0x8, RZ ;  /* 0x000000081a067810 */ /* 0x000fc40007ffe0ff */
[----:B------:R-:W-:Y:S01]  /*df40*/  LOP3.LUT R44, R44, R45, RZ, 0x3c, !PT ;  /* 0x0000002d2c2c7212 */ /* 0x000fe200078e3cff */
[--C-:B------:R-:W-:Y:S01]  /*df50*/  IMAD.X R45, RZ, RZ, R5.reuse, P2 ;  /* 0x000000ffff2d7224 */ /* 0x100fe200010e0605 */
[-C--:B------:R-:W-:Y:S02]  /*df60*/  ISETP.GE.OR P2, PT, R26, R79.reuse, P0 ;  /* 0x0000004f1a00720c */ /* 0x080fe40000746670 */
[----:B------:R-:W-:Y:S01]  /*df70*/  IADD3 R13, P4, R4, 0x2000, RZ ;  /* 0x00002000040d7810 */ /* 0x000fe20007f9e0ff */
[----:B------:R-:W-:Y:S01]  /*df80*/  UIMAD UR10, UR9, UR12, URZ ;  /* 0x0000000c090a72a4 */ /* 0x000fe2000f8e023f */
[----:B------:R-:W-:Y:S01]  /*df90*/  LOP3.LUT R3, R10, 0x380, RZ, 0xc0, !PT ;  /* 0x000003800a037812 */ /* 0x000fe200078ec0ff */
[----:B------:R-:W-:Y:S01]  /*dfa0*/  IMAD.X R49, RZ, RZ, R5, P3 ;  /* 0x000000ffff317224 */ /* 0x000fe200018e0605 */
[----:B------:R-:W-:Y:S02]  /*dfb0*/  ISETP.GE.OR P0, PT, R6, R79, P0 ;  /* 0x0000004f0600720c */ /* 0x000fe40000706670 */
[----:B------:R-:W-:-:S02]  /*dfc0*/  SHF.R.U64 R3, R3, 0x3, RZ ;  /* 0x0000000303037819 */ /* 0x000fc400000012ff */
[----:B------:R-:W-:Y:S02]  /*dfd0*/  LOP3.LUT R12, R13, 0x380, RZ, 0xc0, !PT ;  /* 0x000003800d0c7812 */ /* 0x000fe400078ec0ff */
[----:B------:R-:W-:Y:S01]  /*dfe0*/  LOP3.LUT R48, R3, R10, RZ, 0x3c, !PT ;  /* 0x0000000a03307212 */ /* 0x000fe200078e3cff */
[----:B0-----:R0:W-:Y:S01]  /*dff0*/  @!P2 ST.E desc[UR36][R16.64], R0 ;  /* 0x000000001000a985 */ /* 0x0011e2000c101924 */
[----:B------:R-:W2:Y:S01]  /*e000*/  @P1 LDC R3, c[0x0][0xbec] ;  /* 0x0002fb00ff031b82 */ /* 0x000ea20000000800 */
[----:B------:R-:W-:Y:S02]  /*e010*/  SHF.R.U64 R12, R12, 0x3, RZ ;  /* 0x000000030c0c7819 */ /* 0x000fe400000012ff */
[----:B------:R-:W-:Y:S02]  /*e020*/  IADD3 R33, P6, R4, 0x6000, RZ ;  /* 0x0000600004217810 */ /* 0x000fe40007fde0ff */
[----:B-1----:R1:W-:Y:S01]  /*e030*/  @!P0 ST.E desc[UR36][R20.64], R2 ;  /* 0x0000000214008985 */ /* 0x0023e2000c101924 */
[----:B------:R-:W-:Y:S01]  /*e040*/  LOP3.LUT R12, R12, R13, RZ, 0x3c, !PT ;  /* 0x0000000d0c0c7212 */ /* 0x000fe200078e3cff */
[----:B------:R-:W-:Y:S01]  /*e050*/  IMAD.X R13, RZ, RZ, R5, P4 ;  /* 0x000000ffff0d7224 */ /* 0x000fe200020e0605 */
[C---:B------:R-:W-:Y:S01]  /*e060*/  IADD3 R37, P5, R4.reuse, 0x7000, RZ ;  /* 0x0000700004257810 */ /* 0x040fe20007fbe0ff */
[----:B------:R-:W-:Y:S01]  /*e070*/  UIMAD.WIDE.U32 UR8, UR4, UR12, URZ ;  /* 0x0000000c040872a5 */ /* 0x000fe2000f8e003f */
[----:B------:R-:W-:Y:S01]  /*e080*/  IADD3 R65, P4, R4, 0x8000, RZ ;  /* 0x0000800004417810 */ /* 0x000fe20007f9e0ff */
[----:B------:R-:W-:Y:S01]  /*e090*/  UIMAD UR10, UR4, UR13, UR10 ;  /* 0x0000000d040a72a4 */ /* 0x000fe2000f8e020a */
[----:B------:R-:W-:Y:S01]  /*e0a0*/  LOP3.LUT R32, R33, 0x380, RZ, 0xc0, !PT ;  /* 0x0000038021207812 */ /* 0x000fe200078ec0ff */
[----:B0-----:R-:W-:Y:S01]  /*e0b0*/  IMAD R0, R205, 0x20, R207 ;  /* 0x00000020cd007824 */ /* 0x001fe200078e02cf */
[----:B------:R-:W-:Y:S01]  /*e0c0*/  LOP3.LUT R36, R37, 0x380, RZ, 0xc0, !PT ;  /* 0x0000038025247812 */ /* 0x000fe200078ec0ff */
[----:B------:R-:W-:Y:S01]  /*e0d0*/  ULDC.64 UR12, c[0x0][0xae8] ;  /* 0x0002ba00000c7ab9 */ /* 0x000fe20000000a00 */
[----:B------:R-:W-:Y:S01]  /*e0e0*/  LOP3.LUT R64, R65, 0x380, RZ, 0xc0, !PT ;  /* 0x0000038041407812 */ /* 0x000fe200078ec0ff */
[----:B-1----:R-:W0:Y:S01]  /*e0f0*/  @P1 LDC R21, c[0x0][0xbf0] ;  /* 0x0002fc00ff151b82 */ /* 0x002e220000000800 */
[----:B------:R-:W-:Y:S01]  /*e100*/  SHF.R.U64 R32, R32, 0x3, RZ ;  /* 0x0000000320207819 */ /* 0x000fe200000012ff */
[----:B------:R-:W-:Y:S01]  /*e110*/  UIADD3 UR9, UR9, UR10, URZ ;  /* 0x0000000a09097290 */ /* 0x000fe2000fffe03f */
[----:B------:R-:W-:Y:S01]  /*e120*/  SHF.R.U64 R36, R36, 0x3, RZ ;  /* 0x0000000324247819 */ /* 0x000fe200000012ff */
[----:B------:R-:W-:Y:S01]  /*e130*/  UIMAD UR4, UR16, UR12, URZ ;  /* 0x0000000c100472a4 */ /* 0x000fe2000f8e023f */
[----:B------:R-:W-:Y:S01]  /*e140*/  SHF.R.U64 R64, R64, 0x3, RZ ;  /* 0x0000000340407819 */ /* 0x000fe200000012ff */
[----:B------:R-:W-:Y:S01]  /*e150*/  VIADD R16, R0, UR60 ;  /* 0x0000003c00107c36 */ /* 0x000fe20008000000 */
[----:B------:R-:W-:Y:S01]  /*e160*/  LOP3.LUT R32, R32, R33, RZ, 0x3c, !PT ;  /* 0x0000002120207212 */ /* 0x000fe200078e3cff */
[--C-:B------:R-:W-:Y:S01]  /*e170*/  IMAD.X R33, RZ, RZ, R5.reuse, P6 ;  /* 0x000000ffff217224 */ /* 0x100fe200030e0605 */
[----:B------:R-:W-:Y:S01]  /*e180*/  LOP3.LUT R36, R36, R37, RZ, 0x3c, !PT ;  /* 0x0000002524247212 */ /* 0x000fe200078e3cff */
[--C-:B------:R-:W-:Y:S01]  /*e190*/  IMAD.X R37, RZ, RZ, R5.reuse, P5 ;  /* 0x000000ffff257224 */ /* 0x100fe200028e0605 */
[----:B------:R-:W-:Y:S01]  /*e1a0*/  LOP3.LUT R64, R64, R65, RZ, 0x3c, !PT ;  /* 0x0000004140407212 */ /* 0x000fe200078e3cff */
[----:B------:R-:W-:Y:S01]  /*e1b0*/  IMAD.X R65, RZ, RZ, R5, P4 ;  /* 0x000000ffff417224 */ /* 0x000fe200020e0605 */
[----:B------:R-:W-:Y:S01]  /*e1c0*/  UIMAD UR4, UR19, UR13, UR4 ;  /* 0x0000000d130472a4 */ /* 0x000fe2000f8e0204 */
[C---:B------:R-:W-:Y:S01]  /*e1d0*/  IADD3 R73, P6, R4.reuse, 0xc000, RZ ;  /* 0x0000c00004497810 */ /* 0x040fe20007fde0ff */
[----:B------:R-:W-:Y:S01]  /*e1e0*/  UIMAD.WIDE.U32 UR8, UR19, UR12, UR8 ;  /* 0x0000000c130872a5 */ /* 0x000fe2000f8e0008 */
[C---:B------:R-:W-:Y:S01]  /*e1f0*/  IADD3 R69, P5, R4.reuse, 0xd000, RZ ;  /* 0x0000d00004457810 */ /* 0x040fe20007fbe0ff */
[----:B------:R-:W-:Y:S01]  /*e200*/  ULDC.64 UR10, c[0x0][0xaf0] ;  /* 0x0002bc00000a7ab9 */ /* 0x000fe20000000a00 */
[----:B------:R-:W-:Y:S01]  /*e210*/  IADD3 R61, P4, R4, 0xe000, RZ ;  /* 0x0000e000043d7810 */ /* 0x000fe20007f9e0ff */
[----:B--2---:R-:W-:Y:S01]  /*e220*/  @P1 IMAD.HI.U32 R0, R16, R3, RZ ;  /* 0x0000000310001227 */ /* 0x004fe200078e00ff */
[----:B------:R-:W-:Y:S01]  /*e230*/  UIADD3 UR9, UR9, UR4, URZ ;  /* 0x0000000409097290 */ /* 0x000fe2000fffe03f */
[----:B------:R-:W-:Y:S01]  /*e240*/  LOP3.LUT R72, R73, 0x380, RZ, 0xc0, !PT ;  /* 0x0000038049487812 */ /* 0x000fe200078ec0ff */
[----:B------:R-:W-:Y:S01]  /*e250*/  UIMAD UR4, UR18, UR10, URZ ;  /* 0x0000000a120472a4 */ /* 0x000fe2000f8e023f */
[----:B------:R-:W-:Y:S01]  /*e260*/  LOP3.LUT R68, R69, 0x380, RZ, 0xc0, !PT ;  /* 0x0000038045447812 */ /* 0x000fe200078ec0ff */
[----:B------:R-:W-:Y:S01]  /*e270*/  IMAD.MOV.U32 R17, RZ, RZ, R16 ;  /* 0x000000ffff117224 */ /* 0x000fe200078e0010 */
[----:B------:R-:W-:-:S02]  /*e280*/  LOP3.LUT R60, R61, 0x380, RZ, 0xc0, !PT ;  /* 0x000003803d3c7812 */ /* 0x000fc400078ec0ff */
[----:B------:R-:W-:Y:S01]  /*e290*/  LOP3.LUT R7, R4, 0x380, RZ, 0xc0, !PT ;  /* 0x0000038004077812 */ /* 0x000fe200078ec0ff */
[----:B------:R-:W-:Y:S01]  /*e2a0*/  UIMAD UR4, UR17, UR11, UR4 ;  /* 0x0000000b110472a4 */ /* 0x000fe2000f8e0204 */
[----:B0-----:R-:W-:Y:S01]  /*e2b0*/  @P1 SHF.R.U32.HI R17, RZ, R21, R0 ;  /* 0x00000015ff111219 */ /* 0x001fe20000011600 */
[----:B------:R-:W-:Y:S01]  /*e2c0*/  UIMAD.WIDE.U32 UR8, UR17, UR10, UR8 ;  /* 0x0000000a110872a5 */ /* 0x000fe2000f8e0008 */
[----:B------:R-:W-:Y:S01]  /*e2d0*/  SHF.R.U64 R72, R72, 0x3, RZ ;  /* 0x0000000348487819 */ /* 0x000fe200000012ff */
[----:B------:R-:W5:Y:S01]  /*e2e0*/  LD.E.128 R8, desc[UR36][R8.64] ;  /* 0x0000002408087980 */ /* 0x000f62000c101d00 */
[----:B------:R-:W-:Y:S02]  /*e2f0*/  SHF.R.U64 R68, R68, 0x3, RZ ;  /* 0x0000000344447819 */ /* 0x000fe400000012ff */
[----:B------:R-:W-:Y:S01]  /*e300*/  SHF.R.U64 R60, R60, 0x3, RZ ;  /* 0x000000033c3c7819 */ /* 0x000fe200000012ff */
[----:B------:R-:W5:Y:S01]  /*e310*/  LD.E.128 R12, desc[UR36][R12.64] ;  /* 0x000000240c0c7980 */ /* 0x000f62000c101d00 */
[----:B------:R-:W-:Y:S01]  /*e320*/  SHF.R.U64 R7, R7, 0x3, RZ ;  /* 0x0000000307077819 */ /* 0x000fe200000012ff */
[----:B------:R-:W-:Y:S01]  /*e330*/  UIADD3 UR4, UR9, UR4, URZ ;  /* 0x0000000409047290 */ /* 0x000fe2000fffe03f */
[--C-:B------:R-:W-:Y:S01]  /*e340*/  SHF.R.S32.HI R0, RZ, 0x1f, R17.reuse ;  /* 0x0000001fff007819 */ /* 0x100fe20000011411 */
[----:B------:R-:W-:Y:S01]  /*e350*/  IMAD.MOV R21, RZ, RZ, -R17 ;  /* 0x000000ffff157224 */ /* 0x000fe200078e0a11 */
[----:B------:R-:W-:Y:S01]  /*e360*/  LOP3.LUT R72, R72, R73, RZ, 0x3c, !PT ;  /* 0x0000004948487212 */ /* 0x000fe200078e3cff */
[--C-:B------:R-:W-:Y:S01]  /*e370*/  IMAD.X R73, RZ, RZ, R5.reuse, P6 ;  /* 0x000000ffff497224 */ /* 0x100fe200030e0605 */
[----:B------:R-:W-:Y:S01]  /*e380*/  LOP3.LUT R68, R68, R69, RZ, 0x3c, !PT ;  /* 0x0000004544447212 */ /* 0x000fe200078e3cff */
[--C-:B------:R-:W-:Y:S01]  /*e390*/  IMAD.X R69, RZ, RZ, R5.reuse, P5 ;  /* 0x000000ffff457224 */ /* 0x100fe200028e0605 */
[----:B------:R-:W-:Y:S01]  /*e3a0*/  LOP3.LUT R60, R60, R61, RZ, 0x3c, !PT ;  /* 0x0000003d3c3c7212 */ /* 0x000fe200078e3cff */
[----:B------:R-:W-:Y:S01]  /*e3b0*/  IMAD.X R61, RZ, RZ, R5, P4 ;  /* 0x000000ffff3d7224 */ /* 0x000fe200020e0605 */
[----:B------:R-:W-:Y:S01]  /*e3c0*/  LOP3.LUT R4, R7, R4, RZ, 0x3c, !PT ;  /* 0x0000000407047212 */ /* 0x000fe200078e3cff */
[----:B------:R-:W-:Y:S01]  /*e3d0*/  ULDC.64 UR10, c[0x0][0xae0] ;  /* 0x0002b800000a7ab9 */ /* 0x000fe20000000a00 */
[----:B------:R-:W-:Y:S01]  /*e3e0*/  IMAD R21, R18, R21, R16 ;  /* 0x0000001512157224 */ /* 0x000fe200078e0210 */
[----:B------:R-:W5:Y:S01]  /*e3f0*/  LD.E.128 R24, desc[UR36][R24.64] ;  /* 0x0000002418187980 */ /* 0x000f62000c101d00 */
[----:B------:R-:W-:-:S02]  /*e400*/  IMAD R0, R0, UR10, RZ ;  /* 0x0000000a00007c24 */ /* 0x000fc4000f8e02ff */
[----:B------:R-:W-:Y:S01]  /*e410*/  IMAD.U32 R3, RZ, RZ, UR9 ;  /* 0x00000009ff037e24 */ /* 0x000fe2000f8e00ff */
[----:B------:R-:W5:Y:S01]  /*e420*/  LD.E.128 R4, desc[UR36][R4.64] ;  /* 0x0000002404047980 */ /* 0x000f62000c101d00 */
[----:B------:R-:W-:Y:S01]  /*e430*/  IMAD.U32 R2, RZ, RZ, UR8 ;  /* 0x00000008ff027e24 */ /* 0x000fe2000f8e00ff */
[----:B------:R-:W-:Y:S01]  /*e440*/  ULDC.64 UR8, c[0x0][0xad8] ;  /* 0x0002b60000087ab9 */ /* 0x000fe20000000a00 */
[----:B------:R-:W-:Y:S01]  /*e450*/  IMAD.U32 R3, RZ, RZ, UR4 ;  /* 0x00000004ff037e24 */ /* 0x000fe2000f8e00ff */
[----:B------:R-:W5:Y:S01]  /*e460*/  LD.E.128 R52, desc[UR36][R52.64] ;  /* 0x0000002434347980 */ /* 0x000f62000c101d00 */
[C---:B------:R-:W-:Y:S01]  /*e470*/  IMAD R77, R17.reuse, UR11, R0 ;  /* 0x0000000b114d7c24 */ /* 0x040fe2000f8e0200 */
[----:B------:R-:W-:Y:S02]  /*e480*/  SHF.R.S32.HI R0, RZ, 0x1f, R21 ;  /* 0x0000001fff007819 */ /* 0x000fe40000011415 */
[----:B------:R-:W5:Y:S01]  /*e490*/  LD.E.128 R28, desc[UR36][R28.64] ;  /* 0x000000241c1c7980 */ /* 0x000f62000c101d00 */
[----:B------:R-:W-:-:S03]  /*e4a0*/  IMAD.WIDE.U32 R2, R17, UR10, R2 ;  /* 0x0000000a11027c25 */ /* 0x000fc6000f8e0002 */
        /* <DEDUP_REMOVED lines=24> */
[----:B------:R-:W-:Y:S01]  /*e630*/  LEA R18, P3, R2, UR8, 0x1 ;  /* 0x0000000802127c11 */ /* 0x000fe2000f8608ff */
[----:B------:R-:W-:Y:S01]  /*e640*/  IMAD.IADD R3, R3, 0x1, R17 ;  /* 0x0000000103037824 */ /* 0x000fe200078e0211 */
[----:B------:R-:W-:-:S02]  /*e650*/  IADD3 R22, R22, 0x30820, RZ ;  /* 0x0003082016167810 */ /* 0x000fc40007ffe0ff */
[-C--:B------:R-:W-:Y:S01]  /*e660*/  ISETP.GE.AND P1, PT, R0, R79.reuse, PT ;  /* 0x0000004f0000720c */ /* 0x080fe20003f26270 */
[----:B------:R-:W-:Y:S01]  /*e670*/  VIADD R0, R80, 0x40 ;  /* 0x0000004050007836 */ /* 0x000fe20000000000 */
[----:B------:R-:W-:Y:S02]  /*e680*/  LEA.HI.X R78, R2, UR9, R3, 0x1, P3 ;  /* 0x00000009024e7c11 */ /* 0x000fe400098f0c03 */
[----:B------:R-:W-:Y:S01]  /*e690*/  PRMT R22, RZ, 0x654, R22 ;  /* 0x00000654ff167816 */ /* 0x000fe20000000016 */
[----:B0-----:R0:W1:Y:S01]  /*e6a0*/  SHFL.IDX PT, R76, R18, RZ, 0x181f ;  /* 0x00181fff124c7589 */ /* 0x00106200000e0000 */
        /* <DEDUP_REMOVED lines=22> */
.L_x_1336:
[----:B------:R-:W-:Y:S05]  /*e810*/  BSYNC B1 ;  /* 0x0000000000017941 */ /* 0x000fea0003800000 */
.L_x_1335:
        /* <DEDUP_REMOVED lines=21> */
.L_x_1338:
[----:B------:R-:W-:Y:S05]  /*e970*/  BSYNC B1 ;  /* 0x0000000000017941 */ /* 0x000fea0003800000 */
.L_x_1337:
        /* <DEDUP_REMOVED lines=21> */
.L_x_1340:
[----:B------:R-:W-:Y:S05]  /*ead0*/  BSYNC B1 ;  /* 0x0000000000017941 */ /* 0x000fea0003800000 */
.L_x_1339:
        /* <DEDUP_REMOVED lines=20> */
[----:B----4-:R-:W-:-:S04]  /*ec20*/  LEA R2, P0, R204, R18, 0x1 ;  /* 0x00000012cc027211 */ /* 0x010fc800078008ff */
[----:B------:R-:W-:-:S05]  /*ec30*/  LEA.HI.X R3, R204, R78, R215, 0x1, P0 ;  /* 0x0000004ecc037211 */ /* 0x000fca00000f0cd7 */
[----:B------:R0:W-:Y:S01]  /*ec40*/  ST.E.128 desc[UR36][R2.64], R48 ;  /* 0x0000003002007985 */ /* 0x0001e2000c101d24 */
[----:B------:R-:W-:Y:S05]  /*ec50*/  BRA `(.L_x_1341) ;  /* 0x0000000c00747947 */ /* 0x000fea0003800000 */
.L_x_1333:
        /* <DEDUP_REMOVED lines=26> */
[----:B------:R-:W-:-:S10]  /*ee00*/  ISETP.GE.AND P1, PT, R219, 0x80, PT ;  /* 0x00000080db00780c */ /* 0x000fd40003f26270 */
[----:B------:R-:W0:Y:S01]  /*ee10*/  @P0 LDC R9, c[0x0][0xbec] ;  /* 0x0002fb00ff090b82 */ /* 0x000e220000000800 */
[----:B--2---:R-:W-:Y:S01]  /*ee20*/  @P2 R2UR UR4, R6 ;  /* 0x00000000060422ca */ /* 0x004fe200000e0000 */
[----:B01----:R-:W-:-:S14]  /*ee30*/  @P3 BRA `(.L_x_1342) ;  /* 0x0000000000103947 */ /* 0x003fdc0003800000 */
[----:B------:R-:W-:Y:S05]  /*ee40*/  @!P2 BRA `(.L_x_1342) ;  /* 0x00000000000ca947 */ /* 0x000fea0003800000 */
[----:B------:R-:W2:Y:S04]  /*ee50*/  LDG.E R5, desc[UR36][R2.64] ;  /* 0x0000002402057981 */ /* 0x000ea8000c1e1900 */
[----:B-----5:R-:W2:Y:S02]  /*ee60*/  LDG.E R0, desc[UR36][R2.64+0x4] ;  /* 0x0000042402007981 */ /* 0x020ea4000c1e1900 */
[----:B--2---:R-:W-:-:S07]  /*ee70*/  IMAD.IADD R0, R0, 0x1, -R5 ;  /* 0x0000000100007824 */ /* 0x004fce00078e0a05 */
.L_x_1342:
[----:B------:R-:W-:Y:S01]  /*ee80*/  R2UR UR9, R208 ;  /* 0x00000000d00972ca */ /* 0x000fe200000e0000 */
[----:B------:R-:W-:Y:S01]  /*ee90*/  USHF.R.S32.HI UR11, URZ, 0x1f, UR4 ;  /* 0x0000001f3f0b7899 */ /* 0x000fe20008011404 */
[----:B------:R-:W-:Y:S11]  /*eea0*/  BSSY B1, `(.L_x_1343) ;  /* 0x000002f000017945 */ /* 0x000ff60003800000 */
[----:B------:R-:W-:-:S02]  /*eeb0*/  USHF.R.S32.HI UR8, URZ, 0x1f, UR9 ;  /* 0x0000001f3f087899 */ /* 0x000fc40008011409 */
[----:B------:R-:W-:Y:S02]  /*eec0*/  USEL UR13, UR9, URZ, !UP0 ;  /* 0x0000003f090d7287 */ /* 0x000fe4000c000000 */
[----:B------:R-:W-:Y:S01]  /*eed0*/  USEL UR14, UR8, URZ, !UP0 ;  /* 0x0000003f080e7287 */ /* 0x000fe2000c000000 */
[----:B------:R-:W-:Y:S11]  /*eee0*/  @P1 BRA `(.L_x_1344) ;  /* 0x0000000000a81947 */ /* 0x000ff60003800000 */
[----:B------:R-:W0:Y:S01]  /*eef0*/  S2R R4, SR_TID.X ;  /* 0x0000000000047919 */ /* 0x000e220000002100 */
[----:B------:R-:W1:Y:S01]  /*ef00*/  LDC R7, c[0x0][0xbe8] ;  /* 0x0002fa00ff077b82 */ /* 0x000e620000000800 */
[----:B------:R-:W-:Y:S02]  /*ef10*/  IMAD.U32 R3, RZ, RZ, UR60 ;  /* 0x0000003cff037e24 */ /* 0x000fe4000f8e00ff */
[----:B-1---5:R-:W-:-:S03]  /*ef20*/  IMAD R2, R0, R7, RZ ;  /* 0x0000000700027224 */ /* 0x022fc600078e02ff */
[----:B0-----:R-:W-:-:S04]  /*ef30*/  IADD3 R4, R3, -0x80, R4 ;  /* 0xffffff8003047810 */ /* 0x001fc80007ffe004 */
        /* <DEDUP_REMOVED lines=32> */
[----:B------:R-:W-:-:S03]  /*f140*/  LEA R4, P1, R2, UR8, 0x2 ;  /* 0x0000000802047c11 */ /* 0x000fc6000f8210ff */
[----:B------:R-:W-:-:S05]  /*f150*/  IMAD.IADD R3, R3, 0x1, R7 ;  /* 0x0000000103037824 */ /* 0x000fca00078e0207 */
[----:B------:R-:W-:Y:S01]  /*f160*/  LEA.HI.X R5, R2, UR9, R3, 0x2, P1 ;  /* 0x0000000902057c11 */ /* 0x000fe200088f1403 */
[----:B------:R-:W-:-:S05]  /*f170*/  IMAD.MOV.U32 R3, RZ, RZ, -0x800000 ;  /* 0xff800000ff037424 */ /* 0x000fca00078e00ff */
[----:B------:R0:W-:Y:S02]  /*f180*/  STG.E desc[UR36][R4.64], R3 ;  /* 0x0000000304007986 */ /* 0x0001e4000c101924 */
.L_x_1344:
[----:B------:R-:W-:Y:S05]  /*f190*/  BSYNC B1 ;  /* 0x0000000000017941 */ /* 0x000fea0003800000 */
.L_x_1343:
[----:B0-----:R-:W0:Y:S01]  /*f1a0*/  @P0 LDC R3, c[0x0][0xbf0] ;  /* 0x0002fc00ff030b82 */ /* 0x001e220000000800 */
[----:B------:R-:W-:Y:S01]  /*f1b0*/  ULDC.64 UR16, c[0x0][0xaa0] ;  /* 0x0002a80000107ab9 */ /* 0x000fe20000000a00 */
[----:B------:R-:W-:Y:S01]  /*f1c0*/  R2UR UR15, R206 ;  /* 0x00000000ce0f72ca */ /* 0x000fe200000e0000 */
[----:B------:R-:W-:Y:S01]  /*f1d0*/  UIMAD UR10, UR11, UR16, URZ ;  /* 0x000000100b0a72a4 */ /* 0x000fe2000f8e023f */
[----:B------:R-:W-:Y:S01]  /*f1e0*/  IMAD R2, R205, 0x20, R207 ;  /* 0x00000020cd027824 */ /* 0x000fe200078e02cf */
[----:B------:R-:W-:Y:S01]  /*f1f0*/  UIMAD.WIDE.U32 UR8, UR4, UR16, URZ ;  /* 0x00000010040872a5 */ /* 0x000fe2000f8e003f */
[----:B------:R-:W-:Y:S01]  /*f200*/  BSSY B1, `(.L_x_1345) ;  /* 0x0000040000017945 */ /* 0x000fe20003800000 */
[----:B------:R-:W-:Y:S02]  /*f210*/  UIMAD UR10, UR4, UR17, UR10 ;  /* 0x00000011040a72a4 */ /* 0x000fe4000f8e020a */
[----:B------:R-:W-:Y:S01]  /*f220*/  IADD3 R6, R2, UR60, RZ ;  /* 0x0000003c02067c10 */ /* 0x000fe2000fffe0ff */
[----:B------:R-:W-:Y:S01]  /*f230*/  ULDC.64 UR16, c[0x0][0xae8] ;  /* 0x0002ba0000107ab9 */ /* 0x000fe20000000a00 */
[----:B------:R-:W-:-:S02]  /*f240*/  UIADD3 UR9, UR9, UR10, URZ ;  /* 0x0000000a09097290 */ /* 0x000fc4000fffe03f */
[----:B------:R-:W-:Y:S01]  /*f250*/  UIMAD UR4, UR12, UR16, URZ ;  /* 0x000000100c0472a4 */ /* 0x000fe2000f8e023f */
[----:B------:R-:W-:Y:S01]  /*f260*/  @P0 IMAD.HI.U32 R2, R6, R9, RZ ;  /* 0x0000000906020227 */ /* 0x000fe200078e00ff */
[----:B------:R-:W-:Y:S02]  /*f270*/  UIMAD.WIDE.U32 UR8, UR15, UR16, UR8 ;  /* 0x000000100f0872a5 */ /* 0x000fe4000f8e0008 */
[----:B------:R-:W-:Y:S01]  /*f280*/  UIMAD UR4, UR15, UR17, UR4 ;  /* 0x000000110f0472a4 */ /* 0x000fe2000f8e0204 */
[----:B------:R-:W-:Y:S01]  /*f290*/  IMAD.MOV.U32 R5, RZ, RZ, R6 ;  /* 0x000000ffff057224 */ /* 0x000fe200078e0006 */
[----:B------:R-:W-:Y:S02]  /*f2a0*/  ULDC.64 UR10, c[0x0][0xaf0] ;  /* 0x0002bc00000a7ab9 */ /* 0x000fe40000000a00 */
[----:B------:R-:W-:Y:S02]  /*f2b0*/  UIADD3 UR9, UR9, UR4, URZ ;  /* 0x0000000409097290 */ /* 0x000fe4000fffe03f */
[----:B------:R-:W-:Y:S01]  /*f2c0*/  UIMAD UR4, UR14, UR10, URZ ;  /* 0x0000000a0e0472a4 */ /* 0x000fe2000f8e023f */
[----:B0-----:R-:W-:Y:S01]  /*f2d0*/  @P0 SHF.R.U32.HI R5, RZ, R3, R2 ;  /* 0x00000003ff050219 */ /* 0x001fe20000011602 */
[----:B------:R-:W-:-:S02]  /*f2e0*/  UIMAD.WIDE.U32 UR8, UR13, UR10, UR8 ;  /* 0x0000000a0d0872a5 */ /* 0x000fc4000f8e0008 */
[----:B------:R-:W-:Y:S01]  /*f2f0*/  UIMAD UR4, UR13, UR11, UR4 ;  /* 0x0000000b0d0472a4 */ /* 0x000fe2000f8e0204 */
[--C-:B------:R-:W-:Y:S01]  /*f300*/  SHF.R.S32.HI R2, RZ, 0x1f, R5.reuse ;  /* 0x0000001fff027819 */ /* 0x100fe20000011405 */
[----:B------:R-:W-:Y:S01]  /*f310*/  IMAD.MOV R7, RZ, RZ, -R5 ;  /* 0x000000ffff077224 */ /* 0x000fe200078e0a05 */
[----:B------:R-:W-:Y:S01]  /*f320*/  ULDC.64 UR10, c[0x0][0xae0] ;  /* 0x0002b800000a7ab9 */ /* 0x000fe20000000a00 */
[----:B------:R-:W-:Y:S02]  /*f330*/  UIADD3 UR4, UR9, UR4, URZ ;  /* 0x0000000409047290 */ /* 0x000fe4000fffe03f */
[----:B------:R-:W-:Y:S02]  /*f340*/  IMAD.U32 R3, RZ, RZ, UR9 ;  /* 0x00000009ff037e24 */ /* 0x000fe4000f8e00ff */
[----:B------:R-:W-:Y:S02]  /*f350*/  IMAD R4, R2, UR10, RZ ;  /* 0x0000000a02047c24 */ /* 0x000fe4000f8e02ff */
[----:B------:R-:W-:-:S02]  /*f360*/  IMAD R7, R11, R7, R6 ;  /* 0x000000070b077224 */ /* 0x000fc400078e0206 */
        /* <DEDUP_REMOVED lines=8> */
[----:B------:R-:W-:Y:S02]  /*f3f0*/  VIADD R6, R207, UR60 ;  /* 0x0000003ccf067c36 */ /* 0x000fe40008000000 */
        /* <DEDUP_REMOVED lines=32> */
.L_x_1346:
[----:B------:R-:W-:Y:S05]  /*f600*/  BSYNC B1 ;  /* 0x0000000000017941 */ /* 0x000fea0003800000 */
.L_x_1345:
        /* <DEDUP_REMOVED lines=21> */
.L_x_1348:
[----:B------:R-:W-:Y:S05]  /*f760*/  BSYNC B1 ;  /* 0x0000000000017941 */ /* 0x000fea0003800000 */
.L_x_1347:
        /* <DEDUP_REMOVED lines=21> */
.L_x_1350:
[----:B------:R-:W-:Y:S05]  /*f8c0*/  BSYNC B1 ;  /* 0x0000000000017941 */ /* 0x000fea0003800000 */
.L_x_1349:
        /* <DEDUP_REMOVED lines=22> */
.L_x_1341:
[----:B------:R-:W-:Y:S05]  /*fa30*/  BSYNC B0 ;  /* 0x0000000000007941 */ /* 0x000fea0003800000 */
.L_x_1332:
[----:B------:R-:W-:Y:S02]  /*fa40*/  ULDC UR4, c[0x0][0xc3c] ;  /* 0x00030f0000047ab9 */ /* 0x000fe40000000800 */
[----:B------:R-:W-:-:S06]  /*fa50*/  UISETP.GE.AND UP0, UPT, UR6, UR4, UPT ;  /* 0x000000040600728c */ /* 0x000fcc000bf06270 */
[----:B------:R-:W-:-:S13]  /*fa60*/  PLOP3.LUT P0, PT, PT, PT, UP0, 0x80, 0x0 ;  /* 0x000000000000781c */ /* 0x000fda0003f0f008 */
[----:B------:R-:W-:Y:S05]  /*fa70*/  @!P0 BRA `(.L_x_1351) ;  /* 0xffffff1000c88947 */ /* 0x000fea000383ffff */
[----:B------:R-:W-:Y:S05]  /*fa80*/  EXIT ;  /* 0x000000000000794d */ /* 0x000fea0003800000 */
.L_x_1242:
[----:B------:R-:W-:-:S08]  /*fa90*/  NOP ;  /* 0x0000000000007918 */ /* 0x000fd00000000000 */
[----:B0-----:R-:W0:-:S00]  /*faa0*/  USETMAXREG.DEALLOC.CTAPOOL 0x28 ;  /* 0x00000028000079c8 */ /* 0x001e0000080e0500 */
        /* <DEDUP_REMOVED lines=14> */
.L_x_1352:
[----:B------:R-:W-:Y:S01]  /*fb90*/  LOP3.LUT R5, R0, 0x1f, RZ, 0xc0, !PT ;  /* 0x0000001f00057812 */ /* 0x000fe200078ec0ff */
[----:B------:R-:W-:Y:S01]  /*fba0*/  ULDC UR4, c[0x0][0xc3c] ;  /* 0x00030f0000047ab9 */ /* 0x000fe20000000800 */
[----:B------:R-:W0:Y:S01]  /*fbb0*/  S2UR UR6, SR_CTAID.X ;  /* 0x00000000000679c3 */ /* 0x000e220000002500 */
[----:B------:R-:W-:Y:S01]  /*fbc0*/  ULDC UR5, c[0x0][0xc38] ;  /* 0x00030e0000057ab9 */ /* 0x000fe20000000800 */
[----:B------:R-:W-:-:S04]  /*fbd0*/  ISETP.NE.AND P0, PT, R5, 0x1f, PT ;  /* 0x0000001f0500780c */ /* 0x000fc80003f05270 */
[----:B------:R-:W-:-:S13]  /*fbe0*/  ISETP.GE.OR P1, PT, R5, UR4, !P0 ;  /* 0x0000000405007c0c */ /* 0x000fda000c726670 */
[----:B------:R-:W1:Y:S02]  /*fbf0*/  @!P1 LDC.64 R2, c[0x0][0xc80] ;  /* 0x00032000ff029b82 */ /* 0x000e640000000a00 */
[----:B-1----:R-:W-:-:S05]  /*fc00*/  @!P1 IMAD.WIDE.U32 R2, R5, 0x4, R2 ;  /* 0x0000000405029825 */ /* 0x002fca00078e0002 */
        /* <DEDUP_REMOVED lines=8> */
[----:B--2---:R-:W1:Y:S02]  /*fc90*/  SHFL.UP PT, R6, R4, 0x1, RZ ;  /* 0x0420000004067989 */ /* 0x004e6400000e00ff */
[----:B-1----:R-:W-:-:S05]  /*fca0*/  SEL R7, R6, RZ, P1 ;  /* 0x000000ff06077207 */ /* 0x002fca0000800000 */
[----:B------:R-:W-:-:S05]  /*fcb0*/  IMAD.IADD R7, R4, 0x1, R7 ;  /* 0x0000000104077824 */ /* 0x000fca00078e0207 */
[----:B------:R-:W1:Y:S02]  /*fcc0*/  SHFL.UP PT, R6, R7, 0x2, RZ ;  /* 0x0440000007067989 */ /* 0x000e6400000e00ff */
        /* <DEDUP_REMOVED lines=16> */
[----:B------:R-:W-:Y:S01]  /*fdd0*/  IMAD.MOV.U32 R6, RZ, RZ, R3 ;  /* 0x000000ffff067224 */ /* 0x000fe200078e0003 */
[----:B------:R-:W-:Y:S01]  /*fde0*/  UMOV UR4, URZ ;  /* 0x0000003f00047c82 */ /* 0x000fe20008000000 */
[----:B------:R-:W-:-:S05]  /*fdf0*/  ULDC UR5, c[0x0][0xc38] ;  /* 0x00030e0000057ab9 */ /* 0x000fca0000000800 */
.L_x_1358:
        /* <DEDUP_REMOVED lines=12> */
.L_x_1357:
[----:B------:R-:W-:Y:S05]  /*fec0*/  BSYNC B0 ;  /* 0x0000000000007941 */ /* 0x000fea0003800000 */
.L_x_1356:
        /* <DEDUP_REMOVED lines=16> */
[----:B0-----:R-:W-:-:S04]  /*ffd0*/  IMAD R3, R3, UR5, RZ ;  /* 0x0000000503037c24 */ /* 0x001fc8000f8e02ff */
[----:B------:R-:W-:-:S05]  /*ffe0*/  IMAD.IADD R6, R3, 0x1, R6 ;  /* 0x0000000103067824 */ /* 0x000fca00078e0206 */
[----:B------:R-:W-:-:S13]  /*fff0*/  ISETP.GT.AND P6, PT, R6, UR6, PT ;  /* 0x0000000606007c0c */ /* 0x000fda000bfc4270 */
[----:B------:R-:W-:Y:S05]  /*10000*/  @!P6 BRA `(.L_x_1358) ;  /* 0xfffffffc007ce947 */ /* 0x000fea000383ffff */
.L_x_1354:
[----:B------:R-:W-:-:S04]  /*10010*/  IMAD.IADD R13, R6, 0x1, -R3 ;  /* 0x00000001060d7824 */ /* 0x000fc800078e0a03 */
[----:B------:R-:W-:-:S05]  /*10020*/  IMAD R2, R8, UR5, R13 ;  /* 0x0000000508027c24 */ /* 0x000fca000f8e020d */
[----:B------:R-:W-:Y:S02]  /*10030*/  ISETP.GT.AND P0, PT, R2, UR6, PT ;  /* 0x0000000602007c0c */ /* 0x000fe4000bf04270 */
[----:B------:R-:W0:Y:S11]  /*10040*/  LDC.64 R2, c[0x0][0xc90] ;  /* 0x00032400ff027b82 */ /* 0x000e360000000a00 */
[----:B------:R-:W-:-:S04]  /*10050*/  VOTE.ANY R9, PT, !P0 ;  /* 0x0000000000097806 */ /* 0x000fc800040e0100 */
[----:B------:R-:W1:Y:S02]  /*10060*/  POPC R15, R9 ;  /* 0x00000009000f7309 */ /* 0x000e640000000000 */
[----:B-1----:R-:W-:-:S04]  /*10070*/  VIADD R19, R15, UR4 ;  /* 0x000000040f137c36 */ /* 0x002fc80008000000 */
[----:B0-----:R-:W-:-:S05]  /*10080*/  IMAD.WIDE R2, R19, 0x4, R2 ;  /* 0x0000000413027825 */ /* 0x001fca00078e0202 */
[----:B------:R-:W2:Y:S01]  /*10090*/  LDG.E R7, desc[UR36][R2.64] ;  /* 0x0000002402077981 */ /* 0x000ea2000c1e1900 */
[----:B------:R-:W-:-:S03]  /*100a0*/  ISETP.NE.AND P0, PT, R9, RZ, PT ;  /* 0x000000ff0900720c */ /* 0x000fc60003f05270 */
[----:B------:R-:W2:Y:S02]  /*100b0*/  SHFL.IDX PT, R4, R4, R15, 0x1f ;  /* 0x00001f0f04047589 */ /* 0x000ea400000e0000 */
[----:B--2---:R-:W-:-:S05]  /*100c0*/  IMAD R6, R4, R7, RZ ;  /* 0x0000000704067224 */ /* 0x004fca00078e02ff */
[----:B------:R-:W-:-:S04]  /*100d0*/  IABS R12, R6 ;  /* 0x00000006000c7213 */ /* 0x000fc80000000000 */
[----:B------:R-:W0:Y:S08]  /*100e0*/  I2F.RP R10, R12 ;  /* 0x0000000c000a7306 */ /* 0x000e300000209400 */
[----:B0-----:R-:W0:Y:S02]  /*100f0*/  MUFU.RCP R10, R10 ;  /* 0x0000000a000a7308 */ /* 0x001e240000001000 */
[----:B0-----:R-:W-:-:S06]  /*10100*/  VIADD R11, R10, 0xffffffe ;  /* 0x0ffffffe0a0b7836 */ /* 0x001fcc0000000000 */
[----:B------:R0:W1:Y:S01]  /*10110*/  F2I.FTZ.U32.TRUNC.NTZ R3, R11 ;  /* 0x0000000b00037305 */ /* 0x000062000021f000 */
[----:B------:R-:W-:Y:S05]  /*10120*/  @!P0 BRA `(.L_x_1359) ;  /* 0x0000000000088947 */ /* 0x000fea0003800000 */
[----:B------:R-:W-:-:S05]  /*10130*/  VIADD R9, R15, 0xffffffff ;  /* 0xffffffff0f097836 */ /* 0x000fca0000000000 */
[----:B------:R2:W3:Y:S02]  /*10140*/  SHFL.IDX PT, R16, R8, R9, 0x1f ;  /* 0x00001f0908107589 */ /* 0x0004e400000e0000 */
.L_x_1359:
[----:B---3--:R-:W-:Y:S01]  /*10150*/  IMAD R16, R16, UR5, R13 ;  /* 0x0000000510107c24 */ /* 0x008fe2000f8e020d */
[----:B------:R-:W-:Y:S01]  /*10160*/  IABS R2, R6 ;  /* 0x0000000600027213 */ /* 0x000fe20000000000 */
[----:B01----:R-:W-:-:S03]  /*10170*/  IMAD.MOV R11, RZ, RZ, -R3 ;  /* 0x000000ffff0b7224 */ /* 0x003fc600078e0a03 */
[----:B--2---:R-:W-:Y:S01]  /*10180*/  IADD3 R9, -R16, UR6, RZ ;  /* 0x0000000610097c10 */ /* 0x004fe2000fffe1ff */
[----:B------:R-:W-:Y:S01]  /*10190*/  IMAD R11, R11, R12, RZ ;  /* 0x0000000c0b0b7224 */ /* 0x000fe200078e02ff */
[----:B------:R-:W-:Y:S01]  /*101a0*/  IADD3 R10, RZ, -R2, RZ ;  /* 0x80000002ff0a7210 */ /* 0x000fe20007ffe0ff */
[----:B------:R-:W-:Y:S01]  /*101b0*/  IMAD.MOV.U32 R2, RZ, RZ, RZ ;  /* 0x000000ffff027224 */ /* 0x000fe200078e00ff */
        /* <DEDUP_REMOVED lines=16> */
[----:B------:R-:W-:Y:S02]  /*102c0*/  IMAD R13, R7, R2, RZ ;  /* 0x00000002070d7224 */ /* 0x000fe400078e02ff */
[----:B------:R-:W-:Y:S02]  /*102d0*/  IMAD.MOV R2, RZ, RZ, -R2 ;  /* 0x000000ffff027224 */ /* 0x000fe400078e0a02 */
[----:B------:R-:W-:Y:S02]  /*102e0*/  IMAD.MOV R8, RZ, RZ, -R13 ;  /* 0x000000ffff087224 */ /* 0x000fe400078e0a0d */
[----:B------:R-:W-:Y:S02]  /*102f0*/  IMAD R6, R6, R2, R9 ;  /* 0x0000000206067224 */ /* 0x000fe400078e0209 */
[----:B------:R-:W-:Y:S01]  /*10300*/  IMAD.MOV.U32 R2, RZ, RZ, RZ ;  /* 0x000000ffff027224 */ /* 0x000fe200078e00ff */
[----:B------:R-:W-:Y:S02]  /*10310*/  VIADDMNMX R15, R8, UR5, R7, PT ;  /* 0x00000005080f7c46 */ /* 0x000fe4000b800107 */
[----:B------:R-:W-:-:S02]  /*10320*/  IABS R11, R6 ;  /* 0x00000006000b7213 */ /* 0x000fc40000000000 */
[----:B------:R-:W-:Y:S01]  /*10330*/  IABS R8, R15 ;  /* 0x0000000f00087213 */ /* 0x000fe20000000000 */
[----:B------:R-:W-:-:S03]  /*10340*/  IMAD.MOV R18, RZ, RZ, -R15 ;  /* 0x000000ffff127224 */ /* 0x000fc600078e0a0f */
[----:B------:R-:W0:Y:S08]  /*10350*/  I2F.RP R7, R8 ;  /* 0x0000000800077306 */ /* 0x000e300000209400 */
[----:B0-----:R-:W0:Y:S02]  /*10360*/  MUFU.RCP R7, R7 ;  /* 0x0000000700077308 */ /* 0x001e240000001000 */
[----:B0-----:R-:W-:-:S06]  /*10370*/  VIADD R3, R7, 0xffffffe ;  /* 0x0ffffffe07037836 */ /* 0x001fcc0000000000 */
[----:B------:R-:W0:Y:S02]  /*10380*/  F2I.FTZ.U32.TRUNC.NTZ R3, R3 ;  /* 0x0000000300037305 */ /* 0x000e24000021f000 */
[----:B0-----:R-:W-:-:S04]  /*10390*/  IMAD.MOV R10, RZ, RZ, -R3 ;  /* 0x000000ffff0a7224 */ /* 0x001fc800078e0a03 */
[----:B------:R-:W-:Y:S01]  /*103a0*/  IMAD.MOV.U32 R9, RZ, RZ, R10 ;  /* 0x000000ffff097224 */ /* 0x000fe200078e000a */
[----:B------:R-:W-:-:S03]  /*103b0*/  IABS R10, R15 ;  /* 0x0000000f000a7213 */ /* 0x000fc60000000000 */
[----:B------:R-:W-:-:S04]  /*103c0*/  IMAD R9, R9, R8, RZ ;  /* 0x0000000809097224 */ /* 0x000fc800078e02ff */
[----:B------:R-:W-:-:S04]  /*103d0*/  IMAD.HI.U32 R2, R3, R9, R2 ;  /* 0x0000000903027227 */ /* 0x000fc800078e0002 */
[----:B------:R-:W-:Y:S02]  /*103e0*/  IMAD.MOV R3, RZ, RZ, -R10 ;  /* 0x000000ffff037224 */ /* 0x000fe400078e0a0a */
        /* <DEDUP_REMOVED lines=8> */
[----:B------:R-:W-:Y:S01]  /*10470*/  ISETP.GE.AND P2, PT, R3, RZ, PT ;  /* 0x000000ff0300720c */ /* 0x000fe20003f46270 */
[----:B------:R-:W-:-:S06]  /*10480*/  IMAD.IADD R3, R6, 0x1, R13 ;  /* 0x0000000106037824 */ /* 0x000fcc00078e020d */
[----:B------:R-:W-:-:S06]  /*10490*/  @P0 IADD3 R2, R2, 0x1, RZ ;  /* 0x0000000102020810 */ /* 0x000fcc0007ffe0ff */
[----:B------:R-:W-:Y:S01]  /*104a0*/  @!P2 IMAD.MOV R2, RZ, RZ, -R2 ;  /* 0x000000ffff02a224 */ /* 0x000fe200078e0a02 */
[----:B------:R-:W-:-:S04]  /*104b0*/  @!P1 LOP3.LUT R2, RZ, R15, RZ, 0x33, !PT ;  /* 0x0000000fff029212 */ /* 0x000fc800078e33ff */
[----:B------:R-:W-:Y:S01]  /*104c0*/  LOP3.LUT R17, RZ, R2, RZ, 0x33, !PT ;  /* 0x00000002ff117212 */ /* 0x000fe200078e33ff */
[----:B------:R-:W-:-:S04]  /*104d0*/  IMAD R18, R2, R18, R3 ;  /* 0x0000001202127224 */ /* 0x000fc800078e0203 */
[----:B------:R-:W-:Y:S01]  /*104e0*/  IMAD.IADD R17, R4, 0x1, R17 ;  /* 0x0000000104117824 */ /* 0x000fe200078e0211 */
[----:B------:R-:W-:Y:S06]  /*104f0*/  BRA `(.L_x_1360) ;  /* 0x0000000000147947 */ /* 0x000fec0003800000 */
.L_x_1355:
[----:B------:R-:W-:Y:S01]  /*10500*/  ULDC UR4, c[0x0][0xc3c] ;  /* 0x00030f0000047ab9 */ /* 0x000fe20000000800 */
[----:B------:R-:W-:Y:S02]  /*10510*/  IMAD.MOV.U32 R17, RZ, RZ, RZ ;  /* 0x000000ffff117224 */ /* 0x000fe400078e00ff */
[----:B------:R-:W-:Y:S02]  /*10520*/  IMAD.U32 R16, RZ, RZ, UR6 ;  /* 0x00000006ff107e24 */ /* 0x000fe4000f8e00ff */
[----:B------:R-:W-:Y:S02]  /*10530*/  IMAD.MOV.U32 R18, RZ, RZ, RZ ;  /* 0x000000ffff127224 */ /* 0x000fe400078e00ff */
[----:B------:R-:W-:-:S07]  /*10540*/  IMAD.U32 R19, RZ, RZ, UR4 ;  /* 0x00000004ff137e24 */ /* 0x000fce000f8e00ff */
.L_x_1360:
[----:B------:R-:W-:-:S13]  /*10550*/  ISETP.NE.AND P0, PT, R5, RZ, PT ;  /* 0x000000ff0500720c */ /* 0x000fda0003f05270 */
[----:B------:R-:W0:Y:S01]  /*10560*/  @!P0 S2R R3, SR_CgaCtaId ;  /* 0x0000000000038919 */ /* 0x000e220000008800 */
[----:B------:R-:W-:-:S04]  /*10570*/  @!P0 MOV R2, 0x400 ;  /* 0x0000040000028802 */ /* 0x000fc80000000f00 */
[----:B0-----:R-:W-:-:S05]  /*10580*/  @!P0 LEA R2, R3, R2, 0x18 ;  /* 0x0000000203028211 */ /* 0x001fca00078ec0ff */
[----:B------:R1:W-:Y:S01]  /*10590*/  @!P0 STS.128 [R2+0x308d0], R16 ;  /* 0x0308d01002008388 */ /* 0x0003e20000000c00 */
[----:B------:R-:W-:Y:S06]  /*105a0*/  BAR.ARV 0x5, 0x180 ;  /* 0x0146000000007b1d */ /* 0x000fec0000002000 */
.L_x_1353:
[----:B------:R2:W-:Y:S01]  /*105b0*/  STL [R1+0x1c], RZ ;  /* 0x00001cff01007387 */ /* 0x0005e20000100800 */
[----:B------:R-:W-:Y:S01]  /*105c0*/  ULDC UR4, c[0x0][0xc3c] ;  /* 0x00030f0000047ab9 */ /* 0x000fe20000000800 */
[----:B------:R-:W-:Y:S01]  /*105d0*/  IMAD.MOV.U32 R28, RZ, RZ, 0x1 ;  /* 0x00000001ff1c7424 */ /* 0x000fe200078e00ff */
[----:B0-----:R-:W-:Y:S01]  /*105e0*/  ISETP.GE.AND P0, PT, R19, UR4, PT ;  /* 0x0000000413007c0c */ /* 0x001fe2000bf06270 */
[----:B------:R-:W-:-:S12]  /*105f0*/  IMAD.MOV.U32 R25, RZ, RZ, RZ ;  /* 0x000000ffff197224 */ /* 0x000fd800078e00ff */
[----:B--2---:R-:W-:Y:S05]  /*10600*/  @P0 BRA `(.L_x_1361) ;  /* 0x0000004800c80947 */ /* 0x004fea0003800000 */
[----:B-1----:R-:W2:Y:S01]  /*10610*/  LDL R2, [R1+0x20] ;  /* 0x0000200001027983 */ /* 0x002ea20000100800 */
[----:B------:R-:W0:Y:S01]  /*10620*/  S2UR UR5, SR_CgaCtaId ;  /* 0x00000000000579c3 */ /* 0x000e220000008800 */
[----:B------:R-:W-:Y:S01]  /*10630*/  IMAD.SHL.U32 R34, R0, 0x8, RZ ;  /* 0x0000000800227824 */ /* 0x000fe200078e00ff */
[----:B------:R-:W-:Y:S01]  /*10640*/  BSSY B8, `(.L_x_1361) ;  /* 0x00004ae000087945 */ /* 0x000fe20003800000 */
[----:B------:R1:W-:Y:S01]  /*10650*/  STL [R1+0x1c], RZ ;  /* 0x00001cff01007387 */ /* 0x0003e20000100800 */
[----:B------:R-:W-:Y:S01]  /*10660*/  IMAD.MOV.U32 R28, RZ, RZ, 0x1 ;  /* 0x00000001ff1c7424 */ /* 0x000fe200078e00ff */
[----:B------:R-:W-:Y:S01]  /*10670*/  ULDC UR39, c[0x0][0xc] ;  /* 0x0000030000277ab9 */ /* 0x000fe20000000800 */
[----:B------:R-:W-:Y:S01]  /*10680*/  LOP3.LUT R3, R34, 0x1f8, RZ, 0xc0, !PT ;  /* 0x000001f822037812 */ /* 0x000fe200078ec0ff */
[----:B------:R-:W-:-:S03]  /*10690*/  IMAD.MOV.U32 R25, RZ, RZ, RZ ;  /* 0x000000ffff197224 */ /* 0x000fc600078e00ff */
[----:B------:R-:W-:-:S04]  /*106a0*/  LOP3.LUT R3, R3, 0x38, R0, 0x78, !PT ;  /* 0x0000003803037812 */ /* 0x000fc800078e7800 */
[----:B------:R-:W-:Y:S02]  /*106b0*/  LOP3.LUT R32, R3, 0x200, R34, 0xf8, !PT ;  /* 0x0000020003207812 */ /* 0x000fe400078ef822 */
[----:B------:R-:W-:-:S04]  /*106c0*/  LOP3.LUT R34, R34, 0x38, RZ, 0xc0, !PT ;  /* 0x0000003822227812 */ /* 0x000fc800078ec0ff */
[C---:B------:R-:W-:Y:S02]  /*106d0*/  LOP3.LUT R37, R34.reuse, 0x80, RZ, 0xfc, !PT ;  /* 0x0000008022257812 */ /* 0x040fe400078efcff */
[----:B------:R-:W-:Y:S02]  /*106e0*/  LOP3.LUT R36, R34, 0xc0, RZ, 0xfc, !PT ;  /* 0x000000c022247812 */ /* 0x000fe400078efcff */
[----:B--2---:R-:W-:Y:S02]  /*106f0*/  R2UR UR4, R2 ;  /* 0x00000000020472ca */ /* 0x004fe400000e0000 */
[C---:B------:R-:W-:Y:S01]  /*10700*/  LOP3.LUT R2, R0.reuse, 0x7f, RZ, 0xc0, !PT ;  /* 0x0000007f00027812 */ /* 0x040fe200078ec0ff */
[----:B------:R-:W-:-:S03]  /*10710*/  IMAD.SHL.U32 R0, R0, 0x10, RZ ;  /* 0x0000001000007824 */ /* 0x000fc600078e00ff */
[----:B------:R-:W-:-:S04]  /*10720*/  SHF.R.U32.HI R2, RZ, 0x3, R2 ;  /* 0x00000003ff027819 */ /* 0x000fc80000011602 */
[----:B------:R-:W-:Y:S02]  /*10730*/  LOP3.LUT R2, R2, 0x70, R0, 0xf8, !PT ;  /* 0x0000007002027812 */ /* 0x000fe400078ef800 */
[----:B------:R-:W-:Y:S01]  /*10740*/  LOP3.LUT R0, R34, 0x40, RZ, 0xfc, !PT ;  /* 0x0000004022007812 */ /* 0x000fe200078efcff */
[----:B------:R-:W-:-:S03]  /*10750*/  ULOP3.LUT UR38, UR4, 0x2, URZ, 0xfc, !UPT ;  /* 0x0000000204267892 */ /* 0x000fc6000f8efc3f */
[----:B------:R-:W-:Y:S02]  /*10760*/  UMOV UR4, 0x400 ;  /* 0x0000040000047882 */ /* 0x000fe40000000000 */
[----:B0-----:R-:W-:-:S06]  /*10770*/  ULEA UR4, UR5, UR4, 0x18 ;  /* 0x0000000405047291 */ /* 0x001fcc000f8ec03f */
[----:B------:R-:W-:-:S04]  /*10780*/  IMAD.U32 R22, RZ, RZ, UR4 ;  /* 0x00000004ff167e24 */ /* 0x000fc8000f8e00ff */
[----:B-1----:R-:W-:-:S07]  /*10790*/  IMAD R33, R32, 0x2, R22 ;  /* 0x0000000220217824 */ /* 0x002fce00078e0216 */
.L_x_1432:
[----:B------:R-:W-:Y:S05]  /*107a0*/  YIELD ;  /* 0x0000000000007946 */ /* 0x000fea0003800000 */
[----:B------:R-:W-:Y:S01]  /*107b0*/  ULDC.64 UR4, c[0x0][0xa28] ;  /* 0x00028a0000047ab9 */ /* 0x000fe20000000a00 */
[----:B------:R-:W-:Y:S02]  /*107c0*/  MOV R24, RZ ;  /* 0x000000ff00187202 */ /* 0x000fe40000000f00 */
[----:B------:R-:W-:-:S04]  /*107d0*/  ISETP.NE.U32.AND P0, PT, RZ, UR4, PT ;  /* 0x00000004ff007c0c */ /* 0x000fc8000bf05070 */
[----:B------:R-:W-:Y:S01]  /*107e0*/  ISETP.NE.AND.EX P0, PT, RZ, UR5, PT, P0 ;  /* 0x00000005ff007c0c */ /* 0x000fe2000bf05300 */
[----:B------:R-:W-:-:S12]  /*107f0*/  ULDC.64 UR4, c[0x0][0xa18] ;  /* 0x0002860000047ab9 */ /* 0x000fd80000000a00 */
[----:B0-----:R-:W0:Y:S02]  /*10800*/  @P0 LDC.64 R2, c[0x0][0xa28] ;  /* 0x00028a00ff020b82 */ /* 0x001e240000000a00 */
[----:B0-----:R-:W-:-:S05]  /*10810*/  @P0 IMAD.WIDE R2, R19, 0x4, R2 ;  /* 0x0000000413020825 */ /* 0x001fca00078e0202 */
[----:B------:R0:W2:Y:S01]  /*10820*/  @P0 LDG.E R24, desc[UR36][R2.64] ;  /* 0x0000002402180981 */ /* 0x0000a2000c1e1900 */
[----:B------:R-:W-:Y:S01]  /*10830*/  ISETP.NE.U32.AND P0, PT, RZ, UR4, PT ;  /* 0x00000004ff007c0c */ /* 0x000fe2000bf05070 */
[----:B------:R-:W-:Y:S01]  /*10840*/  IMAD.MOV.U32 R35, RZ, RZ, RZ ;  /* 0x000000ffff237224 */ /* 0x000fe200078e00ff */
[----:B------:R-:W-:Y:S02]  /*10850*/  LOP3.LUT R23, R23, 0xfffffeff, RZ, 0xc0, !PT ;  /* 0xfffffeff17177812 */ /* 0x000fe400078ec0ff */
[----:B------:R-:W-:Y:S01]  /*10860*/  ISETP.NE.AND.EX P1, PT, RZ, UR5, PT, P0 ;  /* 0x00000005ff007c0c */ /* 0x000fe2000bf25300 */
[----:B------:R-:W-:Y:S02]  /*10870*/  ULDC.64 UR4, c[0x0][0xa00] ;  /* 0x0002800000047ab9 */ /* 0x000fe40000000a00 */
[----:B------:R-:W-:Y:S01]  /*10880*/  ISETP.NE.U32.AND P0, PT, RZ, UR4, PT ;  /* 0x00000004ff007c0c */ /* 0x000fe2000bf05070 */
[----:B0-----:R-:W0:Y:S03]  /*10890*/  LDC.64 R2, c[0x0][0xa00] ;  /* 0x00028000ff027b82 */ /* 0x001e260000000a00 */
[----:B------:R-:W-:Y:S01]  /*108a0*/  ISETP.NE.AND.EX P2, PT, RZ, UR5, PT, P0 ;  /* 0x00000005ff007c0c */ /* 0x000fe2000bf45300 */
[----:B------:R-:W-:-:S05]  /*108b0*/  ULDC.64 UR4, c[0x0][0x418] ;  /* 0x0001060000047ab9 */ /* 0x000fca0000000a00 */
[----:B-1----:R-:W1:Y:S07]  /*108c0*/  @P1 LDC.64 R4, c[0x0][0xa18] ;  /* 0x00028600ff041b82 */ /* 0x002e6e0000000a00 */
[----:B------:R-:W-:Y:S01]  /*108d0*/  @P2 LOP3.LUT R23, R23, 0x100, RZ, 0xfc, !PT ;  /* 0x0000010017172812 */ /* 0x000fe200078efcff */
[----:B0-----:R-:W-:-:S05]  /*108e0*/  IMAD.WIDE R2, R19, 0x4, R2 ;  /* 0x0000000413027825 */ /* 0x001fca00078e0202 */
[----:B------:R0:W5:Y:S01]  /*108f0*/  @P2 LDG.E R35, desc[UR36][R2.64] ;  /* 0x0000002402232981 */ /* 0x000162000c1e1900 */
[----:B-1----:R-:W-:-:S05]  /*10900*/  @P1 IMAD.WIDE R4, R19, 0x4, R4 ;  /* 0x0000000413041825 */ /* 0x002fca00078e0204 */
[----:B------:R0:W5:Y:S01]  /*10910*/  @P1 LDG.E R29, desc[UR36][R4.64] ;  /* 0x00000024041d1981 */ /* 0x000162000c1e1900 */
[----:B------:R-:W-:-:S03]  /*10920*/  UISETP.NE.U32.AND UP0, UPT, UR4, URZ, UPT ;  /* 0x0000003f0400728c */ /* 0x000fc6000bf05070 */
[----:B------:R-:W-:Y:S01]  /*10930*/  ULDC UR4, c[0x0][0x424] ;  /* 0x0001090000047ab9 */ /* 0x000fe20000000800 */
[----:B------:R-:W-:-:S03]  /*10940*/  UISETP.NE.AND.EX UP0, UPT, UR5, URZ, UPT, UP0 ;  /* 0x0000003f0500728c */ /* 0x000fc6000bf05300 */
[----:B------:R-:W-:Y:S01]  /*10950*/  ULDC UR5, c[0x0][0x2f0] ;  /* 0x0000bc0000057ab9 */ /* 0x000fe20000000800 */
[----:B------:R-:W-:-:S04]  /*10960*/  USEL UR4, UR4, 0x1, UP0 ;  /* 0x0000000104047887 */ /* 0x000fc80008000000 */
[----:B------:R-:W-:-:S06]  /*10970*/  UIMAD UR4, UR4, UR5, URZ ;  /* 0x00000005040472a4 */ /* 0x000fcc000f8e023f */
[----:B------:R-:W-:Y:S01]  /*10980*/  IMAD.U32 R0, RZ, RZ, UR4 ;  /* 0x00000004ff007e24 */ /* 0x000fe2000f8e00ff */
[----:B--2---:R0:W-:Y:S01]  /*10990*/  STL [R1+0x4], R24 ;  /* 0x0000041801007387 */ /* 0x0041e20000100800 */
[----:B---3--:R-:W-:Y:S05]  /*109a0*/  @P1 BRA `(.L_x_1362) ;  /* 0x0000000000181947 */ /* 0x008fea0003800000 */
[----:B------:R-:W-:Y:S02]  /*109b0*/  ULDC UR4, c[0x0][0x288] ;  /* 0x0000a20000047ab9 */ /* 0x000fe40000000800 */
[----:B-----5:R-:W-:Y:S01]  /*109c0*/  IMAD.U32 R29, RZ, RZ, UR4 ;  /* 0x00000004ff1d7e24 */ /* 0x020fe2000f8e00ff */
[----:B------:R-:W-:Y:S06]  /*109d0*/  @!P2 BRA `(.L_x_1362) ;  /* 0x00000000000ca947 */ /* 0x000fec0003800000 */
[----:B0-----:R-:W2:Y:S04]  /*109e0*/  LDG.E R4, desc[UR36][R2.64] ;  /* 0x0000002402047981 */ /* 0x001ea8000c1e1900 */
[----:B------:R-:W2:Y:S02]  /*109f0*/  LDG.E R29, desc[UR36][R2.64+0x4] ;  /* 0x00000424021d7981 */ /* 0x000ea4000c1e1900 */
[----:B--2---:R-:W-:-:S07]  /*10a00*/  IMAD.IADD R29, R29, 0x1, -R4 ;  /* 0x000000011d1d7824 */ /* 0x004fce00078e0a04 */
.L_x_1362:
[----:B------:R-:W-:Y:S02]  /*10a10*/  ULDC.64 UR4, c[0x0][0xa20] ;  /* 0x0002880000047ab9 */ /* 0x000fe40000000a00 */
[----:B------:R-:W-:-:S04]  /*10a20*/  ISETP.NE.U32.AND P0, PT, RZ, UR4, PT ;  /* 0x00000004ff007c0c */ /* 0x000fc8000bf05070 */
[----:B------:R-:W-:-:S13]  /*10a30*/  ISETP.NE.AND.EX P0, PT, RZ, UR5, PT, P0 ;  /* 0x00000005ff007c0c */ /* 0x000fda000bf05300 */
[----:B------:R-:W-:Y:S05]  /*10a40*/  @!P0 BRA `(.L_x_1363) ;  /* 0x0000000000108947 */ /* 0x000fea0003800000 */
[----:B0-----:R-:W0:Y:S02]  /*10a50*/  LDC.64 R2, c[0x0][0xa20] ;  /* 0x00028800ff027b82 */ /* 0x001e240000000a00 */
[----:B0-----:R-:W-:-:S05]  /*10a60*/  IMAD.WIDE R2, R19, 0x4, R2 ;  /* 0x0000000413027825 */ /* 0x001fca00078e0202 */
[----:B------:R0:W5:Y:S01]  /*10a70*/  LDG.E R0, desc[UR36][R2.64] ;  /* 0x0000002402007981 */ /* 0x000162000c1e1900 */
[----:B------:R-:W-:Y:S05]  /*10a80*/  BRA `(.L_x_1364) ;  /* 0x0000000000247947 */ /* 0x000fea0003800000 */
.L_x_1363:
[----:B------:R-:W-:Y:S02]  /*10a90*/  ULDC.64 UR4, c[0x0][0xa08] ;  /* 0x0002820000047ab9 */ /* 0x000fe40000000a00 */
[----:B------:R-:W-:-:S04]  /*10aa0*/  ISETP.NE.U32.AND P0, PT, RZ, UR4, PT ;  /* 0x00000004ff007c0c */ /* 0x000fc8000bf05070 */
[----:B------:R-:W-:-:S13]  /*10ab0*/  ISETP.NE.AND.EX P0, PT, RZ, UR5, PT, P0 ;  /* 0x00000005ff007c0c */ /* 0x000fda000bf05300 */
[----:B------:R-:W-:Y:S05]  /*10ac0*/  @!P0 BRA `(.L_x_1364) ;  /* 0x0000000000148947 */ /* 0x000fea0003800000 */
[----:B0-----:R-:W0:Y:S02]  /*10ad0*/  LDC.64 R2, c[0x0][0xa08] ;  /* 0x00028200ff027b82 */ /* 0x001e240000000a00 */
[----:B0-----:R-:W-:-:S05]  /*10ae0*/  IMAD.WIDE R2, R19, 0x4, R2 ;  /* 0x0000000413027825 */ /* 0x001fca00078e0202 */
[----:B------:R-:W2:Y:S04]  /*10af0*/  LDG.E R0, desc[UR36][R2.64] ;  /* 0x0000002402007981 */ /* 0x000ea8000c1e1900 */
[----:B------:R-:W2:Y:S02]  /*10b00*/  LDG.E R5, desc[UR36][R2.64+0x4] ;  /* 0x0000042402057981 */ /* 0x000ea4000c1e1900 */
[----:B--2---:R-:W-:-:S07]  /*10b10*/  IMAD.IADD R0, R5, 0x1, -R0 ;  /* 0x0000000105007824 */ /* 0x004fce00078e0a00 */
.L_x_1364:
[----:B0-----:R-:W0:Y:S01]  /*10b20*/  LDC R2, c[0x0][0x448] ;  /* 0x00011200ff027b82 */ /* 0x001e220000000800 */
[----:B-----5:R-:W-:Y:S01]  /*10b30*/  IMAD.IADD R26, R0, 0x1, -R24 ;  /* 0x00000001001a7824 */ /* 0x020fe200078e0a18 */
[----:B------:R-:W-:Y:S01]  /*10b40*/  LOP3.LUT R23, R23, 0xffffff7f, RZ, 0xc0, !PT ;  /* 0xffffff7f17177812 */ /* 0x000fe200078ec0ff */
[----:B------:R-:W-:-:S03]  /*10b50*/  IMAD.SHL.U32 R27, R17, 0x80, RZ ;  /* 0x00000080111b7824 */ /* 0x000fc600078e00ff */
[----:B------:R1:W-:Y:S01]  /*10b60*/  STL [R1], R26 ;  /* 0x0000001a01007387 */ /* 0x0003e20000100800 */
[----:B------:R-:W-:Y:S01]  /*10b70*/  VIADD R4, R27, 0x7f ;  /* 0x0000007f1b047836 */ /* 0x000fe20000000000 */
[----:B0-----:R-:W-:Y:S02]  /*10b80*/  ISETP.NE.AND P2, PT, R2, 0x1, PT ;  /* 0x000000010200780c */ /* 0x001fe40003f45270 */
[----:B------:R-:W0:Y:S11]  /*10b90*/  LDC.64 R2, c[0x0][0x9e0] ;  /* 0x00027800ff027b82 */ /* 0x000e360000000a00 */
[----:B------:R-:W2:Y:S01]  /*10ba0*/  @P2 LDC R5, c[0x0][0x44c] ;  /* 0x00011300ff052b82 */ /* 0x000ea20000000800 */
[----:B------:R-:W-:-:S07]  /*10bb0*/  @P2 LOP3.LUT R23, R23, 0x80, RZ, 0xfc, !PT ;  /* 0x0000008017172812 */ /* 0x000fce00078efcff */
[----:B------:R-:W3:Y:S01]  /*10bc0*/  @P2 LDC R6, c[0x0][0x450] ;  /* 0x00011400ff062b82 */ /* 0x000ee20000000800 */
[----:B0-----:R-:W-:Y:S01]  /*10bd0*/  ISETP.GE.AND P1, PT, R3, 0x1, PT ;  /* 0x000000010300780c */ /* 0x001fe20003f26270 */
[----:B--2---:R-:W-:-:S05]  /*10be0*/  @P2 IMAD.HI.U32 R5, R4, R5, RZ ;  /* 0x0000000504052227 */ /* 0x004fca00078e00ff */
[----:B---3--:R-:W-:Y:S02]  /*10bf0*/  @P2 SHF.R.U32.HI R4, RZ, R6, R5 ;  /* 0x00000006ff042219 */ /* 0x008fe40000011605 */
[----:B------:R-:W-:-:S05]  /*10c00*/  IADD3 R5, R26, 0x1, -R29 ;  /* 0x000000011a057810 */ /* 0x000fca0007ffe81d */
[----:B------:R-:W-:-:S04]  /*10c10*/  IMAD.IADD R7, R5, 0x1, R4 ;  /* 0x0000000105077824 */ /* 0x000fc800078e0204 */
[----:B------:R-:W-:Y:S01]  /*10c20*/  IMAD.IADD R2, R7, 0x1, R2 ;  /* 0x0000000107027824 */ /* 0x000fe200078e0202 */
[----:B-1----:R-:W-:Y:S06]  /*10c30*/  @!P1 BRA `(.L_x_1365) ;  /* 0x0000000000489947 */ /* 0x002fec0003800000 */
[C---:B------:R-:W-:Y:S01]  /*10c40*/  ISETP.GT.AND P0, PT, R7.reuse, RZ, PT ;  /* 0x000000ff0700720c */ /* 0x040fe20003f04270 */
[----:B------:R-:W-:Y:S01]  /*10c50*/  BSSY B0, `(.L_x_1366) ;  /* 0x000000e000007945 */ /* 0x000fe20003800000 */
[----:B------:R-:W-:-:S11]  /*10c60*/  VIADD R0, R7, 0xffffffff ;  /* 0xffffffff07007836 */ /* 0x000fd60000000000 */
[----:B------:R-:W-:Y:S05]  /*10c70*/  @P0 BRA `(.L_x_1367) ;  /* 0x00000000001c0947 */ /* 0x000fea0003800000 */
[----:B------:R-:W-:Y:S01]  /*10c80*/  ISETP.NE.AND P0, PT, R3, 0x1, PT ;  /* 0x000000010300780c */ /* 0x000fe20003f05270 */
[----:B------:R-:W-:-:S12]  /*10c90*/  IMAD.MOV R7, RZ, RZ, -R7 ;  /* 0x000000ffff077224 */ /* 0x000fd800078e0a07 */
[----:B------:R-:W0:Y:S02]  /*10ca0*/  @P0 LDC.64 R4, c[0x0][0x9e8] ;  /* 0x00027a00ff040b82 */ /* 0x000e240000000a00 */
[----:B0-----:R-:W-:-:S05]  /*10cb0*/  @P0 IMAD.HI.U32 R4, R7, R4, RZ ;  /* 0x0000000407040227 */ /* 0x001fca00078e00ff */
[----:B------:R-:W-:-:S04]  /*10cc0*/  @P0 SHF.R.U32.HI R7, RZ, R5, R4 ;  /* 0x00000005ff070219 */ /* 0x000fc80000011604 */
[----:B------:R-:W-:Y:S01]  /*10cd0*/  LOP3.LUT R0, RZ, R7, RZ, 0x33, !PT ;  /* 0x00000007ff007212 */ /* 0x000fe200078e33ff */
[----:B------:R-:W-:Y:S06]  /*10ce0*/  BRA `(.L_x_1368) ;  /* 0x0000000000107947 */ /* 0x000fec0003800000 */
.L_x_1367:
[----:B------:R-:W-:-:S13]  /*10cf0*/  ISETP.NE.AND P0, PT, R3, 0x1, PT ;  /* 0x000000010300780c */ /* 0x000fda0003f05270 */
[----:B------:R-:W0:Y:S02]  /*10d00*/  @P0 LDC.64 R4, c[0x0][0x9e8] ;  /* 0x00027a00ff040b82 */ /* 0x000e240000000a00 */
[----:B0-----:R-:W-:-:S05]  /*10d10*/  @P0 IMAD.HI.U32 R4, R0, R4, RZ ;  /* 0x0000000400040227 */ /* 0x001fca00078e00ff */
[----:B------:R-:W-:-:S07]  /*10d20*/  @P0 SHF.R.U32.HI R0, RZ, R5, R4 ;  /* 0x00000005ff000219 */ /* 0x000fce0000011604 */
.L_x_1368:
[----:B------:R-:W-:Y:S05]  /*10d30*/  BSYNC B0 ;  /* 0x0000000000007941 */ /* 0x000fea0003800000 */
.L_x_1366:
[----:B------:R-:W-:-:S05]  /*10d40*/  IMAD R5, R0, R3, R3 ;  /* 0x0000000300057224 */ /* 0x000fca00078e0203 */
[----:B------:R-:W-:-:S07]  /*10d50*/  VIMNMX R2, R2, R5, PT ;  /* 0x0000000502027248 */ /* 0x000fce0003fe0100 */
.L_x_1365:
[----:B------:R-:W0:Y:S01]  /*10d60*/  @P2 LDC R4, c[0x0][0x44c] ;  /* 0x00011300ff042b82 */ /* 0x000e220000000800 */
[----:B------:R-:W-:Y:S01]  /*10d70*/  VIADD R2, R2, 0x3f ;  /* 0x0000003f02027836 */ /* 0x000fe20000000000 */
[----:B------:R-:W-:Y:S01]  /*10d80*/  ULDC UR4, c[0x0][0x9dc] ;  /* 0x0002770000047ab9 */ /* 0x000fe20000000800 */
[----:B------:R-:W-:-:S05]  /*10d90*/  IMAD.MOV.U32 R0, RZ, RZ, R27 ;  /* 0x000000ffff007224 */ /* 0x000fca00078e001b */
[----:B------:R-:W1:Y:S01]  /*10da0*/  @P2 LDC R5, c[0x0][0x450] ;  /* 0x00011400ff052b82 */ /* 0x000e620000000800 */
[----:B0-----:R-:W-:-:S05]  /*10db0*/  @P2 IMAD.HI.U32 R4, R27, R4, RZ ;  /* 0x000000041b042227 */ /* 0x001fca00078e00ff */
[----:B-1----:R-:W-:Y:S02]  /*10dc0*/  @P2 SHF.R.U32.HI R0, RZ, R5, R4 ;  /* 0x00000005ff002219 */ /* 0x002fe40000011604 */
[----:B------:R-:W-:-:S04]  /*10dd0*/  SHF.R.S32.HI R5, RZ, 0x1f, R2 ;  /* 0x0000001fff057819 */ /* 0x000fc80000011402 */
[----:B------:R-:W-:Y:S01]  /*10de0*/  LEA.HI R4, R5, R2, RZ, 0x6 ;  /* 0x0000000205047211 */ /* 0x000fe200078f30ff */
[----:B------:R-:W-:-:S03]  /*10df0*/  VIADD R2, R26, 0x3f ;  /* 0x0000003f1a027836 */ /* 0x000fc60000000000 */
[----:B------:R-:W-:Y:S02]  /*10e00*/  SHF.R.S32.HI R4, RZ, 0x6, R4 ;  /* 0x00000006ff047819 */ /* 0x000fe40000011404 */
[----:B------:R-:W-:-:S04]  /*10e10*/  SHF.R.S32.HI R5, RZ, 0x1f, R2 ;  /* 0x0000001fff057819 */ /* 0x000fc80000011402 */
[----:B------:R-:W-:Y:S02]  /*10e20*/  LEA.HI R5, R5, R2, RZ, 0x6 ;  /* 0x0000000205057211 */ /* 0x000fe400078f30ff */
[----:B------:R-:W-:Y:S02]  /*10e30*/  IADD3 R2, R0, R26, -R29 ;  /* 0x0000001a00027210 */ /* 0x000fe40007ffe81d */
[----:B------:R-:W-:-:S03]  /*10e40*/  SHF.R.S32.HI R5, RZ, 0x6, R5 ;  /* 0x00000006ff057819 */ /* 0x000fc60000011405 */
[----:B------:R-:W-:Y:S01]  /*10e50*/  VIADD R0, R2, -UR4 ;  /* 0x8000000402007c36 */ /* 0x000fe20008000000 */
[----:B------:R-:W-:-:S05]  /*10e60*/  VIMNMX R30, R5, R4, PT ;  /* 0x00000004051e7248 */ /* 0x000fca0003fe0100 */
[----:B------:R0:W-:Y:S01]  /*10e70*/  STL [R1+0x18], R30 ;  /* 0x0000181e01007387 */ /* 0x0001e20000100800 */
[----:B------:R-:W-:Y:S05]  /*10e80*/  @!P1 BRA `(.L_x_1369) ;  /* 0x0000000000449947 */ /* 0x000fea0003800000 */
[----:B------:R-:W-:Y:S01]  /*10e90*/  ISETP.GT.AND P0, PT, R2, -0x1, PT ;  /* 0xffffffff0200780c */ /* 0x000fe20003f04270 */
[----:B------:R-:W-:-:S12]  /*10ea0*/  BSSY B0, `(.L_x_1370) ;  /* 0x000000d000007945 */ /* 0x000fd80003800000 */
[----:B------:R-:W-:Y:S05]  /*10eb0*/  @P0 BRA `(.L_x_1371) ;  /* 0x00000000001c0947 */ /* 0x000fea0003800000 */
[----:B------:R-:W-:Y:S02]  /*10ec0*/  ISETP.NE.AND P0, PT, R3, 0x1, PT ;  /* 0x000000010300780c */ /* 0x000fe40003f05270 */
[----:B------:R-:W-:-:S11]  /*10ed0*/  LOP3.LUT R7, RZ, R2, RZ, 0x33, !PT ;  /* 0x00000002ff077212 */ /* 0x000fd600078e33ff */
[----:B------:R-:W1:Y:S02]  /*10ee0*/  @P0 LDC.64 R4, c[0x0][0x9e8] ;  /* 0x00027a00ff040b82 */ /* 0x000e640000000a00 */
[----:B-1----:R-:W-:-:S05]  /*10ef0*/  @P0 IMAD.HI.U32 R4, R7, R4, RZ ;  /* 0x0000000407040227 */ /* 0x002fca00078e00ff */
[----:B------:R-:W-:-:S04]  /*10f00*/  @P0 SHF.R.U32.HI R7, RZ, R5, R4 ;  /* 0x00000005ff070219 */ /* 0x000fc80000011604 */
[----:B------:R-:W-:Y:S01]  /*10f10*/  LOP3.LUT R2, RZ, R7, RZ, 0x33, !PT ;  /* 0x00000007ff027212 */ /* 0x000fe200078e33ff */
[----:B------:R-:W-:Y:S06]  /*10f20*/  BRA `(.L_x_1372) ;  /* 0x0000000000107947 */ /* 0x000fec0003800000 */
.L_x_1371:
[----:B------:R-:W-:-:S13]  /*10f30*/  ISETP.NE.AND P0, PT, R3, 0x1, PT ;  /* 0x000000010300780c */ /* 0x000fda0003f05270 */
[----:B------:R-:W1:Y:S02]  /*10f40*/  @P0 LDC.64 R4, c[0x0][0x9e8] ;  /* 0x00027a00ff040b82 */ /* 0x000e640000000a00 */
[----:B-1----:R-:W-:-:S05]  /*10f50*/  @P0 IMAD.HI.U32 R4, R2, R4, RZ ;  /* 0x0000000402040227 */ /* 0x002fca00078e00ff */
[----:B------:R-:W-:-:S07]  /*10f60*/  @P0 SHF.R.U32.HI R2, RZ, R5, R4 ;  /* 0x00000005ff020219 */ /* 0x000fce0000011604 */
.L_x_1372:
[----:B------:R-:W-:Y:S05]  /*10f70*/  BSYNC B0 ;  /* 0x0000000000007941 */ /* 0x000fea0003800000 */
.L_x_1370:
[----:B------:R-:W-:-:S05]  /*10f80*/  IMAD R3, R2, R3, RZ ;  /* 0x0000000302037224 */ /* 0x000fca00078e02ff */
[----:B------:R-:W-:-:S07]  /*10f90*/  VIMNMX R0, R0, R3, !PT ;  /* 0x0000000300007248 */ /* 0x000fce0007fe0100 */
.L_x_1369:
[----:B------:R-:W-:Y:S01]  /*10fa0*/  SHF.R.S32.HI R3, RZ, 0x1f, R0 ;  /* 0x0000001fff037819 */ /* 0x000fe20000011400 */
[----:B------:R-:W-:Y:S03]  /*10fb0*/  BSSY B7, `(.L_x_1373) ;  /* 0x0000355000077945 */ /* 0x000fe60003800000 */
[----:B------:R-:W-:-:S04]  /*10fc0*/  LEA.HI R3, R3, R0, RZ, 0x6 ;  /* 0x0000000003037211 */ /* 0x000fc800078f30ff */
[----:B------:R-:W-:-:S04]  /*10fd0*/  SHF.R.S32.HI R3, RZ, 0x6, R3 ;  /* 0x00000006ff037819 */ /* 0x000fc80000011403 */
[----:B------:R-:W-:-:S04]  /*10fe0*/  VIMNMX R2, RZ, R3, !PT ;  /* 0x00000003ff027248 */ /* 0x000fc80007fe0100 */
[----:B------:R-:W-:Y:S01]  /*10ff0*/  ISETP.GT.AND P0, PT, R30, R2, PT ;  /* 0x000000021e00720c */ /* 0x000fe20003f04270 */
[----:B------:R1:W-:-:S12]  /*11000*/  STL [R1+0x8], R2 ;  /* 0x0000080201007387 */ /* 0x0003d80000100800 */
[----:B-1----:R-:W-:Y:S05]  /*11010*/  @P0 BRA `(.L_x_1374) ;  /* 0x0000000000440947 */ /* 0x002fea0003800000 */
[----:B------:R-:W1:Y:S02]  /*11020*/  S2R R2, SR_TID.X ;  /* 0x0000000000027919 */ /* 0x000e640000002100 */
        /* <DEDUP_REMOVED lines=10> */
[----:B------:R-:W1:Y:S02]  /*110d0*/  S2R R4, SR_LTMASK ;  /* 0x0000000000047919 */ /* 0x000e640000003900 */
[----:B-1----:R-:W-:-:S04]  /*110e0*/  LOP3.LUT R4, R4, UR4, RZ, 0xc0, !PT ;  /* 0x0000000404047c12 */ /* 0x002fc8000f8ec0ff */
[----:B------:R-:W1:Y:S01]  /*110f0*/  POPC R7, R4 ;  /* 0x0000000400077309 */ /* 0x000e620000000000 */
[----:B--2---:R-:W1:Y:S02]  /*11100*/  SHFL.IDX PT, R0, R3, R0, 0x1f ;  /* 0x00001f0003007589 */ /* 0x004e6400000e0000 */
[----:B-1----:R-:W-:Y:S01]  /*11110*/  IADD3 R16, R0, UR39, R7 ;  /* 0x0000002700107c10 */ /* 0x002fe2000fffe007 */
[----:B------:R-:W-:Y:S06]  /*11120*/  BRA `(.L_x_1375) ;  /* 0x0000003000f47947 */ /* 0x000fec0003800000 */
.L_x_1374:
        /* <DEDUP_REMOVED lines=8> */
[----:B------:R-:W-:Y:S02]  /*111b0*/  IMAD.U32 R4, RZ, RZ, UR6 ;  /* 0x00000006ff047e24 */ /* 0x000fe4000f8e00ff */
[----:B------:R-:W1:Y:S01]  /*111c0*/  LDC.64 R2, c[0x4][R2] ;  /* 0x0100000002027b82 */ /* 0x000e620000000a00 */
        /* <DEDUP_REMOVED lines=9> */
[----:B01----:R-:W-:Y:S05]  /*11260*/  CALL.ABS.NOINC R2 ;  /* 0x0000000002007343 */ /* 0x003fea0003c00000 */
.L_x_1377:
[----:B------:R-:W-:Y:S05]  /*11270*/  BSYNC B6 ;  /* 0x0000000000067941 */ /* 0x000fea0003800000 */
.L_x_1376:
        /* <DEDUP_REMOVED lines=10> */
[----:B------:R-:W-:Y:S01]  /*11320*/  MOV R8, 0x70 ;  /* 0x0000007000087802 */ /* 0x000fe20000000f00 */
[----:B------:R-:W-:Y:S02]  /*11330*/  IMAD.U32 R5, RZ, RZ, UR7 ;  /* 0x00000007ff057e24 */ /* 0x000fe4000f8e00ff */
[----:B------:R-:W-:Y:S02]  /*11340*/  IMAD.U32 R6, RZ, RZ, UR8 ;  /* 0x00000008ff067e24 */ /* 0x000fe4000f8e00ff */
[----:B------:R-:W-:-:S02]  /*11350*/  IMAD.U32 R7, RZ, RZ, UR9 ;  /* 0x00000009ff077e24 */ /* 0x000fc4000f8e00ff */
[----:B------:R-:W-:Y:S02]  /*11360*/  IMAD.U32 R10, RZ, RZ, UR4 ;  /* 0x00000004ff0a7e24 */ /* 0x000fe4000f8e00ff */
[----:B------:R-:W-:Y:S02]  /*11370*/  IMAD.U32 R11, RZ, RZ, UR5 ;  /* 0x00000005ff0b7e24 */ /* 0x000fe4000f8e00ff */
[----:B------:R-:W-:Y:S02]  /*11380*/  IMAD.MOV.U32 R12, RZ, RZ, 0x1 ;  /* 0x00000001ff0c7424 */ /* 0x000fe400078e00ff */
[----:B-1----:R-:W-:-:S07]  /*11390*/  IMAD.MOV.U32 R13, RZ, RZ, RZ ;  /* 0x000000ffff0d7224 */ /* 0x002fce00078e00ff */
[----:B------:R-:W-:-:S07]  /*113a0*/  LEPC R20, `(.L_x_1380) ;  /* 0x000000001014794e */ /* 0x000fce0000000000 */
[----:B0-2---:R-:W-:Y:S05]  /*113b0*/  CALL.ABS.NOINC R2 ;  /* 0x0000000002007343 */ /* 0x005fea0003c00000 */
.L_x_1380:
[----:B------:R0:W1:Y:S01]  /*113c0*/  LDC.64 R2, c[0x4][R17] ;  /* 0x0100000011027b82 */ /* 0x0000620000000a00 */
[----:B------:R-:W-:Y:S01]  /*113d0*/  ULDC.64 UR6, c[0x4][0xa8] ;  /* 0x01002a0000067ab9 */ /* 0x000fe20000000a00 */
[----:B------:R-:W-:Y:S01]  /*113e0*/  ULDC.64 UR8, c[0x4][0xb0] ;  /* 0x01002c0000087ab9 */ /* 0x000fe20000000a00 */
[----:B------:R-:W-:Y:S01]  /*113f0*/  ULDC.64 UR4, c[0x4][0x40] ;  /* 0x0100100000047ab9 */ /* 0x000fe20000000a00 */
[----:B------:R-:W-:Y:S02]  /*11400*/  IMAD.U32 R4, RZ, RZ, UR6 ;  /* 0x00000006ff047e24 */ /* 0x000fe4000f8e00ff */
[----:B------:R-:W-:Y:S02]  /*11410*/  IMAD.U32 R5, RZ, RZ, UR7 ;  /* 0x00000007ff057e24 */ /* 0x000fe4000f8e00ff */
[----:B------:R-:W-:Y:S02]  /*11420*/  IMAD.U32 R6, RZ, RZ, UR8 ;  /* 0x00000008ff067e24 */ /* 0x000fe4000f8e00ff */
[----:B------:R-:W-:-:S02]  /*11430*/  IMAD.U32 R7, RZ, RZ, UR9 ;  /* 0x00000009ff077e24 */ /* 0x000fc4000f8e00ff */
[----:B------:R-:W-:Y:S02]  /*11440*/  IMAD.U32 R10, RZ, RZ, UR4 ;  /* 0x00000004ff0a7e24 */ /* 0x000fe4000f8e00ff */
[----:B------:R-:W-:Y:S02]  /*11450*/  IMAD.U32 R11, RZ, RZ, UR5 ;  /* 0x00000005ff0b7e24 */ /* 0x000fe4000f8e00ff */
[----:B------:R-:W-:Y:S02]  /*11460*/  IMAD.MOV.U32 R8, RZ, RZ, 0x70 ;  /* 0x00000070ff087424 */ /* 0x000fe400078e00ff */
[----:B------:R-:W-:Y:S02]  /*11470*/  IMAD.MOV.U32 R12, RZ, RZ, 0x1 ;  /* 0x00000001ff0c7424 */ /* 0x000fe400078e00ff */
[----:B0-----:R-:W-:-:S07]  /*11480*/  IMAD.MOV.U32 R13, RZ, RZ, RZ ;  /* 0x000000ffff0d7224 */ /* 0x001fce00078e00ff */
[----:B------:R-:W-:-:S07]  /*11490*/  LEPC R20, `(.L_x_1379) ;  /* 0x000000001014794e */ /* 0x000fce0000000000 */
[----:B-1----:R-:W-:Y:S05]  /*114a0*/  CALL.ABS.NOINC R2 ;  /* 0x0000000002007343 */ /* 0x002fea0003c00000 */
.L_x_1379:
[----:B------:R-:W-:Y:S05]  /*114b0*/  BSYNC B6 ;  /* 0x0000000000067941 */ /* 0x000fea0003800000 */
.L_x_1378:
[----:B------:R-:W-:Y:S01]  /*114c0*/  ULDC.64 UR4, c[0x0][0x9f8] ;  /* 0x00027e0000047ab9 */ /* 0x000fe20000000a00 */
[----:B------:R-:W-:Y:S01]  /*114d0*/  IMAD.MOV.U32 R31, RZ, RZ, R19 ;  /* 0x000000ffff1f7224 */ /* 0x000fe200078e0013 */
[----:B------:R-:W-:Y:S01]  /*114e0*/  ISETP.NE.U32.AND P0, PT, RZ, UR4, PT ;  /* 0x00000004ff007c0c */ /* 0x000fe2000bf05070 */
[----:B------:R-:W-:Y:S01]  /*114f0*/  ULDC UR4, c[0x0][0x2f4] ;  /* 0x0000bd0000047ab9 */ /* 0x000fe20000000800 */
[----:B------:R-:W1:Y:S02]  /*11500*/  LDC R10, c[0x0][0x430] ;  /* 0x00010c00ff0a7b82 */ /* 0x000e640000000800 */
[----:B------:R-:W-:-:S13]  /*11510*/  ISETP.NE.AND.EX P0, PT, RZ, UR5, PT, P0 ;  /* 0x00000005ff007c0c */ /* 0x000fda000bf05300 */
[----:B------:R-:W2:Y:S01]  /*11520*/  @P0 LDC.64 R2, c[0x0][0x9f8] ;  /* 0x00027e00ff020b82 */ /* 0x000ea20000000a00 */
[----:B------:R-:W-:Y:S02]  /*11530*/  LOP3.LUT R17, R34, 0x40, RZ, 0xfc, !PT ;  /* 0x0000004022117812 */ /* 0x000fe400078efcff */
[----:B------:R-:W-:Y:S02]  /*11540*/  LOP3.LUT R23, R23, 0xffffffef, RZ, 0xc0, !PT ;  /* 0xffffffef17177812 */ /* 0x000fe400078ec0ff */
[----:B------:R-:W-:Y:S01]  /*11550*/  ISETP.GE.AND P2, PT, R17, UR4, PT ;  /* 0x0000000411007c0c */ /* 0x000fe2000bf46270 */
[----:B--2---:R-:W-:-:S05]  /*11560*/  @P0 IMAD.WIDE R2, R19, 0x4, R2 ;  /* 0x0000000413020825 */ /* 0x004fca00078e0202 */
[----:B------:R2:W5:Y:S01]  /*11570*/  @P0 LDG.E R31, desc[UR36][R2.64] ;  /* 0x00000024021f0981 */ /* 0x000562000c1e1900 */
[----:B------:R-:W-:Y:S01]  /*11580*/  ISETP.GE.AND P0, PT, R34, UR4, PT ;  /* 0x0000000422007c0c */ /* 0x000fe2000bf06270 */
[----:B------:R-:W-:Y:S01]  /*11590*/  UMOV UR5, 0xffffffff ;  /* 0xffffffff00057882 */ /* 0x000fe20000000000 */
[----:B------:R-:W-:Y:S01]  /*115a0*/  ISETP.GE.AND P1, PT, R37, UR4, PT ;  /* 0x0000000425007c0c */ /* 0x000fe2000bf26270 */
[----:B------:R-:W-:-:S10]  /*115b0*/  VIADD R7, R30, 0xffffffff ;  /* 0xffffffff1e077836 */ /* 0x000fd40000000000 */
[----:B------:R-:W-:Y:S02]  /*115c0*/  @P0 LOP3.LUT R23, R23, 0x10, RZ, 0xfc, !PT ;  /* 0x0000001017170812 */ /* 0x000fe400078efcff */
[----:B------:R-:W-:Y:S02]  /*115d0*/  ISETP.GE.AND P0, PT, R36, UR4, PT ;  /* 0x0000000424007c0c */ /* 0x000fe4000bf06270 */
[----:B------:R-:W-:-:S04]  /*115e0*/  LOP3.LUT R23, R23, 0xfffffff7, RZ, 0xc0, !PT ;  /* 0xfffffff717177812 */ /* 0x000fc800078ec0ff */
[----:B------:R-:W-:-:S04]  /*115f0*/  @P2 LOP3.LUT R23, R23, 0x8, RZ, 0xfc, !PT ;  /* 0x0000000817172812 */ /* 0x000fc800078efcff */
[----:B------:R-:W-:-:S04]  /*11600*/  LOP3.LUT R23, R23, 0xfffffffb, RZ, 0xc0, !PT ;  /* 0xfffffffb17177812 */ /* 0x000fc800078ec0ff */
[----:B------:R-:W-:-:S04]  /*11610*/  @P1 LOP3.LUT R23, R23, 0x4, RZ, 0xfc, !PT ;  /* 0x0000000417171812 */ /* 0x000fc800078efcff */
[----:B------:R-:W-:-:S04]  /*11620*/  LOP3.LUT R23, R23, 0xfffffffd, RZ, 0xc0, !PT ;  /* 0xfffffffd17177812 */ /* 0x000fc800078ec0ff */
[----:B------:R-:W-:Y:S01]  /*11630*/  @P0 LOP3.LUT R23, R23, 0x2, RZ, 0xfc, !PT ;  /* 0x0000000217170812 */ /* 0x000fe200078efcff */
[----:B-12---:R-:W-:Y:S06]  /*11640*/  BRA.DIV UR5, `(.L_x_1381) ;  /* 0x00000042057c7947 */ /* 0x006fec000b800000 */
.L_x_1449:
[----:B------:R-:W1:Y:S01]  /*11650*/  S2R R0, SR_TID.X ;  /* 0x0000000000007919 */ /* 0x000e620000002100 */
[----:B------:R-:W-:Y:S02]  /*11660*/  ISETP.NE.AND P1, PT, R10, 0x1, PT ;  /* 0x000000010a00780c */ /* 0x000fe40003f25270 */
[----:B-----5:R-:W-:Y:S01]  /*11670*/  SHF.R.S32.HI R11, RZ, 0x1f, R31 ;  /* 0x0000001fff0b7819 */ /* 0x020fe2000001141f */
[----:B------:R-:W2:Y:S01]  /*11680*/  S2R R9, SR_TID.X ;  /* 0x0000000000097919 */ /* 0x000ea20000002100 */
[----:B------:R-:W-:-:S03]  /*11690*/  LOP3.LUT R23, R23, 0xffffffbf, RZ, 0xc0, !PT ;  /* 0xffffffbf17177812 */ /* 0x000fc600078ec0ff */
[----:B------:R3:W-:Y:S06]  /*116a0*/  STL [R1+0xc], R11 ;  /* 0x00000c0b01007387 */ /* 0x0007ec0000100800 */
[----:B------:R-:W4:Y:S01]  /*116b0*/  @P1 LDC R5, c[0x0][0x434] ;  /* 0x00010d00ff051b82 */ /* 0x000f220000000800 */
[----:B------:R-:W-:Y:S02]  /*116c0*/  @P1 LOP3.LUT R23, R23, 0x40, RZ, 0xfc, !PT ;  /* 0x0000004017171812 */ /* 0x000fe400078efcff */
[----:B-1----:R-:W-:Y:S01]  /*116d0*/  LOP3.LUT R0, R0, 0x7f, RZ, 0xc0, !PT ;  /* 0x0000007f00007812 */ /* 0x002fe200078ec0ff */
[----:B--2---:R-:W-:-:S03]  /*116e0*/  IMAD.SHL.U32 R9, R9, 0x10, RZ ;  /* 0x0000001009097824 */ /* 0x004fc600078e00ff */
[----:B------:R-:W-:-:S04]  /*116f0*/  SHF.R.U32.HI R0, RZ, 0x3, R0 ;  /* 0x00000003ff007819 */ /* 0x000fc80000011600 */
[----:B------:R-:W-:Y:S02]  /*11700*/  LOP3.LUT R9, R0, 0x70, R9, 0xf8, !PT ;  /* 0x0000007000097812 */ /* 0x000fe400078ef809 */
[----:B------:R-:W1:Y:S03]  /*11710*/  @P1 LDC R0, c[0x0][0x438] ;  /* 0x00010e00ff001b82 */ /* 0x000e660000000800 */
[----:B------:R-:W-:-:S05]  /*11720*/  IMAD R6, R7, 0x40, R9 ;  /* 0x0000004007067824 */ /* 0x000fca00078e0209 */
[C---:B------:R-:W-:Y:S02]  /*11730*/  ISETP.GE.AND P0, PT, R6.reuse, R26, PT ;  /* 0x0000001a0600720c */ /* 0x040fe40003f06270 */
[----:B------:R-:W-:Y:S02]  /*11740*/  IADD3 R6, R6, R24, RZ ;  /* 0x0000001806067210 */ /* 0x000fe40007ffe0ff */
[----:B------:R-:W-:-:S03]  /*11750*/  ISETP.GT.U32.OR P0, PT, R9, 0x3f, P0 ;  /* 0x0000003f0900780c */ /* 0x000fc60000704470 */
[----:B----4-:R-:W-:-:S04]  /*11760*/  @P1 IMAD.HI.U32 R5, R6, R5, RZ ;  /* 0x0000000506051227 */ /* 0x010fc800078e00ff */
[----:B------:R-:W-:Y:S01]  /*11770*/  IMAD.MOV.U32 R8, RZ, RZ, R6 ;  /* 0x000000ffff087224 */ /* 0x000fe200078e0006 */
[----:B-1----:R-:W-:-:S05]  /*11780*/  @P1 SHF.R.U32.HI R8, RZ, R0, R5 ;  /* 0x00000000ff081219 */ /* 0x002fca0000011605 */
[----:B------:R-:W1:Y:S01]  /*11790*/  @!P0 LDC.64 R2, c[0x0][0x428] ;  /* 0x00010a00ff028b82 */ /* 0x000e620000000a00 */
[--C-:B------:R-:W-:Y:S01]  /*117a0*/  @!P0 SHF.R.S32.HI R5, RZ, 0x1f, R8.reuse ;  /* 0x0000001fff058819 */ /* 0x100fe20000011408 */
[----:B------:R-:W-:Y:S02]  /*117b0*/  @!P0 IMAD.MOV.U32 R4, RZ, RZ, R8 ;  /* 0x000000ffff048224 */ /* 0x000fe400078e0008 */
[-C--:B-1----:R-:W-:Y:S02]  /*117c0*/  @!P0 IMAD R0, R11, R2.reuse, RZ ;  /* 0x000000020b008224 */ /* 0x082fe400078e02ff */
[----:B------:R-:W-:-:S04]  /*117d0*/  @!P0 IMAD.WIDE.U32 R4, R31, R2, R4 ;  /* 0x000000021f048225 */ /* 0x000fc800078e0004 */
[----:B------:R-:W-:Y:S02]  /*117e0*/  @!P0 IMAD R0, R31, R3, R0 ;  /* 0x000000031f008224 */ /* 0x000fe400078e0200 */
[----:B------:R-:W1:Y:S02]  /*117f0*/  @!P0 LDC.64 R2, c[0x0][0x418] ;  /* 0x00010600ff028b82 */ /* 0x000e640000000a00 */
[----:B------:R-:W-:Y:S02]  /*11800*/  @!P0 IMAD.IADD R0, R5, 0x1, R0 ;  /* 0x0000000105008824 */ /* 0x000fe400078e0200 */
[----:B------:R-:W-:Y:S01]  /*11810*/  IMAD.MOV R5, RZ, RZ, -R8 ;  /* 0x000000ffff057224 */ /* 0x000fe200078e0a08 */
[----:B-1----:R-:W-:-:S04]  /*11820*/  @!P0 LEA R2, P1, R4, R2, 0x2 ;  /* 0x0000000204028211 */ /* 0x002fc800078210ff */
[----:B------:R-:W-:Y:S01]  /*11830*/  @!P0 LEA.HI.X R3, R4, R3, R0, 0x2, P1 ;  /* 0x0000000304038211 */ /* 0x000fe200008f1400 */
[----:B------:R-:W-:Y:S02]  /*11840*/  IMAD R4, R10, R5, R6 ;  /* 0x000000050a047224 */ /* 0x000fe400078e0206 */
[----:B------:R-:W-:Y:S02]  /*11850*/  IMAD.U32 R5, RZ, RZ, UR38 ;  /* 0x00000026ff057e24 */ /* 0x000fe4000f8e00ff */
[----:B------:R-:W-:-:S03]  /*11860*/  IMAD.MOV.U32 R0, RZ, RZ, RZ ;  /* 0x000000ffff007224 */ /* 0x000fc600078e00ff */
[----:B------:R-:W-:-:S03]  /*11870*/  ISETP.NE.AND P2, PT, R5, 0x3, PT ;  /* 0x000000030500780c */ /* 0x000fc60003f45270 */
[----:B------:R3:W5:Y:S01]  /*11880*/  @!P0 LDG.E R0, desc[UR36][R2.64] ;  /* 0x0000002402008981 */ /* 0x000762000c1e1900 */
[----:B------:R-:W-:Y:S01]  /*11890*/  ISETP.GT.U32.AND P0, PT, R9, 0x3f, PT ;  /* 0x0000003f0900780c */ /* 0x000fe20003f04070 */
[----:B------:R-:W-:Y:S01]  /*118a0*/  IMAD.MOV.U32 R26, RZ, RZ, R7 ;  /* 0x000000ffff1a7224 */ /* 0x000fe200078e0007 */
[----:B------:R-:W-:Y:S02]  /*118b0*/  LOP3.LUT R23, R23, 0xffffffdf, RZ, 0xc0, !PT ;  /* 0xffffffdf17177812 */ /* 0x000fe400078ec0ff */
[----:B0-----:R-:W-:-:S05]  /*118c0*/  SHF.R.S32.HI R30, RZ, 0x1f, R18 ;  /* 0x0000001fff1e7819 */ /* 0x001fca0000011412 */
[----:B------:R-:W-:-:S04]  /*118d0*/  @P2 LOP3.LUT R23, R23, 0x20, RZ, 0xfc, !PT ;  /* 0x0000002017172812 */ /* 0x000fc800078efcff */
[----:B------:R-:W-:-:S04]  /*118e0*/  LOP3.LUT R23, R23, 0xfffffffe, RZ, 0xc0, !PT ;  /* 0xfffffffe17177812 */ /* 0x000fc800078ec0ff */
[----:B------:R-:W-:Y:S01]  /*118f0*/  @P0 LOP3.LUT R23, R23, 0x1, RZ, 0xfc, !PT ;  /* 0x0000000117170812 */ /* 0x000fe200078efcff */
[----:B---3--:R-:W-:Y:S06]  /*11900*/  @!P2 BRA `(.L_x_1382) ;  /* 0x000000000004a947 */ /* 0x008fec0003800000 */
[----:B------:R-:W-:Y:S01]  /*11910*/  BPT.TRAP 0x1 ;  /* 0x000000040000795c */ /* 0x000fe20000300000 */
.L_x_1382:
        /* <DEDUP_REMOVED lines=20> */
[----:B------:R-:W-:Y:S01]  /*11a60*/  LEA.HI.X R24, R2, UR5, R6, 0x1, P0 ;  /* 0x0000000502187c11 */ /* 0x000fe200080f0c06 */
[----:B------:R-:W-:Y:S01]  /*11a70*/  IMAD R6, R25, 0x8, R22 ;  /* 0x0000000819067824 */ /* 0x000fe200078e0216 */
[----:B------:R-:W-:-:S04]  /*11a80*/  SHF.L.U32 R2, R28, 0x1f, RZ ;  /* 0x0000001f1c027819 */ /* 0x000fc800000006ff */
[----:B------:R-:W0:Y:S02]  /*11a90*/  SYNCS.PHASECHK.TRANS64.TRYWAIT P0, [R6+URZ+0x30840], R2 ;  /* 0x03084002060075a7 */ /* 0x000e24000800017f */
[----:B0-----:R-:W-:Y:S05]  /*11aa0*/  @!P0 BRA `(.L_x_1384) ;  /* 0x0000003c00988947 */ /* 0x001fea0003800000 */
.L_x_1450:
[----:B------:R-:W-:Y:S05]  /*11ab0*/  BSYNC B0 ;  /* 0x0000000000007941 */ /* 0x000fea0003800000 */
.L_x_1383:
[----:B------:R-:W2:Y:S01]  /*11ac0*/  LDL R10, [R1] ;  /* 0x00000000010a7983 */ /* 0x000ea20000100800 */
[----:B------:R-:W-:Y:S01]  /*11ad0*/  ULDC.64 UR4, c[0x0][0x300] ;  /* 0x0000c00000047ab9 */ /* 0x000fe20000000a00 */
[----:B------:R-:W-:Y:S01]  /*11ae0*/  LOP3.LUT P5, RZ, R23, 0x10, RZ, 0xc0, !PT ;  /* 0x0000001017ff7812 */ /* 0x000fe200078ac0ff */
[----:B------:R-:W-:Y:S01]  /*11af0*/  IMAD R5, R5, UR4, RZ ;  /* 0x0000000405057c24 */ /* 0x000fe2000f8e02ff */
[----:B------:R-:W1:Y:S01]  /*11b00*/  S2R R9, SR_TID.X ;  /* 0x0000000000097919 */ /* 0x000e620000002100 */
[C---:B0-----:R-:W-:Y:S01]  /*11b10*/  IMAD.WIDE.U32 R2, R4.reuse, UR4, RZ ;  /* 0x0000000404027c25 */ /* 0x041fe2000f8e00ff */
[C---:B------:R-:W-:Y:S02]  /*11b20*/  LOP3.LUT P4, RZ, R23.reuse, 0x8, RZ, 0xc0, !PT ;  /* 0x0000000817ff7812 */ /* 0x040fe4000788c0ff */
[C---:B------:R-:W-:Y:S01]  /*11b30*/  LOP3.LUT P3, RZ, R23.reuse, 0x4, RZ, 0xc0, !PT ;  /* 0x0000000417ff7812 */ /* 0x040fe2000786c0ff */
[----:B------:R-:W-:Y:S01]  /*11b40*/  IMAD R5, R4, UR5, R5 ;  /* 0x0000000504057c24 */ /* 0x000fe2000f8e0205 */
[----:B------:R-:W-:Y:S01]  /*11b50*/  ULDC.64 UR4, c[0x0][0x310] ;  /* 0x0000c40000047ab9 */ /* 0x000fe20000000a00 */
[----:B------:R-:W-:Y:S01]  /*11b60*/  LOP3.LUT P2, RZ, R23, 0x2, RZ, 0xc0, !PT ;  /* 0x0000000217ff7812 */ /* 0x000fe2000784c0ff */
[----:B------:R-:W-:-:S02]  /*11b70*/  IMAD R8, R8, UR4, RZ ;  /* 0x0000000408087c24 */ /* 0x000fc4000f8e02ff */
        /* <DEDUP_REMOVED lines=11> */
[----:B------:R-:W-:Y:S01]  /*11c30*/  UMOV UR4, 0xffffffff ;  /* 0xffffffff00047882 */ /* 0x000fe20000000000 */
[----:B-1----:R-:W-:-:S03]  /*11c40*/  LOP3.LUT R9, R9, 0x7f, RZ, 0xc0, !PT ;  /* 0x0000007f09097812 */ /* 0x002fc600078ec0ff */
[----:B------:R-:W-:Y:S02]  /*11c50*/  LEA.HI.X R0, R2, UR5, R0, 0x1, P0 ;  /* 0x0000000502007c11 */ /* 0x000fe400080f0c00 */
[----:B------:R-:W-:Y:S01]  /*11c60*/  SHF.R.U32.HI R9, RZ, 0x3, R9 ;  /* 0x00000003ff097819 */ /* 0x000fe20000011609 */
[----:B--2---:R-:W-:Y:S01]  /*11c70*/  IMAD R5, R7, -0x40, R10 ;  /* 0xffffffc007057824 */ /* 0x004fe200078e020a */
[----:B------:R-:W-:-:S03]  /*11c80*/  LEA R7, R25, R32, 0xe ;  /* 0x0000002019077211 */ /* 0x000fc600078e70ff */
[----:B------:R-:W-:-:S05]  /*11c90*/  IMAD.IADD R5, R5, 0x1, -R9 ;  /* 0x0000000105057824 */ /* 0x000fca00078e0a09 */
[----:B------:R-:W-:Y:S01]  /*11ca0*/  ISETP.GE.AND P0, PT, R5, 0x1, PT ;  /* 0x000000010500780c */ /* 0x000fe20003f06270 */
[----:B------:R-:W-:-:S12]  /*11cb0*/  BRA.DIV UR4, `(.L_x_1385) ;  /* 0x0000003e04287947 */ /* 0x000fd8000b800000 */
[----:B------:R-:W0:Y:S01]  /*11cc0*/  SHFL.IDX PT, R3, R4, RZ, 0x181f ;  /* 0x00181fff04037589 */ /* 0x000e2200000e0000 */
[----:B------:R-:W-:-:S03]  /*11cd0*/  @P0 IMAD R9, R7, 0x2, R22 ;  /* 0x0000000207090824 */ /* 0x000fc600078e0216 */
[----:B------:R-:W1:Y:S04]  /*11ce0*/  SHFL.IDX PT, R2, R0, RZ, 0x181f ;  /* 0x00181fff00027589 */ /* 0x000e6800000e0000 */
        /* <DEDUP_REMOVED lines=25> */
[----:B------:R0:W1:Y:S04]  /*11e80*/  SHFL.IDX PT, R8, R0, 0x3, 0x181f ;  /* 0x00781f0000087f89 */ /* 0x00006800000e0000 */
[----:B------:R-:W-:Y:S04]  /*11e90*/  @P0 LDGSTS.E.BYPASS.LTC128B.128 [R9+0x21400], desc[UR36][R2.64], !P5 ;  /* 0x2140000002090fae */ /* 0x000fe8000e901d64 */
[----:B------:R-:W-:Y:S04]  /*11ea0*/  @P0 LDGSTS.E.BYPASS.LTC128B.128 [R9+0x23400], desc[UR36][R2.64+0x80], !P4 ;  /* 0x2340008002090fae */ /* 0x000fe8000e101d64 */
[----:B------:R-:W-:Y:S04]  /*11eb0*/  @P0 LDGSTS.E.BYPASS.LTC128B.128 [R9+0x25400], desc[UR36][R2.64+0x100], !P3 ;  /* 0x2540010002090fae */ /* 0x000fe8000d901d64 */
[----:B------:R2:W-:Y:S04]  /*11ec0*/  @P0 LDGSTS.E.BYPASS.LTC128B.128 [R9+0x27400], desc[UR36][R2.64+0x180], !P2 ;  /* 0x2740018002090fae */ /* 0x0005e8000d101d64 */
[----:B-12---:R0:W2:Y:S02]  /*11ed0*/  SHFL.IDX PT, R2, R4, 0x3, 0x181f ;  /* 0x00781f0004027f89 */ /* 0x0060a400000e0000 */
.L_x_1460:
[----:B------:R-:W-:-:S13]  /*11ee0*/  ISETP.GE.AND P0, PT, R5, 0x31, PT ;  /* 0x000000310500780c */ /* 0x000fda0003f06270 */
[----:B--2---:R-:W-:Y:S01]  /*11ef0*/  @P0 LEA R2, P1, R34, R2, 0x1 ;  /* 0x0000000222020211 */ /* 0x004fe200078208ff */
[----:B------:R-:W-:-:S04]  /*11f00*/  @P0 IMAD R7, R7, 0x2, R22 ;  /* 0x0000000207070824 */ /* 0x000fc800078e0216 */
        /* <DEDUP_REMOVED lines=10> */
.L_x_1386:
        /* <DEDUP_REMOVED lines=10> */
.L_x_1387:
[----:B------:R2:W-:Y:S02]  /*12050*/  SYNCS.ARRIVE.TRANS64.A1T0 RZ, [R6+URZ+0x30830], RZ ;  /* 0x030830ff06ff79a7 */ /* 0x0005e4000810003f */
[----:B------:R-:W-:Y:S05]  /*12060*/  WARPSYNC.ALL ;  /* 0x0000000000007948 */ /* 0x000fea0003800000 */
[----:B------:R-:W-:Y:S01]  /*12070*/  ULDC.64 UR4, c[0x0][0x298] ;  /* 0x0000a60000047ab9 */ /* 0x000fe20000000a00 */
[----:B-1----:R-:W-:Y:S01]  /*12080*/  VIADD R2, R22, 0x10400 ;  /* 0x0001040016027836 */ /* 0x002fe20000000000 */
[----:B0-----:R-:W-:Y:S01]  /*12090*/  SHF.R.S32.HI R0, RZ, 0x1f, R35 ;  /* 0x0000001fff007819 */ /* 0x001fe20000011423 */
[----:B------:R-:W-:Y:S01]  /*120a0*/  IMAD.WIDE.U32 R4, R35, UR4, RZ ;  /* 0x0000000423047c25 */ /* 0x000fe2000f8e00ff */
[----:B------:R-:W-:Y:S01]  /*120b0*/  BSSY B6, `(.L_x_1388) ;  /* 0x0000018000067945 */ /* 0x000fe20003800000 */
[----:B------:R-:W-:Y:S01]  /*120c0*/  BAR.SYNC.DEFER_BLOCKING 0x8, 0x180 ;  /* 0x0206000000007b1d */ /* 0x000fe20000010000 */
[----:B------:R-:W-:Y:S01]  /*120d0*/  LOP3.LUT P0, RZ, R2, 0x3ff, RZ, 0xc0, !PT ;  /* 0x000003ff02ff7812 */ /* 0x000fe2000780c0ff */
[----:B------:R-:W-:-:S04]  /*120e0*/  IMAD R0, R0, UR4, RZ ;  /* 0x0000000400007c24 */ /* 0x000fc8000f8e02ff */
[----:B------:R-:W-:Y:S01]  /*120f0*/  IMAD R0, R35, UR5, R0 ;  /* 0x0000000523007c24 */ /* 0x000fe2000f8e0200 */
[----:B------:R0:W-:Y:S03]  /*12100*/  STL.64 [R1+0x10], R4 ;  /* 0x0000100401007387 */ /* 0x0001e60000100a00 */
[----:B------:R-:W-:-:S04]  /*12110*/  IMAD.IADD R35, R5, 0x1, R0 ;  /* 0x0000000105237824 */ /* 0x000fc800078e0200 */
[----:B------:R-:W-:Y:S05]  /*12120*/  @!P0 BRA `(.L_x_1389) ;  /* 0x0000000000408947 */ /* 0x000fea0003800000 */
[----:B------:R-:W-:Y:S01]  /*12130*/  MOV R2, 0x0 ;  /* 0x0000000000027802 */ /* 0x000fe20000000f00 */
[----:B------:R-:W-:Y:S01]  /*12140*/  ULDC.64 UR6, c[0x4][0xa8] ;  /* 0x01002a0000067ab9 */ /* 0x000fe20000000a00 */
[----:B------:R-:W-:Y:S01]  /*12150*/  ULDC.64 UR8, c[0x4][0xb0] ;  /* 0x01002c0000087ab9 */ /* 0x000fe20000000a00 */
[----:B------:R-:W-:Y:S01]  /*12160*/  ULDC.64 UR4, c[0x4][0x20] ;  /* 0x0100080000047ab9 */ /* 0x000fe20000000a00 */
[----:B0-----:R-:W-:Y:S01]  /*12170*/  IMAD.U32 R4, RZ, RZ, UR6 ;  /* 0x00000006ff047e24 */ /* 0x001fe2000f8e00ff */
[----:B------:R-:W-:Y:S01]  /*12180*/  MOV R11, UR5 ;  /* 0x00000005000b7c02 */ /* 0x000fe20008000f00 */
[----:B------:R-:W0:Y:S01]  /*12190*/  LDC.64 R2, c[0x4][R2] ;  /* 0x0100000002027b82 */ /* 0x000e220000000a00 */
[----:B------:R-:W-:Y:S02]  /*121a0*/  IMAD.U32 R5, RZ, RZ, UR7 ;  /* 0x00000007ff057e24 */ /* 0x000fe4000f8e00ff */
[----:B--2---:R-:W-:Y:S02]  /*121b0*/  IMAD.U32 R6, RZ, RZ, UR8 ;  /* 0x00000008ff067e24 */ /* 0x004fe4000f8e00ff */
[----:B------:R-:W-:-:S02]  /*121c0*/  IMAD.U32 R7, RZ, RZ, UR9 ;  /* 0x00000009ff077e24 */ /* 0x000fc4000f8e00ff */
[----:B------:R-:W-:Y:S02]  /*121d0*/  IMAD.U32 R10, RZ, RZ, UR4 ;  /* 0x00000004ff0a7e24 */ /* 0x000fe4000f8e00ff */
[----:B------:R-:W-:Y:S02]  /*121e0*/  IMAD.MOV.U32 R8, RZ, RZ, 0x70 ;  /* 0x00000070ff087424 */ /* 0x000fe400078e00ff */
[----:B------:R-:W-:Y:S02]  /*121f0*/  IMAD.MOV.U32 R12, RZ, RZ, 0x1 ;  /* 0x00000001ff0c7424 */ /* 0x000fe400078e00ff */
[----:B------:R-:W-:-:S07]  /*12200*/  IMAD.MOV.U32 R13, RZ, RZ, RZ ;  /* 0x000000ffff0d7224 */ /* 0x000fce00078e00ff */
[----:B------:R-:W-:-:S07]  /*12210*/  LEPC R20, `(.L_x_1389) ;  /* 0x000000001014794e */ /* 0x000fce0000000000 */
[----:B0-----:R-:W-:Y:S05]  /*12220*/  CALL.ABS.NOINC R2 ;  /* 0x0000000002007343 */ /* 0x001fea0003c00000 */
.L_x_1389:
[----:B------:R-:W-:Y:S05]  /*12230*/  BSYNC B6 ;  /* 0x0000000000067941 */ /* 0x000fea0003800000 */
.L_x_1388:
[----:B------:R-:W3:Y:S01]  /*12240*/  LDL.LU.64 R20, [R1+0x10] ;  /* 0x0000100001147983 */ /* 0x000ee20000300a00 */
[----:B------:R-:W-:Y:S01]  /*12250*/  ULDC.64 UR4, c[0x0][0x2d8] ;  /* 0x0000b60000047ab9 */ /* 0x000fe20000000a00 */
[----:B------:R-:W-:Y:S01]  /*12260*/  LOP3.LUT P6, RZ, R23, 0x100, RZ, 0xc0, !PT ;  /* 0x0000010017ff7812 */ /* 0x000fe200078cc0ff */
[----:B------:R-:W-:Y:S01]  /*12270*/  IMAD R0, R30, UR4, RZ ;  /* 0x000000041e007c24 */ /* 0x000fe2000f8e02ff */
[----:B------:R-:W-:Y:S01]  /*12280*/  LOP3.LUT R7, R34, 0x40, RZ, 0xfc, !PT ;  /* 0x0000004022077812 */ /* 0x000fe200078efcff */
[----:B------:R-:W-:Y:S01]  /*12290*/  IMAD.MOV.U32 R3, RZ, RZ, R35 ;  /* 0x000000ffff037224 */ /* 0x000fe200078e0023 */
[----:B0-----:R-:W-:Y:S01]  /*122a0*/  SEL R4, R19, RZ, !P6 ;  /* 0x000000ff13047207 */ /* 0x001fe20007000000 */
[----:B------:R-:W-:Y:S01]  /*122b0*/  IMAD R5, R18, UR5, R0 ;  /* 0x0000000512057c24 */ /* 0x000fe2000f8e0200 */
[----:B------:R-:W-:-:S04]  /*122c0*/  SHF.R.S32.HI R0, RZ, 0x1f, R19 ;  /* 0x0000001fff007819 */ /* 0x000fc80000011413 */
[----:B------:R-:W-:Y:S01]  /*122d0*/  SEL R0, R0, RZ, !P6 ;  /* 0x000000ff00007207 */ /* 0x000fe20007000000 */
[----:B---3--:R-:W-:Y:S01]  /*122e0*/  IMAD.MOV.U32 R2, RZ, RZ, R20 ;  /* 0x000000ffff027224 */ /* 0x008fe200078e0014 */
[----:B------:R-:W0:Y:S01]  /*122f0*/  LDC R21, c[0x0][0x448] ;  /* 0x00011200ff157b82 */ /* 0x000e220000000800 */
[----:B------:R-:W1:Y:S02]  /*12300*/  S2R R20, SR_TID.X ;  /* 0x0000000000147919 */ /* 0x000e640000002100 */
[----:B------:R-:W-:Y:S01]  /*12310*/  IMAD.WIDE.U32 R2, R18, UR4, R2 ;  /* 0x0000000412027c25 */ /* 0x000fe2000f8e0002 */
[----:B------:R-:W-:-:S03]  /*12320*/  ULDC.64 UR4, c[0x0][0x2e0] ;  /* 0x0000b80000047ab9 */ /* 0x000fc60000000a00 */
[----:B------:R-:W-:Y:S02]  /*12330*/  IMAD.IADD R3, R3, 0x1, R5 ;  /* 0x0000000103037824 */ /* 0x000fe400078e0205 */
[----:B------:R-:W-:Y:S02]  /*12340*/  IMAD R0, R0, UR4, RZ ;  /* 0x0000000400007c24 */ /* 0x000fe4000f8e02ff */
[----:B------:R-:W-:-:S04]  /*12350*/  IMAD.WIDE.U32 R2, R4, UR4, R2 ;  /* 0x0000000404027c25 */ /* 0x000fc8000f8e0002 */
[----:B------:R-:W-:Y:S01]  /*12360*/  IMAD R0, R4, UR5, R0 ;  /* 0x0000000504007c24 */ /* 0x000fe2000f8e0200 */
[----:B------:R-:W-:-:S03]  /*12370*/  ULDC.64 UR4, c[0x0][0x2d0] ;  /* 0x0000b40000047ab9 */ /* 0x000fc60000000a00 */
[----:B------:R-:W-:Y:S01]  /*12380*/  IMAD.IADD R3, R3, 0x1, R0 ;  /* 0x0000000103037824 */ /* 0x000fe200078e0200 */
[----:B0-----:R-:W-:Y:S02]  /*12390*/  ISETP.NE.AND P6, PT, R21, 0x1, PT ;  /* 0x000000011500780c */ /* 0x001fe40003fc5270 */
[----:B-1----:R-:W-:-:S04]  /*123a0*/  LOP3.LUT R20, R20, 0x7f, RZ, 0xc0, !PT ;  /* 0x0000007f14147812 */ /* 0x002fc800078ec0ff */
[----:B------:R-:W-:-:S07]  /*123b0*/  SHF.R.U32.HI R21, RZ, 0x3, R20 ;  /* 0x00000003ff157819 */ /* 0x000fce0000011614 */
[----:B--2---:R-:W0:Y:S01]  /*123c0*/  @P6 LDC R6, c[0x0][0x44c] ;  /* 0x00011300ff066b82 */ /* 0x004e220000000800 */
[----:B------:R-:W1:Y:S07]  /*123d0*/  S2R R20, SR_TID.X ;  /* 0x0000000000147919 */ /* 0x000e6e0000002100 */
[----:B------:R-:W2:Y:S01]  /*123e0*/  @P6 LDC R5, c[0x0][0x450] ;  /* 0x00011400ff056b82 */ /* 0x000ea20000000800 */
[----:B-1----:R-:W-:-:S05]  /*123f0*/  IMAD.SHL.U32 R20, R20, 0x10, RZ ;  /* 0x0000001014147824 */ /* 0x002fca00078e00ff */
[----:B------:R-:W-:-:S05]  /*12400*/  LOP3.LUT R20, R21, 0x70, R20, 0xf8, !PT ;  /* 0x0000007015147812 */ /* 0x000fca00078ef814 */
[----:B------:R-:W-:Y:S02]  /*12410*/  IMAD.IADD R0, R20, 0x1, R27 ;  /* 0x0000000114007824 */ /* 0x000fe400078e021b */
[----:B------:R-:W1:Y:S02]  /*12420*/  S2R R20, SR_TID.X ;  /* 0x0000000000147919 */ /* 0x000e640000002100 */
[----:B0-----:R-:W-:-:S04]  /*12430*/  @P6 IMAD.HI.U32 R6, R0, R6, RZ ;  /* 0x0000000600066227 */ /* 0x001fc800078e00ff */
[----:B------:R-:W-:Y:S01]  /*12440*/  IMAD.MOV.U32 R4, RZ, RZ, R0 ;  /* 0x000000ffff047224 */ /* 0x000fe200078e0000 */
[----:B--2---:R-:W-:Y:S02]  /*12450*/  @P6 SHF.R.U32.HI R4, RZ, R5, R6 ;  /* 0x00000005ff046219 */ /* 0x004fe40000011606 */
[----:B------:R-:W0:Y:S03]  /*12460*/  LDC R6, c[0x0][0x448] ;  /* 0x00011200ff067b82 */ /* 0x000e260000000800 */
[----:B------:R-:W-:Y:S02]  /*12470*/  IMAD.MOV R5, RZ, RZ, -R4 ;  /* 0x000000ffff057224 */ /* 0x000fe400078e0a04 */
[----:B------:R-:W-:Y:S01]  /*12480*/  IMAD.WIDE.U32 R2, R4, UR4, R2 ;  /* 0x0000000404027c25 */ /* 0x000fe2000f8e0002 */
[----:B-1----:R-:W-:-:S03]  /*12490*/  LOP3.LUT R20, R20, 0x7f, RZ, 0xc0, !PT ;  /* 0x0000007f14147812 */ /* 0x002fc600078ec0ff */
[----:B0-----:R-:W-:Y:S01]  /*124a0*/  IMAD R0, R6, R5, R0 ;  /* 0x0000000506007224 */ /* 0x001fe200078e0200 */
[----:B------:R-:W-:Y:S02]  /*124b0*/  SHF.R.S32.HI R5, RZ, 0x1f, R4 ;  /* 0x0000001fff057819 */ /* 0x000fe40000011404 */
[----:B------:R-:W-:-:S03]  /*124c0*/  SHF.R.U32.HI R8, RZ, 0x3, R20 ;  /* 0x00000003ff087819 */ /* 0x000fc60000011614 */
        /* <DEDUP_REMOVED lines=11> */
[----:B------:R-:W-:Y:S02]  /*12580*/  ULDC UR4, c[0x0][0x2b8] ;  /* 0x0000ae0000047ab9 */ /* 0x000fe40000000800 */
[----:B------:R-:W-:Y:S02]  /*12590*/  ISETP.GE.AND P4, PT, R34, UR4, PT ;  /* 0x0000000422007c0c */ /* 0x000fe4000bf86270 */
[----:B------:R-:W-:Y:S01]  /*125a0*/  LEA.HI.X R0, R2, UR5, R0, 0x1, P0 ;  /* 0x0000000502007c11 */ /* 0x000fe200080f0c00 */
[----:B------:R-:W-:Y:S01]  /*125b0*/  UMOV UR5, 0xffffffff ;  /* 0xffffffff00057882 */ /* 0x000fe20000000000 */
[----:B------:R-:W-:-:S02]  /*125c0*/  ISETP.GE.AND P3, PT, R7, UR4, PT ;  /* 0x0000000407007c0c */ /* 0x000fc4000bf66270 */
[----:B------:R-:W-:Y:S02]  /*125d0*/  ISETP.GE.AND P2, PT, R37, UR4, PT ;  /* 0x0000000425007c0c */ /* 0x000fe4000bf46270 */
[----:B------:R-:W-:Y:S01]  /*125e0*/  ISETP.GE.AND P1, PT, R36, UR4, PT ;  /* 0x0000000424007c0c */ /* 0x000fe2000bf26270 */
[----:B------:R-:W-:-:S12]  /*125f0*/  BRA.DIV UR5, `(.L_x_1390) ;  /* 0x0000003a05347947 */ /* 0x000fd8000b800000 */
[----:B------:R-:W0:Y:S01]  /*12600*/  SHFL.IDX PT, R3, R4, RZ, 0x181f ;  /* 0x00181fff04037589 */ /* 0x000e2200000e0000 */
[----:B------:R-:W-:Y:S02]  /*12610*/  IMAD R5, R29, R6, RZ ;  /* 0x000000061d057224 */ /* 0x000fe400078e02ff */
        /* <DEDUP_REMOVED lines=18> */
[----:B------:R-:W-:Y:S02]  /*12740*/  @!P0 IMAD.MOV.U32 R3, RZ, RZ, R7 ;  /* 0x000000ffff038224 */ /* 0x000fe400078e0007 */
[----:B------:R-:W-:-:S03]  /*12750*/  VIADD R6, R27, 0x20 ;  /* 0x000000201b067836 */ /* 0x000fc60000000000 */
        /* <DEDUP_REMOVED lines=63> */
[----:B------:R0:W-:Y:S02]  /*12b50*/  @!P0 LDGSTS.E.BYPASS.LTC128B.128 [R33+0x1f400], desc[UR36][R2.64+0x180], !P1 ;  /* 0x1f40018002218fae */ /* 0x0001e4000c901d64 */
.L_x_1477:
[----:B0-----:R-:W-:Y:S01]  /*12b60*/  VIADD R0, R27, 0x70 ;  /* 0x000000701b007836 */ /* 0x001fe20000000000 */
[----:B------:R-:W-:Y:S04]  /*12b70*/  BSSY B0, `(.L_x_1391) ;  /* 0x000000c000007945 */ /* 0x000fe80003800000 */
[----:B------:R-:W-:-:S13]  /*12b80*/  ISETP.GE.AND P0, PT, R0, R5, PT ;  /* 0x000000050000720c */ /* 0x000fda0003f06270 */
[----:B------:R-:W-:Y:S05]  /*12b90*/  @P0 BRA `(.L_x_1392) ;  /* 0x0000000000240947 */ /* 0x000fea0003800000 */
[----:B------:R-:W-:-:S05]  /*12ba0*/  LEA R2, P0, R34, R14, 0x1 ;  /* 0x0000000e22027211 */ /* 0x000fca00078008ff */
        /* <DEDUP_REMOVED lines=8> */
.L_x_1392:
[----:B------:R-:W-:Y:S05]  /*12c30*/  BSYNC B0 ;  /* 0x0000000000007941 */ /* 0x000fea0003800000 */
.L_x_1391:
[----:B------:R-:W-:Y:S01]  /*12c40*/  NOP ;  /* 0x0000000000007918 */ /* 0x000fe20000000000 */
[----:B------:R-:W-:-:S13]  /*12c50*/  PLOP3.LUT P0, PT, PT, PT, PT, 0x80, 0x0 ;  /* 0x000000000000781c */ /* 0x000fda0003f0f070 */
.L_x_1393:
[----:B------:R-:W-:Y:S02]  /*12c60*/  PLOP3.LUT P1, PT, P1, P0, PT, 0xa2, 0x0 ;  /* 0x000000000000781c */ /* 0x000fe40000f21472 */
[----:B------:R-:W-:-:S08]  /*12c70*/  @P0 R2UR P1, UR4, R22 ;  /* 0x00000000160402ca */ /* 0x000fd00000020000 */
[----:B------:R-:W-:-:S05]  /*12c80*/  @P0 PLOP3.LUT P0, PT, P1, PT, PT, 0x80, 0x0 ;  /* 0x000000000000081c */ /* 0x000fca0000f0f070 */
[----:B------:R-:W-:Y:S01]  /*12c90*/  @!P1 SYNCS.ARRIVE.TRANS64.RED.A0T1 RZ, [UR4+0x30800], RZ ;  /* 0x030800ffffff99a7 */ /* 0x000fe20008200404 */
[----:B------:R-:W-:Y:S07]  /*12ca0*/  @!P1 ARRIVES.LDGSTSBAR.64.TRANSCNT [UR4+0x30800] ;  /* 0x03080000ff0099b0 */ /* 0x000fee0008000a84 */
[----:B------:R-:W-:Y:S05]  /*12cb0*/  @P0 BRA.U.ANY `(.L_x_1393) ;  /* 0xfffffffd00e80947 */ /* 0x000fea000393ffff */
[----:B0-----:R-:W2:Y:S04]  /*12cc0*/  LDL.LU R3, [R1+0x1c] ;  /* 0x00001c0001037983 */ /* 0x001ea80000300800 */
[----:B------:R-:W3:Y:S01]  /*12cd0*/  LDL.LU R2, [R1+0x18] ;  /* 0x0000180001027983 */ /* 0x000ee20000300800 */
[----:B--2---:R-:W-:Y:S02]  /*12ce0*/  VIADD R3, R3, 0x1 ;  /* 0x0000000103037836 */ /* 0x004fe40000000000 */
[----:B---3--:R-:W-:-:S03]  /*12cf0*/  VIADD R7, R2, 0xfffffffe ;  /* 0xfffffffe02077836 */ /* 0x008fc60000000000 */
[----:B------:R-:W-:Y:S01]  /*12d00*/  LEA.HI R0, R3, R3, RZ, 0x1 ;  /* 0x0000000303007211 */ /* 0x000fe200078f08ff */
[----:B------:R0:W-:Y:S03]  /*12d10*/  STL [R1+0x1c], R3 ;  /* 0x00001c0301007387 */ /* 0x0001e60000100800 */
[----:B------:R-:W-:-:S05]  /*12d20*/  LOP3.LUT R0, R0, 0xfffffffe, RZ, 0xc0, !PT ;  /* 0xfffffffe00007812 */ /* 0x000fca00078ec0ff */
[----:B------:R-:W-:-:S05]  /*12d30*/  IMAD.IADD R0, R3, 0x1, -R0 ;  /* 0x0000000103007824 */ /* 0x000fca00078e0a00 */
[----:B0-----:R-:W-:Y:S01]  /*12d40*/  SHF.L.U32 R3, R0, 0x1f, RZ ;  /* 0x0000001f00037819 */ /* 0x001fe200000006ff */
[----:B------:R-:W-:Y:S01]  /*12d50*/  NOP ;  /* 0x0000000000007918 */ /* 0x000fe20000000000 */
[----:B------:R0:W-:Y:S01]  /*12d60*/  SYNCS.ARRIVE.TRANS64.A1T0 RZ, [R22+URZ+0x30800], RZ ;  /* 0x030800ff16ff79a7 */ /* 0x0001e2000810003f */
[----:B------:R-:W-:Y:S01]  /*12d70*/  BSSY B0, `(.L_x_1394) ;  /* 0x0000003000007945 */ /* 0x000fe20003800000 */
[----:B------:R-:W2:Y:S03]  /*12d80*/  SYNCS.PHASECHK.TRANS64.TRYWAIT P0, [R22+URZ+0x30820], R3 ;  /* 0x03082003160075a7 */ /* 0x000ea6000800017f */
[----:B0-2---:R-:W-:Y:S05]  /*12d90*/  @!P0 BRA `(.L_x_1395) ;  /* 0x0000003c00208947 */ /* 0x005fea0003800000 */
.L_x_1478:
[----:B------:R-:W-:Y:S05]  /*12da0*/  BSYNC B0 ;  /* 0x0000000000007941 */ /* 0x000fea0003800000 */
.L_x_1394:
[----:B------:R-:W2:Y:S01]  /*12db0*/  LDL R0, [R1+0x8] ;  /* 0x0000080001007983 */ /* 0x000ea20000100800 */
[----:B------:R-:W-:Y:S01]  /*12dc0*/  BSSY B0, `(.L_x_1396) ;  /* 0x0000102000007945 */ /* 0x000fe20003800000 */
[----:B--2---:R-:W-:-:S13]  /*12dd0*/  ISETP.GE.AND P0, PT, R7, R0, PT ;  /* 0x000000000700720c */ /* 0x004fda0003f06270 */
[----:B------:R-:W-:Y:S05]  /*12de0*/  @!P0 BRA `(.L_x_1397) ;  /* 0x0000000c00fc8947 */ /* 0x000fea0003800000 */
[C---:B------:R-:W-:Y:S01]  /*12df0*/  LOP3.LUT R0, R34.reuse, 0x40, RZ, 0xfc, !PT ;  /* 0x0000004022007812 */ /* 0x040fe200078efcff */
[----:B------:R-:W-:Y:S01]  /*12e00*/  ULDC UR4, c[0x0][0x2f4] ;  /* 0x0000bd0000047ab9 */ /* 0x000fe20000000800 */
[----:B-1----:R-:W-:Y:S01]  /*12e10*/  IMAD.MOV.U32 R6, RZ, RZ, R25 ;  /* 0x000000ffff067224 */ /* 0x002fe200078e0019 */
[----:B------:R-:W-:Y:S01]  /*12e20*/  MOV R29, R26 ;  /* 0x0000001a001d7202 */ /* 0x000fe20000000f00 */
[----:B------:R-:W-:Y:S01]  /*12e30*/  IMAD.MOV.U32 R10, RZ, RZ, R28 ;  /* 0x000000ffff0a7224 */ /* 0x000fe200078e001c */
[----:B------:R-:W-:Y:S02]  /*12e40*/  ISETP.GE.AND P4, PT, R34, UR4, PT ;  /* 0x0000000422007c0c */ /* 0x000fe4000bf86270 */
[----:B------:R-:W-:Y:S02]  /*12e50*/  ISETP.GE.AND P3, PT, R0, UR4, PT ;  /* 0x0000000400007c0c */ /* 0x000fe4000bf66270 */
[----:B------:R-:W-:Y:S02]  /*12e60*/  ISETP.GE.AND P2, PT, R37, UR4, PT ;  /* 0x0000000425007c0c */ /* 0x000fe4000bf46270 */
[----:B------:R-:W-:-:S13]  /*12e70*/  ISETP.GE.AND P1, PT, R36, UR4, PT ;  /* 0x0000000424007c0c */ /* 0x000fda000bf26270 */
.L_x_1410:
[----:B------:R-:W2:Y:S04]  /*12e80*/  LDL R0, [R1+0x4] ;  /* 0x0000040001007983 */ /* 0x000ea80000100800 */
[----:B------:R-:W3:Y:S01]  /*12e90*/  LDL R8, [R1+0xc] ;  /* 0x00000c0001087983 */ /* 0x000ee20000100800 */
[----:B------:R-:W1:Y:S01]  /*12ea0*/  S2R R2, SR_TID.X ;  /* 0x0000000000027919 */ /* 0x000e620000002100 */
[----:B------:R-:W4:Y:S01]  /*12eb0*/  S2R R9, SR_TID.X ;  /* 0x0000000000097919 */ /* 0x000f220000002100 */
[----:B-1----:R-:W-:-:S04]  /*12ec0*/  LOP3.LUT R2, R2, 0x7f, RZ, 0xc0, !PT ;  /* 0x0000007f02027812 */ /* 0x002fc800078ec0ff */
[----:B0-----:R-:W-:Y:S02]  /*12ed0*/  SHF.R.U32.HI R3, RZ, 0x3, R2 ;  /* 0x00000003ff037819 */ /* 0x001fe40000011602 */
[----:B------:R-:W0:Y:S01]  /*12ee0*/  LDC R2, c[0x0][0x430] ;  /* 0x00010c00ff027b82 */ /* 0x000e220000000800 */
[----:B----4-:R-:W-:-:S05]  /*12ef0*/  IMAD.SHL.U32 R9, R9, 0x10, RZ ;  /* 0x0000001009097824 */ /* 0x010fca00078e00ff */
[----:B------:R-:W-:-:S04]  /*12f00*/  LOP3.LUT R9, R3, 0x70, R9, 0xf8, !PT ;  /* 0x0000007003097812 */ /* 0x000fc800078ef809 */
[----:B------:R-:W-:-:S13]  /*12f10*/  ISETP.GT.U32.AND P6, PT, R9, 0x3f, PT ;  /* 0x0000003f0900780c */ /* 0x000fda0003fc4070 */
[----:B------:R-:W1:Y:S01]  /*12f20*/  @!P6 LDC.64 R4, c[0x0][0x428] ;  /* 0x00010a00ff04eb82 */ /* 0x000e620000000a00 */
[----:B0-----:R-:W-:-:S13]  /*12f30*/  ISETP.NE.AND P0, PT, R2, 0x1, PT ;  /* 0x000000010200780c */ /* 0x001fda0003f05270 */
[----:B------:R-:W0:Y:S08]  /*12f40*/  @P0 LDC R3, c[0x0][0x434] ;  /* 0x00010d00ff030b82 */ /* 0x000e300000000800 */
[----:B------:R-:W4:Y:S01]  /*12f50*/  @P0 LDC R2, c[0x0][0x438] ;  /* 0x00010e00ff020b82 */ /* 0x000f220000000800 */
[----:B------:R-:W-:Y:S05]  /*12f60*/  YIELD ;  /* 0x0000000000007946 */ /* 0x000fea0003800000 */
[----:B------:R-:W-:Y:S01]  /*12f70*/  ULDC UR4, c[0x0][0x430] ;  /* 0x00010c0000047ab9 */ /* 0x000fe20000000800 */
[----:B--2---:R-:W-:-:S04]  /*12f80*/  IMAD R0, R7, 0x40, R0 ;  /* 0x0000004007007824 */ /* 0x004fc800078e0200 */
[----:B------:R-:W-:-:S04]  /*12f90*/  IMAD.IADD R0, R9, 0x1, R0 ;  /* 0x0000000109007824 */ /* 0x000fc800078e0200 */
[----:B0-----:R-:W-:-:S04]  /*12fa0*/  @P0 IMAD.HI.U32 R3, R0, R3, RZ ;  /* 0x0000000300030227 */ /* 0x001fc800078e00ff */
[----:B------:R-:W-:Y:S01]  /*12fb0*/  IMAD.MOV.U32 R11, RZ, RZ, R0 ;  /* 0x000000ffff0b7224 */ /* 0x000fe200078e0000 */
[----:B----4-:R-:W-:-:S04]  /*12fc0*/  @P0 SHF.R.U32.HI R11, RZ, R2, R3 ;  /* 0x00000002ff0b0219 */ /* 0x010fc80000011603 */
[--C-:B------:R-:W-:Y:S01]  /*12fd0*/  @!P6 SHF.R.S32.HI R3, RZ, 0x1f, R11.reuse ;  /* 0x0000001fff03e819 */ /* 0x100fe2000001140b */
[----:B------:R-:W-:-:S04]  /*12fe0*/  @!P6 IMAD.MOV.U32 R2, RZ, RZ, R11 ;  /* 0x000000ffff02e224 */ /* 0x000fc800078e000b */
[----:B-1----:R-:W-:-:S04]  /*12ff0*/  @!P6 IMAD.WIDE.U32 R2, R31, R4, R2 ;  /* 0x000000041f02e225 */ /* 0x002fc800078e0002 */
[----:B---3--:R-:W-:Y:S02]  /*13000*/  @!P6 IMAD R4, R8, R4, RZ ;  /* 0x000000040804e224 */ /* 0x008fe400078e02ff */
[----:B------:R-:W0:Y:S02]  /*13010*/  @!P6 LDC.64 R8, c[0x0][0x418] ;  /* 0x00010600ff08eb82 */ /* 0x000e240000000a00 */
[----:B------:R-:W-:-:S04]  /*13020*/  @!P6 IMAD R5, R31, R5, R4 ;  /* 0x000000051f05e224 */ /* 0x000fc800078e0204 */
[----:B------:R-:W-:Y:S02]  /*13030*/  @!P6 IMAD.IADD R3, R5, 0x1, R3 ;  /* 0x000000010503e824 */ /* 0x000fe400078e0203 */
[----:B------:R-:W-:-:S04]  /*13040*/  IMAD.MOV R5, RZ, RZ, -R11 ;  /* 0x000000ffff057224 */ /* 0x000fc800078e0a0b */
[----:B------:R-:W-:Y:S02]  /*13050*/  IMAD R5, R5, UR4, R0 ;  /* 0x0000000405057c24 */ /* 0x000fe4000f8e0200 */
[----:B------:R-:W-:Y:S01]  /*13060*/  IMAD.MOV.U32 R0, RZ, RZ, RZ ;  /* 0x000000ffff007224 */ /* 0x000fe200078e00ff */
[----:B0-----:R-:W-:-:S04]  /*13070*/  @!P6 LEA R8, P0, R2, R8, 0x2 ;  /* 0x000000080208e211 */ /* 0x001fc800078010ff */
[----:B------:R-:W-:-:S05]  /*13080*/  @!P6 LEA.HI.X R9, R2, R9, R3, 0x2, P0 ;  /* 0x000000090209e211 */ /* 0x000fca00000f1403 */
[----:B------:R0:W5:Y:S01]  /*13090*/  @!P6 LDG.E R0, desc[UR36][R8.64] ;  /* 0x000000240800e981 */ /* 0x000162000c1e1900 */
[----:B------:R-:W-:Y:S01]  /*130a0*/  LOP3.LUT P5, RZ, R23, 0x20, RZ, 0xc0, !PT ;  /* 0x0000002017ff7812 */ /* 0x000fe200078ac0ff */
[----:B------:R-:W-:-:S05]  /*130b0*/  VIADD R25, R6, 0x1 ;  /* 0x0000000106197836 */ /* 0x000fca0000000000 */
[----:B------:R-:W-:-:S04]  /*130c0*/  ISETP.NE.AND P0, PT, R25, 0x2, PT ;  /* 0x000000021900780c */ /* 0x000fc80003f05270 */
[----:B------:R-:W-:Y:S01]  /*130d0*/  SEL R28, RZ, 0x1, P0 ;  /* 0x00000001ff1c7807 */ /* 0x000fe20000000000 */
[----:B------:R-:W-:Y:S01]  /*130e0*/  IMAD.MOV.U32 R26, RZ, RZ, R7 ;  /* 0x000000ffff1a7224 */ /* 0x000fe200078e0007 */
[----:B------:R-:W-:Y:S02]  /*130f0*/  SEL R25, R25, RZ, P0 ;  /* 0x000000ff19197207 */ /* 0x000fe40000000000 */
[----:B------:R-:W-:Y:S01]  /*13100*/  LOP3.LUT R28, R10, R28, RZ, 0x3c, !PT ;  /* 0x0000001c0a1c7212 */ /* 0x000fe200078e3cff */
[----:B0-----:R-:W-:Y:S06]  /*13110*/  @!P5 BRA `(.L_x_1398) ;  /* 0x000000000004d947 */ /* 0x001fec0003800000 */
[----:B------:R-:W-:Y:S01]  /*13120*/  BPT.TRAP 0x1 ;  /* 0x000000040000795c */ /* 0x000fe20000300000 */
.L_x_1398:
[----:B------:R-:W-:Y:S01]  /*13130*/  IMAD R7, R25, 0x8, R22 ;  /* 0x0000000819077824 */ /* 0x000fe200078e0216 */
[----:B------:R-:W-:Y:S01]  /*13140*/  SHF.L.U32 R2, R28, 0x1f, RZ ;  /* 0x0000001f1c027819 */ /* 0x000fe200000006ff */
[----:B------:R-:W-:Y:S03]  /*13150*/  BSSY B1, `(.L_x_1399) ;  /* 0x0000003000017945 */ /* 0x000fe60003800000 */
[----:B------:R-:W0:Y:S02]  /*13160*/  SYNCS.PHASECHK.TRANS64.TRYWAIT P0, [R7+URZ+0x30840], R2 ;  /* 0x03084002070075a7 */ /* 0x000e24000800017f */
[----:B0-----:R-:W-:Y:S05]  /*13170*/  @!P0 BRA `(.L_x_1400) ;  /* 0x00000038003c8947 */ /* 0x001fea0003800000 */
.L_x_1479:
[----:B------:R-:W-:Y:S05]  /*13180*/  BSYNC B1 ;  /* 0x0000000000017941 */ /* 0x000fea0003800000 */
.L_x_1399:
        /* <DEDUP_REMOVED lines=26> */
[----:B------:R-:W-:Y:S01]  /*13330*/  IMAD R20, R20, 0x2, R22 ;  /* 0x0000000214147824 */ /* 0x000fe200078e0216 */
[----:B------:R-:W-:Y:S01]  /*13340*/  SHF.L.U32 R4, R34, 0x1, RZ ;  /* 0x0000000122047819 */ /* 0x000fe200000006ff */
[----:B------:R-:W1:Y:S01]  /*13350*/  SHFL.IDX PT, R3, R27, RZ, 0x181f ;  /* 0x00181fff1b037589 */ /* 0x000e6200000e0000 */
[----:B------:R-:W-:-:S03]  /*13360*/  @P2 LOP3.LUT R23, R23, 0x1000, RZ, 0xfc, !PT ;  /* 0x0000100017172812 */ /* 0x000fc600078efcff */
        /* <DEDUP_REMOVED lines=31> */
.L_x_1489:
        /* <DEDUP_REMOVED lines=17> */
.L_x_1402:
        /* <DEDUP_REMOVED lines=10> */
.L_x_1403:
[----:B------:R2:W-:Y:S01]  /*13710*/  SYNCS.ARRIVE.TRANS64.A1T0 RZ, [R7+URZ+0x30830], RZ ;  /* 0x030830ff07ff79a7 */ /* 0x0005e2000810003f */
[----:B------:R-:W-:Y:S05]  /*13720*/  @!P6 BRA `(.L_x_1404) ;  /* 0x000000000004e947 */ /* 0x000fea0003800000 */
[----:B------:R-:W-:Y:S01]  /*13730*/  BPT.TRAP 0x1 ;  /* 0x000000040000795c */ /* 0x000fe20000300000 */
.L_x_1404:
[----:B-1----:R-:W-:Y:S01]  /*13740*/  SHF.L.U32 R2, R10, 0x1f, RZ ;  /* 0x0000001f0a027819 */ /* 0x002fe200000006ff */
[----:B--2---:R-:W-:Y:S01]  /*13750*/  IMAD R7, R6, 0x8, R22 ;  /* 0x0000000806077824 */ /* 0x004fe200078e0216 */
[----:B------:R-:W-:Y:S03]  /*13760*/  BSSY B1, `(.L_x_1405) ;  /* 0x0000003000017945 */ /* 0x000fe60003800000 */
[----:B------:R-:W1:Y:S02]  /*13770*/  SYNCS.PHASECHK.TRANS64.TRYWAIT P0, [R7+URZ+0x30860], R2 ;  /* 0x03086002070075a7 */ /* 0x000e64000800017f */
[----:B-1----:R-:W-:Y:S05]  /*13780*/  @!P0 BRA `(.L_x_1406) ;  /* 0x0000003800408947 */ /* 0x002fea0003800000 */
.L_x_1490:
[----:B------:R-:W-:Y:S05]  /*13790*/  BSYNC B1 ;  /* 0x0000000000017941 */ /* 0x000fea0003800000 */
.L_x_1405:
        /* <DEDUP_REMOVED lines=11> */
[----:B------:R-:W1:Y:S01]  /*13850*/  SHFL.IDX PT, R3, R24, RZ, 0x181f ;  /* 0x00181fff18037589 */ /* 0x000e6200000e0000 */
[----:B0-----:R-:W-:-:S05]  /*13860*/  IADD3 R2, P0, R2, R4, RZ ;  /* 0x0000000402027210 */ /* 0x001fca0007f1e0ff */
[----:B-1----:R-:W-:Y:S01]  /*13870*/  IMAD.X R3, RZ, RZ, R3, P0 ;  /* 0x000000ffff037224 */ /* 0x002fe200000e0603 */
        /* <DEDUP_REMOVED lines=35> */
.L_x_1500:
[----:B-1----:R-:W-:Y:S01]  /*13ab0*/  IADD3 R2, P0, R2, R4, RZ ;  /* 0x0000000402027210 */ /* 0x002fe20007f1e0ff */
[----:B------:R-:W-:Y:S02]  /*13ac0*/  ULDC.64 UR4, c[0x0][0x328] ;  /* 0x0000ca0000047ab9 */ /* 0x000fe40000000a00 */
[----:B------:R-:W-:Y:S02]  /*13ad0*/  IMAD R8, R8, UR4, RZ ;  /* 0x0000000408087c24 */ /* 0x000fe4000f8e02ff */
        /* <DEDUP_REMOVED lines=13> */
[----:B-1----:R-:W-:Y:S01]  /*13bb0*/  IMAD.WIDE.U32 R2, R5, UR4, RZ ;  /* 0x0000000405027c25 */ /* 0x002fe2000f8e00ff */
[----:B------:R-:W-:-:S03]  /*13bc0*/  ULDC.64 UR4, c[0x0][0x338] ;  /* 0x0000ce0000047ab9 */ /* 0x000fc60000000a00 */
[----:B------:R-:W-:Y:S02]  /*13bd0*/  IMAD.IADD R3, R3, 0x1, R9 ;  /* 0x0000000103037824 */ /* 0x000fe400078e0209 */
[----:B------:R-:W-:Y:S02]  /*13be0*/  IMAD R21, R21, UR4, RZ ;  /* 0x0000000415157c24 */ /* 0x000fe4000f8e02ff */
[----:B------:R-:W-:-:S04]  /*13bf0*/  IMAD.WIDE.U32 R2, R0, UR4, R2 ;  /* 0x0000000400027c25 */ /* 0x000fc8000f8e0002 */
[----:B------:R-:W-:Y:S01]  /*13c00*/  IMAD R21, R0, UR5, R21 ;  /* 0x0000000500157c24 */ /* 0x000fe2000f8e0215 */
[----:B------:R-:W-:Y:S01]  /*13c10*/  ULDC.64 UR4, c[0x0][0x330] ;  /* 0x0000cc0000047ab9 */ /* 0x000fe20000000a00 */
[----:B------:R-:W-:Y:S01]  /*13c20*/  NOP ;  /* 0x0000000000007918 */ /* 0x000fe20000000000 */
[----:B------:R-:W-:Y:S02]  /*13c30*/  IMAD R5, R30, UR4, RZ ;  /* 0x000000041e057c24 */ /* 0x000fe4000f8e02ff */
[----:B------:R-:W-:Y:S02]  /*13c40*/  IMAD.IADD R3, R3, 0x1, R21 ;  /* 0x0000000103037824 */ /* 0x000fe400078e0215 */
[C---:B------:R-:W-:Y:S02]  /*13c50*/  IMAD R5, R18.reuse, UR5, R5 ;  /* 0x0000000512057c24 */ /* 0x040fe4000f8e0205 */
[----:B------:R-:W-:Y:S01]  /*13c60*/  IMAD.WIDE.U32 R2, R18, UR4, R2 ;  /* 0x0000000412027c25 */ /* 0x000fe2000f8e0002 */
[----:B------:R-:W-:-:S04]  /*13c70*/  ULDC.64 UR4, c[0x0][0x318] ;  /* 0x0000c60000047ab9 */ /* 0x000fc80000000a00 */
[----:B------:R-:W-:Y:S02]  /*13c80*/  IADD3 R3, R5, R3, RZ ;  /* 0x0000000305037210 */ /* 0x000fe40007ffe0ff */
[----:B0-----:R-:W-:-:S04]  /*13c90*/  LEA R17, P0, R2, UR4, 0x1 ;  /* 0x0000000402117c11 */ /* 0x001fc8000f8008ff */
[----:B------:R-:W-:Y:S02]  /*13ca0*/  LEA.HI.X R24, R2, UR5, R3, 0x1, P0 ;  /* 0x0000000502187c11 */ /* 0x000fe400080f0c03 */
[----:B------:R-:W-:-:S13]  /*13cb0*/  PLOP3.LUT P0, PT, PT, PT, PT, 0x80, 0x0 ;  /* 0x000000000000781c */ /* 0x000fda0003f0f070 */
.L_x_1408:
        /* <DEDUP_REMOVED lines=10> */
.L_x_1409:
[----:B------:R-:W2:Y:S01]  /*13d60*/  LDL R0, [R1+0x8] ;  /* 0x0000080001007983 */ /* 0x000ea20000100800 */
[----:B------:R0:W-:Y:S01]  /*13d70*/  SYNCS.ARRIVE.TRANS64.A1T0 RZ, [R7+URZ+0x30850], RZ ;  /* 0x030850ff07ff79a7 */ /* 0x0001e2000810003f */
[----:B------:R-:W-:Y:S02]  /*13d80*/  IMAD.MOV.U32 R6, RZ, RZ, R25 ;  /* 0x000000ffff067224 */ /* 0x000fe400078e0019 */
[----:B------:R-:W-:Y:S02]  /*13d90*/  IMAD.MOV.U32 R10, RZ, RZ, R28 ;  /* 0x000000ffff0a7224 */ /* 0x000fe400078e001c */
[----:B------:R-:W-:Y:S02]  /*13da0*/  IMAD.MOV.U32 R29, RZ, RZ, R26 ;  /* 0x000000ffff1d7224 */ /* 0x000fe400078e001a */
[C---:B0-----:R-:W-:Y:S01]  /*13db0*/  VIADD R7, R26.reuse, 0xffffffff ;  /* 0xffffffff1a077836 */ /* 0x041fe20000000000 */
[----:B--2---:R-:W-:-:S13]  /*13dc0*/  ISETP.GT.AND P0, PT, R26, R0, PT ;  /* 0x000000001a00720c */ /* 0x004fda0003f04270 */
[----:B------:R-:W-:Y:S05]  /*13dd0*/  @P0 BRA `(.L_x_1410) ;  /* 0xfffffff000280947 */ /* 0x000fea000383ffff */
.L_x_1397:
[----:B------:R-:W-:Y:S05]  /*13de0*/  BSYNC B0 ;  /* 0x0000000000007941 */ /* 0x000fea0003800000 */
.L_x_1396:
        /* <DEDUP_REMOVED lines=8> */
[----:B------:R-:W2:Y:S02]  /*13e70*/  FLO.U32 R0, UR4 ;  /* 0x0000000400007d00 */ /* 0x000ea400080e0000 */
[----:B--2---:R-:W-:-:S06]  /*13e80*/  ISETP.EQ.U32.AND P0, PT, R0, R5, PT ;  /* 0x000000050000720c */ /* 0x004fcc0003f02070 */
[----:B------:R-:W0:Y:S07]  /*13e90*/  POPC R5, UR4 ;  /* 0x0000000400057d09 */ /* 0x000e2e0008000000 */
[----:B0-----:R-:W2:Y:S01]  /*13ea0*/  @P0 ATOMG.E.ADD.STRONG.GPU PT, R3, desc[UR36][R2.64], R5 ;  /* 0x00000005020309a8 */ /* 0x001ea200081ee1e4 */
[----:B------:R-:W0:Y:S02]  /*13eb0*/  S2R R4, SR_LTMASK ;  /* 0x0000000000047919 */ /* 0x000e240000003900 */
[----:B0-----:R-:W-:-:S04]  /*13ec0*/  LOP3.LUT R4, R4, UR4, RZ, 0xc0, !PT ;  /* 0x0000000404047c12 */ /* 0x001fc8000f8ec0ff */
[----:B------:R-:W0:Y:S01]  /*13ed0*/  POPC R7, R4 ;  /* 0x0000000400077309 */ /* 0x000e220000000000 */
[----:B--2---:R-:W0:Y:S02]  /*13ee0*/  SHFL.IDX PT, R0, R3, R0, 0x1f ;  /* 0x00001f0003007589 */ /* 0x004e2400000e0000 */
[----:B0-----:R-:W-:-:S07]  /*13ef0*/  IADD3 R16, R0, UR39, R7 ;  /* 0x0000002700107c10 */ /* 0x001fce000fffe007 */
.L_x_1412:
[----:B------:R-:W-:Y:S05]  /*13f00*/  BSYNC B0 ;  /* 0x0000000000007941 */ /* 0x000fea0003800000 */
.L_x_1411:
[----:B------:R-:W-:-:S13]  /*13f10*/  LOP3.LUT P0, RZ, R23, 0x20, RZ, 0xc0, !PT ;  /* 0x0000002017ff7812 */ /* 0x000fda000780c0ff */
[----:B------:R-:W-:Y:S05]  /*13f20*/  @!P0 BRA `(.L_x_1413) ;  /* 0x0000000000048947 */ /* 0x000fea0003800000 */
[----:B------:R-:W-:Y:S01]  /*13f30*/  BPT.TRAP 0x1 ;  /* 0x000000040000795c */ /* 0x000fe20000300000 */
.L_x_1413:
[----:B------:R-:W2:Y:S01]  /*13f40*/  LDL.LU R2, [R1] ;  /* 0x0000000001027983 */ /* 0x000ea20000300800 */
[----:B------:R-:W-:Y:S01]  /*13f50*/  IMAD R0, R25, 0x8, R22 ;  /* 0x0000000819007824 */ /* 0x000fe200078e0216 */
[----:B0-----:R-:W-:Y:S01]  /*13f60*/  SHF.L.U32 R3, R28, 0x1f, RZ ;  /* 0x0000001f1c037819 */ /* 0x001fe200000006ff */
[----:B------:R-:W-:Y:S03]  /*13f70*/  BSSY B0, `(.L_x_1414) ;  /* 0x0000004000007945 */ /* 0x000fe60003800000 */
[----:B------:R-:W0:Y:S01]  /*13f80*/  SYNCS.PHASECHK.TRANS64.TRYWAIT P0, [R0+URZ+0x30860], R3 ;  /* 0x03086003000075a7 */ /* 0x000e22000800017f */
[----:B--2---:R-:W-:Y:S01]  /*13f90*/  IMAD R5, R26, -0x40, R2 ;  /* 0xffffffc01a057824 */ /* 0x004fe200078e0202 */
[----:B0-----:R-:W-:Y:S06]  /*13fa0*/  @!P0 BRA `(.L_x_1415) ;  /* 0x0000003400c88947 */ /* 0x001fec0003800000 */
.L_x_1501:
[----:B------:R-:W-:Y:S05]  /*13fb0*/  BSYNC B0 ;  /* 0x0000000000007941 */ /* 0x000fea0003800000 */
.L_x_1414:
[----:B------:R-:W2:Y:S01]  /*13fc0*/  S2R R2, SR_TID.X ;  /* 0x0000000000027919 */ /* 0x000ea20000002100 */
[----:B------:R-:W-:Y:S01]  /*13fd0*/  UMOV UR4, 0xffffffff ;  /* 0xffffffff00047882 */ /* 0x000fe20000000000 */
[----:B------:R-:W-:Y:S01]  /*13fe0*/  IMAD R7, R25, 0x4000, R32 ;  /* 0x0000400019077824 */ /* 0x000fe200078e0220 */
[----:B--2---:R-:W-:-:S04]  /*13ff0*/  LOP3.LUT R2, R2, 0x7f, RZ, 0xc0, !PT ;  /* 0x0000007f02027812 */ /* 0x004fc800078ec0ff */
[----:B------:R-:W-:-:S05]  /*14000*/  SHF.R.U32.HI R2, RZ, 0x3, R2 ;  /* 0x00000003ff027819 */ /* 0x000fca0000011602 */
[----:B------:R-:W-:Y:S01]  /*14010*/  IMAD.IADD R5, R5, 0x1, -R2 ;  /* 0x0000000105057824 */ /* 0x000fe200078e0a02 */
[----:B------:R-:W-:Y:S06]  /*14020*/  BRA.DIV UR4, `(.L_x_1416) ;  /* 0x0000003604bc7947 */ /* 0x000fec000b800000 */
[----:B------:R-:W2:Y:S01]  /*14030*/  SHFL.IDX PT, R14, R17, RZ, 0x181f ;  /* 0x00181fff110e7589 */ /* 0x000ea200000e0000 */
[----:B------:R-:W-:Y:S01]  /*14040*/  ULDC UR4, c[0x0][0x2f4] ;  /* 0x0000bd0000047ab9 */ /* 0x000fe20000000800 */
[C---:B-1----:R-:W-:Y:S01]  /*14050*/  IMAD.SHL.U32 R6, R34.reuse, 0x2, RZ ;  /* 0x0000000222067824 */ /* 0x042fe200078e00ff */
[C---:B------:R-:W-:Y:S01]  /*14060*/  ISETP.GE.AND P3, PT, R34.reuse, UR4, PT ;  /* 0x0000000422007c0c */ /* 0x040fe2000bf66270 */
[----:B0-----:R-:W0:Y:S01]  /*14070*/  SHFL.IDX PT, R3, R24, RZ, 0x181f ;  /* 0x00181fff18037589 */ /* 0x001e2200000e0000 */
[----:B------:R-:W-:Y:S01]  /*14080*/  LOP3.LUT R8, R34, 0x40, RZ, 0xfc, !PT ;  /* 0x0000004022087812 */ /* 0x000fe200078efcff */
[----:B------:R-:W-:Y:S01]  /*14090*/  IMAD R4, R7, 0x2, R22 ;  /* 0x0000000207047824 */ /* 0x000fe200078e0216 */
[----:B------:R-:W-:Y:S01]  /*140a0*/  ISETP.LT.OR P4, PT, R5, 0x1, P3 ;  /* 0x000000010500780c */ /* 0x000fe20001f81670 */
[----:B------:R-:W-:Y:S01]  /*140b0*/  SHFL.IDX PT, R7, R24, 0x1, 0x181f ;  /* 0x00381f0018077f89 */ /* 0x000fe200000e0000 */
[----:B------:R-:W-:Y:S02]  /*140c0*/  ISETP.GE.AND P2, PT, R8, UR4, PT ;  /* 0x0000000408007c0c */ /* 0x000fe4000bf46270 */
[----:B------:R-:W-:-:S02]  /*140d0*/  ISETP.GE.AND P1, PT, R37, UR4, PT ;  /* 0x0000000425007c0c */ /* 0x000fc4000bf26270 */
[----:B--2---:R-:W-:Y:S02]  /*140e0*/  IADD3 R2, P0, R14, R6, RZ ;  /* 0x000000060e027210 */ /* 0x004fe40007f1e0ff */
[----:B------:R-:W1:Y:S03]  /*140f0*/  SHFL.IDX PT, R14, R17, 0x1, 0x181f ;  /* 0x00381f00110e7f89 */ /* 0x000e6600000e0000 */
        /* <DEDUP_REMOVED lines=23> */
[----:B------:R0:W3:Y:S03]  /*14270*/  SHFL.IDX PT, R14, R17, 0x3, 0x181f ;  /* 0x00781f00110e7f89 */ /* 0x0000e600000e0000 */
        /* <DEDUP_REMOVED lines=9> */
.L_x_1511:
[C---:B------:R-:W-:Y:S02]  /*14310*/  ISETP.LT.OR P3, PT, R5.reuse, 0x31, P3 ;  /* 0x000000310500780c */ /* 0x040fe40001f61670 */
[C---:B------:R-:W-:Y:S02]  /*14320*/  ISETP.LT.OR P2, PT, R5.reuse, 0x31, P2 ;  /* 0x000000310500780c */ /* 0x040fe40001741670 */
[C---:B------:R-:W-:Y:S02]  /*14330*/  ISETP.LT.OR P1, PT, R5.reuse, 0x31, P1 ;  /* 0x000000310500780c */ /* 0x040fe40000f21670 */
[----:B01----:R-:W-:Y:S02]  /*14340*/  IADD3 R2, P4, R14, R6, RZ ;  /* 0x000000060e027210 */ /* 0x003fe40007f9e0ff */
        /* <DEDUP_REMOVED lines=11> */
.L_x_1417:
        /* <DEDUP_REMOVED lines=10> */
.L_x_1418:
[----:B------:R1:W-:Y:S01]  /*144a0*/  SYNCS.ARRIVE.TRANS64.A1T0 RZ, [R0+URZ+0x30850], RZ ;  /* 0x030850ff00ff79a7 */ /* 0x0003e2000810003f */
[----:B------:R-:W-:-:S05]  /*144b0*/  VIADD R25, R25, 0x1 ;  /* 0x0000000119197836 */ /* 0x000fca0000000000 */
[----:B------:R-:W-:-:S04]  /*144c0*/  ISETP.NE.AND P0, PT, R25, 0x2, PT ;  /* 0x000000021900780c */ /* 0x000fc80003f05270 */
[----:B0-----:R-:W-:Y:S02]  /*144d0*/  SEL R3, RZ, 0x1, P0 ;  /* 0x00000001ff037807 */ /* 0x001fe40000000000 */
[----:B------:R-:W-:Y:S02]  /*144e0*/  SEL R25, R25, RZ, P0 ;  /* 0x000000ff19197207 */ /* 0x000fe40000000000 */
[----:B-1----:R-:W-:-:S07]  /*144f0*/  LOP3.LUT R28, R28, R3, RZ, 0x3c, !PT ;  /* 0x000000031c1c7212 */ /* 0x002fce00078e3cff */
.L_x_1375:
[----:B------:R-:W-:Y:S05]  /*14500*/  BSYNC B7 ;  /* 0x0000000000077941 */ /* 0x000fea0003800000 */
.L_x_1373:
        /* <DEDUP_REMOVED lines=8> */
[----:B------:R1:W2:Y:S01]  /*14590*/  LDS.128 R16, [R22+0x308d0] ;  /* 0x0308d00016107984 */ /* 0x0002a20000000c00 */
[----:B------:R-:W-:Y:S06]  /*145a0*/  BAR.ARV 0x4, 0x180 ;  /* 0x0106000000007b1d */ /* 0x000fec0000002000 */
[----:B------:R-:W-:Y:S05]  /*145b0*/  BRA `(.L_x_1420) ;  /* 0x0000000800cc7947 */ /* 0x000fea0003800000 */
.L_x_1419:
[----:B------:R-:W1:Y:S01]  /*145c0*/  S2R R8, SR_TID.X ;  /* 0x0000000000087919 */ /* 0x000e620000002100 */
[----:B------:R-:W-:Y:S01]  /*145d0*/  UMOV UR4, 0xffffffff ;  /* 0xffffffff00047882 */ /* 0x000fe20000000000 */
[----:B-1----:R-:W-:-:S04]  /*145e0*/  LOP3.LUT R8, R8, 0x1f, RZ, 0xc0, !PT ;  /* 0x0000001f08087812 */ /* 0x002fc800078ec0ff */
[----:B------:R-:W-:Y:S01]  /*145f0*/  ISETP.NE.AND P0, PT, R8, 0x1f, PT ;  /* 0x0000001f0800780c */ /* 0x000fe20003f05270 */
[----:B------:R-:W-:-:S12]  /*14600*/  BRA.DIV UR4, `(.L_x_1421) ;  /* 0x0000003604e47947 */ /* 0x000fd8000b800000 */
[----:B------:R-:W-:Y:S01]  /*14610*/  IADD3 R5, R19, R8, RZ ;  /* 0x0000000813057210 */ /* 0x000fe20007ffe0ff */
[----:B------:R-:W-:-:S03]  /*14620*/  ULDC UR4, c[0x0][0xc3c] ;  /* 0x00030f0000047ab9 */ /* 0x000fc60000000800 */
[----:B------:R-:W-:-:S13]  /*14630*/  ISETP.GE.OR P1, PT, R5, UR4, !P0 ;  /* 0x0000000405007c0c */ /* 0x000fda000c726670 */
[----:B------:R-:W1:Y:S02]  /*14640*/  @!P1 LDC.64 R2, c[0x0][0xc80] ;  /* 0x00032000ff029b82 */ /* 0x000e640000000a00 */
[----:B-1----:R-:W-:-:S06]  /*14650*/  @!P1 IMAD.WIDE R2, R5, 0x4, R2 ;  /* 0x0000000405029825 */ /* 0x002fcc00078e0202 */
[----:B------:R-:W2:Y:S01]  /*14660*/  @!P1 LDG.E R2, desc[UR36][R2.64] ;  /* 0x0000002402029981 */ /* 0x000ea2000c1e1900 */
[----:B------:R-:W-:Y:S01]  /*14670*/  IMAD.MOV.U32 R5, RZ, RZ, RZ ;  /* 0x000000ffff057224 */ /* 0x000fe200078e00ff */
[C---:B------:R-:W-:Y:S02]  /*14680*/  ISETP.GE.U32.AND P2, PT, R8.reuse, 0x2, PT ;  /* 0x000000020800780c */ /* 0x040fe40003f46070 */
[C---:B------:R-:W-:Y:S01]  /*14690*/  ISETP.GE.U32.AND P3, PT, R8.reuse, 0x4, PT ;  /* 0x000000040800780c */ /* 0x040fe20003f66070 */
[----:B------:R-:W-:Y:S01]  /*146a0*/  SHFL.IDX PT, R0, R16, RZ, 0x1f ;  /* 0x00001fff10007589 */ /* 0x000fe200000e0000 */
[C---:B------:R-:W-:Y:S02]  /*146b0*/  ISETP.GE.U32.AND P4, PT, R8.reuse, 0x8, PT ;  /* 0x000000080800780c */ /* 0x040fe40003f86070 */
[C---:B------:R-:W-:Y:S01]  /*146c0*/  ISETP.GE.U32.AND P5, PT, R8.reuse, 0x10, PT ;  /* 0x000000100800780c */ /* 0x040fe20003fa6070 */
[----:B------:R-:W-:Y:S01]  /*146d0*/  SHFL.IDX PT, R4, R16, 0x1, 0x1f ;  /* 0x00201f0010047f89 */ /* 0x000fe200000e0000 */
[----:B--2---:R-:W-:Y:S01]  /*146e0*/  @!P1 IMAD.MOV.U32 R5, RZ, RZ, R2 ;  /* 0x000000ffff059224 */ /* 0x004fe200078e0002 */
[----:B------:R-:W-:-:S04]  /*146f0*/  ISETP.NE.AND P1, PT, R8, RZ, PT ;  /* 0x000000ff0800720c */ /* 0x000fc80003f25270 */
        /* <DEDUP_REMOVED lines=15> */
[----:B------:R1:W2:Y:S02]  /*147f0*/  SHFL.IDX PT, R14, R6, 0x1f, 0x1f ;  /* 0x03e01f00060e7f89 */ /* 0x0002a400000e0000 */
.L_x_1521:
[----:B------:R-:W-:Y:S02]  /*14800*/  ULDC UR4, c[0x0][0xc38] ;  /* 0x00030e0000047ab9 */ /* 0x000fe40000000800 */
[----:B------:R-:W-:-:S04]  /*14810*/  IMAD.U32 R7, RZ, RZ, UR4 ;  /* 0x00000004ff077e24 */ /* 0x000fc8000f8e00ff */
[----:B--2---:R-:W-:-:S04]  /*14820*/  IMAD R14, R14, R7, RZ ;  /* 0x000000070e0e7224 */ /* 0x004fc800078e02ff */
[----:B------:R-:W-:-:S05]  /*14830*/  IMAD.IADD R9, R4, 0x1, R14 ;  /* 0x0000000104097824 */ /* 0x000fca00078e020e */
[----:B------:R-:W-:-:S13]  /*14840*/  ISETP.GT.AND P6, PT, R9, R0, PT ;  /* 0x000000000900720c */ /* 0x000fda0003fc4270 */
[----:B------:R-:W-:Y:S05]  /*14850*/  @P6 BRA `(.L_x_1422) ;  /* 0x00000000009c6947 */ /* 0x000fea0003800000 */
.L_x_1427:
[----:B------:R-:W2:Y:S01]  /*14860*/  LDC R2, c[0x0][0xc3c] ;  /* 0x00030f00ff027b82 */ /* 0x000ea20000000800 */
[----:B------:R-:W-:-:S05]  /*14870*/  VIADD R19, R19, 0x1f ;  /* 0x0000001f13137836 */ /* 0x000fca0000000000 */
[----:B--2---:R-:W-:-:S13]  /*14880*/  ISETP.GE.AND P6, PT, R19, R2, PT ;  /* 0x000000021300720c */ /* 0x004fda0003fc6270 */
[----:B------:R-:W-:Y:S05]  /*14890*/  @P6 BRA `(.L_x_1423) ;  /* 0x0000000400d06947 */ /* 0x000fea0003800000 */
[----:B------:R-:W2:Y:S01]  /*148a0*/  S2R R3, SR_TID.X ;  /* 0x0000000000037919 */ /* 0x000ea20000002100 */
[----:B------:R-:W-:Y:S01]  /*148b0*/  BSSY B0, `(.L_x_1424) ;  /* 0x0000009000007945 */ /* 0x000fe20003800000 */
[----:B------:R-:W-:Y:S01]  /*148c0*/  IMAD.MOV.U32 R5, RZ, RZ, RZ ;  /* 0x000000ffff057224 */ /* 0x000fe200078e00ff */
[----:B--2---:R-:W-:-:S05]  /*148d0*/  LOP3.LUT R3, R3, 0x1f, RZ, 0xc0, !PT ;  /* 0x0000001f03037812 */ /* 0x004fca00078ec0ff */
[----:B------:R-:W-:-:S05]  /*148e0*/  IMAD.IADD R7, R19, 0x1, R3 ;  /* 0x0000000113077824 */ /* 0x000fca00078e0203 */
[----:B------:R-:W-:-:S13]  /*148f0*/  ISETP.GE.OR P6, PT, R7, R2, !P0 ;  /* 0x000000020700720c */ /* 0x000fda00047c6670 */
[----:B------:R-:W-:Y:S05]  /*14900*/  @P6 BRA `(.L_x_1425) ;  /* 0x00000000000c6947 */ /* 0x000fea0003800000 */
[----:B------:R-:W2:Y:S02]  /*14910*/  LDC.64 R2, c[0x0][0xc80] ;  /* 0x00032000ff027b82 */ /* 0x000ea40000000a00 */
[----:B--2---:R-:W-:-:S05]  /*14920*/  IMAD.WIDE R2, R7, 0x4, R2 ;  /* 0x0000000407027825 */ /* 0x004fca00078e0202 */
[----:B------:R2:W5:Y:S02]  /*14930*/  LDG.E R5, desc[UR36][R2.64] ;  /* 0x0000002402057981 */ /* 0x000564000c1e1900 */
.L_x_1425:
[----:B------:R-:W-:Y:S05]  /*14940*/  BSYNC B0 ;  /* 0x0000000000007941 */ /* 0x000fea0003800000 */
.L_x_1424:
[----:B------:R-:W-:-:S03]  /*14950*/  UMOV UR4, 0xffffffff ;  /* 0xffffffff00047882 */ /* 0x000fc60000000000 */
[----:B------:R-:W-:Y:S05]  /*14960*/  BRA.DIV UR4, `(.L_x_1426) ;  /* 0x0000003a04307947 */ /* 0x000fea000b800000 */
[----:B-----5:R-:W3:Y:S02]  /*14970*/  SHFL.UP PT, R14, R5, 0x1, RZ ;  /* 0x04200000050e7989 */ /* 0x020ee400000e00ff */
[----:B---3--:R-:W-:-:S05]  /*14980*/  SEL R14, R14, RZ, P1 ;  /* 0x000000ff0e0e7207 */ /* 0x008fca0000800000 */
[----:B------:R-:W-:-:S05]  /*14990*/  IMAD.IADD R13, R5, 0x1, R14 ;  /* 0x00000001050d7824 */ /* 0x000fca00078e020e */
[----:B------:R-:W2:Y:S02]  /*149a0*/  SHFL.UP PT, R14, R13, 0x2, RZ ;  /* 0x044000000d0e7989 */ /* 0x000ea400000e00ff */
[----:B--2---:R-:W-:-:S05]  /*149b0*/  SEL R2, R14, RZ, P2 ;  /* 0x000000ff0e027207 */ /* 0x004fca0001000000 */
[----:B------:R-:W-:-:S05]  /*149c0*/  IMAD.IADD R2, R13, 0x1, R2 ;  /* 0x000000010d027824 */ /* 0x000fca00078e0202 */
[----:B------:R-:W2:Y:S02]  /*149d0*/  SHFL.UP PT, R14, R2, 0x4, RZ ;  /* 0x04800000020e7989 */ /* 0x000ea400000e00ff */
[----:B--2---:R-:W-:-:S05]  /*149e0*/  SEL R3, R14, RZ, P3 ;  /* 0x000000ff0e037207 */ /* 0x004fca0001800000 */
[----:B------:R-:W-:-:S05]  /*149f0*/  IMAD.IADD R3, R2, 0x1, R3 ;  /* 0x0000000102037824 */ /* 0x000fca00078e0203 */
[----:B------:R-:W2:Y:S02]  /*14a00*/  SHFL.UP PT, R14, R3, 0x8, RZ ;  /* 0x05000000030e7989 */ /* 0x000ea400000e00ff */
[----:B--2---:R-:W-:-:S04]  /*14a10*/  SEL R4, R14, RZ, P4 ;  /* 0x000000ff0e047207 */ /* 0x004fc80002000000 */
[----:B------:R-:W-:-:S05]  /*14a20*/  IADD3 R4, R3, R4, RZ ;  /* 0x0000000403047210 */ /* 0x000fca0007ffe0ff */
[----:B------:R-:W2:Y:S02]  /*14a30*/  SHFL.UP PT, R14, R4, 0x10, RZ ;  /* 0x06000000040e7989 */ /* 0x000ea400000e00ff */
[----:B--2---:R-:W-:-:S05]  /*14a40*/  SEL R7, R14, RZ, P5 ;  /* 0x000000ff0e077207 */ /* 0x004fca0002800000 */
[----:B-1----:R-:W-:-:S05]  /*14a50*/  IMAD.IADD R6, R4, 0x1, R7 ;  /* 0x0000000104067824 */ /* 0x002fca00078e0207 */
[----:B------:R1:W2:Y:S02]  /*14a60*/  SHFL.IDX PT, R14, R6, 0x1f, 0x1f ;  /* 0x03e01f00060e7f89 */ /* 0x0002a400000e0000 */
.L_x_1529:
[----:B------:R-:W-:Y:S02]  /*14a70*/  ULDC UR4, c[0x0][0xc38] ;  /* 0x00030e0000047ab9 */ /* 0x000fe40000000800 */
[----:B------:R-:W-:-:S04]  /*14a80*/  IMAD.U32 R7, RZ, RZ, UR4 ;  /* 0x00000004ff077e24 */ /* 0x000fc8000f8e00ff */
[----:B--2---:R-:W-:-:S04]  /*14a90*/  IMAD R14, R14, R7, RZ ;  /* 0x000000070e0e7224 */ /* 0x004fc800078e02ff */
[----:B------:R-:W-:-:S05]  /*14aa0*/  IMAD.IADD R9, R14, 0x1, R9 ;  /* 0x000000010e097824 */ /* 0x000fca00078e0209 */
[----:B------:R-:W-:-:S13]  /*14ab0*/  ISETP.GT.AND P6, PT, R9, R0, PT ;  /* 0x000000000900720c */ /* 0x000fda0003fc4270 */
[----:B------:R-:W-:Y:S05]  /*14ac0*/  @!P6 BRA `(.L_x_1427) ;  /* 0xfffffffc0064e947 */ /* 0x000fea000383ffff */
.L_x_1422:
[----:B------:R-:W-:Y:S01]  /*14ad0*/  IMAD.IADD R16, R9, 0x1, -R14 ;  /* 0x0000000109107824 */ /* 0x000fe200078e0a0e */
[----:B------:R-:W-:-:S03]  /*14ae0*/  UMOV UR4, 0xffffffff ;  /* 0xffffffff00047882 */ /* 0x000fc60000000000 */
[----:B------:R-:W-:-:S05]  /*14af0*/  IMAD R3, R6, R7, R16 ;  /* 0x0000000706037224 */ /* 0x000fca00078e0210 */
[----:B------:R-:W-:Y:S01]  /*14b00*/  ISETP.GT.AND P6, PT, R3, R0, PT ;  /* 0x000000000300720c */ /* 0x000fe20003fc4270 */
[----:B------:R-:W-:-:S12]  /*14b10*/  BRA.DIV UR4, `(.L_x_1428) ;  /* 0x0000003a04807947 */ /* 0x000fd8000b800000 */
[----:B------:R-:W-:-:S04]  /*14b20*/  VOTE.ANY R2, PT, !P6 ;  /* 0x0000000000027806 */ /* 0x000fc800070e0100 */
[----:B------:R-:W2:Y:S02]  /*14b30*/  POPC R4, R2 ;  /* 0x0000000200047309 */ /* 0x000ea40000000000 */
[----:B--2---:R2:W3:Y:S02]  /*14b40*/  SHFL.IDX PT, R5, R5, R4, 0x1f ;  /* 0x00001f0405057589 */ /* 0x0044e400000e0000 */
.L_x_1533:
[----:B------:R-:W-:Y:S01]  /*14b50*/  ISETP.NE.AND P0, PT, R2, RZ, PT ;  /* 0x000000ff0200720c */ /* 0x000fe20003f05270 */
[----:B------:R-:W-:-:S12]  /*14b60*/  IMAD.MOV.U32 R14, RZ, RZ, RZ ;  /* 0x000000ffff0e7224 */ /* 0x000fd800078e00ff */
[----:B------:R-:W-:Y:S05]  /*14b70*/  @!P0 BRA `(.L_x_1429) ;  /* 0x0000000000108947 */ /* 0x000fea0003800000 */
[----:B------:R-:W-:Y:S01]  /*14b80*/  UMOV UR4, 0xffffffff ;  /* 0xffffffff00047882 */ /* 0x000fe20000000000 */
[----:B------:R-:W-:Y:S02]  /*14b90*/  VIADD R12, R4, 0xffffffff ;  /* 0xffffffff040c7836 */ /* 0x000fe40000000000 */
[----:B------:R-:W-:Y:S05]  /*14ba0*/  BRA.DIV UR4, `(.L_x_1430) ;  /* 0x0000003a04a47947 */ /* 0x000fea000b800000 */
[----:B------:R4:W0:Y:S02]  /*14bb0*/  SHFL.IDX PT, R14, R6, R12, 0x1f ;  /* 0x00001f0c060e7589 */ /* 0x00082400000e0000 */
.L_x_1429:
[----:B------:R-:W5:Y:S01]  /*14bc0*/  LDC.64 R2, c[0x0][0xc90] ;  /* 0x00032400ff027b82 */ /* 0x000f620000000a00 */
[----:B------:R-:W-:-:S04]  /*14bd0*/  IMAD.IADD R19, R4, 0x1, R19 ;  /* 0x0000000104137824 */ /* 0x000fc800078e0213 */
[----:B-----5:R-:W-:-:S05]  /*14be0*/  IMAD.WIDE R2, R19, 0x4, R2 ;  /* 0x0000000413027825 */ /* 0x020fca00078e0202 */
[----:B-1--4-:R1:W2:Y:S01]  /*14bf0*/  LDG.E R6, desc[UR36][R2.64] ;  /* 0x0000002402067981 */ /* 0x0122a2000c1e1900 */
[----:B0-----:R-:W-:Y:S02]  /*14c00*/  IMAD R16, R14, R7, R16 ;  /* 0x000000070e107224 */ /* 0x001fe400078e0210 */
[----:B-1----:R-:W-:Y:S02]  /*14c10*/  IMAD.MOV.U32 R2, RZ, RZ, RZ ;  /* 0x000000ffff027224 */ /* 0x002fe400078e00ff */
[----:B--23--:R-:W-:-:S05]  /*14c20*/  IMAD R4, R5, R6, RZ ;  /* 0x0000000605047224 */ /* 0x00cfca00078e02ff */
[----:B------:R-:W-:-:S04]  /*14c30*/  IABS R8, R4 ;  /* 0x0000000400087213 */ /* 0x000fc80000000000 */
[----:B------:R-:W0:Y:S08]  /*14c40*/  I2F.RP R10, R8 ;  /* 0x00000008000a7306 */ /* 0x000e300000209400 */
[----:B0-----:R-:W0:Y:S02]  /*14c50*/  MUFU.RCP R10, R10 ;  /* 0x0000000a000a7308 */ /* 0x001e240000001000 */
[----:B0-----:R-:W-:-:S06]  /*14c60*/  VIADD R11, R10, 0xffffffe ;  /* 0x0ffffffe0a0b7836 */ /* 0x001fcc0000000000 */
[----:B------:R-:W0:Y:S02]  /*14c70*/  F2I.FTZ.U32.TRUNC.NTZ R3, R11 ;  /* 0x0000000b00037305 */ /* 0x000e24000021f000 */
[----:B0-----:R-:W-:-:S04]  /*14c80*/  IMAD.MOV R9, RZ, RZ, -R3 ;  /* 0x000000ffff097224 */ /* 0x001fc800078e0a03 */
[----:B------:R-:W-:-:S04]  /*14c90*/  IMAD R9, R9, R8, RZ ;  /* 0x0000000809097224 */ /* 0x000fc800078e02ff */
[----:B------:R-:W-:-:S04]  /*14ca0*/  IMAD.HI.U32 R2, R3, R9, R2 ;  /* 0x0000000903027227 */ /* 0x000fc800078e0002 */
[----:B------:R-:W-:Y:S01]  /*14cb0*/  IMAD.IADD R9, R0, 0x1, -R16 ;  /* 0x0000000100097824 */ /* 0x000fe200078e0a10 */
[----:B------:R-:W-:-:S04]  /*14cc0*/  IABS R0, R4 ;  /* 0x0000000400007213 */ /* 0x000fc80000000000 */
[----:B------:R-:W-:Y:S01]  /*14cd0*/  IABS R3, R9 ;  /* 0x0000000900037213 */ /* 0x000fe20000000000 */
[----:B------:R-:W-:-:S04]  /*14ce0*/  IMAD.MOV R0, RZ, RZ, -R0 ;  /* 0x000000ffff007224 */ /* 0x000fc800078e0a00 */
        /* <DEDUP_REMOVED lines=9> */
[----:B------:R-:W-:-:S05]  /*14d80*/  @P0 VIADD R2, R2, 0x1 ;  /* 0x0000000102020836 */ /* 0x000fca0000000000 */
[----:B------:R-:W-:Y:S02]  /*14d90*/  @!P2 IADD3 R2, -R2, RZ, RZ ;  /* 0x000000ff0202a210 */ /* 0x000fe40007ffe1ff */
[----:B------:R-:W-:-:S05]  /*14da0*/  @!P1 LOP3.LUT R2, RZ, R4, RZ, 0x33, !PT ;  /* 0x00000004ff029212 */ /* 0x000fca00078e33ff */
[----:B------:R-:W-:Y:S02]  /*14db0*/  IMAD R0, R6, R2, RZ ;  /* 0x0000000206007224 */ /* 0x000fe400078e02ff */
[----:B------:R-:W-:Y:S02]  /*14dc0*/  IMAD.MOV R2, RZ, RZ, -R2 ;  /* 0x000000ffff027224 */ /* 0x000fe400078e0a02 */
[----:B------:R-:W-:Y:S02]  /*14dd0*/  IMAD.MOV R3, RZ, RZ, -R0 ;  /* 0x000000ffff037224 */ /* 0x000fe400078e0a00 */
[----:B------:R-:W-:-:S03]  /*14de0*/  IMAD R9, R4, R2, R9 ;  /* 0x0000000204097224 */ /* 0x000fc600078e0209 */
[----:B------:R-:W-:-:S04]  /*14df0*/  VIADDMNMX R6, R3, R7, R6, PT ;  /* 0x0000000703067246 */ /* 0x000fc80003800106 */
[-C--:B------:R-:W-:Y:S02]  /*14e00*/  IABS R7, R6.reuse ;  /* 0x0000000600077213 */ /* 0x080fe40000000000 */
[----:B------:R-:W-:Y:S02]  /*14e10*/  IABS R4, R6 ;  /* 0x0000000600047213 */ /* 0x000fe40000000000 */
[----:B------:R-:W0:Y:S03]  /*14e20*/  I2F.RP R8, R7 ;  /* 0x0000000700087306 */ /* 0x000e260000209400 */
[----:B------:R-:W-:-:S05]  /*14e30*/  IMAD.MOV R4, RZ, RZ, -R4 ;  /* 0x000000ffff047224 */ /* 0x000fca00078e0a04 */
[----:B0-----:R-:W0:Y:S02]  /*14e40*/  MUFU.RCP R8, R8 ;  /* 0x0000000800087308 */ /* 0x001e240000001000 */
[----:B0-----:R-:W-:-:S06]  /*14e50*/  VIADD R3, R8, 0xffffffe ;  /* 0x0ffffffe08037836 */ /* 0x001fcc0000000000 */
[----:B------:R-:W0:Y:S02]  /*14e60*/  F2I.FTZ.U32.TRUNC.NTZ R3, R3 ;  /* 0x0000000300037305 */ /* 0x000e24000021f000 */
[----:B0-----:R-:W-:-:S04]  /*14e70*/  IMAD.MOV R2, RZ, RZ, -R3 ;  /* 0x000000ffff027224 */ /* 0x001fc800078e0a03 */
[----:B------:R-:W-:Y:S02]  /*14e80*/  IMAD R11, R2, R7, RZ ;  /* 0x00000007020b7224 */ /* 0x000fe400078e02ff */
[----:B------:R-:W-:-:S04]  /*14e90*/  IMAD.MOV.U32 R2, RZ, RZ, RZ ;  /* 0x000000ffff027224 */ /* 0x000fc800078e00ff */
[----:B------:R-:W-:Y:S01]  /*14ea0*/  IMAD.HI.U32 R2, R3, R11, R2 ;  /* 0x0000000b03027227 */ /* 0x000fe200078e0002 */
[----:B------:R-:W-:Y:S02]  /*14eb0*/  IABS R11, R9 ;  /* 0x00000009000b7213 */ /* 0x000fe40000000000 */
[C---:B------:R-:W-:Y:S01]  /*14ec0*/  LOP3.LUT R3, R9.reuse, R6, RZ, 0x3c, !PT ;  /* 0x0000000609037212 */ /* 0x040fe200078e3cff */
[----:B------:R-:W-:Y:S02]  /*14ed0*/  IMAD.IADD R9, R9, 0x1, R0 ;  /* 0x0000000109097824 */ /* 0x000fe400078e0200 */
[----:B------:R-:W-:Y:S01]  /*14ee0*/  IMAD.HI.U32 R2, R2, R11, RZ ;  /* 0x0000000b02027227 */ /* 0x000fe200078e00ff */
[----:B------:R-:W-:-:S03]  /*14ef0*/  ISETP.GE.AND P2, PT, R3, RZ, PT ;  /* 0x000000ff0300720c */ /* 0x000fc60003f46270 */
[----:B------:R-:W-:-:S05]  /*14f00*/  IMAD R4, R2, R4, R11 ;  /* 0x0000000402047224 */ /* 0x000fca00078e020b */
[----:B------:R-:W-:-:S13]  /*14f10*/  ISETP.GT.U32.AND P1, PT, R7, R4, PT ;  /* 0x000000040700720c */ /* 0x000fda0003f24070 */
[----:B------:R-:W-:Y:S02]  /*14f20*/  @!P1 IMAD.IADD R4, R4, 0x1, -R7 ;  /* 0x0000000104049824 */ /* 0x000fe400078e0a07 */
[----:B------:R-:W-:Y:S01]  /*14f30*/  @!P1 VIADD R2, R2, 0x1 ;  /* 0x0000000102029836 */ /* 0x000fe20000000000 */
[----:B------:R-:W-:Y:S02]  /*14f40*/  ISETP.NE.AND P1, PT, R6, RZ, PT ;  /* 0x000000ff0600720c */ /* 0x000fe40003f25270 */
[----:B------:R-:W-:-:S13]  /*14f50*/  ISETP.GE.U32.AND P0, PT, R4, R7, PT ;  /* 0x000000070400720c */ /* 0x000fda0003f06070 */
[----:B------:R-:W-:-:S04]  /*14f60*/  @P0 VIADD R2, R2, 0x1 ;  /* 0x0000000102020836 */ /* 0x000fc80000000000 */
[----:B------:R-:W-:Y:S01]  /*14f70*/  @!P2 IMAD.MOV R2, RZ, RZ, -R2 ;  /* 0x000000ffff02a224 */ /* 0x000fe200078e0a02 */
[----:B------:R-:W-:Y:S01]  /*14f80*/  @!P1 LOP3.LUT R2, RZ, R6, RZ, 0x33, !PT ;  /* 0x00000006ff029212 */ /* 0x000fe200078e33ff */
[----:B------:R-:W-:-:S04]  /*14f90*/  IMAD.MOV R6, RZ, RZ, -R6 ;  /* 0x000000ffff067224 */ /* 0x000fc800078e0a06 */
[----:B------:R-:W-:Y:S01]  /*14fa0*/  IMAD R18, R2, R6, R9 ;  /* 0x0000000602127224 */ /* 0x000fe200078e0209 */
[----:B------:R-:W-:-:S05]  /*14fb0*/  LOP3.LUT R2, RZ, R2, RZ, 0x33, !PT ;  /* 0x00000002ff027212 */ /* 0x000fca00078e33ff */
[----:B------:R-:W-:Y:S01]  /*14fc0*/  IMAD.IADD R17, R5, 0x1, R2 ;  /* 0x0000000105117824 */ /* 0x000fe200078e0202 */
[----:B------:R-:W-:Y:S06]  /*14fd0*/  BRA `(.L_x_1431) ;  /* 0x00000000001c7947 */ /* 0x000fec0003800000 */
.L_x_1423:
[----:B------:R-:W-:Y:S01]  /*14fe0*/  UMOV UR4, URZ ;  /* 0x0000003f00047c82 */ /* 0x000fe20008000000 */
[----:B------:R-:W-:Y:S01]  /*14ff0*/  UMOV UR5, URZ ;  /* 0x0000003f00057c82 */ /* 0x000fe20008000000 */
[----:B------:R-:W-:Y:S01]  /*15000*/  ULDC UR6, c[0x0][0xc3c] ;  /* 0x00030f0000067ab9 */ /* 0x000fe20000000800 */
[----:B------:R-:W-:Y:S01]  /*15010*/  IMAD.MOV.U32 R16, RZ, RZ, R0 ;  /* 0x000000ffff107224 */ /* 0x000fe200078e0000 */
[----:B------:R-:W-:Y:S01]  /*15020*/  MOV R18, UR5 ;  /* 0x0000000500127c02 */ /* 0x000fe20008000f00 */
[----:B------:R-:W-:Y:S02]  /*15030*/  IMAD.U32 R17, RZ, RZ, UR4 ;  /* 0x00000004ff117e24 */ /* 0x000fe4000f8e00ff */
[----:B------:R-:W-:-:S07]  /*15040*/  IMAD.U32 R19, RZ, RZ, UR6 ;  /* 0x00000006ff137e24 */ /* 0x000fce000f8e00ff */
.L_x_1431:
[----:B------:R-:W2:Y:S01]  /*15050*/  S2R R0, SR_TID.X ;  /* 0x0000000000007919 */ /* 0x000ea20000002100 */
[----:B------:R-:W-:Y:S05]  /*15060*/  WARPSYNC.ALL ;  /* 0x0000000000007948 */ /* 0x000fea0003800000 */
[----:B------:R-:W-:Y:S01]  /*15070*/  BAR.SYNC.DEFER_BLOCKING 0x4, 0x180 ;  /* 0x0106000000007b1d */ /* 0x000fe20000010000 */
[----:B--2---:R-:W-:-:S04]  /*15080*/  LOP3.LUT R0, R0, 0x1f, RZ, 0xc0, !PT ;  /* 0x0000001f00007812 */ /* 0x004fc800078ec0ff */
[----:B------:R-:W-:-:S13]  /*15090*/  ISETP.NE.AND P0, PT, R0, RZ, PT ;  /* 0x000000ff0000720c */ /* 0x000fda0003f05270 */
[----:B------:R-:W2:Y:S01]  /*150a0*/  @!P0 S2R R3, SR_CgaCtaId ;  /* 0x0000000000038919 */ /* 0x000ea20000008800 */
[----:B------:R-:W-:-:S04]  /*150b0*/  @!P0 MOV R0, 0x400 ;  /* 0x0000040000008802 */ /* 0x000fc80000000f00 */
[----:B--2---:R-:W-:-:S05]  /*150c0*/  @!P0 LEA R22, R3, R0, 0x18 ;  /* 0x0000000003168211 */ /* 0x004fca00078ec0ff */
[----:B------:R3:W-:Y:S01]  /*150d0*/  @!P0 STS.128 [R22+0x308d0], R16 ;  /* 0x0308d01016008388 */ /* 0x0007e20000000c00 */
[----:B------:R-:W-:Y:S06]  /*150e0*/  BAR.ARV 0x5, 0x180 ;  /* 0x0146000000007b1d */ /* 0x000fec0000002000 */
.L_x_1420:
[----:B------:R-:W-:Y:S02]  /*150f0*/  ULDC UR4, c[0x0][0xc3c] ;  /* 0x00030f0000047ab9 */ /* 0x000fe40000000800 */
[----:B--2---:R-:W-:-:S13]  /*15100*/  ISETP.GE.AND P0, PT, R19, UR4, PT ;  /* 0x0000000413007c0c */ /* 0x004fda000bf06270 */
[----:B------:R-:W-:Y:S05]  /*15110*/  @!P0 BRA `(.L_x_1432) ;  /* 0xffffffb400a08947 */ /* 0x000fea000383ffff */
[----:B------:R-:W-:Y:S05]  /*15120*/  BSYNC B8 ;  /* 0x0000000000087941 */ /* 0x000fea0003800000 */
.L_x_1361:
[----:B------:R-:W2:Y:S01]  /*15130*/  LDL.LU R0, [R1+0x1c] ;  /* 0x00001c0001007983 */ /* 0x000ea20000300800 */
[----:B------:R-:W-:Y:S01]  /*15140*/  BSSY B0, `(.L_x_1433) ;  /* 0x000000b000007945 */ /* 0x000fe20003800000 */
[----:B------:R-:W4:Y:S01]  /*15150*/  S2R R5, SR_CgaCtaId ;  /* 0x0000000000057919 */ /* 0x000f220000008800 */
[----:B--2---:R-:W-:-:S05]  /*15160*/  VIADD R0, R0, 0x1 ;  /* 0x0000000100007836 */ /* 0x004fca0000000000 */
[----:B-1----:R-:W-:-:S04]  /*15170*/  LEA.HI R2, R0, R0, RZ, 0x1 ;  /* 0x0000000000027211 */ /* 0x002fc800078f08ff */
[----:B------:R-:W-:Y:S02]  /*15180*/  LOP3.LUT R3, R2, 0xfffffffe, RZ, 0xc0, !PT ;  /* 0xfffffffe02037812 */ /* 0x000fe400078ec0ff */
[----:B------:R-:W-:-:S03]  /*15190*/  MOV R2, 0x400 ;  /* 0x0000040000027802 */ /* 0x000fc60000000f00 */
[----:B------:R-:W-:Y:S01]  /*151a0*/  IMAD.IADD R0, R0, 0x1, -R3 ;  /* 0x0000000100007824 */ /* 0x000fe200078e0a03 */
[----:B----4-:R-:W-:-:S04]  /*151b0*/  LEA R4, R5, R2, 0x18 ;  /* 0x0000000205047211 */ /* 0x010fc800078ec0ff */
[----:B------:R-:W-:-:S04]  /*151c0*/  SHF.L.U32 R0, R0, 0x1f, RZ ;  /* 0x0000001f00007819 */ /* 0x000fc800000006ff */
[----:B------:R-:W1:Y:S02]  /*151d0*/  SYNCS.PHASECHK.TRANS64.TRYWAIT P0, [R4+URZ+0x30820], R0 ;  /* 0x03082000040075a7 */ /* 0x000e64000800017f */
[----:B-1----:R-:W-:Y:S05]  /*151e0*/  @!P0 BRA `(.L_x_1434) ;  /* 0x0000003400388947 */ /* 0x002fea0003800000 */
.L_x_1536:
[----:B------:R-:W-:Y:S05]  /*151f0*/  BSYNC B0 ;  /* 0x0000000000007941 */ /* 0x000fea0003800000 */
.L_x_1433:
[----:B------:R-:W-:-:S03]  /*15200*/  UMOV UR4, 0xffffffff ;  /* 0xffffffff00047882 */ /* 0x000fc60000000000 */
[----:B------:R-:W-:Y:S05]  /*15210*/  BRA.DIV UR4, `(.L_x_1435) ;  /* 0x0000003604407947 */ /* 0x000fea000b800000 */
[----:B-1----:R-:W1:Y:S02]  /*15220*/  S2R R0, SR_TID.X ;  /* 0x0000000000007919 */ /* 0x002e640000002100 */
[----:B-1----:R-:W-:-:S04]  /*15230*/  SHF.R.U32.HI R0, RZ, 0x5, R0 ;  /* 0x00000005ff007819 */ /* 0x002fc80000011600 */
[----:B------:R-:W-:-:S05]  /*15240*/  LOP3.LUT R0, R0, 0x3, RZ, 0xc0, !PT ;  /* 0x0000000300007812 */ /* 0x000fca00078ec0ff */
[----:B------:R1:W2:Y:S02]  /*15250*/  SHFL.IDX PT, R14, R0, RZ, 0x1f ;  /* 0x00001fff000e7589 */ /* 0x0002a400000e0000 */
.L_x_1539:
[----:B--2---:R-:W-:Y:S01]  /*15260*/  ISETP.NE.AND P0, PT, R14, RZ, PT ;  /* 0x000000ff0e00720c */ /* 0x004fe20003f05270 */
[----:B------:R-:W-:-:S12]  /*15270*/  BSSY B0, `(.L_x_1436) ;  /* 0x0000026000007945 */ /* 0x000fd80003800000 */
[----:B------:R-:W-:Y:S05]  /*15280*/  @P0 BRA `(.L_x_1437) ;  /* 0x0000000000900947 */ /* 0x000fea0003800000 */
[----:B------:R-:W-:-:S03]  /*15290*/  UMOV UR4, 0xffffffff ;  /* 0xffffffff00047882 */ /* 0x000fc60000000000 */
[----:B------:R-:W-:Y:S05]  /*152a0*/  BRA.DIV UR4, `(.L_x_1438) ;  /* 0x0000003604507947 */ /* 0x000fea000b800000 */
[----:B------:R-:W-:-:S13]  /*152b0*/  ELECT P6, URZ, PT ;  /* 0x00000000003f782f */ /* 0x000fda00038c0000 */
.L_x_1542:
        /* <DEDUP_REMOVED lines=8> */
.L_x_1439:
[C---:B------:R-:W-:Y:S01]  /*15340*/  IMAD R5, R25.reuse, 0x8, R4 ;  /* 0x0000000819057824 */ /* 0x040fe200078e0204 */
[----:B------:R-:W-:Y:S01]  /*15350*/  SHF.L.U32 R0, R28, 0x1f, RZ ;  /* 0x0000001f1c007819 */ /* 0x000fe200000006ff */
[----:B------:R-:W-:-:S03]  /*15360*/  VIADD R25, R25, 0x1 ;  /* 0x0000000119197836 */ /* 0x000fc60000000000 */
[----:B------:R-:W1:Y:S02]  /*15370*/  SYNCS.PHASECHK.TRANS64.TRYWAIT P1, [R5+URZ+0x30840], R0 ;  /* 0x03084000050075a7 */ /* 0x000e64000802017f */
[----:B------:R-:W-:-:S04]  /*15380*/  ISETP.NE.AND P2, PT, R25, 0x2, PT ;  /* 0x000000021900780c */ /* 0x000fc80003f45270 */
[----:B------:R-:W-:Y:S01]  /*15390*/  SEL R3, RZ, 0x1, P2 ;  /* 0x00000001ff037807 */ /* 0x000fe20001000000 */
[----:B-1----:R-:W-:Y:S08]  /*153a0*/  @!P1 BRA `(.L_x_1440) ;  /* 0x0000003400309947 */ /* 0x002ff00003800000 */
.L_x_1543:
[----:B------:R-:W-:Y:S02]  /*153b0*/  SEL R25, R25, RZ, P2 ;  /* 0x000000ff19197207 */ /* 0x000fe40001000000 */
[----:B------:R-:W-:Y:S01]  /*153c0*/  LOP3.LUT R2, R28, R3, RZ, 0x3c, !PT ;  /* 0x000000031c027212 */ /* 0x000fe200078e3cff */
[----:B------:R-:W-:Y:S06]  /*153d0*/  @!P0 BRA `(.L_x_1441) ;  /* 0x0000000000048947 */ /* 0x000fec0003800000 */
[----:B------:R-:W-:Y:S01]  /*153e0*/  BPT.TRAP 0x1 ;  /* 0x000000040000795c */ /* 0x000fe20000300000 */
.L_x_1441:
[----:B------:R-:W-:Y:S01]  /*153f0*/  IMAD R25, R25, 0x8, R4 ;  /* 0x0000000819197824 */ /* 0x000fe200078e0204 */
[----:B------:R-:W-:-:S04]  /*15400*/  SHF.L.U32 R2, R2, 0x1f, RZ ;  /* 0x0000001f02027819 */ /* 0x000fc800000006ff */
[----:B------:R-:W2:Y:S02]  /*15410*/  SYNCS.PHASECHK.TRANS64.TRYWAIT P1, [R25+URZ+0x30840], R2 ;  /* 0x03084002190075a7 */ /* 0x000ea4000802017f */
[----:B--2---:R-:W-:Y:S05]  /*15420*/  @!P1 BRA `(.L_x_1442) ;  /* 0x0000003400249947 */ /* 0x004fea0003800000 */
.L_x_1544:
[----:B------:R-:W-:Y:S05]  /*15430*/  @!P0 BRA `(.L_x_1443) ;  /* 0x0000000000048947 */ /* 0x000fea0003800000 */
[----:B------:R-:W-:Y:S01]  /*15440*/  BPT.TRAP 0x1 ;  /* 0x000000040000795c */ /* 0x000fe20000300000 */
.L_x_1443:
[----:B------:R-:W4:Y:S02]  /*15450*/  SYNCS.PHASECHK.TRANS64.TRYWAIT P1, [R5+URZ+0x30860], R0 ;  /* 0x03086000050075a7 */ /* 0x000f24000802017f */
[----:B----4-:R-:W-:Y:S05]  /*15460*/  @!P1 BRA `(.L_x_1444) ;  /* 0x0000003400289947 */ /* 0x010fea0003800000 */
.L_x_1545:
[----:B------:R-:W-:Y:S05]  /*15470*/  @!P0 BRA `(.L_x_1445) ;  /* 0x0000000000048947 */ /* 0x000fea0003800000 */
[----:B------:R-:W-:Y:S01]  /*15480*/  BPT.TRAP 0x1 ;  /* 0x000000040000795c */ /* 0x000fe20000300000 */
.L_x_1445:
[----:B------:R0:W0:Y:S02]  /*15490*/  SYNCS.PHASECHK.TRANS64.TRYWAIT P0, [R25+URZ+0x30860], R2 ;  /* 0x03086002190075a7 */ /* 0x000024000800017f */
[----:B0-----:R-:W-:Y:S05]  /*154a0*/  @!P0 NANOSLEEP.SYNCS 0x989680 ;  /* 0x009896800000895d */ /* 0x001fea0003900000 */
[----:B------:R-:W0:Y:S02]  /*154b0*/  @!P0 SYNCS.PHASECHK.TRANS64 P0, [R25+URZ+0x30860], R2 ;  /* 0x03086002190085a7 */ /* 0x000e24000800007f */
[----:B0-----:R-:W-:Y:S05]  /*154c0*/  @!P0 BRA `(.L_x_1445) ;  /* 0xfffffffc00f08947 */ /* 0x001fea000383ffff */
.L_x_1437:
[----:B------:R-:W-:Y:S05]  /*154d0*/  BSYNC B0 ;  /* 0x0000000000007941 */ /* 0x000fea0003800000 */
.L_x_1436:
[----:B------:R-:W-:Y:S05]  /*154e0*/  EXIT ;  /* 0x000000000000794d */ /* 0x000fea0003800000 */
.L_x_1255:
[----:B0-----:R-:W-:-:S04]  /*154f0*/  IMAD.U32 R3, RZ, RZ, UR40 ;  /* 0x00000028ff037e24 */ /* 0x001fc8000f8e00ff */
[----:B------:R0:W1:Y:S03]  /*15500*/  SYNCS.PHASECHK.TRANS64.TRYWAIT P1, [R3+URZ+0x30800], R0 ;  /* 0x03080000030075a7 */ /* 0x000066000802017f */
[----:B-1----:R-:W-:Y:S05]  /*15510*/  @!P1 NANOSLEEP.SYNCS 0x989680 ;  /* 0x009896800000995d */ /* 0x002fea0003900000 */
[----:B------:R-:W1:Y:S02]  /*15520*/  @!P1 SYNCS.PHASECHK.TRANS64 P1, [R3+URZ+0x30800], R0 ;  /* 0x03080000030095a7 */ /* 0x000e64000802007f */
[----:B-1----:R-:W-:Y:S05]  /*15530*/  @!P1 BRA `(.L_x_1255) ;  /* 0xfffffffc00ec9947 */ /* 0x002fea000383ffff */
[----:B------:R-:W-:Y:S05]  /*15540*/  BRA `(.L_x_1446) ;  /* 0xfffffec800307947 */ /* 0x000fea000383ffff */
.L_x_1259:
[----:B-1----:R1:W2:Y:S02]  /*15550*/  SYNCS.PHASECHK.TRANS64.TRYWAIT P1, [R3+URZ+0x30830], R0 ;  /* 0x03083000030075a7 */ /* 0x0022a4000802017f */
[----:B--2---:R-:W-:Y:S05]  /*15560*/  @!P1 NANOSLEEP.SYNCS 0x989680 ;  /* 0x009896800000995d */ /* 0x004fea0003900000 */
[----:B------:R-:W2:Y:S02]  /*15570*/  @!P1 SYNCS.PHASECHK.TRANS64 P1, [R3+URZ+0x30830], R0 ;  /* 0x03083000030095a7 */ /* 0x000ea4000802007f */
[----:B--2---:R-:W-:Y:S05]  /*15580*/  @!P1 BRA `(.L_x_1259) ;  /* 0xfffffffc00f09947 */ /* 0x004fea000383ffff */
[----:B------:R-:W-:Y:S05]  /*15590*/  BRA `(.L_x_1258) ;  /* 0xfffffec8004c7947 */ /* 0x000fea000383ffff */
.L_x_1276:
[----:B-1----:R-:W-:-:S04]  /*155a0*/  IMAD.U32 R4, RZ, RZ, UR6 ;  /* 0x00000006ff047e24 */ /* 0x002fc8000f8e00ff */
[----:B------:R1:W2:Y:S03]  /*155b0*/  SYNCS.PHASECHK.TRANS64.TRYWAIT P1, [R4+URZ+0x30830], R3 ;  /* 0x03083003040075a7 */ /* 0x0002a6000802017f */
[----:B--2---:R-:W-:Y:S05]  /*155c0*/  @!P1 NANOSLEEP.SYNCS 0x989680 ;  /* 0x009896800000995d */ /* 0x004fea0003900000 */
[----:B------:R-:W2:Y:S02]  /*155d0*/  @!P1 SYNCS.PHASECHK.TRANS64 P1, [R4+URZ+0x30830], R3 ;  /* 0x03083003040095a7 */ /* 0x000ea4000802007f */
[----:B--2---:R-:W-:Y:S05]  /*155e0*/  @!P1 BRA `(.L_x_1276) ;  /* 0xfffffffc00ec9947 */ /* 0x004fea000383ffff */
[----:B------:R-:W-:Y:S05]  /*155f0*/  BRA `(.L_x_1275) ;  /* 0xfffffef000707947 */ /* 0x000fea000383ffff */
.L_x_1280:
[----:B01----:R-:W-:-:S04]  /*15600*/  IMAD.U32 R3, RZ, RZ, UR5 ;  /* 0x00000005ff037e24 */ /* 0x003fc8000f8e00ff */
[----:B------:R0:W1:Y:S03]  /*15610*/  SYNCS.PHASECHK.TRANS64.TRYWAIT P1, [R3+URZ+0x30850], R0 ;  /* 0x03085000030075a7 */ /* 0x000066000802017f */
[----:B-1----:R-:W-:Y:S05]  /*15620*/  @!P1 NANOSLEEP.SYNCS 0x989680 ;  /* 0x009896800000995d */ /* 0x002fea0003900000 */
[----:B------:R-:W1:Y:S02]  /*15630*/  @!P1 SYNCS.PHASECHK.TRANS64 P1, [R3+URZ+0x30850], R0 ;  /* 0x03085000030095a7 */ /* 0x000e64000802007f */
[----:B-1----:R-:W-:Y:S05]  /*15640*/  @!P1 BRA `(.L_x_1280) ;  /* 0xfffffffc00ec9947 */ /* 0x002fea000383ffff */
[----:B------:R-:W-:Y:S05]  /*15650*/  BRA `(.L_x_1279) ;  /* 0xffffff0000087947 */ /* 0x000fea000383ffff */
.L_x_1299:
[----:B-1----:R-:W-:-:S04]  /*15660*/  IMAD.U32 R4, RZ, RZ, UR6 ;  /* 0x00000006ff047e24 */ /* 0x002fc8000f8e00ff */
[----:B------:R1:W2:Y:S03]  /*15670*/  SYNCS.PHASECHK.TRANS64.TRYWAIT P1, [R4+URZ+0x30830], R3 ;  /* 0x03083003040075a7 */ /* 0x0002a6000802017f */
[----:B--2---:R-:W-:Y:S05]  /*15680*/  @!P1 NANOSLEEP.SYNCS 0x989680 ;  /* 0x009896800000995d */ /* 0x004fea0003900000 */
[----:B------:R-:W2:Y:S02]  /*15690*/  @!P1 SYNCS.PHASECHK.TRANS64 P1, [R4+URZ+0x30830], R3 ;  /* 0x03083003040095a7 */ /* 0x000ea4000802007f */
[----:B--2---:R-:W-:Y:S05]  /*156a0*/  @!P1 BRA `(.L_x_1299) ;  /* 0xfffffffc00ec9947 */ /* 0x004fea000383ffff */
[----:B------:R-:W-:Y:S05]  /*156b0*/  BRA `(.L_x_1298) ;  /* 0xffffff1800fc7947 */ /* 0x000fea000383ffff */
.L_x_1303:
[----:B01----:R-:W-:-:S04]  /*156c0*/  IMAD.U32 R3, RZ, RZ, UR5 ;  /* 0x00000005ff037e24 */ /* 0x003fc8000f8e00ff */
[----:B------:R0:W1:Y:S03]  /*156d0*/  SYNCS.PHASECHK.TRANS64.TRYWAIT P1, [R3+URZ+0x30850], R0 ;  /* 0x03085000030075a7 */ /* 0x000066000802017f */
[----:B-1----:R-:W-:Y:S05]  /*156e0*/  @!P1 NANOSLEEP.SYNCS 0x989680 ;  /* 0x009896800000995d */ /* 0x002fea0003900000 */
[----:B------:R-:W1:Y:S02]  /*156f0*/  @!P1 SYNCS.PHASECHK.TRANS64 P1, [R3+URZ+0x30850], R0 ;  /* 0x03085000030095a7 */ /* 0x000e64000802007f */
[----:B-1----:R-:W-:Y:S05]  /*15700*/  @!P1 BRA `(.L_x_1303) ;  /* 0xfffffffc00ec9947 */ /* 0x002fea000383ffff */
[----:B------:R-:W-:Y:S05]  /*15710*/  BRA `(.L_x_1302) ;  /* 0xffffff2800947947 */ /* 0x000fea000383ffff */
.L_x_1311:
[----:B-1----:R-:W-:-:S04]  /*15720*/  IMAD.U32 R4, RZ, RZ, UR5 ;  /* 0x00000005ff047e24 */ /* 0x002fc8000f8e00ff */
[----:B------:R1:W2:Y:S03]  /*15730*/  SYNCS.PHASECHK.TRANS64.TRYWAIT P1, [R4+URZ+0x30830], R3 ;  /* 0x03083003040075a7 */ /* 0x0002a6000802017f */
[----:B--2---:R-:W-:Y:S05]  /*15740*/  @!P1 NANOSLEEP.SYNCS 0x989680 ;  /* 0x009896800000995d */ /* 0x004fea0003900000 */
[----:B------:R-:W2:Y:S02]  /*15750*/  @!P1 SYNCS.PHASECHK.TRANS64 P1, [R4+URZ+0x30830], R3 ;  /* 0x03083003040095a7 */ /* 0x000ea4000802007f */
[----:B--2---:R-:W-:Y:S05]  /*15760*/  @!P1 BRA `(.L_x_1311) ;  /* 0xfffffffc00ec9947 */ /* 0x004fea000383ffff */
[----:B------:R-:W-:Y:S05]  /*15770*/  BRA `(.L_x_1310) ;  /* 0xffffff38002c7947 */ /* 0x000fea000383ffff */
.L_x_1315:
[----:B01----:R-:W-:-:S04]  /*15780*/  IMAD.U32 R3, RZ, RZ, UR5 ;  /* 0x00000005ff037e24 */ /* 0x003fc8000f8e00ff */
[----:B------:R0:W1:Y:S03]  /*15790*/  SYNCS.PHASECHK.TRANS64.TRYWAIT P1, [R3+URZ+0x30850], R0 ;  /* 0x03085000030075a7 */ /* 0x000066000802017f */
[----:B-1----:R-:W-:Y:S05]  /*157a0*/  @!P1 NANOSLEEP.SYNCS 0x989680 ;  /* 0x009896800000995d */ /* 0x002fea0003900000 */
[----:B------:R-:W1:Y:S02]  /*157b0*/  @!P1 SYNCS.PHASECHK.TRANS64 P1, [R3+URZ+0x30850], R0 ;  /* 0x03085000030095a7 */ /* 0x000e64000802007f */
[----:B-1----:R-:W-:Y:S05]  /*157c0*/  @!P1 BRA `(.L_x_1315) ;  /* 0xfffffffc00ec9947 */ /* 0x002fea000383ffff */
[----:B------:R-:W-:Y:S05]  /*157d0*/  BRA `(.L_x_1314) ;  /* 0xffffff4400c47947 */ /* 0x000fea000383ffff */
.L_x_1330:
[----:B-1----:R-:W-:-:S04]  /*157e0*/  IMAD.U32 R7, RZ, RZ, UR5 ;  /* 0x00000005ff077e24 */ /* 0x002fc8000f8e00ff */
[----:B------:R1:W2:Y:S03]  /*157f0*/  SYNCS.PHASECHK.TRANS64.TRYWAIT P1, [R7+URZ+0x30850], R0 ;  /* 0x03085000070075a7 */ /* 0x0002a6000802017f */
[----:B--2---:R-:W-:Y:S05]  /*15800*/  @!P1 NANOSLEEP.SYNCS 0x989680 ;  /* 0x009896800000995d */ /* 0x004fea0003900000 */
[----:B------:R-:W2:Y:S02]  /*15810*/  @!P1 SYNCS.PHASECHK.TRANS64 P1, [R7+URZ+0x30850], R0 ;  /* 0x03085000070095a7 */ /* 0x000ea4000802007f */
[----:B--2---:R-:W-:Y:S05]  /*15820*/  @!P1 BRA `(.L_x_1330) ;  /* 0xfffffffc00ec9947 */ /* 0x004fea000383ffff */
[----:B------:R-:W-:Y:S05]  /*15830*/  BRA `(.L_x_1329) ;  /* 0xffffff6400ec7947 */ /* 0x000fea000383ffff */
.L_x_1381:
[----:B------:R-:W1:Y:S01]  /*15840*/  S2R R17, SR_TID.X ;  /* 0x0000000000117919 */ /* 0x000e620000002100 */
[----:B------:R-:W-:Y:S01]  /*15850*/  BSSY B0, `(.L_x_1447) ;  /* 0x000000a000007945 */ /* 0x000fe20003800000 */
[----:B------:R-:W-:Y:S02]  /*15860*/  IMAD.MOV.U32 R12, RZ, RZ, RZ ;  /* 0x000000ffff0c7224 */ /* 0x000fe400078e00ff */
[----:B------:R-:W-:Y:S02]  /*15870*/  IMAD.MOV.U32 R11, RZ, RZ, 0x1f ;  /* 0x0000001fff0b7424 */ /* 0x000fe400078e00ff */
[----:B------:R-:W-:Y:S01]  /*15880*/  IMAD.MOV.U32 R15, RZ, RZ, -0x1 ;  /* 0xffffffffff0f7424 */ /* 0x000fe200078e00ff */
[----:B-1----:R-:W-:-:S04]  /*15890*/  SHF.R.U32.HI R17, RZ, 0x5, R17 ;  /* 0x00000005ff117819 */ /* 0x002fc80000011611 */
[----:B------:R-:W-:-:S04]  /*158a0*/  LOP3.LUT R17, R17, 0x3, RZ, 0xc0, !PT ;  /* 0x0000000311117812 */ /* 0x000fc800078ec0ff */
[----:B------:R-:W-:-:S07]  /*158b0*/  MOV R13, R17 ;  /* 0x00000011000d7202 */ /* 0x000fce0000000f00 */
[----:B0----5:R-:W-:Y:S05]  /*158c0*/  WARPSYNC.COLLECTIVE R15, `(.L_x_1448) ;  /* 0x000000000f087348 */ /* 0x021fea0003c00000 */
[----:B------:R1:W2:Y:S02]  /*158d0*/  SHFL.IDX P6, R14, R13, R12, R11 ;  /* 0x0000000c0d0e7389 */ /* 0x0002a400000c000b */
[----:B012--5:R-:W-:Y:S01]  /*158e0*/  ENDCOLLECTIVE ;  /* 0x000000000000791b */ /* 0x027fe20003800000 */
.L_x_1448:
[----:B------:R-:W-:Y:S05]  /*158f0*/  BSYNC B0 ;  /* 0x0000000000007941 */ /* 0x000fea0003800000 */
.L_x_1447:
[----:B------:R-:W-:Y:S05]  /*15900*/  BRA `(.L_x_1449) ;  /* 0xffffffbc00507947 */ /* 0x000fea000383ffff */
.L_x_1384:
[----:B0-----:R0:W1:Y:S02]  /*15910*/  SYNCS.PHASECHK.TRANS64.TRYWAIT P0, [R6+URZ+0x30840], R2 ;  /* 0x03084002060075a7 */ /* 0x001064000800017f */
[----:B-1----:R-:W-:Y:S05]  /*15920*/  @!P0 NANOSLEEP.SYNCS 0x989680 ;  /* 0x009896800000895d */ /* 0x002fea0003900000 */
[----:B------:R-:W1:Y:S02]  /*15930*/  @!P0 SYNCS.PHASECHK.TRANS64 P0, [R6+URZ+0x30840], R2 ;  /* 0x03084002060085a7 */ /* 0x000e64000800007f */
[----:B-1----:R-:W-:Y:S05]  /*15940*/  @!P0 BRA `(.L_x_1384) ;  /* 0xfffffffc00f08947 */ /* 0x002fea000383ffff */
[----:B------:R-:W-:Y:S05]  /*15950*/  BRA `(.L_x_1450) ;  /* 0xffffffc000547947 */ /* 0x000fea000383ffff */
.L_x_1385:
        /* <DEDUP_REMOVED lines=8> */
.L_x_1452:
[----:B------:R-:W-:Y:S05]  /*159e0*/  BSYNC B0 ;  /* 0x0000000000007941 */ /* 0x000fea0003800000 */
.L_x_1451:
        /* <DEDUP_REMOVED lines=9> */
.L_x_1453:
[----:B------:R-:W-:Y:S01]  /*15a80*/  MOV R13, R0 ;  /* 0x00000000000d7202 */ /* 0x000fe20000000f00 */
[----:B------:R-:W-:Y:S02]  /*15a90*/  IMAD.MOV.U32 R12, RZ, RZ, 0x1 ;  /* 0x00000001ff0c7424 */ /* 0x000fe400078e00ff */
[----:B------:R-:W-:-:S07]  /*15aa0*/  IMAD.MOV.U32 R3, RZ, RZ, R14 ;  /* 0x000000ffff037224 */ /* 0x000fce00078e000e */
[----:B------:R-:W-:Y:S05]  /*15ab0*/  WARPSYNC.COLLECTIVE R15, `(.L_x_1454) ;  /* 0x000000000f087348 */ /* 0x000fea0003c00000 */
[----:B------:R0:W1:Y:S02]  /*15ac0*/  SHFL.IDX P6, R14, R13, R12, R11 ;  /* 0x0000000c0d0e7389 */ /* 0x00006400000c000b */
[----:B01----:R-:W-:Y:S01]  /*15ad0*/  ENDCOLLECTIVE ;  /* 0x000000000000791b */ /* 0x003fe20003800000 */
.L_x_1454:
[----:B------:R-:W-:-:S05]  /*15ae0*/  @P0 LEA R3, P1, R34, R3, 0x1 ;  /* 0x0000000322030211 */ /* 0x000fca00078208ff */
[----:B------:R-:W-:-:S05]  /*15af0*/  @P0 IMAD.X R2, RZ, RZ, R2, P1 ;  /* 0x000000ffff020224 */ /* 0x000fca00008e0602 */
[----:B------:R-:W-:Y:S01]  /*15b00*/  @P0 LOP3.LUT R3, R3, R2, RZ, 0x3c, !PT ;  /* 0x0000000203030212 */ /* 0x000fe200078e3cff */
[----:B------:R-:W-:-:S03]  /*15b10*/  IMAD.MOV.U32 R13, RZ, RZ, R4 ;  /* 0x000000ffff0d7224 */ /* 0x000fc600078e0004 */
[----:B------:R-:W-:-:S04]  /*15b20*/  @P0 LOP3.LUT R2, R3, R2, RZ, 0x3c, !PT ;  /* 0x0000000203020212 */ /* 0x000fc800078e3cff */
[----:B------:R-:W-:Y:S01]  /*15b30*/  @P0 LOP3.LUT R3, R3, R2, RZ, 0x3c, !PT ;  /* 0x0000000203030212 */ /* 0x000fe200078e3cff */
[----:B------:R-:W-:-:S07]  /*15b40*/  IMAD.MOV.U32 R8, RZ, RZ, R14 ;  /* 0x000000ffff087224 */ /* 0x000fce00078e000e */
[----:B------:R-:W-:Y:S05]  /*15b50*/  WARPSYNC.COLLECTIVE R15, `(.L_x_1455) ;  /* 0x000000000f087348 */ /* 0x000fea0003c00000 */
[----:B------:R0:W1:Y:S02]  /*15b60*/  SHFL.IDX P6, R14, R13, R12, R11 ;  /* 0x0000000c0d0e7389 */ /* 0x00006400000c000b */
[----:B01----:R-:W-:Y:S01]  /*15b70*/  ENDCOLLECTIVE ;  /* 0x000000000000791b */ /* 0x003fe20003800000 */
.L_x_1455:
[----:B------:R-:W-:Y:S01]  /*15b80*/  @!PT LDS RZ, [RZ] ;  /* 0x00000000fffff984 */ /* 0x000fe20000000800 */
[----:B------:R-:W-:Y:S01]  /*15b90*/  @!PT LDS RZ, [RZ] ;  /* 0x00000000fffff984 */ /* 0x000fe20000000800 */
[----:B------:R-:W-:Y:S01]  /*15ba0*/  @!PT LDS RZ, [RZ] ;  /* 0x00000000fffff984 */ /* 0x000fe20000000800 */
[----:B------:R-:W-:Y:S04]  /*15bb0*/  @P0 LDGSTS.E.BYPASS.LTC128B.128 [R9+0x20400], desc[UR36][R2.64], !P5 ;  /* 0x2040000002090fae */ /* 0x000fe8000e901d64 */
[----:B------:R-:W-:Y:S04]  /*15bc0*/  @P0 LDGSTS.E.BYPASS.LTC128B.128 [R9+0x22400], desc[UR36][R2.64+0x80], !P4 ;  /* 0x2240008002090fae */ /* 0x000fe8000e101d64 */
[----:B------:R-:W-:Y:S01]  /*15bd0*/  @P0 LDGSTS.E.BYPASS.LTC128B.128 [R9+0x24400], desc[UR36][R2.64+0x100], !P3 ;  /* 0x2440010002090fae */ /* 0x000fe2000d901d64 */
[----:B------:R-:W-:Y:S02]  /*15be0*/  IMAD.MOV.U32 R13, RZ, RZ, R0 ;  /* 0x000000ffff0d7224 */ /* 0x000fe400078e0000 */
[----:B------:R-:W-:Y:S01]  /*15bf0*/  IMAD.MOV.U32 R12, RZ, RZ, 0x2 ;  /* 0x00000002ff0c7424 */ /* 0x000fe200078e00ff */
[----:B------:R0:W-:Y:S01]  /*15c00*/  @P0 LDGSTS.E.BYPASS.LTC128B.128 [R9+0x26400], desc[UR36][R2.64+0x180], !P2 ;  /* 0x2640018002090fae */ /* 0x0001e2000d101d64 */
[----:B------:R-:W-:Y:S01]  /*15c10*/  ISETP.GE.AND P0, PT, R5, 0x11, PT ;  /* 0x000000110500780c */ /* 0x000fe20003f06270 */
[----:B0-----:R-:W-:-:S12]  /*15c20*/  IMAD.MOV.U32 R2, RZ, RZ, R14 ;  /* 0x000000ffff027224 */ /* 0x001fd800078e000e */
[----:B------:R-:W-:Y:S05]  /*15c30*/  WARPSYNC.COLLECTIVE R15, `(.L_x_1456) ;  /* 0x000000000f087348 */ /* 0x000fea0003c00000 */
[----:B------:R0:W1:Y:S02]  /*15c40*/  SHFL.IDX P6, R14, R13, R12, R11 ;  /* 0x0000000c0d0e7389 */ /* 0x00006400000c000b */
[----:B01----:R-:W-:Y:S01]  /*15c50*/  ENDCOLLECTIVE ;  /* 0x000000000000791b */ /* 0x003fe20003800000 */
.L_x_1456:
        /* <DEDUP_REMOVED lines=16> */
.L_x_1457:
[----:B------:R-:W-:Y:S02]  /*15d60*/  @P0 IMAD R9, R7, 0x2, R22 ;  /* 0x0000000207090824 */ /* 0x000fe400078e0216 */
[----:B------:R-:W-:Y:S02]  /*15d70*/  IMAD.MOV.U32 R13, RZ, RZ, R0 ;  /* 0x000000ffff0d7224 */ /* 0x000fe400078e0000 */
[----:B------:R-:W-:Y:S02]  /*15d80*/  IMAD.MOV.U32 R12, RZ, RZ, 0x3 ;  /* 0x00000003ff0c7424 */ /* 0x000fe400078e00ff */
[----:B------:R-:W-:-:S07]  /*15d90*/  IMAD.MOV.U32 R2, RZ, RZ, R14 ;  /* 0x000000ffff027224 */ /* 0x000fce00078e000e */
[----:B------:R-:W-:Y:S05]  /*15da0*/  WARPSYNC.COLLECTIVE R15, `(.L_x_1458) ;  /* 0x000000000f087348 */ /* 0x000fea0003c00000 */
[----:B------:R0:W1:Y:S02]  /*15db0*/  SHFL.IDX P6, R14, R13, R12, R11 ;  /* 0x0000000c0d0e7389 */ /* 0x00006400000c000b */
[----:B01----:R-:W-:Y:S01]  /*15dc0*/  ENDCOLLECTIVE ;  /* 0x000000000000791b */ /* 0x003fe20003800000 */
.L_x_1458:
        /* <DEDUP_REMOVED lines=9> */
[----:B------:R-:W-:-:S03]  /*15e60*/  MOV R8, R14 ;  /* 0x0000000e00087202 */ /* 0x000fc60000000f00 */
[----:B------:R0:W-:Y:S04]  /*15e70*/  @P0 LDGSTS.E.BYPASS.LTC128B.128 [R9+0x27400], desc[UR36][R2.64+0x180], !P2 ;  /* 0x2740018002090fae */ /* 0x0001e8000d101d64 */
[----:B0-----:R-:W-:Y:S05]  /*15e80*/  WARPSYNC.COLLECTIVE R15, `(.L_x_1459) ;  /* 0x000000000f087348 */ /* 0x001fea0003c00000 */
[----:B------:R1:W2:Y:S02]  /*15e90*/  SHFL.IDX P6, R14, R13, R12, R11 ;  /* 0x0000000c0d0e7389 */ /* 0x0002a400000c000b */
[----:B012---:R-:W-:Y:S01]  /*15ea0*/  ENDCOLLECTIVE ;  /* 0x000000000000791b */ /* 0x007fe20003800000 */
.L_x_1459:
[----:B------:R-:W-:Y:S01]  /*15eb0*/  IMAD.MOV.U32 R2, RZ, RZ, R14 ;  /* 0x000000ffff027224 */ /* 0x000fe200078e000e */
[----:B------:R-:W-:Y:S06]  /*15ec0*/  BRA `(.L_x_1460) ;  /* 0xffffffc000047947 */ /* 0x000fec000383ffff */
.L_x_1390:
[----:B------:R-:W-:Y:S02]  /*15ed0*/  IMAD.MOV.U32 R13, RZ, RZ, R0 ;  /* 0x000000ffff0d7224 */ /* 0x000fe400078e0000 */
[----:B------:R-:W-:Y:S02]  /*15ee0*/  IMAD.MOV.U32 R12, RZ, RZ, RZ ;  /* 0x000000ffff0c7224 */ /* 0x000fe400078e00ff */
[----:B------:R-:W-:Y:S02]  /*15ef0*/  IMAD.MOV.U32 R11, RZ, RZ, 0x181f ;  /* 0x0000181fff0b7424 */ /* 0x000fe400078e00ff */
[----:B------:R-:W-:Y:S02]  /*15f00*/  IMAD.MOV.U32 R15, RZ, RZ, -0x1 ;  /* 0xffffffffff0f7424 */ /* 0x000fe400078e00ff */
[----:B------:R-:W-:Y:S02]  /*15f10*/  IMAD R5, R29, R6, RZ ;  /* 0x000000061d057224 */ /* 0x000fe400078e02ff */
[----:B------:R-:W-:-:S07]  /*15f20*/  IMAD.IADD R27, R8, 0x1, R27 ;  /* 0x00000001081b7824 */ /* 0x000fce00078e021b */
[----:B------:R-:W-:Y:S05]  /*15f30*/  WARPSYNC.COLLECTIVE R15, `(.L_x_1461) ;  /* 0x000000000f087348 */ /* 0x000fea0003c00000 */
[----:B------:R0:W1:Y:S02]  /*15f40*/  SHFL.IDX P6, R14, R13, R12, R11 ;  /* 0x0000000c0d0e7389 */ /* 0x00006400000c000b */
[----:B01----:R-:W-:Y:S01]  /*15f50*/  ENDCOLLECTIVE ;  /* 0x000000000000791b */ /* 0x003fe20003800000 */
.L_x_1461:
[----:B------:R-:W-:Y:S01]  /*15f60*/  ISETP.GE.AND P0, PT, R27, R5, PT ;  /* 0x000000051b00720c */ /* 0x000fe20003f06270 */
[----:B------:R-:W-:Y:S02]  /*15f70*/  IMAD.MOV.U32 R13, RZ, RZ, R4 ;  /* 0x000000ffff0d7224 */ /* 0x000fe400078e0004 */
[----:B------:R-:W-:-:S10]  /*15f80*/  IMAD.MOV.U32 R2, RZ, RZ, R14 ;  /* 0x000000ffff027224 */ /* 0x000fd400078e000e */
[----:B------:R-:W-:Y:S05]  /*15f90*/  WARPSYNC.COLLECTIVE R15, `(.L_x_1462) ;  /* 0x000000000f087348 */ /* 0x000fea0003c00000 */
[----:B------:R0:W1:Y:S02]  /*15fa0*/  SHFL.IDX P6, R14, R13, R12, R11 ;  /* 0x0000000c0d0e7389 */ /* 0x00006400000c000b */
[----:B01----:R-:W-:Y:S01]  /*15fb0*/  ENDCOLLECTIVE ;  /* 0x000000000000791b */ /* 0x003fe20003800000 */
.L_x_1462:
[----:B------:R-:W-:Y:S02]  /*15fc0*/  IMAD.MOV.U32 R13, RZ, RZ, R0 ;  /* 0x000000ffff0d7224 */ /* 0x000fe400078e0000 */
[----:B------:R-:W-:Y:S02]  /*15fd0*/  IMAD.MOV.U32 R12, RZ, RZ, 0x1 ;  /* 0x00000001ff0c7424 */ /* 0x000fe400078e00ff */
[----:B------:R-:W-:-:S07]  /*15fe0*/  IMAD.MOV.U32 R3, RZ, RZ, R14 ;  /* 0x000000ffff037224 */ /* 0x000fce00078e000e */
[----:B------:R-:W-:Y:S05]  /*15ff0*/  WARPSYNC.COLLECTIVE R15, `(.L_x_1463) ;  /* 0x000000000f087348 */ /* 0x000fea0003c00000 */
[----:B------:R0:W1:Y:S02]  /*16000*/  SHFL.IDX P6, R14, R13, R12, R11 ;  /* 0x0000000c0d0e7389 */ /* 0x00006400000c000b */
[----:B01----:R-:W-:Y:S01]  /*16010*/  ENDCOLLECTIVE ;  /* 0x000000000000791b */ /* 0x003fe20003800000 */
.L_x_1463:
[----:B------:R-:W-:-:S05]  /*16020*/  @!P0 LEA R6, P5, R34, R3, 0x1 ;  /* 0x0000000322068211 */ /* 0x000fca00078a08ff */
[----:B------:R-:W-:Y:S02]  /*16030*/  @!P0 IMAD.X R3, RZ, RZ, R2, P5 ;  /* 0x000000ffff038224 */ /* 0x000fe400028e0602 */
[----:B------:R-:W-:Y:S02]  /*16040*/  @!P0 IMAD.MOV.U32 R2, RZ, RZ, R6 ;  /* 0x000000ffff028224 */ /* 0x000fe400078e0006 */
[----:B------:R-:W-:Y:S02]  /*16050*/  VIADD R6, R27, 0x10 ;  /* 0x000000101b067836 */ /* 0x000fe40000000000 */
[----:B------:R-:W-:Y:S01]  /*16060*/  IMAD.MOV.U32 R13, RZ, RZ, R4 ;  /* 0x000000ffff0d7224 */ /* 0x000fe200078e0004 */
[----:B------:R-:W-:Y:S01]  /*16070*/  @!PT LDS RZ, [RZ] ;  /* 0x00000000fffff984 */ /* 0x000fe20000000800 */
[----:B------:R-:W-:Y:S01]  /*16080*/  @!PT LDS RZ, [RZ] ;  /* 0x00000000fffff984 */ /* 0x000fe20000000800 */
[----:B------:R-:W-:Y:S01]  /*16090*/  @!PT LDS RZ, [RZ] ;  /* 0x00000000fffff984 */ /* 0x000fe20000000800 */
[----:B------:R-:W-:Y:S04]  /*160a0*/  @!P0 LDGSTS.E.BYPASS.LTC128B.128 [R33+0x10400], desc[UR36][R2.64], !P4 ;  /* 0x1040000002218fae */ /* 0x000fe8000e101d64 */
[----:B------:R-:W-:Y:S04]  /*160b0*/  @!P0 LDGSTS.E.BYPASS.LTC128B.128 [R33+0x14400], desc[UR36][R2.64+0x80], !P3 ;  /* 0x1440008002218fae */ /* 0x000fe8000d901d64 */
[----:B------:R-:W-:Y:S04]  /*160c0*/  @!P0 LDGSTS.E.BYPASS.LTC128B.128 [R33+0x18400], desc[UR36][R2.64+0x100], !P2 ;  /* 0x1840010002218fae */ /* 0x000fe8000d101d64 */
[----:B------:R0:W-:Y:S01]  /*160d0*/  @!P0 LDGSTS.E.BYPASS.LTC128B.128 [R33+0x1c400], desc[UR36][R2.64+0x180], !P1 ;  /* 0x1c40018002218fae */ /* 0x0001e2000c901d64 */
[----:B------:R-:W-:-:S02]  /*160e0*/  ISETP.GE.AND P0, PT, R6, R5, PT ;  /* 0x000000050600720c */ /* 0x000fc40003f06270 */
[----:B0-----:R-:W-:-:S11]  /*160f0*/  MOV R2, R14 ;  /* 0x0000000e00027202 */ /* 0x001fd60000000f00 */
[----:B------:R-:W-:Y:S05]  /*16100*/  WARPSYNC.COLLECTIVE R15, `(.L_x_1464) ;  /* 0x000000000f087348 */ /* 0x000fea0003c00000 */
[----:B------:R0:W1:Y:S02]  /*16110*/  SHFL.IDX P6, R14, R13, R12, R11 ;  /* 0x0000000c0d0e7389 */ /* 0x00006400000c000b */
[----:B01----:R-:W-:Y:S01]  /*16120*/  ENDCOLLECTIVE ;  /* 0x000000000000791b */ /* 0x003fe20003800000 */
.L_x_1464:
[----:B------:R-:W-:Y:S02]  /*16130*/  IMAD.MOV.U32 R13, RZ, RZ, R0 ;  /* 0x000000ffff0d7224 */ /* 0x000fe400078e0000 */
[----:B------:R-:W-:Y:S02]  /*16140*/  IMAD.MOV.U32 R12, RZ, RZ, 0x2 ;  /* 0x00000002ff0c7424 */ /* 0x000fe400078e00ff */
[----:B------:R-:W-:-:S07]  /*16150*/  IMAD.MOV.U32 R3, RZ, RZ, R14 ;  /* 0x000000ffff037224 */ /* 0x000fce00078e000e */
[----:B------:R-:W-:Y:S05]  /*16160*/  WARPSYNC.COLLECTIVE R15, `(.L_x_1465) ;  /* 0x000000000f087348 */ /* 0x000fea0003c00000 */
[----:B------:R0:W1:Y:S02]  /*16170*/  SHFL.IDX P6, R14, R13, R12, R11 ;  /* 0x0000000c0d0e7389 */ /* 0x00006400000c000b */
[----:B01----:R-:W-:Y:S01]  /*16180*/  ENDCOLLECTIVE ;  /* 0x000000000000791b */ /* 0x003fe20003800000 */
.L_x_1465:
[----:B------:R-:W-:-:S05]  /*16190*/  @!P0 LEA R6, P5, R34, R3, 0x1 ;  /* 0x0000000322068211 */ /* 0x000fca00078a08ff */
[----:B------:R-:W-:Y:S02]  /*161a0*/  @!P0 IMAD.X R7, RZ, RZ, R2, P5 ;  /* 0x000000ffff078224 */ /* 0x000fe400028e0602 */
[----:B------:R-:W-:Y:S02]  /*161b0*/  @!P0 IMAD.MOV.U32 R2, RZ, RZ, R6 ;  /* 0x000000ffff028224 */ /* 0x000fe400078e0006 */
[----:B------:R-:W-:Y:S02]  /*161c0*/  @!P0 IMAD.MOV.U32 R3, RZ, RZ, R7 ;  /* 0x000000ffff038224 */ /* 0x000fe400078e0007 */
[----:B------:R-:W-:Y:S02]  /*161d0*/  IMAD.MOV.U32 R13, RZ, RZ, R4 ;  /* 0x000000ffff0d7224 */ /* 0x000fe400078e0004 */
[----:B------:R-:W-:Y:S01]  /*161e0*/  VIADD R6, R27, 0x20 ;  /* 0x000000201b067836 */ /* 0x000fe20000000000 */
[----:B------:R-:W-:Y:S01]  /*161f0*/  @!PT LDS RZ, [RZ] ;  /* 0x00000000fffff984 */ /* 0x000fe20000000800 */
[----:B------:R-:W-:Y:S01]  /*16200*/  @!PT LDS RZ, [RZ] ;  /* 0x00000000fffff984 */ /* 0x000fe20000000800 */
[----:B------:R-:W-:Y:S01]  /*16210*/  @!PT LDS RZ, [RZ] ;  /* 0x00000000fffff984 */ /* 0x000fe20000000800 */
[----:B------:R-:W-:Y:S04]  /*16220*/  @!P0 LDGSTS.E.BYPASS.LTC128B.128 [R33+0x10c00], desc[UR36][R2.64], !P4 ;  /* 0x10c0000002218fae */ /* 0x000fe8000e101d64 */
[----:B------:R-:W-:Y:S04]  /*16230*/  @!P0 LDGSTS.E.BYPASS.LTC128B.128 [R33+0x14c00], desc[UR36][R2.64+0x80], !P3 ;  /* 0x14c0008002218fae */ /* 0x000fe8000d901d64 */
[----:B------:R-:W-:Y:S04]  /*16240*/  @!P0 LDGSTS.E.BYPASS.LTC128B.128 [R33+0x18c00], desc[UR36][R2.64+0x100], !P2 ;  /* 0x18c0010002218fae */ /* 0x000fe8000d101d64 */
[----:B------:R0:W-:Y:S01]  /*16250*/  @!P0 LDGSTS.E.BYPASS.LTC128B.128 [R33+0x1cc00], desc[UR36][R2.64+0x180], !P1 ;  /* 0x1cc0018002218fae */ /* 0x0001e2000c901d64 */
[----:B------:R-:W-:Y:S01]  /*16260*/  ISETP.GE.AND P0, PT, R6, R5, PT ;  /* 0x000000050600720c */ /* 0x000fe20003f06270 */
[----:B0-----:R-:W-:-:S12]  /*16270*/  IMAD.MOV.U32 R2, RZ, RZ, R14 ;  /* 0x000000ffff027224 */ /* 0x001fd800078e000e */
[----:B------:R-:W-:Y:S05]  /*16280*/  WARPSYNC.COLLECTIVE R15, `(.L_x_1466) ;  /* 0x000000000f087348 */ /* 0x000fea0003c00000 */
[----:B------:R0:W1:Y:S02]  /*16290*/  SHFL.IDX P6, R14, R13, R12, R11 ;  /* 0x0000000c0d0e7389 */ /* 0x00006400000c000b */
[----:B01----:R-:W-:Y:S01]  /*162a0*/  ENDCOLLECTIVE ;  /* 0x000000000000791b */ /* 0x003fe20003800000 */
.L_x_1466:
[----:B------:R-:W-:Y:S01]  /*162b0*/  MOV R13, R0 ;  /* 0x00000000000d7202 */ /* 0x000fe20000000f00 */
[----:B------:R-:W-:Y:S02]  /*162c0*/  IMAD.MOV.U32 R12, RZ, RZ, 0x3 ;  /* 0x00000003ff0c7424 */ /* 0x000fe400078e00ff */
[----:B------:R-:W-:-:S07]  /*162d0*/  IMAD.MOV.U32 R3, RZ, RZ, R14 ;  /* 0x000000ffff037224 */ /* 0x000fce00078e000e */
[----:B------:R-:W-:Y:S05]  /*162e0*/  WARPSYNC.COLLECTIVE R15, `(.L_x_1467) ;  /* 0x000000000f087348 */ /* 0x000fea0003c00000 */
[----:B------:R0:W1:Y:S02]  /*162f0*/  SHFL.IDX P6, R14, R13, R12, R11 ;  /* 0x0000000c0d0e7389 */ /* 0x00006400000c000b */
[----:B01----:R-:W-:Y:S01]  /*16300*/  ENDCOLLECTIVE ;  /* 0x000000000000791b */ /* 0x003fe20003800000 */
.L_x_1467:
        /* <DEDUP_REMOVED lines=18> */
.L_x_1468:
[----:B------:R-:W-:Y:S02]  /*16430*/  IMAD.MOV.U32 R13, RZ, RZ, R0 ;  /* 0x000000ffff0d7224 */ /* 0x000fe400078e0000 */
[----:B------:R-:W-:Y:S02]  /*16440*/  IMAD.MOV.U32 R12, RZ, RZ, 0x4 ;  /* 0x00000004ff0c7424 */ /* 0x000fe400078e00ff */
[----:B------:R-:W-:-:S07]  /*16450*/  IMAD.MOV.U32 R3, RZ, RZ, R14 ;  /* 0x000000ffff037224 */ /* 0x000fce00078e000e */
[----:B------:R-:W-:Y:S05]  /*16460*/  WARPSYNC.COLLECTIVE R15, `(.L_x_1469) ;  /* 0x000000000f087348 */ /* 0x000fea0003c00000 */
[----:B------:R0:W1:Y:S02]  /*16470*/  SHFL.IDX P6, R14, R13, R12, R11 ;  /* 0x0000000c0d0e7389 */ /* 0x00006400000c000b */
[----:B01----:R-:W-:Y:S01]  /*16480*/  ENDCOLLECTIVE ;  /* 0x000000000000791b */ /* 0x003fe20003800000 */
.L_x_1469:
        /* <DEDUP_REMOVED lines=18> */
.L_x_1470:
[----:B------:R-:W-:Y:S02]  /*165b0*/  IMAD.MOV.U32 R13, RZ, RZ, R0 ;  /* 0x000000ffff0d7224 */ /* 0x000fe400078e0000 */
[----:B------:R-:W-:Y:S02]  /*165c0*/  IMAD.MOV.U32 R12, RZ, RZ, 0x5 ;  /* 0x00000005ff0c7424 */ /* 0x000fe400078e00ff */
[----:B------:R-:W-:-:S07]  /*165d0*/  IMAD.MOV.U32 R3, RZ, RZ, R14 ;  /* 0x000000ffff037224 */ /* 0x000fce00078e000e */
[----:B------:R-:W-:Y:S05]  /*165e0*/  WARPSYNC.COLLECTIVE R15, `(.L_x_1471) ;  /* 0x000000000f087348 */ /* 0x000fea0003c00000 */
[----:B------:R0:W1:Y:S02]  /*165f0*/  SHFL.IDX P6, R14, R13, R12, R11 ;  /* 0x0000000c0d0e7389 */ /* 0x00006400000c000b */
[----:B01----:R-:W-:Y:S01]  /*16600*/  ENDCOLLECTIVE ;  /* 0x000000000000791b */ /* 0x003fe20003800000 */
.L_x_1471:
[----:B------:R-:W-:-:S05]  /*16610*/  @!P0 LEA R6, P5, R34, R3, 0x1 ;  /* 0x0000000322068211 */ /* 0x000fca00078a08ff */
[----:B------:R-:W-:Y:S02]  /*16620*/  @!P0 IMAD.X R7, RZ, RZ, R2, P5 ;  /* 0x000000ffff078224 */ /* 0x000fe400028e0602 */
[----:B------:R-:W-:Y:S02]  /*16630*/  @!P0 IMAD.MOV.U32 R2, RZ, RZ, R6 ;  /* 0x000000ffff028224 */ /* 0x000fe400078e0006 */
[----:B------:R-:W-:Y:S01]  /*16640*/  VIADD R6, R27, 0x50 ;  /* 0x000000501b067836 */ /* 0x000fe20000000000 */
[----:B------:R-:W-:Y:S01]  /*16650*/  @!P0 MOV R3, R7 ;  /* 0x0000000700038202 */ /* 0x000fe20000000f00 */
[----:B------:R-:W-:-:S04]  /*16660*/  IMAD.MOV.U32 R13, RZ, RZ, R4 ;  /* 0x000000ffff0d7224 */ /* 0x000fc800078e0004 */
        /* <DEDUP_REMOVED lines=12> */
.L_x_1472:
[----:B------:R-:W-:Y:S02]  /*16730*/  IMAD.MOV.U32 R13, RZ, RZ, R0 ;  /* 0x000000ffff0d7224 */ /* 0x000fe400078e0000 */
[----:B------:R-:W-:Y:S02]  /*16740*/  IMAD.MOV.U32 R12, RZ, RZ, 0x6 ;  /* 0x00000006ff0c7424 */ /* 0x000fe400078e00ff */
[----:B------:R-:W-:-:S07]  /*16750*/  IMAD.MOV.U32 R3, RZ, RZ, R14 ;  /* 0x000000ffff037224 */ /* 0x000fce00078e000e */
[----:B------:R-:W-:Y:S05]  /*16760*/  WARPSYNC.COLLECTIVE R15, `(.L_x_1473) ;  /* 0x000000000f087348 */ /* 0x000fea0003c00000 */
[----:B------:R0:W1:Y:S02]  /*16770*/  SHFL.IDX P6, R14, R13, R12, R11 ;  /* 0x0000000c0d0e7389 */ /* 0x00006400000c000b */
[----:B01----:R-:W-:Y:S01]  /*16780*/  ENDCOLLECTIVE ;  /* 0x000000000000791b */ /* 0x003fe20003800000 */
.L_x_1473:
        /* <DEDUP_REMOVED lines=18> */
.L_x_1474:
[----:B------:R-:W-:Y:S02]  /*168b0*/  IMAD.MOV.U32 R13, RZ, RZ, R0 ;  /* 0x000000ffff0d7224 */ /* 0x000fe400078e0000 */
[----:B------:R-:W-:Y:S02]  /*168c0*/  IMAD.MOV.U32 R12, RZ, RZ, 0x7 ;  /* 0x00000007ff0c7424 */ /* 0x000fe400078e00ff */
[----:B------:R-:W-:-:S07]  /*168d0*/  IMAD.MOV.U32 R3, RZ, RZ, R14 ;  /* 0x000000ffff037224 */ /* 0x000fce00078e000e */
[----:B------:R-:W-:Y:S05]  /*168e0*/  WARPSYNC.COLLECTIVE R15, `(.L_x_1475) ;  /* 0x000000000f087348 */ /* 0x000fea0003c00000 */
[----:B------:R0:W1:Y:S02]  /*168f0*/  SHFL.IDX P6, R14, R13, R12, R11 ;  /* 0x0000000c0d0e7389 */ /* 0x00006400000c000b */
[----:B01----:R-:W-:Y:S01]  /*16900*/  ENDCOLLECTIVE ;  /* 0x000000000000791b */ /* 0x003fe20003800000 */
.L_x_1475:
[----:B------:R-:W-:-:S04]  /*16910*/  @!P0 LEA R6, P5, R34, R3, 0x1 ;  /* 0x0000000322068211 */ /* 0x000fc800078a08ff */
[----:B------:R-:W-:Y:S01]  /*16920*/  @!P0 IADD3.X R7, RZ, R2, RZ, P5, !PT ;  /* 0x00000002ff078210 */ /* 0x000fe20002ffe4ff */
[----:B------:R-:W-:-:S04]  /*16930*/  @!P0 IMAD.MOV.U32 R2, RZ, RZ, R6 ;  /* 0x000000ffff028224 */ /* 0x000fc800078e0006 */
[----:B------:R-:W-:Y:S02]  /*16940*/  @!P0 IMAD.MOV.U32 R3, RZ, RZ, R7 ;  /* 0x000000ffff038224 */ /* 0x000fe400078e0007 */
[----:B------:R-:W-:-:S03]  /*16950*/  IMAD.MOV.U32 R13, RZ, RZ, R4 ;  /* 0x000000ffff0d7224 */ /* 0x000fc600078e0004 */
[----:B------:R-:W-:Y:S01]  /*16960*/  @!PT LDS RZ, [RZ] ;  /* 0x00000000fffff984 */ /* 0x000fe20000000800 */
[----:B------:R-:W-:Y:S01]  /*16970*/  @!PT LDS RZ, [RZ] ;  /* 0x00000000fffff984 */ /* 0x000fe20000000800 */
[----:B------:R-:W-:Y:S01]  /*16980*/  @!PT LDS RZ, [RZ] ;  /* 0x00000000fffff984 */ /* 0x000fe20000000800 */
[----:B------:R0:W-:Y:S04]  /*16990*/  @!P0 LDGSTS.E.BYPASS.LTC128B.128 [R33+0x13400], desc[UR36][R2.64], !P4 ;  /* 0x1340000002218fae */ /* 0x0001e8000e101d64 */
[----:B------:R0:W-:Y:S01]  /*169a0*/  @!P0 LDGSTS.E.BYPASS.LTC128B.128 [R33+0x17400], desc[UR36][R2.64+0x80], !P3 ;  /* 0x1740008002218fae */ /* 0x0001e2000d901d64 */
[----:B------:R-:W-:-:S03]  /*169b0*/  IMAD.MOV.U32 R6, RZ, RZ, R14 ;  /* 0x000000ffff067224 */ /* 0x000fc600078e000e */
[----:B------:R0:W-:Y:S04]  /*169c0*/  @!P0 LDGSTS.E.BYPASS.LTC128B.128 [R33+0x1b400], desc[UR36][R2.64+0x100], !P2 ;  /* 0x1b40010002218fae */ /* 0x0001e8000d101d64 */
[----:B------:R0:W-:Y:S02]  /*169d0*/  @!P0 LDGSTS.E.BYPASS.LTC128B.128 [R33+0x1f400], desc[UR36][R2.64+0x180], !P1 ;  /* 0x1f40018002218fae */ /* 0x0001e4000c901d64 */
[----:B0-----:R-:W-:Y:S05]  /*169e0*/  WARPSYNC.COLLECTIVE R15, `(.L_x_1476) ;  /* 0x000000000f087348 */ /* 0x001fea0003c00000 */
[----:B------:R1:W2:Y:S02]  /*169f0*/  SHFL.IDX P6, R14, R13, R12, R11 ;  /* 0x0000000c0d0e7389 */ /* 0x0002a400000c000b */
[----:B012---:R-:W-:Y:S01]  /*16a00*/  ENDCOLLECTIVE ;  /* 0x000000000000791b */ /* 0x007fe20003800000 */
.L_x_1476:
[----:B------:R-:W-:Y:S05]  /*16a10*/  BRA `(.L_x_1477) ;  /* 0xffffffc000507947 */ /* 0x000fea000383ffff */
.L_x_1395:
[----:B0-----:R0:W2:Y:S02]  /*16a20*/  SYNCS.PHASECHK.TRANS64.TRYWAIT P0, [R22+URZ+0x30820], R3 ;  /* 0x03082003160075a7 */ /* 0x0010a4000800017f */
[----:B--2---:R-:W-:Y:S05]  /*16a30*/  @!P0 NANOSLEEP.SYNCS 0x989680 ;  /* 0x009896800000895d */ /* 0x004fea0003900000 */
[----:B------:R-:W2:Y:S02]  /*16a40*/  @!P0 SYNCS.PHASECHK.TRANS64 P0, [R22+URZ+0x30820], R3 ;  /* 0x03082003160085a7 */ /* 0x000ea4000800007f */
[----:B--2---:R-:W-:Y:S05]  /*16a50*/  @!P0 BRA `(.L_x_1395) ;  /* 0xfffffffc00f08947 */ /* 0x004fea000383ffff */
[----:B------:R-:W-:Y:S05]  /*16a60*/  BRA `(.L_x_1478) ;  /* 0xffffffc000cc7947 */ /* 0x000fea000383ffff */
.L_x_1400:
[----:B0-----:R0:W1:Y:S02]  /*16a70*/  SYNCS.PHASECHK.TRANS64.TRYWAIT P0, [R7+URZ+0x30840], R2 ;  /* 0x03084002070075a7 */ /* 0x001064000800017f */
[----:B-1----:R-:W-:Y:S05]  /*16a80*/  @!P0 NANOSLEEP.SYNCS 0x989680 ;  /* 0x009896800000895d */ /* 0x002fea0003900000 */
[----:B------:R-:W1:Y:S02]  /*16a90*/  @!P0 SYNCS.PHASECHK.TRANS64 P0, [R7+URZ+0x30840], R2 ;  /* 0x03084002070085a7 */ /* 0x000e64000800007f */
[----:B-1----:R-:W-:Y:S05]  /*16aa0*/  @!P0 BRA `(.L_x_1400) ;  /* 0xfffffffc00f08947 */ /* 0x002fea000383ffff */
[----:B------:R-:W-:Y:S05]  /*16ab0*/  BRA `(.L_x_1479) ;  /* 0xffffffc400b07947 */ /* 0x000fea000383ffff */
.L_x_1401:
        /* <DEDUP_REMOVED lines=8> */
.L_x_1481:
[----:B------:R-:W-:Y:S05]  /*16b40*/  BSYNC B1 ;  /* 0x0000000000017941 */ /* 0x000fea0003800000 */
.L_x_1480:
[----:B------:R-:W-:Y:S01]  /*16b50*/  IMAD.MOV.U32 R13, RZ, RZ, R9 ;  /* 0x000000ffff0d7224 */ /* 0x000fe200078e0009 */
[----:B------:R-:W-:Y:S01]  /*16b60*/  LOP3.LUT R23, R23, 0xffffdfff, RZ, 0xc0, !PT ;  /* 0xffffdfff17177812 */ /* 0x000fe200078ec0ff */
[----:B------:R-:W-:Y:S02]  /*16b70*/  IMAD.MOV.U32 R12, RZ, RZ, RZ ;  /* 0x000000ffff0c7224 */ /* 0x000fe400078e00ff */
[----:B------:R-:W-:Y:S01]  /*16b80*/  IMAD.MOV.U32 R11, RZ, RZ, 0x181f ;  /* 0x0000181fff0b7424 */ /* 0x000fe200078e00ff */
[----:B------:R-:W-:Y:S01]  /*16b90*/  @P3 LOP3.LUT R23, R23, 0x2000, RZ, 0xfc, !PT ;  /* 0x0000200017173812 */ /* 0x000fe200078efcff */
[----:B------:R-:W-:Y:S02]  /*16ba0*/  IMAD.MOV.U32 R15, RZ, RZ, -0x1 ;  /* 0xffffffffff0f7424 */ /* 0x000fe400078e00ff */
[----:B------:R-:W-:Y:S01]  /*16bb0*/  IMAD.MOV.U32 R3, RZ, RZ, R14 ;  /* 0x000000ffff037224 */ /* 0x000fe200078e000e */
[----:B------:R-:W-:Y:S01]  /*16bc0*/  LOP3.LUT P3, RZ, R23, 0x10, RZ, 0xc0, !PT ;  /* 0x0000001017ff7812 */ /* 0x000fe2000786c0ff */
[----:B------:R-:W-:-:S12]  /*16bd0*/  IMAD.SHL.U32 R4, R34, 0x2, RZ ;  /* 0x0000000222047824 */ /* 0x000fd800078e00ff */
[----:B------:R-:W-:Y:S05]  /*16be0*/  WARPSYNC.COLLECTIVE R15, `(.L_x_1482) ;  /* 0x000000000f087348 */ /* 0x000fea0003c00000 */
[----:B------:R0:W1:Y:S02]  /*16bf0*/  SHFL.IDX P6, R14, R13, R12, R11 ;  /* 0x0000000c0d0e7389 */ /* 0x00006400000c000b */
[----:B01----:R-:W-:Y:S01]  /*16c00*/  ENDCOLLECTIVE ;  /* 0x000000000000791b */ /* 0x003fe20003800000 */
.L_x_1482:
[----:B------:R-:W-:Y:S01]  /*16c10*/  LOP3.LUT R23, R23, 0xffffefff, RZ, 0xc0, !PT ;  /* 0xffffefff17177812 */ /* 0x000fe200078ec0ff */
[----:B------:R-:W-:-:S03]  /*16c20*/  IMAD R20, R20, 0x2, R22 ;  /* 0x0000000214147824 */ /* 0x000fc600078e0216 */
[----:B------:R-:W-:-:S04]  /*16c30*/  @P2 LOP3.LUT R23, R23, 0x1000, RZ, 0xfc, !PT ;  /* 0x0000100017172812 */ /* 0x000fc800078efcff */
[C---:B------:R-:W-:Y:S02]  /*16c40*/  LOP3.LUT P2, RZ, R23.reuse, 0x8, RZ, 0xc0, !PT ;  /* 0x0000000817ff7812 */ /* 0x040fe4000784c0ff */
[----:B------:R-:W-:Y:S01]  /*16c50*/  LOP3.LUT R23, R23, 0xfffff7ff, RZ, 0xc0, !PT ;  /* 0xfffff7ff17177812 */ /* 0x000fe200078ec0ff */
[----:B------:R-:W-:-:S03]  /*16c60*/  IMAD.MOV.U32 R13, RZ, RZ, R27 ;  /* 0x000000ffff0d7224 */ /* 0x000fc600078e001b */
[----:B------:R-:W-:Y:S01]  /*16c70*/  @P1 LOP3.LUT R23, R23, 0x800, RZ, 0xfc, !PT ;  /* 0x0000080017171812 */ /* 0x000fe200078efcff */
[----:B------:R-:W-:-:S03]  /*16c80*/  IMAD.MOV.U32 R12, RZ, RZ, 0x1 ;  /* 0x00000001ff0c7424 */ /* 0x000fc600078e00ff */
[----:B------:R-:W-:Y:S02]  /*16c90*/  LOP3.LUT P1, RZ, R23, 0x4, RZ, 0xc0, !PT ;  /* 0x0000000417ff7812 */ /* 0x000fe4000782c0ff */
[----:B------:R-:W-:-:S11]  /*16ca0*/  MOV R2, R14 ;  /* 0x0000000e00027202 */ /* 0x000fd60000000f00 */
[----:B------:R-:W-:Y:S05]  /*16cb0*/  WARPSYNC.COLLECTIVE R15, `(.L_x_1483) ;  /* 0x000000000f087348 */ /* 0x000fea0003c00000 */
[----:B------:R0:W1:Y:S02]  /*16cc0*/  SHFL.IDX P6, R14, R13, R12, R11 ;  /* 0x0000000c0d0e7389 */ /* 0x00006400000c000b */
[----:B01----:R-:W-:Y:S01]  /*16cd0*/  ENDCOLLECTIVE ;  /* 0x000000000000791b */ /* 0x003fe20003800000 */
.L_x_1483:
        /* <DEDUP_REMOVED lines=14> */
.L_x_1484:
[----:B------:R-:W-:Y:S02]  /*16dc0*/  IMAD.MOV.U32 R13, RZ, RZ, R27 ;  /* 0x000000ffff0d7224 */ /* 0x000fe400078e001b */
[----:B------:R-:W-:Y:S02]  /*16dd0*/  IMAD.MOV.U32 R12, RZ, RZ, 0x2 ;  /* 0x00000002ff0c7424 */ /* 0x000fe400078e00ff */
[----:B------:R-:W-:-:S07]  /*16de0*/  IMAD.MOV.U32 R2, RZ, RZ, R14 ;  /* 0x000000ffff027224 */ /* 0x000fce00078e000e */
[----:B------:R-:W-:Y:S05]  /*16df0*/  WARPSYNC.COLLECTIVE R15, `(.L_x_1485) ;  /* 0x000000000f087348 */ /* 0x000fea0003c00000 */
[----:B------:R0:W1:Y:S02]  /*16e00*/  SHFL.IDX P6, R14, R13, R12, R11 ;  /* 0x0000000c0d0e7389 */ /* 0x00006400000c000b */
[----:B01----:R-:W-:Y:S01]  /*16e10*/  ENDCOLLECTIVE ;  /* 0x000000000000791b */ /* 0x003fe20003800000 */
.L_x_1485:
        /* <DEDUP_REMOVED lines=14> */
.L_x_1486:
[----:B------:R-:W-:Y:S01]  /*16f00*/  MOV R13, R27 ;  /* 0x0000001b000d7202 */ /* 0x000fe20000000f00 */
[----:B------:R-:W-:Y:S02]  /*16f10*/  IMAD.MOV.U32 R12, RZ, RZ, 0x3 ;  /* 0x00000003ff0c7424 */ /* 0x000fe400078e00ff */
[----:B------:R-:W-:-:S07]  /*16f20*/  IMAD.MOV.U32 R2, RZ, RZ, R14 ;  /* 0x000000ffff027224 */ /* 0x000fce00078e000e */
[----:B------:R-:W-:Y:S05]  /*16f30*/  WARPSYNC.COLLECTIVE R15, `(.L_x_1487) ;  /* 0x000000000f087348 */ /* 0x000fea0003c00000 */
[----:B------:R0:W1:Y:S02]  /*16f40*/  SHFL.IDX P6, R14, R13, R12, R11 ;  /* 0x0000000c0d0e7389 */ /* 0x00006400000c000b */
[----:B01----:R-:W-:Y:S01]  /*16f50*/  ENDCOLLECTIVE ;  /* 0x000000000000791b */ /* 0x003fe20003800000 */
.L_x_1487:
[----:B------:R-:W-:-:S05]  /*16f60*/  IADD3 R2, P0, R2, R4, RZ ;  /* 0x0000000402027210 */ /* 0x000fca0007f1e0ff */
[----:B------:R-:W-:-:S05]  /*16f70*/  IMAD.X R3, RZ, RZ, R35, P0 ;  /* 0x000000ffff037224 */ /* 0x000fca00000e0623 */
[----:B------:R-:W-:Y:S01]  /*16f80*/  @!PT LDS RZ, [RZ] ;  /* 0x00000000fffff984 */ /* 0x000fe20000000800 */
[----:B------:R-:W-:Y:S01]  /*16f90*/  @!PT LDS RZ, [RZ] ;  /* 0x00000000fffff984 */ /* 0x000fe20000000800 */
[----:B------:R-:W-:Y:S01]  /*16fa0*/  @!PT LDS RZ, [RZ] ;  /* 0x00000000fffff984 */ /* 0x000fe20000000800 */
[----:B------:R0:W-:Y:S01]  /*16fb0*/  LDGSTS.E.BYPASS.LTC128B.128 [R20+0x21400], desc[UR36][R2.64], !P3 ;  /* 0x2140000002147fae */ /* 0x0001e2000d901d64 */
[----:B------:R-:W-:Y:S01]  /*16fc0*/  IMAD.MOV.U32 R13, RZ, RZ, R9 ;  /* 0x000000ffff0d7224 */ /* 0x000fe200078e0009 */
[C---:B------:R-:W-:Y:S02]  /*16fd0*/  LOP3.LUT P3, RZ, R23.reuse, 0x2000, RZ, 0xc0, !PT ;  /* 0x0000200017ff7812 */ /* 0x040fe4000786c0ff */
        /* <DEDUP_REMOVED lines=9> */
.L_x_1488:
[----:B------:R-:W-:Y:S01]  /*17070*/  IMAD.MOV.U32 R2, RZ, RZ, R14 ;  /* 0x000000ffff027224 */ /* 0x000fe200078e000e */
[----:B------:R-:W-:Y:S06]  /*17080*/  BRA `(.L_x_1489) ;  /* 0xffffffc400347947 */ /* 0x000fec000383ffff */
.L_x_1406:
[----:B-1----:R1:W2:Y:S02]  /*17090*/  SYNCS.PHASECHK.TRANS64.TRYWAIT P0, [R7+URZ+0x30860], R2 ;  /* 0x03086002070075a7 */ /* 0x0022a4000800017f */
[----:B--2---:R-:W-:Y:S05]  /*170a0*/  @!P0 NANOSLEEP.SYNCS 0x989680 ;  /* 0x009896800000895d */ /* 0x004fea0003900000 */
[----:B------:R-:W2:Y:S02]  /*170b0*/  @!P0 SYNCS.PHASECHK.TRANS64 P0, [R7+URZ+0x30860], R2 ;  /* 0x03086002070085a7 */ /* 0x000ea4000800007f */
[----:B--2---:R-:W-:Y:S05]  /*170c0*/  @!P0 BRA `(.L_x_1406) ;  /* 0xfffffffc00f08947 */ /* 0x004fea000383ffff */
[----:B------:R-:W-:Y:S05]  /*170d0*/  BRA `(.L_x_1490) ;  /* 0xffffffc400ac7947 */ /* 0x000fea000383ffff */
.L_x_1407:
[----:B------:R-:W-:Y:S01]  /*170e0*/  BSSY B1, `(.L_x_1491) ;  /* 0x0000008000017945 */ /* 0x000fe20003800000 */
[----:B------:R-:W-:Y:S02]  /*170f0*/  IMAD.MOV.U32 R13, RZ, RZ, R24 ;  /* 0x000000ffff0d7224 */ /* 0x000fe400078e0018 */
[----:B------:R-:W-:Y:S02]  /*17100*/  IMAD.MOV.U32 R12, RZ, RZ, RZ ;  /* 0x000000ffff0c7224 */ /* 0x000fe400078e00ff */
[----:B------:R-:W-:Y:S02]  /*17110*/  IMAD.MOV.U32 R11, RZ, RZ, 0x181f ;  /* 0x0000181fff0b7424 */ /* 0x000fe400078e00ff */
[----:B------:R-:W-:-:S07]  /*17120*/  IMAD.MOV.U32 R15, RZ, RZ, -0x1 ;  /* 0xffffffffff0f7424 */ /* 0x000fce00078e00ff */
[----:B-1----:R-:W-:Y:S05]  /*17130*/  WARPSYNC.COLLECTIVE R15, `(.L_x_1492) ;  /* 0x000000000f087348 */ /* 0x002fea0003c00000 */
[----:B------:R0:W2:Y:S02]  /*17140*/  SHFL.IDX P6, R14, R13, R12, R11 ;  /* 0x0000000c0d0e7389 */ /* 0x0000a400000c000b */
[----:B012---:R-:W-:Y:S01]  /*17150*/  ENDCOLLECTIVE ;  /* 0x000000000000791b */ /* 0x007fe20003800000 */
.L_x_1492:
[----:B------:R-:W-:Y:S05]  /*17160*/  BSYNC B1 ;  /* 0x0000000000017941 */ /* 0x000fea0003800000 */
.L_x_1491:
[----:B------:R-:W-:Y:S01]  /*17170*/  IMAD.MOV.U32 R13, RZ, RZ, R17 ;  /* 0x000000ffff0d7224 */ /* 0x000fe200078e0011 */
[----:B------:R-:W-:Y:S01]  /*17180*/  LEA R6, R6, R22, 0x1 ;  /* 0x0000001606067211 */ /* 0x000fe200078e08ff */
[----:B------:R-:W-:Y:S02]  /*17190*/  IMAD.MOV.U32 R12, RZ, RZ, RZ ;  /* 0x000000ffff0c7224 */ /* 0x000fe400078e00ff */
[----:B------:R-:W-:Y:S02]  /*171a0*/  IMAD.MOV.U32 R11, RZ, RZ, 0x181f ;  /* 0x0000181fff0b7424 */ /* 0x000fe400078e00ff */
[----:B------:R-:W-:Y:S02]  /*171b0*/  IMAD.MOV.U32 R15, RZ, RZ, -0x1 ;  /* 0xffffffffff0f7424 */ /* 0x000fe400078e00ff */
[----:B------:R-:W-:-:S07]  /*171c0*/  IMAD.MOV.U32 R3, RZ, RZ, R14 ;  /* 0x000000ffff037224 */ /* 0x000fce00078e000e */
[----:B------:R-:W-:Y:S05]  /*171d0*/  WARPSYNC.COLLECTIVE R15, `(.L_x_1493) ;  /* 0x000000000f087348 */ /* 0x000fea0003c00000 */
[----:B------:R0:W1:Y:S02]  /*171e0*/  SHFL.IDX P6, R14, R13, R12, R11 ;  /* 0x0000000c0d0e7389 */ /* 0x00006400000c000b */
[----:B01----:R-:W-:Y:S01]  /*171f0*/  ENDCOLLECTIVE ;  /* 0x000000000000791b */ /* 0x003fe20003800000 */
.L_x_1493:
[----:B------:R-:W-:Y:S02]  /*17200*/  IMAD.MOV.U32 R13, RZ, RZ, R24 ;  /* 0x000000ffff0d7224 */ /* 0x000fe400078e0018 */
[----:B------:R-:W-:Y:S02]  /*17210*/  IMAD.MOV.U32 R12, RZ, RZ, 0x1 ;  /* 0x00000001ff0c7424 */ /* 0x000fe400078e00ff */
[----:B------:R-:W-:-:S07]  /*17220*/  IMAD.MOV.U32 R2, RZ, RZ, R14 ;  /* 0x000000ffff027224 */ /* 0x000fce00078e000e */
[----:B------:R-:W-:Y:S05]  /*17230*/  WARPSYNC.COLLECTIVE R15, `(.L_x_1494) ;  /* 0x000000000f087348 */ /* 0x000fea0003c00000 */
[----:B------:R0:W1:Y:S02]  /*17240*/  SHFL.IDX P6, R14, R13, R12, R11 ;  /* 0x0000000c0d0e7389 */ /* 0x00006400000c000b */
[----:B01----:R-:W-:Y:S01]  /*17250*/  ENDCOLLECTIVE ;  /* 0x000000000000791b */ /* 0x003fe20003800000 */
.L_x_1494:
        /* <DEDUP_REMOVED lines=18> */
.L_x_1495:
[----:B------:R-:W-:Y:S02]  /*17380*/  IMAD.MOV.U32 R13, RZ, RZ, R24 ;  /* 0x000000ffff0d7224 */ /* 0x000fe400078e0018 */
[----:B------:R-:W-:Y:S02]  /*17390*/  IMAD.MOV.U32 R12, RZ, RZ, 0x2 ;  /* 0x00000002ff0c7424 */ /* 0x000fe400078e00ff */
[----:B------:R-:W-:-:S07]  /*173a0*/  IMAD.MOV.U32 R2, RZ, RZ, R14 ;  /* 0x000000ffff027224 */ /* 0x000fce00078e000e */
[----:B------:R-:W-:Y:S05]  /*173b0*/  WARPSYNC.COLLECTIVE R15, `(.L_x_1496) ;  /* 0x000000000f087348 */ /* 0x000fea0003c00000 */
[----:B------:R0:W1:Y:S02]  /*173c0*/  SHFL.IDX P6, R14, R13, R12, R11 ;  /* 0x0000000c0d0e7389 */ /* 0x00006400000c000b */
[----:B01----:R-:W-:Y:S01]  /*173d0*/  ENDCOLLECTIVE ;  /* 0x000000000000791b */ /* 0x003fe20003800000 */
.L_x_1496:
        /* <DEDUP_REMOVED lines=18> */
.L_x_1497:
[----:B------:R-:W-:Y:S02]  /*17500*/  IMAD.MOV.U32 R13, RZ, RZ, R24 ;  /* 0x000000ffff0d7224 */ /* 0x000fe400078e0018 */
[----:B------:R-:W-:Y:S02]  /*17510*/  IMAD.MOV.U32 R12, RZ, RZ, 0x3 ;  /* 0x00000003ff0c7424 */ /* 0x000fe400078e00ff */
[----:B------:R-:W-:-:S07]  /*17520*/  IMAD.MOV.U32 R2, RZ, RZ, R14 ;  /* 0x000000ffff027224 */ /* 0x000fce00078e000e */
[----:B------:R-:W-:Y:S05]  /*17530*/  WARPSYNC.COLLECTIVE R15, `(.L_x_1498) ;  /* 0x000000000f087348 */ /* 0x000fea0003c00000 */
[----:B------:R0:W1:Y:S02]  /*17540*/  SHFL.IDX P6, R14, R13, R12, R11 ;  /* 0x0000000c0d0e7389 */ /* 0x00006400000c000b */
[----:B01----:R-:W-:Y:S01]  /*17550*/  ENDCOLLECTIVE ;  /* 0x000000000000791b */ /* 0x003fe20003800000 */
.L_x_1498:
[----:B------:R-:W-:-:S05]  /*17560*/  IADD3 R2, P0, R2, R4, RZ ;  /* 0x0000000402027210 */ /* 0x000fca0007f1e0ff */
[----:B------:R-:W-:Y:S01]  /*17570*/  IMAD.X R3, RZ, RZ, R3, P0 ;  /* 0x000000ffff037224 */ /* 0x000fe200000e0603 */
        /* <DEDUP_REMOVED lines=11> */
.L_x_1499:
[----:B------:R-:W-:Y:S01]  /*17630*/  @!PT LDS RZ, [RZ] ;  /* 0x00000000fffff984 */ /* 0x000fe20000000800 */
[----:B------:R-:W-:Y:S01]  /*17640*/  @!PT LDS RZ, [RZ] ;  /* 0x00000000fffff984 */ /* 0x000fe20000000800 */
[----:B------:R-:W-:Y:S01]  /*17650*/  @!PT LDS RZ, [RZ] ;  /* 0x00000000fffff984 */ /* 0x000fe20000000800 */
[----:B------:R-:W-:Y:S01]  /*17660*/  LDGSTS.E.BYPASS.LTC128B.128 [R6+0x3400], desc[UR36][R2.64+0x80], !P0 ;  /* 0x0340008002067fae */ /* 0x000fe2000c101d64 */
[----:B------:R-:W-:-:S13]  /*17670*/  ISETP.LT.OR P0, PT, R9, 0x21, P2 ;  /* 0x000000210900780c */ /* 0x000fda0001701670 */
[----:B------:R-:W-:Y:S01]  /*17680*/  LDGSTS.E.BYPASS.LTC128B.128 [R6+0x5400], desc[UR36][R2.64+0x100], !P0 ;  /* 0x0540010002067fae */ /* 0x000fe2000c101d64 */
[----:B------:R-:W-:-:S13]  /*17690*/  ISETP.LT.OR P0, PT, R9, 0x21, P1 ;  /* 0x000000210900780c */ /* 0x000fda0000f01670 */
[----:B------:R0:W-:Y:S02]  /*176a0*/  LDGSTS.E.BYPASS.LTC128B.128 [R6+0x7400], desc[UR36][R2.64+0x180], !P0 ;  /* 0x0740018002067fae */ /* 0x0001e4000c101d64 */
[----:B0-----:R-:W-:Y:S01]  /*176b0*/  IMAD.MOV.U32 R2, RZ, RZ, R14 ;  /* 0x000000ffff027224 */ /* 0x001fe200078e000e */
[----:B------:R-:W-:Y:S06]  /*176c0*/  BRA `(.L_x_1500) ;  /* 0xffffffc000f87947 */ /* 0x000fec000383ffff */
.L_x_1415:
[----:B0-----:R0:W2:Y:S02]  /*176d0*/  SYNCS.PHASECHK.TRANS64.TRYWAIT P0, [R0+URZ+0x30860], R3 ;  /* 0x03086003000075a7 */ /* 0x0010a4000800017f */
[----:B--2---:R-:W-:Y:S05]  /*176e0*/  @!P0 NANOSLEEP.SYNCS 0x989680 ;  /* 0x009896800000895d */ /* 0x004fea0003900000 */
[----:B------:R-:W2:Y:S02]  /*176f0*/  @!P0 SYNCS.PHASECHK.TRANS64 P0, [R0+URZ+0x30860], R3 ;  /* 0x03086003000085a7 */ /* 0x000ea4000800007f */
[----:B--2---:R-:W-:Y:S05]  /*17700*/  @!P0 BRA `(.L_x_1415) ;  /* 0xfffffffc00f08947 */ /* 0x004fea000383ffff */
[----:B------:R-:W-:Y:S05]  /*17710*/  BRA `(.L_x_1501) ;  /* 0xffffffc800247947 */ /* 0x000fea000383ffff */
.L_x_1416:
[----:B------:R-:W-:Y:S01]  /*17720*/  BSSY B0, `(.L_x_1502) ;  /* 0x0000008000007945 */ /* 0x000fe20003800000 */
[----:B------:R-:W-:Y:S02]  /*17730*/  IMAD.MOV.U32 R13, RZ, RZ, R24 ;  /* 0x000000ffff0d7224 */ /* 0x000fe400078e0018 */
[----:B------:R-:W-:Y:S02]  /*17740*/  IMAD.MOV.U32 R12, RZ, RZ, RZ ;  /* 0x000000ffff0c7224 */ /* 0x000fe400078e00ff */
[----:B------:R-:W-:Y:S02]  /*17750*/  IMAD.MOV.U32 R11, RZ, RZ, 0x181f ;  /* 0x0000181fff0b7424 */ /* 0x000fe400078e00ff */
[----:B------:R-:W-:-:S07]  /*17760*/  IMAD.MOV.U32 R15, RZ, RZ, -0x1 ;  /* 0xffffffffff0f7424 */ /* 0x000fce00078e00ff */
[----:B01----:R-:W-:Y:S05]  /*17770*/  WARPSYNC.COLLECTIVE R15, `(.L_x_1503) ;  /* 0x000000000f087348 */ /* 0x003fea0003c00000 */
[----:B------:R2:W3:Y:S02]  /*17780*/  SHFL.IDX P6, R14, R13, R12, R11 ;  /* 0x0000000c0d0e7389 */ /* 0x0004e400000c000b */
[----:B0123--:R-:W-:Y:S01]  /*17790*/  ENDCOLLECTIVE ;  /* 0x000000000000791b */ /* 0x00ffe20003800000 */
.L_x_1503:
[----:B------:R-:W-:Y:S05]  /*177a0*/  BSYNC B0 ;  /* 0x0000000000007941 */ /* 0x000fea0003800000 */
.L_x_1502:
[----:B------:R-:W-:Y:S01]  /*177b0*/  IMAD.MOV.U32 R13, RZ, RZ, R17 ;  /* 0x000000ffff0d7224 */ /* 0x000fe200078e0011 */
[C---:B------:R-:W-:Y:S01]  /*177c0*/  LOP3.LUT R4, R34.reuse, 0x40, RZ, 0xfc, !PT ;  /* 0x0000004022047812 */ /* 0x040fe200078efcff */
        /* <DEDUP_REMOVED lines=8> */
.L_x_1504:
        /* <DEDUP_REMOVED lines=21> */
.L_x_1505:
[----:B------:R-:W-:Y:S01]  /*179a0*/  @!PT LDS RZ, [RZ] ;  /* 0x00000000fffff984 */ /* 0x000fe20000000800 */
[----:B------:R-:W-:Y:S01]  /*179b0*/  @!PT LDS RZ, [RZ] ;  /* 0x00000000fffff984 */ /* 0x000fe20000000800 */
[----:B------:R-:W-:Y:S01]  /*179c0*/  @!PT LDS RZ, [RZ] ;  /* 0x00000000fffff984 */ /* 0x000fe20000000800 */
[----:B------:R0:W-:Y:S01]  /*179d0*/  LDGSTS.E.BYPASS.LTC128B.128 [R4+0x4400], desc[UR36][R2.64+0x100], !P4 ;  /* 0x0440010002047fae */ /* 0x0001e2000e101d64 */
[----:B------:R-:W-:Y:S01]  /*179e0*/  ISETP.LT.OR P4, PT, R5, 0x1, P0 ;  /* 0x000000010500780c */ /* 0x000fe20000781670 */
[----:B------:R-:W-:-:S12]  /*179f0*/  IMAD.MOV.U32 R13, RZ, RZ, R17 ;  /* 0x000000ffff0d7224 */ /* 0x000fd800078e0011 */
[----:B------:R0:W-:Y:S01]  /*17a00*/  LDGSTS.E.BYPASS.LTC128B.128 [R4+0x6400], desc[UR36][R2.64+0x180], !P4 ;  /* 0x0640018002047fae */ /* 0x0001e2000e101d64 */
[----:B------:R-:W-:-:S07]  /*17a10*/  MOV R7, R14 ;  /* 0x0000000e00077202 */ /* 0x000fce0000000f00 */
[----:B0-----:R-:W-:Y:S05]  /*17a20*/  WARPSYNC.COLLECTIVE R15, `(.L_x_1506) ;  /* 0x000000000f087348 */ /* 0x001fea0003c00000 */
[----:B------:R1:W2:Y:S02]  /*17a30*/  SHFL.IDX P6, R14, R13, R12, R11 ;  /* 0x0000000c0d0e7389 */ /* 0x0002a400000c000b */
[----:B012---:R-:W-:Y:S01]  /*17a40*/  ENDCOLLECTIVE ;  /* 0x000000000000791b */ /* 0x007fe20003800000 */
.L_x_1506:
[----:B------:R-:W-:Y:S02]  /*17a50*/  IMAD.MOV.U32 R13, RZ, RZ, R24 ;  /* 0x000000ffff0d7224 */ /* 0x000fe400078e0018 */
[----:B------:R-:W-:Y:S01]  /*17a60*/  IMAD.MOV.U32 R12, RZ, RZ, 0x2 ;  /* 0x00000002ff0c7424 */ /* 0x000fe200078e00ff */
[----:B------:R-:W-:-:S13]  /*17a70*/  IADD3 R2, P4, R14, R6, RZ ;  /* 0x000000060e027210 */ /* 0x000fda0007f9e0ff */
[----:B------:R-:W-:Y:S05]  /*17a80*/  WARPSYNC.COLLECTIVE R15, `(.L_x_1507) ;  /* 0x000000000f087348 */ /* 0x000fea0003c00000 */
[----:B------:R0:W1:Y:S02]  /*17a90*/  SHFL.IDX P6, R14, R13, R12, R11 ;  /* 0x0000000c0d0e7389 */ /* 0x00006400000c000b */
[----:B01----:R-:W-:Y:S01]  /*17aa0*/  ENDCOLLECTIVE ;  /* 0x000000000000791b */ /* 0x003fe20003800000 */
.L_x_1507:
        /* <DEDUP_REMOVED lines=12> */
.L_x_1508:
        /* <DEDUP_REMOVED lines=14> */
.L_x_1509:
        /* <DEDUP_REMOVED lines=12> */
.L_x_1510:
        /* <DEDUP_REMOVED lines=9> */
.L_x_1421:
        /* <DEDUP_REMOVED lines=8> */
.L_x_1513:
[----:B------:R-:W-:Y:S05]  /*17e20*/  BSYNC B0 ;  /* 0x0000000000007941 */ /* 0x000fea0003800000 */
.L_x_1512:
[----:B------:R-:W-:Y:S01]  /*17e30*/  IMAD.MOV.U32 R13, RZ, RZ, R16 ;  /* 0x000000ffff0d7224 */ /* 0x000fe200078e0010 */
[----:B------:R-:W-:Y:S01]  /*17e40*/  MOV R0, R14 ;  /* 0x0000000e00007202 */ /* 0x000fe20000000f00 */
[----:B------:R-:W-:Y:S02]  /*17e50*/  IMAD.MOV.U32 R12, RZ, RZ, 0x1 ;  /* 0x00000001ff0c7424 */ /* 0x000fe400078e00ff */
[----:B------:R-:W-:Y:S02]  /*17e60*/  IMAD.MOV.U32 R11, RZ, RZ, 0x1f ;  /* 0x0000001fff0b7424 */ /* 0x000fe400078e00ff */
[----:B------:R-:W-:Y:S02]  /*17e70*/  IMAD.MOV.U32 R15, RZ, RZ, -0x1 ;  /* 0xffffffffff0f7424 */ /* 0x000fe400078e00ff */
[----:B------:R-:W-:-:S07]  /*17e80*/  IMAD.IADD R5, R19, 0x1, R8 ;  /* 0x0000000113057824 */ /* 0x000fce00078e0208 */
[----:B------:R-:W-:Y:S05]  /*17e90*/  WARPSYNC.COLLECTIVE R15, `(.L_x_1514) ;  /* 0x000000000f087348 */ /* 0x000fea0003c00000 */
[----:B------:R0:W1:Y:S02]  /*17ea0*/  SHFL.IDX P6, R14, R13, R12, R11 ;  /* 0x0000000c0d0e7389 */ /* 0x00006400000c000b */
[----:B01----:R-:W-:Y:S01]  /*17eb0*/  ENDCOLLECTIVE ;  /* 0x000000000000791b */ /* 0x003fe20003800000 */
.L_x_1514:
[----:B------:R-:W-:Y:S02]  /*17ec0*/  ULDC UR4, c[0x0][0xc3c] ;  /* 0x00030f0000047ab9 */ /* 0x000fe40000000800 */
[----:B------:R-:W-:-:S13]  /*17ed0*/  ISETP.GE.OR P1, PT, R5, UR4, !P0 ;  /* 0x0000000405007c0c */ /* 0x000fda000c726670 */
[----:B------:R-:W0:Y:S01]  /*17ee0*/  @!P1 LDC.64 R2, c[0x0][0xc80] ;  /* 0x00032000ff029b82 */ /* 0x000e220000000a00 */
[----:B------:R-:W-:Y:S02]  /*17ef0*/  IMAD.MOV.U32 R11, RZ, RZ, RZ ;  /* 0x000000ffff0b7224 */ /* 0x000fe400078e00ff */
[----:B------:R-:W-:Y:S02]  /*17f00*/  IMAD.MOV.U32 R4, RZ, RZ, R14 ;  /* 0x000000ffff047224 */ /* 0x000fe400078e000e */
[----:B0-----:R-:W-:-:S06]  /*17f10*/  @!P1 IMAD.WIDE R2, R5, 0x4, R2 ;  /* 0x0000000405029825 */ /* 0x001fcc00078e0202 */
[----:B------:R-:W2:Y:S01]  /*17f20*/  @!P1 LDG.E R2, desc[UR36][R2.64] ;  /* 0x0000002402029981 */ /* 0x000ea2000c1e1900 */
[----:B------:R-:W-:Y:S01]  /*17f30*/  IMAD.MOV.U32 R5, RZ, RZ, RZ ;  /* 0x000000ffff057224 */ /* 0x000fe200078e00ff */
[C---:B------:R-:W-:Y:S02]  /*17f40*/  ISETP.GE.U32.AND P2, PT, R8.reuse, 0x2, PT ;  /* 0x000000020800780c */ /* 0x040fe40003f46070 */
[C---:B------:R-:W-:Y:S02]  /*17f50*/  ISETP.GE.U32.AND P3, PT, R8.reuse, 0x4, PT ;  /* 0x000000040800780c */ /* 0x040fe40003f66070 */
[C---:B------:R-:W-:Y:S02]  /*17f60*/  ISETP.GE.U32.AND P4, PT, R8.reuse, 0x8, PT ;  /* 0x000000080800780c */ /* 0x040fe40003f86070 */
[C---:B------:R-:W-:Y:S01]  /*17f70*/  ISETP.GE.U32.AND P5, PT, R8.reuse, 0x10, PT ;  /* 0x000000100800780c */ /* 0x040fe20003fa6070 */
[----:B--2---:R-:W-:Y:S01]  /*17f80*/  @!P1 IMAD.MOV.U32 R5, RZ, RZ, R2 ;  /* 0x000000ffff059224 */ /* 0x004fe200078e0002 */
[----:B------:R-:W-:-:S03]  /*17f90*/  ISETP.NE.AND P1, PT, R8, RZ, PT ;  /* 0x000000ff0800720c */ /* 0x000fc60003f25270 */
[----:B------:R-:W-:-:S10]  /*17fa0*/  IMAD.MOV.U32 R13, RZ, RZ, R5 ;  /* 0x000000ffff0d7224 */ /* 0x000fd400078e0005 */
[----:B------:R-:W-:Y:S05]  /*17fb0*/  WARPSYNC.COLLECTIVE R15, `(.L_x_1515) ;  /* 0x000000000f087348 */ /* 0x000fea0003c00000 */
[----:B------:R0:W1:Y:S02]  /*17fc0*/  SHFL.UP P6, R14, R13, R12, R11 ;  /* 0x0400000c0d0e7389 */ /* 0x00006400000c000b */
[----:B01----:R-:W-:Y:S01]  /*17fd0*/  ENDCOLLECTIVE ;  /* 0x000000000000791b */ /* 0x003fe20003800000 */
.L_x_1515:
[----:B------:R-:W-:Y:S01]  /*17fe0*/  IMAD.MOV.U32 R12, RZ, RZ, 0x2 ;  /* 0x00000002ff0c7424 */ /* 0x000fe200078e00ff */
[----:B------:R-:W-:-:S05]  /*17ff0*/  SEL R6, R14, RZ, P1 ;  /* 0x000000ff0e067207 */ /* 0x000fca0000800000 */
[----:B------:R-:W-:-:S04]  /*18000*/  IMAD.IADD R6, R5, 0x1, R6 ;  /* 0x0000000105067824 */ /* 0x000fc800078e0206 */
[----:B------:R-:W-:-:S07]  /*18010*/  IMAD.MOV.U32 R13, RZ, RZ, R6 ;  /* 0x000000ffff0d7224 */ /* 0x000fce00078e0006 */
[----:B------:R-:W-:Y:S05]  /*18020*/  WARPSYNC.COLLECTIVE R15, `(.L_x_1516) ;  /* 0x000000000f087348 */ /* 0x000fea0003c00000 */
[----:B------:R0:W1:Y:S02]  /*18030*/  SHFL.UP P6, R14, R13, R12, R11 ;  /* 0x0400000c0d0e7389 */ /* 0x00006400000c000b */
[----:B01----:R-:W-:Y:S01]  /*18040*/  ENDCOLLECTIVE ;  /* 0x000000000000791b */ /* 0x003fe20003800000 */
.L_x_1516:
[----:B------:R-:W-:Y:S02]  /*18050*/  MOV R12, 0x4 ;  /* 0x00000004000c7802 */ /* 0x000fe40000000f00 */
[----:B------:R-:W-:-:S05]  /*18060*/  SEL R7, R14, RZ, P2 ;  /* 0x000000ff0e077207 */ /* 0x000fca0001000000 */
[----:B------:R-:W-:-:S04]  /*18070*/  IMAD.IADD R7, R6, 0x1, R7 ;  /* 0x0000000106077824 */ /* 0x000fc800078e0207 */
[----:B------:R-:W-:-:S07]  /*18080*/  IMAD.MOV.U32 R13, RZ, RZ, R7 ;  /* 0x000000ffff0d7224 */ /* 0x000fce00078e0007 */
[----:B------:R-:W-:Y:S05]  /*18090*/  WARPSYNC.COLLECTIVE R15, `(.L_x_1517) ;  /* 0x000000000f087348 */ /* 0x000fea0003c00000 */
[----:B------:R0:W1:Y:S02]  /*180a0*/  SHFL.UP P6, R14, R13, R12, R11 ;  /* 0x0400000c0d0e7389 */ /* 0x00006400000c000b */
[----:B01----:R-:W-:Y:S01]  /*180b0*/  ENDCOLLECTIVE ;  /* 0x000000000000791b */ /* 0x003fe20003800000 */
.L_x_1517:
[----:B------:R-:W-:Y:S01]  /*180c0*/  IMAD.MOV.U32 R12, RZ, RZ, 0x8 ;  /* 0x00000008ff0c7424 */ /* 0x000fe200078e00ff */
[----:B------:R-:W-:-:S05]  /*180d0*/  SEL R2, R14, RZ, P3 ;  /* 0x000000ff0e027207 */ /* 0x000fca0001800000 */
[----:B------:R-:W-:-:S04]  /*180e0*/  IMAD.IADD R2, R7, 0x1, R2 ;  /* 0x0000000107027824 */ /* 0x000fc800078e0202 */
[----:B------:R-:W-:-:S07]  /*180f0*/  IMAD.MOV.U32 R13, RZ, RZ, R2 ;  /* 0x000000ffff0d7224 */ /* 0x000fce00078e0002 */
[----:B------:R-:W-:Y:S05]  /*18100*/  WARPSYNC.COLLECTIVE R15, `(.L_x_1518) ;  /* 0x000000000f087348 */ /* 0x000fea0003c00000 */
[----:B------:R0:W1:Y:S02]  /*18110*/  SHFL.UP P6, R14, R13, R12, R11 ;  /* 0x0400000c0d0e7389 */ /* 0x00006400000c000b */
[----:B01----:R-:W-:Y:S01]  /*18120*/  ENDCOLLECTIVE ;  /* 0x000000000000791b */ /* 0x003fe20003800000 */
.L_x_1518:
[----:B------:R-:W-:Y:S01]  /*18130*/  IMAD.MOV.U32 R12, RZ, RZ, 0x10 ;  /* 0x00000010ff0c7424 */ /* 0x000fe200078e00ff */
[----:B------:R-:W-:-:S05]  /*18140*/  SEL R3, R14, RZ, P4 ;  /* 0x000000ff0e037207 */ /* 0x000fca0002000000 */
[----:B------:R-:W-:-:S04]  /*18150*/  IMAD.IADD R3, R2, 0x1, R3 ;  /* 0x0000000102037824 */ /* 0x000fc800078e0203 */
[----:B------:R-:W-:-:S07]  /*18160*/  IMAD.MOV.U32 R13, RZ, RZ, R3 ;  /* 0x000000ffff0d7224 */ /* 0x000fce00078e0003 */
[----:B------:R-:W-:Y:S05]  /*18170*/  WARPSYNC.COLLECTIVE R15, `(.L_x_1519) ;  /* 0x000000000f087348 */ /* 0x000fea0003c00000 */
[----:B------:R0:W1:Y:S02]  /*18180*/  SHFL.UP P6, R14, R13, R12, R11 ;  /* 0x0400000c0d0e7389 */ /* 0x00006400000c000b */
[----:B01----:R-:W-:Y:S01]  /*18190*/  ENDCOLLECTIVE ;  /* 0x000000000000791b */ /* 0x003fe20003800000 */
.L_x_1519:
        /* <DEDUP_REMOVED lines=8> */
.L_x_1520:
[----:B------:R-:W-:Y:S05]  /*18220*/  BRA `(.L_x_1521) ;  /* 0xffffffc400747947 */ /* 0x000fea000383ffff */
.L_x_1426:
[----:B------:R-:W-:Y:S01]  /*18230*/  BSSY B0, `(.L_x_1522) ;  /* 0x0000008000007945 */ /* 0x000fe20003800000 */
[----:B-----5:R-:W-:Y:S02]  /*18240*/  IMAD.MOV.U32 R13, RZ, RZ, R5 ;  /* 0x000000ffff0d7224 */ /* 0x020fe400078e0005 */
[----:B------:R-:W-:Y:S02]  /*18250*/  IMAD.MOV.U32 R12, RZ, RZ, 0x1 ;  /* 0x00000001ff0c7424 */ /* 0x000fe400078e00ff */
[----:B------:R-:W-:Y:S02]  /*18260*/  IMAD.MOV.U32 R11, RZ, RZ, RZ ;  /* 0x000000ffff0b7224 */ /* 0x000fe400078e00ff */
[----:B------:R-:W-:-:S07]  /*18270*/  IMAD.MOV.U32 R15, RZ, RZ, -0x1 ;  /* 0xffffffffff0f7424 */ /* 0x000fce00078e00ff */
[----:B012---:R-:W-:Y:S05]  /*18280*/  WARPSYNC.COLLECTIVE R15, `(.L_x_1523) ;  /* 0x000000000f087348 */ /* 0x007fea0003c00000 */
[----:B------:R3:W4:Y:S02]  /*18290*/  SHFL.UP P6, R14, R13, R12, R11 ;  /* 0x0400000c0d0e7389 */ /* 0x00072400000c000b */
[----:B01234-:R-:W-:Y:S01]  /*182a0*/  ENDCOLLECTIVE ;  /* 0x000000000000791b */ /* 0x01ffe20003800000 */
.L_x_1523:
[----:B------:R-:W-:Y:S05]  /*182b0*/  BSYNC B0 ;  /* 0x0000000000007941 */ /* 0x000fea0003800000 */
.L_x_1522:
[----:B------:R-:W-:Y:S01]  /*182c0*/  SEL R14, R14, RZ, P1 ;  /* 0x000000ff0e0e7207 */ /* 0x000fe20000800000 */
[----:B------:R-:W-:Y:S01]  /*182d0*/  IMAD.MOV.U32 R11, RZ, RZ, RZ ;  /* 0x000000ffff0b7224 */ /* 0x000fe200078e00ff */
[----:B------:R-:W-:Y:S01]  /*182e0*/  MOV R12, 0x2 ;  /* 0x00000002000c7802 */ /* 0x000fe20000000f00 */
[----:B------:R-:W-:Y:S02]  /*182f0*/  IMAD.MOV.U32 R15, RZ, RZ, -0x1 ;  /* 0xffffffffff0f7424 */ /* 0x000fe400078e00ff */
[----:B------:R-:W-:-:S07]  /*18300*/  IMAD.IADD R13, R5, 0x1, R14 ;  /* 0x00000001050d7824 */ /* 0x000fce00078e020e */
[----:B------:R-:W-:Y:S05]  /*18310*/  WARPSYNC.COLLECTIVE R15, `(.L_x_1524) ;  /* 0x000000000f087348 */ /* 0x000fea0003c00000 */
[----:B------:R0:W1:Y:S02]  /*18320*/  SHFL.UP P6, R14, R13, R12, R11 ;  /* 0x0400000c0d0e7389 */ /* 0x00006400000c000b */
[----:B01----:R-:W-:Y:S01]  /*18330*/  ENDCOLLECTIVE ;  /* 0x000000000000791b */ /* 0x003fe20003800000 */
.L_x_1524:
[----:B------:R-:W-:Y:S01]  /*18340*/  IMAD.MOV.U32 R12, RZ, RZ, 0x4 ;  /* 0x00000004ff0c7424 */ /* 0x000fe200078e00ff */
[----:B------:R-:W-:-:S05]  /*18350*/  SEL R2, R14, RZ, P2 ;  /* 0x000000ff0e027207 */ /* 0x000fca0001000000 */
[----:B------:R-:W-:-:S04]  /*18360*/  IMAD.IADD R2, R13, 0x1, R2 ;  /* 0x000000010d027824 */ /* 0x000fc800078e0202 */
[----:B------:R-:W-:-:S07]  /*18370*/  IMAD.MOV.U32 R13, RZ, RZ, R2 ;  /* 0x000000ffff0d7224 */ /* 0x000fce00078e0002 */
[----:B------:R-:W-:Y:S05]  /*18380*/  WARPSYNC.COLLECTIVE R15, `(.L_x_1525) ;  /* 0x000000000f087348 */ /* 0x000fea0003c00000 */
[----:B------:R0:W1:Y:S02]  /*18390*/  SHFL.UP P6, R14, R13, R12, R11 ;  /* 0x0400000c0d0e7389 */ /* 0x00006400000c000b */
[----:B01----:R-:W-:Y:S01]  /*183a0*/  ENDCOLLECTIVE ;  /* 0x000000000000791b */ /* 0x003fe20003800000 */
.L_x_1525:
[----:B------:R-:W-:Y:S01]  /*183b0*/  IMAD.MOV.U32 R12, RZ, RZ, 0x8 ;  /* 0x00000008ff0c7424 */ /* 0x000fe200078e00ff */
[----:B------:R-:W-:-:S05]  /*183c0*/  SEL R3, R14, RZ, P3 ;  /* 0x000000ff0e037207 */ /* 0x000fca0001800000 */
[----:B------:R-:W-:-:S04]  /*183d0*/  IMAD.IADD R3, R2, 0x1, R3 ;  /* 0x0000000102037824 */ /* 0x000fc800078e0203 */
[----:B------:R-:W-:-:S07]  /*183e0*/  IMAD.MOV.U32 R13, RZ, RZ, R3 ;  /* 0x000000ffff0d7224 */ /* 0x000fce00078e0003 */
[----:B------:R-:W-:Y:S05]  /*183f0*/  WARPSYNC.COLLECTIVE R15, `(.L_x_1526) ;  /* 0x000000000f087348 */ /* 0x000fea0003c00000 */
[----:B------:R0:W1:Y:S02]  /*18400*/  SHFL.UP P6, R14, R13, R12, R11 ;  /* 0x0400000c0d0e7389 */ /* 0x00006400000c000b */
[----:B01----:R-:W-:Y:S01]  /*18410*/  ENDCOLLECTIVE ;  /* 0x000000000000791b */ /* 0x003fe20003800000 */
.L_x_1526:
[----:B------:R-:W-:Y:S01]  /*18420*/  IMAD.MOV.U32 R12, RZ, RZ, 0x10 ;  /* 0x00000010ff0c7424 */ /* 0x000fe200078e00ff */
[----:B------:R-:W-:-:S05]  /*18430*/  SEL R4, R14, RZ, P4 ;  /* 0x000000ff0e047207 */ /* 0x000fca0002000000 */
[----:B------:R-:W-:-:S04]  /*18440*/  IMAD.IADD R4, R3, 0x1, R4 ;  /* 0x0000000103047824 */ /* 0x000fc800078e0204 */
[----:B------:R-:W-:-:S07]  /*18450*/  IMAD.MOV.U32 R13, RZ, RZ, R4 ;  /* 0x000000ffff0d7224 */ /* 0x000fce00078e0004 */
[----:B------:R-:W-:Y:S05]  /*18460*/  WARPSYNC.COLLECTIVE R15, `(.L_x_1527) ;  /* 0x000000000f087348 */ /* 0x000fea0003c00000 */
[----:B------:R0:W1:Y:S02]  /*18470*/  SHFL.UP P6, R14, R13, R12, R11 ;  /* 0x0400000c0d0e7389 */ /* 0x00006400000c000b */
[----:B01----:R-:W-:Y:S01]  /*18480*/  ENDCOLLECTIVE ;  /* 0x000000000000791b */ /* 0x003fe20003800000 */
.L_x_1527:
        /* <DEDUP_REMOVED lines=8> */
.L_x_1528:
[----:B------:R-:W-:Y:S05]  /*18510*/  BRA `(.L_x_1529) ;  /* 0xffffffc400547947 */ /* 0x000fea000383ffff */
.L_x_1428:
[----:B------:R-:W-:Y:S01]  /*18520*/  BSSY B0, `(.L_x_1530) ;  /* 0x0000006000007945 */ /* 0x000fe20003800000 */
[----:B------:R-:W-:Y:S02]  /*18530*/  PLOP3.LUT P6, PT, P6, PT, PT, 0x8, 0x0 ;  /* 0x000000000000781c */ /* 0x000fe400037ce170 */
[----:B------:R-:W-:-:S11]  /*18540*/  MOV R15, 0xffffffff ;  /* 0xffffffff000f7802 */ /* 0x000fd60000000f00 */
[----:B01----:R-:W-:Y:S05]  /*18550*/  WARPSYNC.COLLECTIVE R15, `(.L_x_1531) ;  /* 0x000000000f087348 */ /* 0x003fea0003c00000 */
[----:B------:R-:W-:Y:S01]  /*18560*/  VOTE.ANY R14, PT, P6 ;  /* 0x00000000000e7806 */ /* 0x000fe200030e0100 */
[----:B01----:R-:W-:Y:S06]  /*18570*/  ENDCOLLECTIVE ;  /* 0x000000000000791b */ /* 0x003fec0003800000 */
.L_x_1531:
[----:B------:R-:W-:Y:S05]  /*18580*/  BSYNC B0 ;  /* 0x0000000000007941 */ /* 0x000fea0003800000 */
.L_x_1530:
[----:B------:R-:W-:Y:S02]  /*18590*/  IMAD.MOV.U32 R2, RZ, RZ, R14 ;  /* 0x000000ffff027224 */ /* 0x000fe400078e000e */
[----:B------:R-:W-:Y:S02]  /*185a0*/  IMAD.MOV.U32 R13, RZ, RZ, R5 ;  /* 0x000000ffff0d7224 */ /* 0x000fe400078e0005 */
[----:B------:R-:W0:Y:S01]  /*185b0*/  POPC R4, R2 ;  /* 0x0000000200047309 */ /* 0x000e220000000000 */
[----:B------:R-:W-:Y:S02]  /*185c0*/  IMAD.MOV.U32 R11, RZ, RZ, 0x1f ;  /* 0x0000001fff0b7424 */ /* 0x000fe400078e00ff */
[----:B------:R-:W-:Y:S02]  /*185d0*/  IMAD.MOV.U32 R15, RZ, RZ, -0x1 ;  /* 0xffffffffff0f7424 */ /* 0x000fe400078e00ff */
[----:B0-----:R-:W-:-:S07]  /*185e0*/  IMAD.MOV.U32 R12, RZ, RZ, R4 ;  /* 0x000000ffff0c7224 */ /* 0x001fce00078e0004 */
[----:B------:R-:W-:Y:S05]  /*185f0*/  WARPSYNC.COLLECTIVE R15, `(.L_x_1532) ;  /* 0x000000000f087348 */ /* 0x000fea0003c00000 */
[----:B------:R0:W1:Y:S02]  /*18600*/  SHFL.IDX P6, R14, R13, R12, R11 ;  /* 0x0000000c0d0e7389 */ /* 0x00006400000c000b */
[----:B01----:R-:W-:Y:S01]  /*18610*/  ENDCOLLECTIVE ;  /* 0x000000000000791b */ /* 0x003fe20003800000 */
.L_x_1532:
[----:B------:R-:W-:Y:S01]  /*18620*/  IMAD.MOV.U32 R5, RZ, RZ, R14 ;  /* 0x000000ffff057224 */ /* 0x000fe200078e000e */
[----:B------:R-:W-:Y:S06]  /*18630*/  BRA `(.L_x_1533) ;  /* 0xffffffc400447947 */ /* 0x000fec000383ffff */
.L_x_1430:
[----:B------:R-:W-:Y:S01]  /*18640*/  BSSY B0, `(.L_x_1534) ;  /* 0x0000007000007945 */ /* 0x000fe20003800000 */
[----:B------:R-:W-:Y:S02]  /*18650*/  IMAD.MOV.U32 R13, RZ, RZ, R6 ;  /* 0x000000ffff0d7224 */ /* 0x000fe400078e0006 */
[----:B------:R-:W-:Y:S02]  /*18660*/  IMAD.MOV.U32 R11, RZ, RZ, 0x1f ;  /* 0x0000001fff0b7424 */ /* 0x000fe400078e00ff */
[----:B------:R-:W-:-:S07]  /*18670*/  IMAD.MOV.U32 R15, RZ, RZ, -0x1 ;  /* 0xffffffffff0f7424 */ /* 0x000fce00078e00ff */
[----:B0123--:R-:W-:Y:S05]  /*18680*/  WARPSYNC.COLLECTIVE R15, `(.L_x_1535) ;  /* 0x000000000f087348 */ /* 0x00ffea0003c00000 */
[----:B------:R4:W0:Y:S02]  /*18690*/  SHFL.IDX P6, R14, R13, R12, R11 ;  /* 0x0000000c0d0e7389 */ /* 0x00082400000c000b */
[----:B01234-:R-:W-:Y:S01]  /*186a0*/  ENDCOLLECTIVE ;  /* 0x000000000000791b */ /* 0x01ffe20003800000 */
.L_x_1535:
[----:B------:R-:W-:Y:S05]  /*186b0*/  BSYNC B0 ;  /* 0x0000000000007941 */ /* 0x000fea0003800000 */
.L_x_1534:
[----:B------:R-:W-:Y:S05]  /*186c0*/  BRA `(.L_x_1429) ;  /* 0xffffffc4003c7947 */ /* 0x000fea000383ffff */
.L_x_1434:
[----:B-1----:R1:W2:Y:S02]  /*186d0*/  SYNCS.PHASECHK.TRANS64.TRYWAIT P0, [R4+URZ+0x30820], R0 ;  /* 0x03082000040075a7 */ /* 0x0022a4000800017f */
[----:B--2---:R-:W-:Y:S05]  /*186e0*/  @!P0 NANOSLEEP.SYNCS 0x989680 ;  /* 0x009896800000895d */ /* 0x004fea0003900000 */
[----:B------:R-:W2:Y:S02]  /*186f0*/  @!P0 SYNCS.PHASECHK.TRANS64 P0, [R4+URZ+0x30820], R0 ;  /* 0x03082000040085a7 */ /* 0x000ea4000800007f */
[----:B--2---:R-:W-:Y:S05]  /*18700*/  @!P0 BRA `(.L_x_1434) ;  /* 0xfffffffc00f08947 */ /* 0x004fea000383ffff */
[----:B------:R-:W-:Y:S05]  /*18710*/  BRA `(.L_x_1536) ;  /* 0xffffffc800b47947 */ /* 0x000fea000383ffff */
.L_x_1435:
        /* <DEDUP_REMOVED lines=8> */
[----:B01-3--:R-:W-:Y:S05]  /*187a0*/  WARPSYNC.COLLECTIVE R15, `(.L_x_1538) ;  /* 0x000000000f087348 */ /* 0x00bfea0003c00000 */
[----:B------:R2:W4:Y:S02]  /*187b0*/  SHFL.IDX P6, R14, R13, R12, R11 ;  /* 0x0000000c0d0e7389 */ /* 0x00052400000c000b */
[----:B01234-:R-:W-:Y:S01]  /*187c0*/  ENDCOLLECTIVE ;  /* 0x000000000000791b */ /* 0x01ffe20003800000 */
.L_x_1538:
[----:B------:R-:W-:Y:S05]  /*187d0*/  BSYNC B0 ;  /* 0x0000000000007941 */ /* 0x000fea0003800000 */
.L_x_1537:
[----:B------:R-:W-:Y:S05]  /*187e0*/  BRA `(.L_x_1539) ;  /* 0xffffffc8009c7947 */ /* 0x000fea000383ffff */
.L_x_1438:
[----:B------:R-:W-:Y:S01]  /*187f0*/  BSSY B1, `(.L_x_1540) ;  /* 0x0000006000017945 */ /* 0x000fe20003800000 */
[----:B------:R-:W-:-:S07]  /*18800*/  IMAD.MOV.U32 R15, RZ, RZ, -0x1 ;  /* 0xffffffffff0f7424 */ /* 0x000fce00078e00ff */
[----:B01-3--:R-:W-:Y:S05]  /*18810*/  WARPSYNC.COLLECTIVE R15, `(.L_x_1541) ;  /* 0x000000000f0c7348 */ /* 0x00bfea0003c00000 */
[----:B------:R-:W-:Y:S02]  /*18820*/  ELECT P6, UR62, PT ;  /* 0x00000000003e782f */ /* 0x000fe400038c0000 */
[----:B------:R-:W-:Y:S01]  /*18830*/  MOV R14, UR62 ;  /* 0x0000003e000e7c02 */ /* 0x000fe20008000f00 */
[----:B01-3--:R-:W-:Y:S10]  /*18840*/  ENDCOLLECTIVE ;  /* 0x000000000000791b */ /* 0x00bff40003800000 */
.L_x_1541:
[----:B------:R-:W-:Y:S05]  /*18850*/  BSYNC B1 ;  /* 0x0000000000017941 */ /* 0x000fea0003800000 */
.L_x_1540:
[----:B------:R-:W-:Y:S05]  /*18860*/  BRA `(.L_x_1542) ;  /* 0xffffffc800947947 */ /* 0x000fea000383ffff */
.L_x_1440:
[----:B-1----:R1:W2:Y:S02]  /*18870*/  SYNCS.PHASECHK.TRANS64.TRYWAIT P1, [R5+URZ+0x30840], R0 ;  /* 0x03084000050075a7 */ /* 0x0022a4000802017f */
[----:B--2---:R-:W-:Y:S05]  /*18880*/  @!P1 NANOSLEEP.SYNCS 0x989680 ;  /* 0x009896800000995d */ /* 0x004fea0003900000 */
[----:B------:R-:W2:Y:S02]  /*18890*/  @!P1 SYNCS.PHASECHK.TRANS64 P1, [R5+URZ+0x30840], R0 ;  /* 0x03084000050095a7 */ /* 0x000ea4000802007f */
[----:B--2---:R-:W-:Y:S05]  /*188a0*/  @!P1 BRA `(.L_x_1440) ;  /* 0xfffffffc00f09947 */ /* 0x004fea000383ffff */
[----:B------:R-:W-:Y:S05]  /*188b0*/  BRA `(.L_x_1543) ;  /* 0xffffffc800bc7947 */ /* 0x000fea000383ffff */
.L_x_1442:
[----:B--2---:R2:W4:Y:S02]  /*188c0*/  SYNCS.PHASECHK.TRANS64.TRYWAIT P1, [R25+URZ+0x30840], R2 ;  /* 0x03084002190075a7 */ /* 0x004524000802017f */
[----:B----4-:R-:W-:Y:S05]  /*188d0*/  @!P1 NANOSLEEP.SYNCS 0x989680 ;  /* 0x009896800000995d */ /* 0x010fea0003900000 */
[----:B------:R-:W4:Y:S02]  /*188e0*/  @!P1 SYNCS.PHASECHK.TRANS64 P1, [R25+URZ+0x30840], R2 ;  /* 0x03084002190095a7 */ /* 0x000f24000802007f */
[----:B----4-:R-:W-:Y:S05]  /*188f0*/  @!P1 BRA `(.L_x_1442) ;  /* 0xfffffffc00f09947 */ /* 0x010fea000383ffff */
[----:B------:R-:W-:Y:S05]  /*18900*/  BRA `(.L_x_1544) ;  /* 0xffffffc800c87947 */ /* 0x000fea000383ffff */
.L_x_1444:
[----:B----4-:R4:W0:Y:S02]  /*18910*/  SYNCS.PHASECHK.TRANS64.TRYWAIT P1, [R5+URZ+0x30860], R0 ;  /* 0x03086000050075a7 */ /* 0x010824000802017f */
[----:B0-----:R-:W-:Y:S05]  /*18920*/  @!P1 NANOSLEEP.SYNCS 0x989680 ;  /* 0x009896800000995d */ /* 0x001fea0003900000 */
[----:B------:R-:W0:Y:S02]  /*18930*/  @!P1 SYNCS.PHASECHK.TRANS64 P1, [R5+URZ+0x30860], R0 ;  /* 0x03086000050095a7 */ /* 0x000e24000802007f */
[----:B0-----:R-:W-:Y:S05]  /*18940*/  @!P1 BRA `(.L_x_1444) ;  /* 0xfffffffc00f09947 */ /* 0x001fea000383ffff */
[----:B------:R-:W-:Y:S05]  /*18950*/  BRA `(.L_x_1545) ;  /* 0xffffffc800c47947 */ /* 0x000fea000383ffff */
.L_x_1546:
        /* <DEDUP_REMOVED lines=10> */
.L_x_3297:


//--------------------- .text._ZN7cutlass13device_kernelIN5flash11enable_sm90INS1_16FlashAttnFwdSm90INS1_25CollectiveMainloopFwdSm90ILi2EN4cute5tupleIJNS5_1CILi1EEES8_S8_EEENS6_IJNS7_ILi128EEENS7_ILi64EEENS7_ILi256EEEEEELi256ENS_6half_tEfNS_4arch4Sm90ELb0ELb1ELb0ELb1ELb1ELb1ELb0ELb1ELb1ELb1ELb0ELb0EEENS1_21CollectiveEpilogueFwdINS6_IJSA_SC_SB_EEES9_SE_SG_Li256ELb1ELb1ELb0ELb0EEENS1_36VarlenDynamicPersistentTileSchedulerILi128ELi64ELi256ELi128ELb0ELb1ELb1ELb1ELb0ELb1EEEEEEEEEvNT_6ParamsE --------------------------
	.section	.text._ZN7cutlass13device_kernelIN5flash11enable_sm90INS1_16FlashAttnFwdSm90INS1_25CollectiveMainloopFwdSm90ILi2EN4cute5tupleIJNS5_1CILi1EEES8_S8_EEENS6_IJNS7_ILi128EEENS7_ILi64EEENS7_ILi256EEEEEELi256ENS_6half_tEfNS_4arch4Sm90ELb0ELb1ELb0ELb1ELb1ELb1ELb0ELb1ELb1ELb1ELb0ELb0EEENS1_21CollectiveEpilogueFwdINS6_IJSA_SC_SB_EEES9_SE_SG_Li256ELb1ELb1ELb0ELb0EEENS1_36VarlenDynamicPersistentTileSchedulerILi128ELi64ELi256ELi128ELb0ELb1ELb1ELb1ELb0ELb1EEEEEEEEEvNT_6ParamsE,"ax",@progbits
	.align	128
.text._ZN7cutlass13device_kernelIN5flash11enable_sm90INS1_16FlashAttnFwdSm90INS1_25CollectiveMainloopFwdSm90ILi2EN4cute5tupleIJNS5_1CILi1EEES8_S8_EEENS6_IJNS7_ILi128EEENS7_ILi64EEENS7_ILi256EEEEEELi256ENS_6half_tEfNS_4arch4Sm90ELb0ELb1ELb0ELb1ELb1ELb1ELb0ELb1ELb1ELb1ELb0ELb0EEENS1_21CollectiveEpilogueFwdINS6_IJSA_SC_SB_EEES9_SE_SG_Li256ELb1ELb1ELb0ELb0EEENS1_36VarlenDynamicPersistentTileSchedulerILi128ELi64ELi256ELi128ELb0ELb1ELb1ELb1ELb0ELb1EEEEEEEEEvNT_6ParamsE:
        .type           _ZN7cutlass13device_kernelIN5flash11enable_sm90INS1_16FlashAttnFwdSm90INS1_25CollectiveMainloopFwdSm90ILi2EN4cute5tupleIJNS5_1CILi1EEES8_S8_EEENS6_IJNS7_ILi128EEENS7_ILi64EEENS7_ILi256EEEEEELi256ENS_6half_tEfNS_4arch4Sm90ELb0ELb1ELb0ELb1ELb1ELb1ELb0ELb1ELb1ELb1ELb0ELb0EEENS1_21CollectiveEpilogueFwdINS6_IJSA_SC_SB_EEES9_SE_SG_Li256ELb1ELb1ELb0ELb0EEENS1_36VarlenDynamicPersistentTileSchedulerILi128ELi64ELi256ELi128ELb0ELb1ELb1ELb1ELb0ELb1EEEEEEEEEvNT_6ParamsE,@function
        .size           _ZN7cutlass13device_kernelIN5flash11enable_sm90INS1_16FlashAttnFwdSm90INS1_25CollectiveMainloopFwdSm90ILi2EN4cute5tupleIJNS5_1CILi1EEES8_S8_EEENS6_IJNS7_ILi128EEENS7_ILi64EEENS7_ILi256EEEEEELi256ENS_6half_tEfNS_4arch4Sm90ELb0ELb1ELb0ELb1ELb1ELb1ELb0ELb1ELb1ELb1ELb0ELb0EEENS1_21CollectiveEpilogueFwdINS6_IJSA_SC_SB_EEES9_SE_SG_Li256ELb1ELb1ELb0ELb0EEENS1_36VarlenDynamicPersistentTileSchedulerILi128ELi64ELi256ELi128ELb0ELb1ELb1ELb1ELb0ELb1EEEEEEEEEvNT_6ParamsE,(.L_x_3298 - _ZN7cutlass13device_kernelIN5flash11enable_sm90INS1_16FlashAttnFwdSm90INS1_25CollectiveMainloopFwdSm90ILi2EN4cute5tupleIJNS5_1CILi1EEES8_S8_EEENS6_IJNS7_ILi128EEENS7_ILi64EEENS7_ILi256EEEEEELi256ENS_6half_tEfNS_4arch4Sm90ELb0ELb1ELb0ELb1ELb1ELb1ELb0ELb1ELb1ELb1ELb0ELb0EEENS1_21CollectiveEpilogueFwdINS6_IJSA_SC_SB_EEES9_SE_SG_Li256ELb1ELb1ELb0ELb0EEENS1_36VarlenDynamicPersistentTileSchedulerILi128ELi64ELi256ELi128ELb0ELb1ELb1ELb1ELb0ELb1EEEEEEEEEvNT_6ParamsE)
        .other          _ZN7cutlass13device_kernelIN5flash11enable_sm90INS1_16FlashAttnFwdSm90INS1_25CollectiveMainloopFwdSm90ILi2EN4cute5tupleIJNS5_1CILi1EEES8_S8_EEENS6_IJNS7_ILi128EEENS7_ILi64EEENS7_ILi256EEEEEELi256ENS_6half_tEfNS_4arch4Sm90ELb0ELb1ELb0ELb1ELb1ELb1ELb0ELb1ELb1ELb1ELb0ELb0EEENS1_21CollectiveEpilogueFwdINS6_IJSA_SC_SB_EEES9_SE_SG_Li256ELb1ELb1ELb0ELb0EEENS1_36VarlenDynamicPersistentTileSchedulerILi128ELi64ELi256ELi128ELb0ELb1ELb1ELb1ELb0ELb1EEEEEEEEEvNT_6ParamsE,@"STO_CUDA_ENTRY STV_DEFAULT"
_ZN7cutlass13device_kernelIN5flash11enable_sm90INS1_16FlashAttnFwdSm90INS1_25CollectiveMainloopFwdSm90ILi2EN4cute5tupleIJNS5_1CILi1EEES8_S8_EEENS6_IJNS7_ILi128EEENS7_ILi64EEENS7_ILi256EEEEEELi256ENS_6half_tEfNS_4arch4Sm90ELb0ELb1ELb0ELb1ELb1ELb1ELb0ELb1ELb1ELb1ELb0ELb0EEENS1_21CollectiveEpilogueFwdINS6_IJSA_SC_SB_EEES9_SE_SG_Li256ELb1ELb1ELb0ELb0EEENS1_36VarlenDynamicPersistentTileSchedulerILi128ELi64ELi256ELi128ELb0ELb1ELb1ELb1ELb0ELb1EEEEEEEEEvNT_6ParamsE:
[----:B------:R-:W0:Y:S02]  /*0000*/  LDC R1, c[0x0][0x28] ;  /* 0x00000a00ff017b82 */ /* 0x000e240000000800 */
[----:B0-----:R-:W-:Y:S01]  /*0010*/  VIADD R1, R1, 0xffffff28 ;  /* 0xffffff2801017836 */ /* 0x001fe20000000000 */
[----:B------:R-:W0:Y:S01]  /*0020*/  S2R R0, SR_TID.X ;  /* 0x0000000000007919 */ /* 0x000e220000002100 */
[----:B------:R-:W-:Y:S01]  /*0030*/  ELECT P0, URZ, PT ;  /* 0x00000000003f782f */ /* 0x000fe20003800000 */
[----:B------:R-:W-:Y:S01]  /*0040*/  BSSY B0, `(.L_x_1547) ;  /* 0x000000d000007945 */ /* 0x000fe20003800000 */
[----:B0-----:R-:W-:-:S05]  /*0050*/  SHF.R.U32.HI R2, RZ, 0x5, R0 ;  /* 0x00000005ff027819 */ /* 0x001fca0000011600 */
[----:B------:R-:W0:Y:S02]  /*0060*/  SHFL.IDX PT, R3, R2, RZ, 0x1f ;  /* 0x00001fff02037589 */ /* 0x000e2400000e0000 */
[----:B0-----:R-:W-:-:S13]  /*0070*/  ISETP.EQ.AND P0, PT, R3, RZ, P0 ;  /* 0x000000ff0300720c */ /* 0x001fda0000702270 */
        /* <DEDUP_REMOVED lines=9> */
.L_x_1548:
[----:B------:R-:W-:Y:S05]  /*0110*/  BSYNC B0 ;  /* 0x0000000000007941 */ /* 0x000fea0003800000 */
.L_x_1547:
[----:B------:R-:W-:Y:S01]  /*0120*/  VOTEU.ANY UP0, P0 ;  /* 0x00000000003f7886 */ /* 0x000fe20000000100 */
[----:B------:R-:W0:Y:S01]  /*0130*/  SHFL.IDX PT, R3, R2, RZ, 0x1f ;  /* 0x00001fff02037589 */ /* 0x000e2200000e0000 */
[----:B------:R-:W-:Y:S01]  /*0140*/  UMOV UR4, 0x80 ;  /* 0x0000008000047882 */ /* 0x000fe20000000000 */
[----:B------:R-:W-:Y:S01]  /*0150*/  UMOV UR7, 0x100 ;  /* 0x0000010000077882 */ /* 0x000fe20000000000 */
[----:B------:R-:W-:Y:S01]  /*0160*/  VOTEU.ANY UP1, P0 ;  /* 0x00000000003f7886 */ /* 0x000fe20000020100 */
[----:B------:R-:W1:Y:S01]  /*0170*/  @UP0 S2UR UR8, SR_CgaCtaId ;  /* 0x00000000000809c3 */ /* 0x000e620000008800 */
[----:B------:R-:W-:Y:S01]  /*0180*/  @UP0 UMOV UR6, 0x400 ;  /* 0x0000040000060882 */ /* 0x000fe20000000000 */
[----:B------:R-:W-:-:S04]  /*0190*/  @UP0 UIADD3 UR4, -UR4, 0x100000, URZ ;  /* 0x0010000004040890 */ /* 0x000fc8000fffe13f */
[----:B------:R-:W-:Y:S02]  /*01a0*/  @UP0 USHF.L.U32 UR5, UR4, 0xb, URZ ;  /* 0x0000000b04050899 */ /* 0x000fe4000800063f */
[----:B------:R-:W-:Y:S01]  /*01b0*/  @UP0 USHF.L.U32 UR4, UR4, 0x1, URZ ;  /* 0x0000000104040899 */ /* 0x000fe2000800063f */
[----:B0-----:R-:W-:Y:S02]  /*01c0*/  ISETP.NE.AND P1, PT, R3, RZ, PT ;  /* 0x000000ff0300720c */ /* 0x001fe40003f25270 */
[----:B------:R-:W-:Y:S01]  /*01d0*/  SHF.R.U32.HI R3, RZ, 0x7, R0 ;  /* 0x00000007ff037819 */ /* 0x000fe20000011600 */
[----:B-1----:R-:W-:Y:S02]  /*01e0*/  @UP0 ULEA UR8, UR8, UR6, 0x18 ;  /* 0x0000000608080291 */ /* 0x002fe4000f8ec03f */
[----:B------:R-:W-:-:S04]  /*01f0*/  @UP0 UIADD3 UR6, -UR7, 0x100000, URZ ;  /* 0x0010000007060890 */ /* 0x000fc8000fffe13f */
[----:B------:R-:W-:Y:S02]  /*0200*/  @UP0 USHF.L.U32 UR7, UR6, 0xb, URZ ;  /* 0x0000000b06070899 */ /* 0x000fe4000800063f */
[----:B------:R-:W-:Y:S01]  /*0210*/  @UP0 USHF.L.U32 UR6, UR6, 0x1, URZ ;  /* 0x0000000106060899 */ /* 0x000fe2000800063f */
[----:B------:R-:W-:Y:S01]  /*0220*/  VOTEU.ANY UP0, P0 ;  /* 0x00000000003f7886 */ /* 0x000fe20000000100 */
[----:B------:R-:W0:Y:S04]  /*0230*/  SHFL.IDX PT, R3, R3, RZ, 0x1f ;  /* 0x00001fff03037589 */ /* 0x000e2800000e0000 */
[----:B------:R-:W1:Y:S02]  /*0240*/  FENCE.VIEW.ASYNC.S ;  /* 0x00000000000073c6 */ /* 0x000e640000000000 */
[----:B-1----:R1:W2:Y:S04]  /*0250*/  @UP0 SYNCS.EXCH.64 URZ, [UR8+0x30800], UR4 ;  /* 0x03080004083f05b2 */ /* 0x0022a80008000100 */
[----:B------:R1:W3:Y:S01]  /*0260*/  @UP1 SYNCS.EXCH.64 URZ, [UR8+0x30820], UR6 ;  /* 0x03082006083f15b2 */ /* 0x0002e20008000100 */
[----:B------:R-:W-:Y:S05]  /*0270*/  @P1 BRA `(.L_x_1549) ;  /* 0x0000000000481947 */ /* 0x000fea0003800000 */
[----:B-1----:R-:W1:Y:S01]  /*0280*/  S2UR UR5, SR_CgaCtaId ;  /* 0x00000000000579c3 */ /* 0x002e620000008800 */
[----:B------:R-:W-:Y:S01]  /*0290*/  UMOV UR4, 0x400 ;  /* 0x0000040000047882 */ /* 0x000fe20000000000 */
[----:B------:R-:W-:Y:S01]  /*02a0*/  UMOV UR6, 0x80 ;  /* 0x0000008000067882 */ /* 0x000fe20000000000 */
[----:B------:R-:W-:Y:S01]  /*02b0*/  UMOV UR7, 0x100 ;  /* 0x0000010000077882 */ /* 0x000fe20000000000 */
[----:B------:R-:W-:Y:S01]  /*02c0*/  ELECT P0, URZ, PT ;  /* 0x00000000003f782f */ /* 0x000fe20003800000 */
[----:B-1----:R-:W-:Y:S02]  /*02d0*/  ULEA UR8, UR5, UR4, 0x18 ;  /* 0x0000000405087291 */ /* 0x002fe4000f8ec03f */
[----:B------:R-:W-:-:S04]  /*02e0*/  UIADD3 UR4, -UR6, 0x100000, URZ ;  /* 0x0010000006047890 */ /* 0x000fc8000fffe13f */
[----:B------:R-:W-:Y:S02]  /*02f0*/  USHF.L.U32 UR5, UR4, 0xb, URZ ;  /* 0x0000000b04057899 */ /* 0x000fe4000800063f */
[----:B------:R-:W-:Y:S02]  /*0300*/  USHF.L.U32 UR4, UR4, 0x1, URZ ;  /* 0x0000000104047899 */ /* 0x000fe4000800063f */
[----:B------:R-:W-:-:S04]  /*0310*/  UIADD3 UR6, -UR7, 0x100000, URZ ;  /* 0x0010000007067890 */ /* 0x000fc8000fffe13f */
[----:B------:R-:W-:Y:S02]  /*0320*/  USHF.L.U32 UR7, UR6, 0xb, URZ ;  /* 0x0000000b06077899 */ /* 0x000fe4000800063f */
[----:B------:R-:W-:Y:S01]  /*0330*/  USHF.L.U32 UR6, UR6, 0x1, URZ ;  /* 0x0000000106067899 */ /* 0x000fe2000800063f */
[----:B------:R-:W1:Y:S03]  /*0340*/  FENCE.VIEW.ASYNC.S ;  /* 0x00000000000073c6 */ /* 0x000e660000000000 */
[----:B-1----:R4:W1:Y:S08]  /*0350*/  SYNCS.EXCH.64 URZ, [UR8+0x30830], UR4 ;  /* 0x03083004083f75b2 */ /* 0x0028700008000100 */
[----:B------:R4:W0:Y:S01]  /*0360*/  SYNCS.EXCH.64 URZ, [UR8+0x30840], UR6 ;  /* 0x03084006083f75b2 */ /* 0x0008220008000100 */
[----:B------:R4:W0:Y:S01]  /*0370*/  SYNCS.EXCH.64 URZ, [UR8+0x30838], UR4 ;  /* 0x03083804083f75b2 */ /* 0x0008220008000100 */
[----:B------:R4:W0:Y:S02]  /*0380*/  SYNCS.EXCH.64 URZ, [UR8+0x30848], UR6 ;  /* 0x03084806083f75b2 */ /* 0x0008240008000100 */
[----:B----4-:R-:W-:Y:S01]  /*0390*/  NOP ;  /* 0x0000000000007918 */ /* 0x010fe20000000000 */
.L_x_1549:
[----:B------:R-:W4:Y:S01]  /*03a0*/  SHFL.IDX PT, R4, R2, RZ, 0x1f ;  /* 0x00001fff02047589 */ /* 0x000f2200000e0000 */
[----:B------:R-:W-:Y:S01]  /*03b0*/  NOP ;  /* 0x0000000000007918 */ /* 0x000fe20000000000 */
[----:B----4-:R-:W-:-:S13]  /*03c0*/  ISETP.NE.AND P0, PT, R4, RZ, PT ;  /* 0x000000ff0400720c */ /* 0x010fda0003f05270 */
        /* <DEDUP_REMOVED lines=19> */
.L_x_1550:
[----:B------:R-:W4:Y:S01]  /*0500*/  SHFL.IDX PT, R4, R2, RZ, 0x1f ;  /* 0x00001fff02047589 */ /* 0x000f2200000e0000 */
[----:B------:R-:W-:Y:S01]  /*0510*/  NOP ;  /* 0x0000000000007918 */ /* 0x000fe20000000000 */
[----:B----4-:R-:W-:-:S13]  /*0520*/  ISETP.NE.AND P0, PT, R4, RZ, PT ;  /* 0x000000ff0400720c */ /* 0x010fda0003f05270 */
[----:B------:R-:W-:Y:S05]  /*0530*/  @P0 BRA `(.L_x_1551) ;  /* 0x0000000000380947 */ /* 0x000fea0003800000 */
[----:B-1----:R-:W1:Y:S01]  /*0540*/  S2UR UR5, SR_CgaCtaId ;  /* 0x00000000000579c3 */ /* 0x002e620000008800 */
[----:B------:R-:W-:Y:S01]  /*0550*/  UMOV UR4, 0x400 ;  /* 0x0000040000047882 */ /* 0x000fe20000000000 */
[----:B------:R-:W-:Y:S01]  /*0560*/  UMOV UR7, 0x80 ;  /* 0x0000008000077882 */ /* 0x000fe20000000000 */
[----:B------:R-:W-:Y:S01]  /*0570*/  ELECT P0, URZ, PT ;  /* 0x00000000003f782f */ /* 0x000fe20003800000 */
[----:B-1----:R-:W-:Y:S02]  /*0580*/  ULEA UR6, UR5, UR4, 0x18 ;  /* 0x0000000405067291 */ /* 0x002fe4000f8ec03f */
[----:B------:R-:W-:-:S04]  /*0590*/  UIADD3 UR4, -UR7, 0x100000, URZ ;  /* 0x0010000007047890 */ /* 0x000fc8000fffe13f */
[----:B------:R-:W-:Y:S02]  /*05a0*/  USHF.L.U32 UR5, UR4, 0xb, URZ ;  /* 0x0000000b04057899 */ /* 0x000fe4000800063f */
[----:B------:R-:W-:Y:S01]  /*05b0*/  USHF.L.U32 UR4, UR4, 0x1, URZ ;  /* 0x0000000104047899 */ /* 0x000fe2000800063f */
[----:B------:R-:W1:Y:S11]  /*05c0*/  FENCE.VIEW.ASYNC.S ;  /* 0x00000000000073c6 */ /* 0x000e760000000000 */
[----:B-1----:R4:W1:Y:S01]  /*05d0*/  SYNCS.EXCH.64 URZ, [UR6+0x30870], UR4 ;  /* 0x03087004063f75b2 */ /* 0x0028620008000100 */
[----:B------:R4:W0:Y:S01]  /*05e0*/  SYNCS.EXCH.64 URZ, [UR6+0x30880], UR4 ;  /* 0x03088004063f75b2 */ /* 0x0008220008000100 */
[----:B------:R4:W0:Y:S01]  /*05f0*/  SYNCS.EXCH.64 URZ, [UR6+0x30878], UR4 ;  /* 0x03087804063f75b2 */ /* 0x0008220008000100 */
[----:B------:R4:W0:Y:S02]  /*0600*/  SYNCS.EXCH.64 URZ, [UR6+0x30888], UR4 ;  /* 0x03088804063f75b2 */ /* 0x0008240008000100 */
[----:B----4-:R-:W-:Y:S01]  /*0610*/  NOP ;  /* 0x0000000000007918 */ /* 0x010fe20000000000 */
.L_x_1551:
        /* <DEDUP_REMOVED lines=22> */
.L_x_1552:
        /* <DEDUP_REMOVED lines=22> */
.L_x_1553:
[----:B0-----:R-:W-:Y:S01]  /*08e0*/  ISETP.NE.AND P0, PT, R3, RZ, PT ;  /* 0x000000ff0300720c */ /* 0x001fe20003f05270 */
[----:B------:R-:W-:Y:S01]  /*08f0*/  IMAD.MOV.U32 R3, RZ, RZ, 0x1 ;  /* 0x00000001ff037424 */ /* 0x000fe200078e00ff */
[----:B------:R-:W-:Y:S01]  /*0900*/  NOP ;  /* 0x0000000000007918 */ /* 0x000fe20000000000 */
[----:B------:R-:W-:Y:S01]  /*0910*/  ULDC.64 UR60, c[0x0][0x208] ;  /* 0x00008200003c7ab9 */ /* 0x000fe20000000a00 */
[----:B------:R-:W-:Y:S02]  /*0920*/  BSSY B9, `(.L_x_1554) ;  /* 0x0002819000097945 */ /* 0x000fe40003800000 */
[----:B------:R-:W-:-:S05]  /*0930*/  SEL R3, R3, 0x2, !P0 ;  /* 0x0000000203037807 */ /* 0x000fca0004000000 */
[----:B------:R0:W-:Y:S01]  /*0940*/  STL [R1+0x20], R3 ;  /* 0x0000200301007387 */ /* 0x0001e20000100800 */
[----:B-123--:R-:W-:Y:S06]  /*0950*/  BAR.SYNC.DEFER_BLOCKING 0x0 ;  /* 0x0000000000007b1d */ /* 0x00efec0000010000 */
[----:B------:R-:W-:Y:S05]  /*0960*/  @!P0 BRA `(.L_x_1555) ;  /* 0x0000020400e88947 */ /* 0x000fea0003800000 */
.L_x_1556:
[----:B------:R-:W-:-:S08]  /*0970*/  NOP ;  /* 0x0000000000007918 */ /* 0x000fd00000000000 */
[----:B------:R-:W1:Y:S02]  /*0980*/  USETMAXREG.TRY_ALLOC.CTAPOOL UP0, 0xe8 ;  /* 0x000000e8000079c8 */ /* 0x000e640008000600 */
[----:B-1----:R-:W-:-:S13]  /*0990*/  PLOP3.LUT P0, PT, PT, PT, UP0, 0x80, 0x0 ;  /* 0x000000000000781c */ /* 0x002fda0003f0f008 */
[----:B------:R-:W-:Y:S05]  /*09a0*/  @!P0 BRA `(.L_x_1556) ;  /* 0xfffffffc00f08947 */ /* 0x000fea000383ffff */
[----:B------:R-:W1:Y:S08]  /*09b0*/  S2UR UR4, SR_CgaCtaId ;  /* 0x00000000000479c3 */ /* 0x000e700000008800 */
[----:B------:R-:W-:Y:S06]  /*09c0*/  BAR.ARV 0x8, 0x180 ;  /* 0x0206000000007b1d */ /* 0x000fec0000002000 */
[----:B------:R-:W-:-:S02]  /*09d0*/  MOV R18, 0x400 ;  /* 0x0000040000127802 */ /* 0x000fc40000000f00 */
[----:B------:R-:W-:Y:S01]  /*09e0*/  BAR.SYNC.DEFER_BLOCKING 0x5, 0x180 ;  /* 0x0146000000007b1d */ /* 0x000fe20000010000 */
[----:B-1----:R-:W-:-:S05]  /*09f0*/  IMAD.U32 R2, RZ, RZ, UR4 ;  /* 0x00000004ff027e24 */ /* 0x002fca000f8e00ff */
[----:B------:R-:W-:Y:S01]  /*0a00*/  ULDC UR4, c[0x0][0xc3c] ;  /* 0x00030f0000047ab9 */ /* 0x000fe20000000800 */
[----:B------:R-:W-:Y:S01]  /*0a10*/  LEA R18, R2, R18, 0x18 ;  /* 0x0000001202127211 */ /* 0x000fe200078ec0ff */
[----:B------:R-:W-:Y:S04]  /*0a20*/  STL [R1+0x4], R2 ;  /* 0x0000040201007387 */ /* 0x000fe80000100800 */
[----:B------:R-:W1:Y:S01]  /*0a30*/  LDS.128 R36, [R18+0x308d0] ;  /* 0x0308d00012247984 */ /* 0x000e620000000c00 */
[----:B------:R-:W-:Y:S06]  /*0a40*/  BAR.ARV 0x4, 0x180 ;  /* 0x0106000000007b1d */ /* 0x000fec0000002000 */
[----:B-1----:R-:W-:-:S13]  /*0a50*/  ISETP.GE.AND P0, PT, R39, UR4, PT ;  /* 0x0000000427007c0c */ /* 0x002fda000bf06270 */
[----:B------:R-:W-:Y:S05]  /*0a60*/  @P0 BRA `(.L_x_1557) ;  /* 0x0000028000100947 */ /* 0x000fea0003800000 */
[----:B------:R-:W-:-:S05]  /*0a70*/  VIADD R0, R0, 0xffffff80 ;  /* 0xffffff8000007836 */ /* 0x000fca0000000000 */
[----:B0-----:R-:W-:-:S04]  /*0a80*/  SHF.R.S32.HI R3, RZ, 0x1f, R0 ;  /* 0x0000001fff037819 */ /* 0x001fc80000011400 */
[CC--:B------:R-:W-:Y:S02]  /*0a90*/  LEA.HI R2, R3.reuse, R0.reuse, RZ, 0x4 ;  /* 0x0000000003027211 */ /* 0x0c0fe400078f20ff */
[----:B------:R-:W-:Y:S02]  /*0aa0*/  LEA.HI R4, R3, R0, RZ, 0x5 ;  /* 0x0000000003047211 */ /* 0x000fe400078f28ff */
[----:B------:R-:W-:Y:S02]  /*0ab0*/  LOP3.LUT R5, R2, 0x3fffff0, RZ, 0xc0, !PT ;  /* 0x03fffff002057812 */ /* 0x000fe400078ec0ff */
[----:B------:R-:W-:Y:S02]  /*0ac0*/  SHF.L.U32 R4, R4, 0x5, RZ ;  /* 0x0000000504047819 */ /* 0x000fe400000006ff */
[----:B------:R-:W-:Y:S01]  /*0ad0*/  SHF.R.S32.HI R7, RZ, 0x4, R2 ;  /* 0x00000004ff077819 */ /* 0x000fe20000011402 */
[----:B------:R-:W-:Y:S01]  /*0ae0*/  IMAD.IADD R5, R0, 0x1, -R5 ;  /* 0x0000000100057824 */ /* 0x000fe200078e0a05 */
[----:B------:R-:W-:-:S02]  /*0af0*/  LOP3.LUT R4, R4, 0xfffffc00, RZ, 0xc0, !PT ;  /* 0xfffffc0004047812 */ /* 0x000fc400078ec0ff */
[-C--:B------:R-:W-:Y:S02]  /*0b00*/  LEA.HI R6, R3, R0.reuse, RZ, 0x2 ;  /* 0x0000000003067211 */ /* 0x080fe400078f10ff */
[----:B------:R-:W-:Y:S01]  /*0b10*/  LEA.HI R2, R2, R7, RZ, 0x1 ;  /* 0x0000000702027211 */ /* 0x000fe200078f08ff */
[----:B------:R-:W-:Y:S01]  /*0b20*/  IMAD R5, R5, 0x40, R4 ;  /* 0x0000004005057824 */ /* 0x000fe200078e0204 */
[----:B------:R-:W-:Y:S02]  /*0b30*/  LOP3.LUT R9, R6, 0xfffffffc, RZ, 0xc0, !PT ;  /* 0xfffffffc06097812 */ /* 0x000fe400078ec0ff */
[----:B------:R-:W-:Y:S02]  /*0b40*/  LOP3.LUT R2, R2, 0x1ffffffe, RZ, 0xc0, !PT ;  /* 0x1ffffffe02027812 */ /* 0x000fe400078ec0ff */
[CC--:B------:R-:W-:Y:S01]  /*0b50*/  LEA.HI R4, R3.reuse, R0.reuse, RZ, 0x3 ;  /* 0x0000000003047211 */ /* 0x0c0fe200078f18ff */
[----:B------:R-:W-:Y:S01]  /*0b60*/  IMAD.IADD R8, R0, 0x1, -R9 ;  /* 0x0000000100087824 */ /* 0x000fe200078e0a09 */
[-C--:B------:R-:W-:Y:S01]  /*0b70*/  LEA.HI R6, R3, R0.reuse, RZ, 0x6 ;  /* 0x0000000003067211 */ /* 0x080fe200078f30ff */
[----:B------:R-:W-:Y:S01]  /*0b80*/  IMAD.IADD R2, R7, 0x1, -R2 ;  /* 0x0000000107027824 */ /* 0x000fe200078e0a02 */
[----:B------:R-:W-:-:S02]  /*0b90*/  LEA.HI R3, R3, R0, RZ, 0x7 ;  /* 0x0000000003037211 */ /* 0x000fc400078f38ff */
[----:B------:R-:W-:Y:S01]  /*0ba0*/  LOP3.LUT R7, R4, 0xfffffff8, RZ, 0xc0, !PT ;  /* 0xfffffff804077812 */ /* 0x000fe200078ec0ff */
[----:B------:R-:W-:Y:S01]  /*0bb0*/  IMAD.SHL.U32 R6, R6, 0x8, RZ ;  /* 0x0000000806067824 */ /* 0x000fe200078e00ff */
[----:B------:R-:W-:Y:S02]  /*0bc0*/  LOP3.LUT R9, R3, 0xffffff80, RZ, 0xc0, !PT ;  /* 0xffffff8003097812 */ /* 0x000fe400078ec0ff */
[----:B------:R-:W-:Y:S02]  /*0bd0*/  SHF.R.S32.HI R19, RZ, 0x3, R4 ;  /* 0x00000003ff137819 */ /* 0x000fe40000011404 */
[C---:B------:R-:W-:Y:S01]  /*0be0*/  IADD3 R11, R0.reuse, -R7, RZ ;  /* 0x80000007000b7210 */ /* 0x040fe20007ffe0ff */
[----:B------:R-:W-:Y:S01]  /*0bf0*/  IMAD.IADD R15, R0, 0x1, -R9 ;  /* 0x00000001000f7824 */ /* 0x000fe200078e0a09 */
[----:B------:R-:W-:Y:S01]  /*0c00*/  LEA.HI R10, R8, R8, RZ, 0x1 ;  /* 0x00000008080a7211 */ /* 0x000fe200078f08ff */
[----:B------:R-:W-:Y:S01]  /*0c10*/  IMAD R0, R2, 0x8, R5 ;  /* 0x0000000802007824 */ /* 0x000fe200078e0205 */
[----:B------:R-:W-:Y:S01]  /*0c20*/  STL [R1+0xc], R19 ;  /* 0x00000c1301007387 */ /* 0x000fe20000100800 */
[C---:B------:R-:W-:Y:S01]  /*0c30*/  VIADD R25, R19.reuse, 0x20 ;  /* 0x0000002013197836 */ /* 0x040fe20000000000 */
[----:B------:R-:W-:Y:S01]  /*0c40*/  LOP3.LUT R7, R10, 0x1ffffffe, RZ, 0xc0, !PT ;  /* 0x1ffffffe0a077812 */ /* 0x000fe200078ec0ff */
[----:B------:R-:W-:Y:S01]  /*0c50*/  VIADD R4, R19, 0x40 ;  /* 0x0000004013047836 */ /* 0x000fe20000000000 */
[----:B------:R-:W-:Y:S01]  /*0c60*/  STL [R1+0x70], R11 ;  /* 0x0000700b01007387 */ /* 0x000fe20000100800 */
[----:B------:R-:W-:Y:S01]  /*0c70*/  IMAD.SHL.U32 R200, R11, 0x4, RZ ;  /* 0x000000040bc87824 */ /* 0x000fe200078e00ff */
[----:B------:R-:W-:Y:S01]  /*0c80*/  IADD3 R13, R19, 0x60, RZ ;  /* 0x00000060130d7810 */ /* 0x000fe20007ffe0ff */
[----:B------:R-:W-:Y:S01]  /*0c90*/  IMAD.IADD R7, R8, 0x1, -R7 ;  /* 0x0000000108077824 */ /* 0x000fe200078e0a07 */
[----:B------:R0:W-:Y:S01]  /*0ca0*/  STL [R1+0xb4], R0 ;  /* 0x0000b40001007387 */ /* 0x0001e20000100800 */
[----:B------:R-:W-:Y:S01]  /*0cb0*/  SHF.R.S32.HI R5, RZ, 0x1f, R4 ;  /* 0x0000001fff057819 */ /* 0x000fe20000011404 */
[----:B------:R-:W-:Y:S01]  /*0cc0*/  VIADD R205, R200, 0x40 ;  /* 0x00000040c8cd7836 */ /* 0x000fe20000000000 */
[----:B------:R-:W-:Y:S01]  /*0cd0*/  SHF.R.S32.HI R8, RZ, 0x1f, R13 ;  /* 0x0000001fff087819 */ /* 0x000fe2000001140d */
[----:B------:R-:W-:Y:S01]  /*0ce0*/  STL [R1+0x80], R15 ;  /* 0x0000800f01007387 */ /* 0x000fe20000100800 */
[----:B------:R-:W-:Y:S01]  /*0cf0*/  LEA.HI R10, R5, R4, RZ, 0x3 ;  /* 0x00000004050a7211 */ /* 0x000fe200078f18ff */
[----:B------:R-:W-:Y:S01]  /*0d00*/  IMAD.SHL.U32 R4, R4, 0x40, RZ ;  /* 0x0000004004047824 */ /* 0x000fe200078e00ff */
[----:B------:R-:W-:Y:S01]  /*0d10*/  IADD3 R205, R200, R205, RZ ;  /* 0x000000cdc8cd7210 */ /* 0x000fe20007ffe0ff */
[----:B------:R1:W-:Y:S01]  /*0d20*/  STL [R1+0xa0], R25 ;  /* 0x0000a01901007387 */ /* 0x0003e20000100800 */
[----:B------:R-:W-:Y:S01]  /*0d30*/  LEA.HI R14, R8, R13, RZ, 0x3 ;  /* 0x0000000d080e7211 */ /* 0x000fe200078f18ff */
[----:B------:R-:W-:Y:S01]  /*0d40*/  IMAD.SHL.U32 R16, R11, 0x8, RZ ;  /* 0x000000080b107824 */ /* 0x000fe200078e00ff */
[----:B0-----:R-:W-:Y:S01]  /*0d50*/  SHF.R.S32.HI R0, RZ, 0x1f, R15 ;  /* 0x0000001fff007819 */ /* 0x001fe2000001140f */
[----:B------:R-:W2:Y:S01]  /*0d60*/  LDL.LU R23, [R1+0x20] ;  /* 0x0000200001177983 */ /* 0x000ea20000300800 */
[----:B------:R-:W-:Y:S01]  /*0d70*/  LOP3.LUT R9, R4, 0x1c0, RZ, 0xc0, !PT ;  /* 0x000001c004097812 */ /* 0x000fe200078ec0ff */
[----:B------:R-:W-:Y:S01]  /*0d80*/  IMAD.SHL.U32 R10, R10, 0x40, RZ ;  /* 0x000000400a0a7824 */ /* 0x000fe200078e00ff */
[----:B------:R-:W-:Y:S01]  /*0d90*/  LEA.HI R2, R0, R15, RZ, 0x2 ;  /* 0x0000000f00027211 */ /* 0x000fe200078f10ff */
[----:B------:R-:W-:Y:S01]  /*0da0*/  IMAD.SHL.U32 R13, R13, 0x40, RZ ;  /* 0x000000400d0d7824 */ /* 0x000fe200078e00ff */
[----:B------:R-:W-:Y:S01]  /*0db0*/  SHF.R.S32.HI R8, RZ, 0x1f, R205 ;  /* 0x0000001fff087819 */ /* 0x000fe200000114cd */
[----:B------:R-:W-:Y:S01]  /*0dc0*/  IMAD.SHL.U32 R14, R14, 0x40, RZ ;  /* 0x000000400e0e7824 */ /* 0x000fe200078e00ff */
[----:B------:R-:W-:-:S02]  /*0dd0*/  SHF.R.S32.HI R4, RZ, 0x2, R2 ;  /* 0x00000002ff047819 */ /* 0x000fc40000011402 */
[----:B------:R-:W-:Y:S02]  /*0de0*/  SHF.R.S32.HI R5, RZ, 0x1f, R2 ;  /* 0x0000001fff057819 */ /* 0x000fe40000011402 */
[----:B------:R-:W-:Y:S02]  /*0df0*/  LEA.HI R203, R8, R205, RZ, 0x3 ;  /* 0x000000cd08cb7211 */ /* 0x000fe400078f18ff */
[----:B------:R-:W-:Y:S02]  /*0e00*/  LEA.HI R5, R5, R4, RZ, 0x3 ;  /* 0x0000000405057211 */ /* 0x000fe400078f18ff */
[----:B------:R-:W-:Y:S02]  /*0e10*/  SHF.R.U32.HI R11, RZ, 0x3, R9 ;  /* 0x00000003ff0b7819 */ /* 0x000fe40000011609 */
[----:B------:R-:W-:Y:S02]  /*0e20*/  LOP3.LUT R5, R5, 0xfffffff8, RZ, 0xc0, !PT ;  /* 0xfffffff805057812 */ /* 0x000fe400078ec0ff */
[----:B------:R-:W-:-:S02]  /*0e30*/  LOP3.LUT R12, R9, 0x38, R16, 0xf8, !PT ;  /* 0x00000038090c7812 */ /* 0x000fc400078ef810 */
[----:B------:R-:W-:Y:S01]  /*0e40*/  LOP3.LUT R10, R10, 0xfffffe00, RZ, 0xc0, !PT ;  /* 0xfffffe000a0a7812 */ /* 0x000fe200078ec0ff */
[----:B------:R-:W-:Y:S01]  /*0e50*/  IMAD.IADD R5, R4, 0x1, -R5 ;  /* 0x0000000104057824 */ /* 0x000fe200078e0a05 */
[----:B------:R-:W-:Y:S02]  /*0e60*/  LOP3.LUT R20, R9, 0x38, R203, 0xf8, !PT ;  /* 0x0000003809147812 */ /* 0x000fe400078ef8cb */
[----:B------:R-:W-:Y:S02]  /*0e70*/  LOP3.LUT R13, R13, 0x1c0, RZ, 0xc0, !PT ;  /* 0x000001c00d0d7812 */ /* 0x000fe400078ec0ff */
[----:B------:R-:W-:Y:S02]  /*0e80*/  LEA.HI R0, R0, R15, RZ, 0x5 ;  /* 0x0000000f00007211 */ /* 0x000fe400078f28ff */
[----:B------:R-:W-:Y:S02]  /*0e90*/  LOP3.LUT R12, R10, R12, R11, 0xf6, !PT ;  /* 0x0000000c0a0c7212 */ /* 0x000fe400078ef60b */
[----:B------:R-:W-:-:S02]  /*0ea0*/  LOP3.LUT R20, R20, R11, RZ, 0x3c, !PT ;  /* 0x0000000b14147212 */ /* 0x000fc400078e3cff */
[----:B------:R-:W-:Y:S02]  /*0eb0*/  SHF.R.U32.HI R11, RZ, 0x3, R13 ;  /* 0x00000003ff0b7819 */ /* 0x000fe4000001160d */
[----:B------:R-:W-:Y:S02]  /*0ec0*/  LOP3.LUT R4, R13, 0x38, R16, 0xf8, !PT ;  /* 0x000000380d047812 */ /* 0x000fe400078ef810 */
[----:B------:R-:W-:Y:S02]  /*0ed0*/  LOP3.LUT R14, R14, 0xfffffe00, RZ, 0xc0, !PT ;  /* 0xfffffe000e0e7812 */ /* 0x000fe400078ec0ff */
[----:B------:R-:W-:Y:S02]  /*0ee0*/  SHF.R.S32.HI R0, RZ, 0x5, R0 ;  /* 0x00000005ff007819 */ /* 0x000fe40000011400 */
[----:B------:R-:W-:Y:S02]  /*0ef0*/  LEA.HI R8, R8, R205, RZ, 0x6 ;  /* 0x000000cd08087211 */ /* 0x000fe400078f30ff */
[----:B------:R-:W-:Y:S01]  /*0f00*/  LOP3.LUT R22, R14, R4, R11, 0xf6, !PT ;  /* 0x000000040e167212 */ /* 0x000fe200078ef60b */
[----:B------:R-:W-:Y:S01]  /*0f10*/  IMAD R4, R0, 0x10, R5 ;  /* 0x0000001000047824 */ /* 0x000fe200078e0205 */
[----:B------:R-:W-:Y:S01]  /*0f20*/  SHF.L.U32 R8, R8, 0x7, RZ ;  /* 0x0000000708087819 */ /* 0x000fe200000006ff */
[----:B------:R-:W-:Y:S01]  /*0f30*/  IMAD.SHL.U32 R0, R19, 0x40, RZ ;  /* 0x0000004013007824 */ /* 0x000fe200078e00ff */
[----:B------:R-:W-:-:S02]  /*0f40*/  SHF.R.S32.HI R26, RZ, 0x7, R3 ;  /* 0x00000007ff1a7819 */ /* 0x000fc40000011403 */
[----:B------:R-:W-:Y:S02]  /*0f50*/  LOP3.LUT R9, R8, 0xffffe000, RZ, 0xc0, !PT ;  /* 0xffffe00008097812 */ /* 0x000fe400078ec0ff */
[----:B------:R-:W-:Y:S02]  /*0f60*/  SHF.R.S32.HI R8, RZ, 0x1f, R25 ;  /* 0x0000001fff087819 */ /* 0x000fe40000011419 */
[----:B------:R-:W-:Y:S02]  /*0f70*/  LOP3.LUT R19, R0, 0x1c0, RZ, 0xc0, !PT ;  /* 0x000001c000137812 */ /* 0x000fe400078ec0ff */
[----:B------:R-:W-:Y:S02]  /*0f80*/  SHF.L.U32 R5, R25, 0x6, RZ ;  /* 0x0000000619057819 */ /* 0x000fe400000006ff */
[----:B------:R-:W-:Y:S02]  /*0f90*/  LEA.HI R3, R3, R26, RZ, 0x1 ;  /* 0x0000001a03037211 */ /* 0x000fe400078f08ff */
[----:B------:R-:W-:-:S02]  /*0fa0*/  LEA.HI R8, R8, R25, RZ, 0x3 ;  /* 0x0000001908087211 */ /* 0x000fc400078f18ff */
[----:B-1----:R-:W-:Y:S02]  /*0fb0*/  SHF.R.U32.HI R25, RZ, 0x3, R19 ;  /* 0x00000003ff197819 */ /* 0x002fe40000011613 */
[--C-:B------:R-:W-:Y:S02]  /*0fc0*/  LOP3.LUT R0, R19, 0x38, R203.reuse, 0xf8, !PT ;  /* 0x0000003813007812 */ /* 0x100fe400078ef8cb */
[----:B------:R-:W-:Y:S02]  /*0fd0*/  LOP3.LUT R24, R13, 0x38, R203, 0xf8, !PT ;  /* 0x000000380d187812 */ /* 0x000fe400078ef8cb */
[----:B------:R-:W-:Y:S02]  /*0fe0*/  LOP3.LUT R13, R5, 0x1c0, RZ, 0xc0, !PT ;  /* 0x000001c0050d7812 */ /* 0x000fe400078ec0ff */
[----:B------:R-:W-:Y:S01]  /*0ff0*/  LOP3.LUT R3, R3, 0x3fffffe, RZ, 0xc0, !PT ;  /* 0x03fffffe03037812 */ /* 0x000fe200078ec0ff */
[----:B------:R-:W-:Y:S01]  /*1000*/  IMAD.SHL.U32 R8, R8, 0x40, RZ ;  /* 0x0000004008087824 */ /* 0x000fe200078e00ff */
[----:B------:R-:W-:-:S02]  /*1010*/  LOP3.LUT R21, R6, 0xfffffe00, RZ, 0xc0, !PT ;  /* 0xfffffe0006157812 */ /* 0x000fc400078ec0ff */
[----:B------:R-:W-:Y:S02]  /*1020*/  LOP3.LUT R0, R0, R25, RZ, 0x3c, !PT ;  /* 0x0000001900007212 */ /* 0x000fe400078e3cff */
[----:B------:R-:W-:Y:S01]  /*1030*/  LOP3.LUT R24, R24, R11, RZ, 0x3c, !PT ;  /* 0x0000000b18187212 */ /* 0x000fe200078e3cff */
[----:B------:R-:W-:Y:S01]  /*1040*/  STL [R1+0xac], R26 ;  /* 0x0000ac1a01007387 */ /* 0x000fe20000100800 */
[----:B------:R-:W-:Y:S01]  /*1050*/  SHF.R.U32.HI R11, RZ, 0x3, R13 ;  /* 0x00000003ff0b7819 */ /* 0x000fe2000001160d */
[----:B------:R-:W-:Y:S01]  /*1060*/  IMAD.IADD R3, R26, 0x1, -R3 ;  /* 0x000000011a037824 */ /* 0x000fe200078e0a03 */
[----:B------:R-:W-:Y:S01]  /*1070*/  LOP3.LUT R5, R13, 0x38, R203, 0xf8, !PT ;  /* 0x000000380d057812 */ /* 0x000fe200078ef8cb */
[----:B------:R-:W-:Y:S01]  /*1080*/  STL [R1+0x5c], R21 ;  /* 0x00005c1501007387 */ /* 0x000fe20000100800 */
[-C--:B------:R-:W-:Y:S02]  /*1090*/  IADD3 R20, R20, R9.reuse, R10 ;  /* 0x0000000914147210 */ /* 0x080fe40007ffe00a */
[----:B------:R-:W-:Y:S01]  /*10a0*/  IADD3 R6, R0, R9, R21 ;  /* 0x0000000900067210 */ /* 0x000fe20007ffe015 */
[----:B------:R0:W-:Y:S01]  /*10b0*/  STL [R1+0x54], R19 ;  /* 0x0000541301007387 */ /* 0x0001e20000100800 */
[----:B------:R-:W-:-:S02]  /*10c0*/  LOP3.LUT R10, R8, 0xfffffe00, RZ, 0xc0, !PT ;  /* 0xfffffe00080a7812 */ /* 0x000fc400078ec0ff */
[----:B------:R-:W-:Y:S01]  /*10d0*/  LOP3.LUT R0, R19, 0x38, R16, 0xf8, !PT ;  /* 0x0000003813007812 */ /* 0x000fe200078ef810 */
[----:B------:R-:W-:Y:S01]  /*10e0*/  IMAD R4, R3, 0x40, R4 ;  /* 0x0000004003047824 */ /* 0x000fe200078e0204 */
[----:B------:R-:W-:Y:S01]  /*10f0*/  LOP3.LUT R8, R5, R11, RZ, 0x3c, !PT ;  /* 0x0000000b05087212 */ /* 0x000fe200078e3cff */
[----:B------:R-:W-:Y:S01]  /*1100*/  STL [R1+0x50], R13 ;  /* 0x0000500d01007387 */ /* 0x000fe20000100800 */
[----:B------:R-:W-:Y:S01]  /*1110*/  LOP3.LUT R2, R2, 0x7ffffffc, RZ, 0xc0, !PT ;  /* 0x7ffffffc02027812 */ /* 0x000fe200078ec0ff */
[----:B0-----:R-:W-:Y:S02]  /*1120*/  VIADD R19, R16, 0x80 ;  /* 0x0000008010137836 */ /* 0x001fe40000000000 */
[----:B------:R-:W-:Y:S01]  /*1130*/  STL [R1+0xa8], R25 ;  /* 0x0000a81901007387 */ /* 0x000fe20000100800 */
[----:B------:R-:W-:Y:S02]  /*1140*/  LOP3.LUT R5, R21, R0, R25, 0xf6, !PT ;  /* 0x0000000015057212 */ /* 0x000fe400078ef619 */
[-C--:B------:R-:W-:Y:S01]  /*1150*/  IADD3 R24, R24, R9.reuse, R14 ;  /* 0x0000000918187210 */ /* 0x080fe20007ffe00e */
[----:B------:R-:W-:Y:S01]  /*1160*/  STL [R1+0xa4], R11 ;  /* 0x0000a40b01007387 */ /* 0x000fe20000100800 */
[----:B------:R-:W-:-:S02]  /*1170*/  IADD3 R8, R8, R9, R10 ;  /* 0x0000000908087210 */ /* 0x000fc40007ffe00a */
[----:B------:R-:W-:Y:S01]  /*1180*/  LOP3.LUT R0, R13, 0x38, R16, 0xf8, !PT ;  /* 0x000000380d007812 */ /* 0x000fe200078ef810 */
[----:B------:R0:W-:Y:S01]  /*1190*/  STL [R1+0x58], R10 ;  /* 0x0000580a01007387 */ /* 0x0001e20000100800 */
[----:B------:R-:W-:Y:S01]  /*11a0*/  SHF.R.S32.HI R9, RZ, 0x1f, R19 ;  /* 0x0000001fff097819 */ /* 0x000fe20000011413 */
[----:B------:R-:W-:Y:S01]  /*11b0*/  VIADD R3, R18, 0x10400 ;  /* 0x0001040012037836 */ /* 0x000fe20000000000 */
[----:B------:R-:W-:Y:S01]  /*11c0*/  IADD3 R2, R15, -R2, RZ ;  /* 0x800000020f027210 */ /* 0x000fe20007ffe0ff */
[----:B------:R-:W-:Y:S01]  /*11d0*/  STL [R1+0xb0], R4 ;  /* 0x0000b00401007387 */ /* 0x000fe20000100800 */
[----:B------:R-:W-:-:S03]  /*11e0*/  LOP3.LUT R0, R10, R0, R11, 0xf6, !PT ;  /* 0x000000000a007212 */ /* 0x000fc600078ef60b */
[----:B------:R-:W-:Y:S04]  /*11f0*/  STL [R1+0x7c], RZ ;  /* 0x00007cff01007387 */ /* 0x000fe80000100800 */
[----:B------:R-:W-:Y:S01]  /*1200*/  STL [R1+0x40], RZ ;  /* 0x000040ff01007387 */ /* 0x000fe20000100800 */
[----:B0-----:R-:W-:-:S03]  /*1210*/  IMAD R10, R12, 0x2, R3 ;  /* 0x000000020c0a7824 */ /* 0x001fc600078e0203 */
[----:B------:R-:W-:Y:S04]  /*1220*/  STL [R1+0x6c], R5 ;  /* 0x00006c0501007387 */ /* 0x000fe80000100800 */
[----:B------:R0:W-:Y:S04]  /*1230*/  STL [R1], R9 ;  /* 0x0000000901007387 */ /* 0x0001e80000100800 */
[----:B------:R1:W-:Y:S01]  /*1240*/  STL [R1+0x8], R2 ;  /* 0x0000080201007387 */ /* 0x0003e20000100800 */
[--C-:B0-----:R-:W-:Y:S02]  /*1250*/  IMAD R9, R0, 0x2, R3.reuse ;  /* 0x0000000200097824 */ /* 0x101fe400078e0203 */
[----:B------:R-:W-:-:S02]  /*1260*/  IMAD R0, R6, 0x2, R3 ;  /* 0x0000000206007824 */ /* 0x000fc400078e0203 */
[--C-:B-1----:R-:W-:Y:S01]  /*1270*/  IMAD R2, R22, 0x2, R3.reuse ;  /* 0x0000000216027824 */ /* 0x102fe200078e0203 */
[----:B------:R-:W-:Y:S01]  /*1280*/  STL [R1+0x90], R10 ;  /* 0x0000900a01007387 */ /* 0x000fe20000100800 */
[----:B------:R-:W-:-:S03]  /*1290*/  IMAD R6, R20, 0x2, R3 ;  /* 0x0000000214067824 */ /* 0x000fc600078e0203 */
[----:B------:R0:W-:Y:S04]  /*12a0*/  STL [R1+0x88], R2 ;  /* 0x0000880201007387 */ /* 0x0001e80000100800 */
[----:B------:R-:W-:Y:S04]  /*12b0*/  STL [R1+0x98], R9 ;  /* 0x0000980901007387 */ /* 0x000fe80000100800 */
[----:B------:R1:W-:Y:S01]  /*12c0*/  STL [R1+0x9c], R0 ;  /* 0x00009c0001007387 */ /* 0x0003e20000100800 */
[----:B0-----:R-:W-:-:S05]  /*12d0*/  LEA R2, R8, R3, 0x1 ;  /* 0x0000000308027211 */ /* 0x001fca00078e08ff */
[----:B------:R0:W-:Y:S01]  /*12e0*/  STL [R1+0x94], R2 ;  /* 0x0000940201007387 */ /* 0x0001e20000100800 */
[----:B-1----:R-:W-:-:S03]  /*12f0*/  IMAD R0, R24, 0x2, R3 ;  /* 0x0000000218007824 */ /* 0x002fc600078e0203 */
[----:B------:R-:W-:Y:S04]  /*1300*/  STL [R1+0x8c], R6 ;  /* 0x00008c0601007387 */ /* 0x000fe80000100800 */
[----:B------:R1:W-:Y:S01]  /*1310*/  STL [R1+0x84], R0 ;  /* 0x0000840001007387 */ /* 0x0003e20000100800 */
[----:B0-----:R-:W-:Y:S02]  /*1320*/  IMAD R2, R5, 0x2, R3 ;  /* 0x0000000205027824 */ /* 0x001fe400078e0203 */
[----:B-1----:R-:W-:-:S03]  /*1330*/  IMAD R0, R7, 0x8, R4 ;  /* 0x0000000807007824 */ /* 0x002fc600078e0204 */
[----:B------:R0:W-:Y:S04]  /*1340*/  STL [R1+0x60], R2 ;  /* 0x0000600201007387 */ /* 0x0001e80000100800 */
[----:B------:R0:W-:Y:S01]  /*1350*/  STL [R1+0x64], R0 ;  /* 0x0000640001007387 */ /* 0x0001e20000100800 */
[----:B------:R-:W-:Y:S01]  /*1360*/  LOP3.LUT R203, R203, 0xfffffff8, RZ, 0xc0, !PT ;  /* 0xfffffff8cbcb7812 */ /* 0x000fe200078ec0ff */
[----:B------:R-:W-:Y:S01]  /*1370*/  IMAD.MOV.U32 R218, RZ, RZ, RZ ;  /* 0x000000ffffda7224 */ /* 0x000fe200078e00ff */
[----:B------:R-:W-:Y:S01]  /*1380*/  MOV R202, RZ ;  /* 0x000000ff00ca7202 */ /* 0x000fe20000000f00 */
[----:B------:R-:W-:Y:S01]  /*1390*/  IMAD.MOV.U32 R204, RZ, RZ, RZ ;  /* 0x000000ffffcc7224 */ /* 0x000fe200078e00ff */
[----:B------:R-:W-:Y:S02]  /*13a0*/  SHF.R.S32.HI R17, RZ, 0x1f, R16 ;  /* 0x0000001fff117819 */ /* 0x000fe40000011410 */
[----:B------:R-:W-:-:S02]  /*13b0*/  SHF.R.S32.HI R224, RZ, 0x1f, R203 ;  /* 0x0000001fffe07819 */ /* 0x000fc400000114cb */
[----:B--2---:R-:W-:Y:S01]  /*13c0*/  LOP3.LUT R225, R23, 0x1, RZ, 0xfc, !PT ;  /* 0x0000000117e17812 */ /* 0x004fe200078efcff */
[----:B------:R-:W-:-:S05]  /*13d0*/  VIADD R23, R16, 0xc0 ;  /* 0x000000c010177836 */ /* 0x000fca0000000000 */
[----:B0-----:R-:W-:-:S07]  /*13e0*/  SHF.R.S32.HI R228, RZ, 0x1f, R23 ;  /* 0x0000001fffe47819 */ /* 0x001fce0000011417 */
.L_x_1860:
[----:B------:R-:W-:Y:S01]  /*13f0*/  ULDC.64 UR4, c[0x0][0xa28] ;  /* 0x00028a0000047ab9 */ /* 0x000fe20000000a00 */
[----:B01----:R-:W0:Y:S01]  /*1400*/  LDC.64 R4, c[0x0][0xa08] ;  /* 0x00028200ff047b82 */ /* 0x003e220000000a00 */
[----:B------:R-:W-:Y:S01]  /*1410*/  ISETP.NE.U32.AND P0, PT, RZ, UR4, PT ;  /* 0x00000004ff007c0c */ /* 0x000fe2000bf05070 */
[----:B------:R-:W-:Y:S01]  /*1420*/  IMAD.MOV.U32 R28, RZ, RZ, RZ ;  /* 0x000000ffff1c7224 */ /* 0x000fe200078e00ff */
[----:B------:R-:W-:Y:S01]  /*1430*/  MOV R0, RZ ;  /* 0x000000ff00007202 */ /* 0x000fe20000000f00 */
[----:B------:R-:W-:Y:S01]  /*1440*/  ULDC.64 UR6, c[0x0][0xa20] ;  /* 0x0002880000067ab9 */ /* 0x000fe20000000a00 */
[----:B------:R-:W-:Y:S01]  /*1450*/  ISETP.NE.AND.EX P0, PT, RZ, UR5, PT, P0 ;  /* 0x00000005ff007c0c */ /* 0x000fe2000bf05300 */
[----:B------:R-:W-:Y:S02]  /*1460*/  ULDC.64 UR4, c[0x0][0xa18] ;  /* 0x0002860000047ab9 */ /* 0x000fe40000000a00 */
[----:B------:R-:W-:-:S04]  /*1470*/  ISETP.NE.U32.AND P1, PT, RZ, UR4, PT ;  /* 0x00000004ff007c0c */ /* 0x000fc8000bf25070 */
[----:B------:R-:W-:Y:S01]  /*1480*/  ISETP.NE.AND.EX P1, PT, RZ, UR5, PT, P1 ;  /* 0x00000005ff007c0c */ /* 0x000fe2000bf25310 */
[----:B------:R-:W-:Y:S02]  /*1490*/  ULDC.64 UR4, c[0x0][0xa08] ;  /* 0x0002820000047ab9 */ /* 0x000fe40000000a00 */
[----:B------:R-:W-:-:S03]  /*14a0*/  ISETP.NE.U32.AND P3, PT, RZ, UR4, PT ;  /* 0x00000004ff007c0c */ /* 0x000fc6000bf65070 */
[----:B--23--:R-:W1:Y:S01]  /*14b0*/  @P0 LDC.64 R2, c[0x0][0xa28] ;  /* 0x00028a00ff020b82 */ /* 0x00ce620000000a00 */
[----:B------:R-:W-:Y:S01]  /*14c0*/  ISETP.NE.AND.EX P3, PT, RZ, UR5, PT, P3 ;  /* 0x00000005ff007c0c */ /* 0x000fe2000bf65330 */
[----:B0-----:R-:W-:-:S06]  /*14d0*/  IMAD.WIDE R8, R39, 0x4, R4 ;  /* 0x0000000427087825 */ /* 0x001fcc00078e0204 */
[----:B------:R-:W0:Y:S01]  /*14e0*/  @P1 LDC.64 R6, c[0x0][0xa18] ;  /* 0x00028600ff061b82 */ /* 0x000e220000000a00 */
[----:B------:R-:W-:Y:S02]  /*14f0*/  ULDC UR4, c[0x0][0x288] ;  /* 0x0000a20000047ab9 */ /* 0x000fe40000000800 */
[----:B------:R-:W-:Y:S01]  /*1500*/  IMAD.U32 R219, RZ, RZ, UR4 ;  /* 0x00000004ffdb7e24 */ /* 0x000fe2000f8e00ff */
[----:B------:R2:W-:Y:S01]  /*1510*/  STL [R1+0x74], R38 ;  /* 0x0000742601007387 */ /* 0x0005e20000100800 */
[----:B------:R-:W-:-:S03]  /*1520*/  ULDC.64 UR4, c[0x0][0x418] ;  /* 0x0001060000047ab9 */ /* 0x000fc60000000a00 */
[----:B-----5:R2:W5:Y:S01]  /*1530*/  @P3 LDG.E R28, desc[UR60][R8.64] ;  /* 0x0000003c081c3981 */ /* 0x020562000c1e1900 */
[----:B-1----:R-:W-:-:S05]  /*1540*/  @P0 IMAD.WIDE R2, R39, 0x4, R2 ;  /* 0x0000000427020825 */ /* 0x002fca00078e0202 */
[----:B------:R2:W5:Y:S01]  /*1550*/  @P0 LDG.E R0, desc[UR60][R2.64] ;  /* 0x0000003c02000981 */ /* 0x000562000c1e1900 */
[----:B0-----:R-:W-:-:S05]  /*1560*/  @P1 IMAD.WIDE R4, R39, 0x4, R6 ;  /* 0x0000000427041825 */ /* 0x001fca00078e0206 */
[----:B------:R2:W5:Y:S04]  /*1570*/  @P1 LDG.E R219, desc[UR60][R4.64] ;  /* 0x0000003c04db1981 */ /* 0x000568000c1e1900 */
[----:B------:R2:W-:Y:S01]  /*1580*/  STL [R1+0x78], R39 ;  /* 0x0000782701007387 */ /* 0x0005e20000100800 */
[----:B------:R-:W-:-:S03]  /*1590*/  UISETP.NE.U32.AND UP0, UPT, UR4, URZ, UPT ;  /* 0x0000003f0400728c */ /* 0x000fc6000bf05070 */
[----:B------:R-:W-:Y:S01]  /*15a0*/  ULDC UR4, c[0x0][0x424] ;  /* 0x0001090000047ab9 */ /* 0x000fe20000000800 */
[----:B------:R-:W-:Y:S01]  /*15b0*/  UISETP.NE.AND.EX UP0, UPT, UR5, URZ, UPT, UP0 ;  /* 0x0000003f0500728c */ /* 0x000fe2000bf05300 */
[----:B------:R-:W-:Y:S02]  /*15c0*/  ISETP.NE.U32.AND P2, PT, RZ, UR6, PT ;  /* 0x00000006ff007c0c */ /* 0x000fe4000bf45070 */
[----:B------:R-:W-:Y:S01]  /*15d0*/  ULDC UR5, c[0x0][0x2f0] ;  /* 0x0000bc0000057ab9 */ /* 0x000fe20000000800 */
[----:B------:R-:W-:Y:S01]  /*15e0*/  USEL UR4, UR4, 0x1, UP0 ;  /* 0x0000000104047887 */ /* 0x000fe20008000000 */
[----:B------:R-:W-:-:S03]  /*15f0*/  ISETP.NE.AND.EX P2, PT, RZ, UR7, PT, P2 ;  /* 0x00000007ff007c0c */ /* 0x000fc6000bf45320 */
[----:B------:R-:W-:-:S03]  /*1600*/  UIMAD UR4, UR4, UR5, URZ ;  /* 0x00000005040472a4 */ /* 0x000fc6000f8e023f */
[----:B------:R-:W-:Y:S01]  /*1610*/  ULDC UR5, c[0x0][0x348] ;  /* 0x0000d20000057ab9 */ /* 0x000fe20000000800 */
[----:B--2-4-:R-:W-:Y:S08]  /*1620*/  @P1 BRA `(.L_x_1558) ;  /* 0x0000000000241947 */ /* 0x014ff00003800000 */
[----:B------:R-:W-:Y:S02]  /*1630*/  ULDC.64 UR6, c[0x0][0xa00] ;  /* 0x0002800000067ab9 */ /* 0x000fe40000000a00 */
[----:B------:R-:W-:-:S04]  /*1640*/  ISETP.NE.U32.AND P0, PT, RZ, UR6, PT ;  /* 0x00000006ff007c0c */ /* 0x000fc8000bf05070 */
[----:B------:R-:W-:-:S13]  /*1650*/  ISETP.NE.AND.EX P0, PT, RZ, UR7, PT, P0 ;  /* 0x00000007ff007c0c */ /* 0x000fda000bf05300 */
[----:B------:R-:W-:Y:S05]  /*1660*/  @!P0 BRA `(.L_x_1558) ;  /* 0x0000000000148947 */ /* 0x000fea0003800000 */
[----:B------:R-:W0:Y:S02]  /*1670*/  LDC.64 R2, c[0x0][0xa00] ;  /* 0x00028000ff027b82 */ /* 0x000e240000000a00 */
[----:B0-----:R-:W-:-:S05]  /*1680*/  IMAD.WIDE R2, R39, 0x4, R2 ;  /* 0x0000000427027825 */ /* 0x001fca00078e0202 */
[----:B-----5:R-:W2:Y:S04]  /*1690*/  LDG.E R219, desc[UR60][R2.64] ;  /* 0x0000003c02db7981 */ /* 0x020ea8000c1e1900 */
[----:B------:R-:W2:Y:S02]  /*16a0*/  LDG.E R4, desc[UR60][R2.64+0x4] ;  /* 0x0000043c02047981 */ /* 0x000ea4000c1e1900 */
[----:B--2---:R-:W-:-:S07]  /*16b0*/  IMAD.IADD R219, R4, 0x1, -R219 ;  /* 0x0000000104db7824 */ /* 0x004fce00078e0adb */
.L_x_1558:
[----:B------:R-:W-:Y:S01]  /*16c0*/  IMAD.U32 R2, RZ, RZ, UR5 ;  /* 0x00000005ff027e24 */ /* 0x000fe2000f8e00ff */
[----:B------:R-:W-:Y:S01]  /*16d0*/  MOV R29, UR4 ;  /* 0x00000004001d7c02 */ /* 0x000fe20008000f00 */
[----:B------:R-:W-:Y:S06]  /*16e0*/  @!P2 BRA `(.L_x_1559) ;  /* 0x000000000010a947 */ /* 0x000fec0003800000 */
[----:B------:R-:W0:Y:S02]  /*16f0*/  LDC.64 R4, c[0x0][0xa20] ;  /* 0x00028800ff047b82 */ /* 0x000e240000000a00 */
[----:B0-----:R-:W-:-:S05]  /*1700*/  IMAD.WIDE R4, R39, 0x4, R4 ;  /* 0x0000000427047825 */ /* 0x001fca00078e0204 */
[----:B------:R0:W5:Y:S01]  /*1710*/  LDG.E R29, desc[UR60][R4.64] ;  /* 0x0000003c041d7981 */ /* 0x000162000c1e1900 */
[----:B------:R-:W-:Y:S05]  /*1720*/  BRA `(.L_x_1560) ;  /* 0x0000000000107947 */ /* 0x000fea0003800000 */
.L_x_1559:
[----:B------:R-:W-:Y:S05]  /*1730*/  @!P3 BRA `(.L_x_1560) ;  /* 0x00000000000cb947 */ /* 0x000fea0003800000 */
[----:B------:R-:W2:Y:S04]  /*1740*/  LDG.E R4, desc[UR60][R8.64] ;  /* 0x0000003c08047981 */ /* 0x000ea8000c1e1900 */
[----:B------:R-:W2:Y:S02]  /*1750*/  LDG.E R29, desc[UR60][R8.64+0x4] ;  /* 0x0000043c081d7981 */ /* 0x000ea4000c1e1900 */
[----:B--2---:R-:W-:-:S07]  /*1760*/  IMAD.IADD R29, R29, 0x1, -R4 ;  /* 0x000000011d1d7824 */ /* 0x004fce00078e0a04 */
.L_x_1560:
[----:B------:R-:W-:Y:S01]  /*1770*/  ULDC.64 UR4, c[0x0][0xa10] ;  /* 0x0002840000047ab9 */ /* 0x000fe20000000a00 */
[----:B------:R-:W1:Y:S01]  /*1780*/  LDC R9, c[0x0][0x448] ;  /* 0x00011200ff097b82 */ /* 0x000e620000000800 */
[----:B------:R-:W-:-:S04]  /*1790*/  ISETP.NE.U32.AND P0, PT, RZ, UR4, PT ;  /* 0x00000004ff007c0c */ /* 0x000fc8000bf05070 */
[----:B------:R-:W-:Y:S01]  /*17a0*/  ISETP.NE.AND.EX P0, PT, RZ, UR5, PT, P0 ;  /* 0x00000005ff007c0c */ /* 0x000fe2000bf05300 */
[----:B------:R-:W-:Y:S02]  /*17b0*/  ULDC.64 UR4, c[0x0][0xa30] ;  /* 0x00028c0000047ab9 */ /* 0x000fe40000000a00 */
[----:B------:R-:W-:Y:S01]  /*17c0*/  ISETP.NE.U32.AND P1, PT, RZ, UR4, PT ;  /* 0x00000004ff007c0c */ /* 0x000fe2000bf25070 */
[----:B-----5:R-:W-:Y:S01]  /*17d0*/  IMAD.MOV.U32 R94, RZ, RZ, R29 ;  /* 0x000000ffff5e7224 */ /* 0x020fe200078e001d */
[----:B------:R-:W2:Y:S02]  /*17e0*/  LDC.64 R12, c[0x0][0x9e0] ;  /* 0x00027800ff0c7b82 */ /* 0x000ea40000000a00 */
[----:B------:R-:W-:-:S06]  /*17f0*/  ISETP.NE.AND.EX P1, PT, RZ, UR5, PT, P1 ;  /* 0x00000005ff007c0c */ /* 0x000fcc000bf25310 */
[----:B0-----:R-:W0:Y:S08]  /*1800*/  @P0 LDC.64 R4, c[0x0][0xa10] ;  /* 0x00028400ff040b82 */ /* 0x001e300000000a00 */
[----:B------:R-:W3:Y:S01]  /*1810*/  @P1 LDC.64 R6, c[0x0][0xa30] ;  /* 0x00028c00ff061b82 */ /* 0x000ee20000000a00 */
[----:B0-----:R-:W-:-:S05]  /*1820*/  @P0 IMAD.WIDE R4, R39, 0x4, R4 ;  /* 0x0000000427040825 */ /* 0x001fca00078e0204 */
[----:B------:R-:W4:Y:S04]  /*1830*/  @P0 LDG.E R3, desc[UR60][R4.64] ;  /* 0x0000003c04030981 */ /* 0x000f28000c1e1900 */
[----:B------:R0:W4:Y:S01]  /*1840*/  @P0 LDG.E R8, desc[UR60][R4.64+0x4] ;  /* 0x0000043c04080981 */ /* 0x000122000c1e1900 */
[----:B---3--:R-:W-:-:S05]  /*1850*/  @P1 IMAD.WIDE R6, R39, 0x4, R6 ;  /* 0x0000000427061825 */ /* 0x008fca00078e0206 */
[----:B------:R3:W5:Y:S01]  /*1860*/  @P1 LDG.E R94, desc[UR60][R6.64] ;  /* 0x0000003c065e1981 */ /* 0x000762000c1e1900 */
[----:B-1----:R-:W-:Y:S01]  /*1870*/  ISETP.NE.AND P1, PT, R9, 0x1, PT ;  /* 0x000000010900780c */ /* 0x002fe20003f25270 */
[----:B------:R-:W-:Y:S01]  /*1880*/  IMAD.SHL.U32 R14, R37, 0x80, RZ ;  /* 0x00000080250e7824 */ /* 0x000fe200078e00ff */
[----:B------:R-:W-:Y:S02]  /*1890*/  IADD3 R11, R29, -R0, RZ ;  /* 0x800000001d0b7210 */ /* 0x000fe40007ffe0ff */
[----:B--2---:R-:W-:Y:S01]  /*18a0*/  ISETP.GE.AND P2, PT, R13, 0x1, PT ;  /* 0x000000010d00780c */ /* 0x004fe20003f46270 */
[----:B------:R-:W-:Y:S01]  /*18b0*/  VIADD R0, R14, 0x7f ;  /* 0x0000007f0e007836 */ /* 0x000fe20000000000 */
[----:B------:R1:W-:Y:S03]  /*18c0*/  STL [R1+0x4c], R14 ;  /* 0x00004c0e01007387 */ /* 0x0003e60000100800 */
[----:B0-----:R-:W-:-:S04]  /*18d0*/  IMAD.MOV.U32 R4, RZ, RZ, R0 ;  /* 0x000000ffff047224 */ /* 0x001fc800078e0000 */
[----:B------:R-:W0:Y:S08]  /*18e0*/  @P1 LDC R9, c[0x0][0x44c] ;  /* 0x00011300ff091b82 */ /* 0x000e300000000800 */
[----:B------:R-:W2:Y:S01]  /*18f0*/  @P1 LDC R10, c[0x0][0x450] ;  /* 0x00011400ff0a1b82 */ /* 0x000ea20000000800 */
[----:B----4-:R-:W-:Y:S02]  /*1900*/  @P0 IMAD.IADD R2, R8, 0x1, -R3 ;  /* 0x0000000108020824 */ /* 0x010fe400078e0a03 */
[----:B0-----:R-:W-:-:S04]  /*1910*/  @P1 IMAD.HI.U32 R3, R0, R9, RZ ;  /* 0x0000000900031227 */ /* 0x001fc800078e00ff */
[----:B------:R-:W-:Y:S01]  /*1920*/  IMAD.IADD R220, R11, 0x1, R2 ;  /* 0x000000010bdc7824 */ /* 0x000fe200078e0202 */
[----:B--2---:R-:W-:-:S03]  /*1930*/  @P1 SHF.R.U32.HI R4, RZ, R10, R3 ;  /* 0x0000000aff041219 */ /* 0x004fc60000011603 */
[C---:B------:R-:W-:Y:S01]  /*1940*/  VIADD R0, R220.reuse, 0x3f ;  /* 0x0000003fdc007836 */ /* 0x040fe20000000000 */
[----:B------:R-:W-:-:S04]  /*1950*/  IADD3 R5, R220, 0x1, -R219 ;  /* 0x00000001dc057810 */ /* 0x000fc80007ffe8db */
[----:B------:R-:W-:Y:S02]  /*1960*/  SHF.R.S32.HI R3, RZ, 0x1f, R0 ;  /* 0x0000001fff037819 */ /* 0x000fe40000011400 */
[----:B---3--:R-:W-:Y:S02]  /*1970*/  IADD3 R7, R5, R4, RZ ;  /* 0x0000000405077210 */ /* 0x008fe40007ffe0ff */
[----:B------:R-:W-:-:S03]  /*1980*/  LEA.HI R3, R3, R0, RZ, 0x6 ;  /* 0x0000000003037211 */ /* 0x000fc600078f30ff */
[----:B------:R-:W-:Y:S01]  /*1990*/  IMAD.IADD R0, R7, 0x1, R12 ;  /* 0x0000000107007824 */ /* 0x000fe200078e020c */
[----:B------:R-:W-:Y:S01]  /*19a0*/  SHF.R.S32.HI R95, RZ, 0x6, R3 ;  /* 0x00000006ff5f7819 */ /* 0x000fe20000011403 */
        /* <DEDUP_REMOVED lines=12> */
.L_x_1563:
[----:B------:R-:W-:-:S13]  /*1a70*/  ISETP.NE.AND P0, PT, R13, 0x1, PT ;  /* 0x000000010d00780c */ /* 0x000fda0003f05270 */
[----:B------:R-:W0:Y:S02]  /*1a80*/  @P0 LDC.64 R4, c[0x0][0x9e8] ;  /* 0x00027a00ff040b82 */ /* 0x000e240000000a00 */
[----:B0-----:R-:W-:-:S05]  /*1a90*/  @P0 IMAD.HI.U32 R4, R3, R4, RZ ;  /* 0x0000000403040227 */ /* 0x001fca00078e00ff */
[----:B------:R-:W-:-:S07]  /*1aa0*/  @P0 SHF.R.U32.HI R3, RZ, R5, R4 ;  /* 0x00000005ff030219 */ /* 0x000fce0000011604 */
.L_x_1564:
[----:B------:R-:W-:Y:S05]  /*1ab0*/  BSYNC B0 ;  /* 0x0000000000007941 */ /* 0x000fea0003800000 */
.L_x_1562:
[----:B------:R-:W-:-:S05]  /*1ac0*/  IMAD R3, R3, R13, R13 ;  /* 0x0000000d03037224 */ /* 0x000fca00078e020d */
[----:B------:R-:W-:-:S07]  /*1ad0*/  VIMNMX R0, R0, R3, PT ;  /* 0x0000000300007248 */ /* 0x000fce0003fe0100 */
.L_x_1561:
[----:B------:R-:W0:Y:S01]  /*1ae0*/  @P1 LDC R4, c[0x0][0x44c] ;  /* 0x00011300ff041b82 */ /* 0x000e220000000800 */
[----:B------:R-:W-:Y:S01]  /*1af0*/  IMAD.MOV.U32 R3, RZ, RZ, R14 ;  /* 0x000000ffff037224 */ /* 0x000fe200078e000e */
[----:B------:R-:W-:Y:S01]  /*1b00*/  IADD3 R102, R220, -R219, RZ ;  /* 0x800000dbdc667210 */ /* 0x000fe20007ffe0ff */
[----:B------:R-:W-:-:S05]  /*1b10*/  ULDC UR4, c[0x0][0x9dc] ;  /* 0x0002770000047ab9 */ /* 0x000fca0000000800 */
[----:B------:R-:W1:Y:S01]  /*1b20*/  @P1 LDC R5, c[0x0][0x450] ;  /* 0x00011400ff051b82 */ /* 0x000e620000000800 */
[----:B0-----:R-:W-:-:S05]  /*1b30*/  @P1 IMAD.HI.U32 R4, R14, R4, RZ ;  /* 0x000000040e041227 */ /* 0x001fca00078e00ff */
[----:B-1----:R-:W-:-:S05]  /*1b40*/  @P1 SHF.R.U32.HI R3, RZ, R5, R4 ;  /* 0x00000005ff031219 */ /* 0x002fca0000011604 */
[----:B------:R-:W-:-:S04]  /*1b50*/  IMAD.IADD R3, R102, 0x1, R3 ;  /* 0x0000000166037824 */ /* 0x000fc800078e0203 */
[----:B------:R-:W-:Y:S01]  /*1b60*/  VIADD R4, R3, -UR4 ;  /* 0x8000000403047c36 */ /* 0x000fe20008000000 */
[----:B------:R-:W-:Y:S06]  /*1b70*/  @!P2 BRA `(.L_x_1565) ;  /* 0x000000000044a947 */ /* 0x000fec0003800000 */
[----:B------:R-:W-:Y:S01]  /*1b80*/  ISETP.GT.AND P0, PT, R3, -0x1, PT ;  /* 0xffffffff0300780c */ /* 0x000fe20003f04270 */
[----:B------:R-:W-:-:S12]  /*1b90*/  BSSY B0, `(.L_x_1566) ;  /* 0x000000d000007945 */ /* 0x000fd80003800000 */
[----:B------:R-:W-:Y:S05]  /*1ba0*/  @P0 BRA `(.L_x_1567) ;  /* 0x00000000001c0947 */ /* 0x000fea0003800000 */
[----:B------:R-:W-:Y:S02]  /*1bb0*/  ISETP.NE.AND P0, PT, R13, 0x1, PT ;  /* 0x000000010d00780c */ /* 0x000fe40003f05270 */
[----:B------:R-:W-:-:S11]  /*1bc0*/  LOP3.LUT R3, RZ, R3, RZ, 0x33, !PT ;  /* 0x00000003ff037212 */ /* 0x000fd600078e33ff */
[----:B------:R-:W0:Y:S02]  /*1bd0*/  @P0 LDC.64 R6, c[0x0][0x9e8] ;  /* 0x00027a00ff060b82 */ /* 0x000e240000000a00 */
[----:B0-----:R-:W-:-:S05]  /*1be0*/  @P0 IMAD.HI.U32 R6, R3, R6, RZ ;  /* 0x0000000603060227 */ /* 0x001fca00078e00ff */
[----:B------:R-:W-:-:S04]  /*1bf0*/  @P0 SHF.R.U32.HI R3, RZ, R7, R6 ;  /* 0x00000007ff030219 */ /* 0x000fc80000011606 */
[----:B------:R-:W-:Y:S01]  /*1c00*/  LOP3.LUT R3, RZ, R3, RZ, 0x33, !PT ;  /* 0x00000003ff037212 */ /* 0x000fe200078e33ff */
[----:B------:R-:W-:Y:S06]  /*1c10*/  BRA `(.L_x_1568) ;  /* 0x0000000000107947 */ /* 0x000fec0003800000 */
.L_x_1567:
[----:B------:R-:W-:-:S13]  /*1c20*/  ISETP.NE.AND P0, PT, R13, 0x1, PT ;  /* 0x000000010d00780c */ /* 0x000fda0003f05270 */
[----:B------:R-:W0:Y:S02]  /*1c30*/  @P0 LDC.64 R6, c[0x0][0x9e8] ;  /* 0x00027a00ff060b82 */ /* 0x000e240000000a00 */
[----:B0-----:R-:W-:-:S05]  /*1c40*/  @P0 IMAD.HI.U32 R6, R3, R6, RZ ;  /* 0x0000000603060227 */ /* 0x001fca00078e00ff */
[----:B------:R-:W-:-:S07]  /*1c50*/  @P0 SHF.R.U32.HI R3, RZ, R7, R6 ;  /* 0x00000007ff030219 */ /* 0x000fce0000011606 */
.L_x_1568:
[----:B------:R-:W-:Y:S05]  /*1c60*/  BSYNC B0 ;  /* 0x0000000000007941 */ /* 0x000fea0003800000 */
.L_x_1566:
[----:B------:R-:W-:-:S05]  /*1c70*/  IMAD R3, R3, R13, RZ ;  /* 0x0000000d03037224 */ /* 0x000fca00078e02ff */
[----:B------:R-:W-:-:S07]  /*1c80*/  VIMNMX R4, R4, R3, !PT ;  /* 0x0000000304047248 */ /* 0x000fce0007fe0100 */
.L_x_1565:
[----:B------:R-:W-:Y:S01]  /*1c90*/  VIADD R0, R0, 0x3f ;  /* 0x0000003f00007836 */ /* 0x000fe20000000000 */
[----:B------:R-:W-:-:S04]  /*1ca0*/  SHF.R.S32.HI R5, RZ, 0x1f, R4 ;  /* 0x0000001fff057819 */ /* 0x000fc80000011404 */
[----:B------:R-:W-:Y:S02]  /*1cb0*/  SHF.R.S32.HI R3, RZ, 0x1f, R0 ;  /* 0x0000001fff037819 */ /* 0x000fe40000011400 */
[----:B------:R-:W-:Y:S02]  /*1cc0*/  LEA.HI R5, R5, R4, RZ, 0x6 ;  /* 0x0000000405057211 */ /* 0x000fe400078f30ff */
[----:B------:R-:W-:Y:S02]  /*1cd0*/  LEA.HI R3, R3, R0, RZ, 0x6 ;  /* 0x0000000003037211 */ /* 0x000fe400078f30ff */
[----:B------:R-:W-:Y:S02]  /*1ce0*/  SHF.R.S32.HI R5, RZ, 0x6, R5 ;  /* 0x00000006ff057819 */ /* 0x000fe40000011405 */
[----:B------:R-:W-:Y:S02]  /*1cf0*/  SHF.R.S32.HI R0, RZ, 0x6, R3 ;  /* 0x00000006ff007819 */ /* 0x000fe40000011403 */
[----:B------:R-:W-:-:S02]  /*1d00*/  VIMNMX R5, RZ, R5, !PT ;  /* 0x00000005ff057248 */ /* 0x000fc40007fe0100 */
[----:B------:R-:W-:-:S03]  /*1d10*/  VIMNMX R0, R95, R0, PT ;  /* 0x000000005f007248 */ /* 0x000fc60003fe0100 */
[----:B------:R-:W-:Y:S01]  /*1d20*/  IMAD R5, R5, 0x40, -R11 ;  /* 0x0000004005057824 */ /* 0x000fe200078e0a0b */
[----:B------:R-:W-:-:S04]  /*1d30*/  LEA R3, R0, -R11, 0x6 ;  /* 0x8000000b00037211 */ /* 0x000fc800078e30ff */
[----:B------:R-:W-:Y:S02]  /*1d40*/  VIMNMX R5, RZ, R5, !PT ;  /* 0x00000005ff057248 */ /* 0x000fe40007fe0100 */
[----:B------:R-:W-:Y:S02]  /*1d50*/  VIMNMX R0, R3, R2, PT ;  /* 0x0000000203007248 */ /* 0x000fe40003fe0100 */
[----:B------:R-:W-:Y:S02]  /*1d60*/  SHF.R.U32.HI R24, RZ, 0x6, R5 ;  /* 0x00000006ff187819 */ /* 0x000fe40000011605 */
[----:B------:R-:W-:-:S03]  /*1d70*/  ISETP.GT.AND P0, PT, R0, R5, PT ;  /* 0x000000050000720c */ /* 0x000fc60003f04270 */
[----:B------:R-:W-:-:S10]  /*1d80*/  IMAD.MOV.U32 R25, RZ, RZ, R24 ;  /* 0x000000ffff197224 */ /* 0x000fd400078e0018 */
[----:B------:R-:W-:-:S05]  /*1d90*/  @P0 VIADD R0, R0, 0x3f ;  /* 0x0000003f00000836 */ /* 0x000fca0000000000 */
[----:B------:R-:W-:-:S04]  /*1da0*/  @P0 SHF.R.S32.HI R3, RZ, 0x1f, R0 ;  /* 0x0000001fff030819 */ /* 0x000fc80000011400 */
[----:B------:R-:W-:-:S04]  /*1db0*/  @P0 LEA.HI R3, R3, R0, RZ, 0x6 ;  /* 0x0000000003030211 */ /* 0x000fc800078f30ff */
[----:B------:R-:W-:Y:S02]  /*1dc0*/  @P0 SHF.R.S32.HI R25, RZ, 0x6, R3 ;  /* 0x00000006ff190819 */ /* 0x000fe40000011403 */
[----:B------:R-:W-:Y:S02]  /*1dd0*/  PLOP3.LUT P0, PT, PT, PT, PT, 0x80, 0x0 ;  /* 0x000000000000781c */ /* 0x000fe40003f0f070 */
[----:B------:R-:W-:-:S13]  /*1de0*/  ISETP.GT.AND P1, PT, R25, R24, PT ;  /* 0x000000181900720c */ /* 0x000fda0003f24270 */
[----:B------:R-:W-:Y:S05]  /*1df0*/  @!P1 BRA `(.L_x_1569) ;  /* 0x0000006400889947 */ /* 0x000fea0003800000 */
        /* <DEDUP_REMOVED lines=20> */
.L_x_1571:
[----:B------:R-:W-:Y:S05]  /*1f40*/  BSYNC B6 ;  /* 0x0000000000067941 */ /* 0x000fea0003800000 */
.L_x_1570:
        /* <DEDUP_REMOVED lines=20> */
.L_x_1573:
[----:B------:R-:W-:Y:S05]  /*2090*/  BSYNC B6 ;  /* 0x0000000000067941 */ /* 0x000fea0003800000 */
.L_x_1572:
[----:B------:R-:W-:Y:S01]  /*20a0*/  ULDC.64 UR4, c[0x0][0x9f8] ;  /* 0x00027e0000047ab9 */ /* 0x000fe20000000a00 */
[----:B------:R-:W2:Y:S01]  /*20b0*/  LDL R30, [R1+0xc] ;  /* 0x00000c00011e7983 */ /* 0x000ea20000100800 */
[----:B------:R-:W-:Y:S01]  /*20c0*/  ISETP.NE.U32.AND P0, PT, RZ, UR4, PT ;  /* 0x00000004ff007c0c */ /* 0x000fe2000bf05070 */
[----:B------:R-:W-:Y:S02]  /*20d0*/  ULDC UR4, c[0x0][0x2f4] ;  /* 0x0000bd0000047ab9 */ /* 0x000fe40000000800 */
[----:B------:R-:W3:Y:S01]  /*20e0*/  LDL R34, [R1+0x54] ;  /* 0x0000540001227983 */ /* 0x000ee20000100800 */
[----:B------:R-:W-:-:S03]  /*20f0*/  ISETP.NE.AND.EX P0, PT, RZ, UR5, PT, P0 ;  /* 0x00000005ff007c0c */ /* 0x000fc6000bf05300 */
[----:B------:R-:W4:Y:S01]  /*2100*/  LDL R33, [R1+0x50] ;  /* 0x0000500001217983 */ /* 0x000f220000100800 */
[----:B------:R-:W-:Y:S01]  /*2110*/  IMAD.MOV.U32 R4, RZ, RZ, R39 ;  /* 0x000000ffff047224 */ /* 0x000fe200078e0027 */
[----:B------:R-:W0:Y:S02]  /*2120*/  LDC.64 R10, c[0x0][0x3f8] ;  /* 0x0000fe00ff0a7b82 */ /* 0x000e240000000a00 */
[----:B------:R-:W4:Y:S04]  /*2130*/  LDL R32, [R1+0xa8] ;  /* 0x0000a80001207983 */ /* 0x000f280000100800 */
[----:B------:R-:W4:Y:S02]  /*2140*/  LDL R20, [R1+0xa4] ;  /* 0x0000a40001147983 */ /* 0x000f240000100800 */
[----:B------:R-:W1:Y:S01]  /*2150*/  @P0 LDC.64 R6, c[0x0][0x9f8] ;  /* 0x00027e00ff060b82 */ /* 0x000e620000000a00 */
[----:B------:R-:W-:Y:S01]  /*2160*/  ISETP.GE.AND P1, PT, R205, UR4, PT ;  /* 0x00000004cd007c0c */ /* 0x000fe2000bf26270 */
[----:B------:R-:W4:Y:S03]  /*2170*/  LDL R31, [R1+0x5c] ;  /* 0x00005c00011f7983 */ /* 0x000f260000100800 */
[----:B------:R-:W-:Y:S01]  /*2180*/  SEL R3, RZ, 0xffffffff, P1 ;  /* 0xffffffffff037807 */ /* 0x000fe20000800000 */
[----:B------:R-:W4:Y:S02]  /*2190*/  LDL R21, [R1+0x58] ;  /* 0x0000580001157983 */ /* 0x000f240000100800 */
[----:B------:R-:W0:Y:S02]  /*21a0*/  LDC R93, c[0x0][0x3f4] ;  /* 0x0000fd00ff5d7b82 */ /* 0x000e240000000800 */
[----:B------:R-:W-:-:S06]  /*21b0*/  IMAD.SHL.U32 R3, R3, 0x2, RZ ;  /* 0x0000000203037824 */ /* 0x000fcc00078e00ff */
[----:B------:R-:W2:Y:S01]  /*21c0*/  LDC.64 R26, c[0x0][0x408] ;  /* 0x00010200ff1a7b82 */ /* 0x000ea20000000a00 */
[----:B-1----:R-:W-:-:S05]  /*21d0*/  @P0 IMAD.WIDE R6, R39, 0x4, R6 ;  /* 0x0000000427060825 */ /* 0x002fca00078e0206 */
[----:B------:R1:W4:Y:S01]  /*21e0*/  @P0 LDG.E R4, desc[UR60][R6.64] ;  /* 0x0000003c06040981 */ /* 0x000322000c1e1900 */
[----:B------:R-:W-:-:S04]  /*21f0*/  ISETP.GE.AND P0, PT, R16, UR4, PT ;  /* 0x0000000410007c0c */ /* 0x000fc8000bf06270 */
[----:B------:R-:W-:-:S04]  /*2200*/  SEL R0, RZ, 0x1, P0 ;  /* 0x00000001ff007807 */ /* 0x000fc80000000000 */
[----:B------:R-:W-:Y:S01]  /*2210*/  LOP3.LUT R0, R3, 0x2, R0, 0xe2, !PT ;  /* 0x0000000203007812 */ /* 0x000fe200078ee200 */
[----:B------:R-:W-:Y:S02]  /*2220*/  IMAD.IADD R3, R28, 0x1, R29 ;  /* 0x000000011c037824 */ /* 0x000fe400078e021d */
[----:B------:R-:W4:Y:S01]  /*2230*/  LDL R28, [R1+0x70] ;  /* 0x00007000011c7983 */ /* 0x000f220000100800 */
[----:B------:R-:W-:Y:S02]  /*2240*/  ISETP.GE.AND P2, PT, R19, UR4, PT ;  /* 0x0000000413007c0c */ /* 0x000fe4000bf46270 */
[----:B------:R-:W-:Y:S02]  /*2250*/  SHF.R.S32.HI R201, RZ, 0x1f, R200 ;  /* 0x0000001fffc97819 */ /* 0x000fe400000114c8 */
[----:B------:R-:W-:Y:S02]  /*2260*/  SEL R5, RZ, 0x4, P2 ;  /* 0x00000004ff057807 */ /* 0x000fe40001000000 */
[----:B0-----:R-:W-:-:S02]  /*2270*/  ISETP.GE.AND P2, PT, R16, R93, PT ;  /* 0x0000005d1000720c */ /* 0x001fc40003f46270 */
[----:B------:R-:W-:Y:S02]  /*2280*/  LOP3.LUT R14, R0, R5, RZ, 0xfc, !PT ;  /* 0x00000005000e7212 */ /* 0x000fe400078efcff */
[----:B------:R-:W-:Y:S02]  /*2290*/  ISETP.GE.AND P1, PT, R205, R93, PT ;  /* 0x0000005dcd00720c */ /* 0x000fe40003f26270 */
[----:B------:R-:W-:-:S04]  /*22a0*/  SEL R5, R93, RZ, P2 ;  /* 0x000000ff5d057207 */ /* 0x000fc80001000000 */
[----:B------:R-:W-:Y:S01]  /*22b0*/  IADD3 R5, R16, R5, RZ ;  /* 0x0000000510057210 */ /* 0x000fe20007ffe0ff */
[----:B------:R-:W0:Y:S01]  /*22c0*/  S2R R96, SR_TID.X ;  /* 0x0000000000607919 */ /* 0x000e220000002100 */
[----:B------:R-:W-:Y:S02]  /*22d0*/  ISETP.GE.AND P0, PT, R23, UR4, PT ;  /* 0x0000000417007c0c */ /* 0x000fe4000bf06270 */
[----:B------:R-:W-:Y:S02]  /*22e0*/  LOP3.LUT R29, R14, 0x1, RZ, 0xc0, !PT ;  /* 0x000000010e1d7812 */ /* 0x000fe400078ec0ff */
[----:B0-----:R-:W-:Y:S02]  /*22f0*/  LEA.HI R96, R96, 0x8, RZ, 0x19 ;  /* 0x0000000860607811 */ /* 0x001fe400078fc8ff */
[----:B--2---:R-:W-:Y:S01]  /*2300*/  SHF.R.S32.HI R13, RZ, 0x1f, R30 ;  /* 0x0000001fff0d7819 */ /* 0x004fe2000001141e */
[----:B-1----:R-:W-:-:S04]  /*2310*/  IMAD.WIDE.U32 R6, R30, R10, R200 ;  /* 0x0000000a1e067225 */ /* 0x002fc800078e00c8 */
[C---:B------:R-:W-:Y:S02]  /*2320*/  IMAD R8, R13.reuse, R10, RZ ;  /* 0x0000000a0d087224 */ /* 0x040fe400078e02ff */
[-C--:B------:R-:W-:Y:S02]  /*2330*/  IMAD R0, R13, R26.reuse, RZ ;  /* 0x0000001a0d007224 */ /* 0x080fe400078e02ff */
[C---:B------:R-:W-:Y:S02]  /*2340*/  IMAD R83, R30.reuse, R11, R8 ;  /* 0x0000000b1e537224 */ /* 0x040fe400078e0208 */
[----:B------:R-:W-:Y:S02]  /*2350*/  IMAD.MOV.U32 R80, RZ, RZ, R6 ;  /* 0x000000ffff507224 */ /* 0x000fe400078e0006 */
[C---:B------:R-:W-:Y:S01]  /*2360*/  IMAD R15, R30.reuse, R27, R0 ;  /* 0x0000001b1e0f7224 */ /* 0x040fe200078e0200 */
[----:B------:R-:W-:Y:S01]  /*2370*/  IADD3 R81, R7, R83, RZ ;  /* 0x0000005307517210 */ /* 0x000fe20007ffe0ff */
[----:B------:R-:W-:Y:S01]  /*2380*/  IMAD.WIDE.U32 R6, R30, R26, R200 ;  /* 0x0000001a1e067225 */ /* 0x000fe200078e00c8 */
[----:B------:R-:W-:-:S03]  /*2390*/  SEL R0, R93, RZ, P1 ;  /* 0x000000ff5d007207 */ /* 0x000fc60000800000 */
[----:B------:R-:W-:Y:S02]  /*23a0*/  IMAD.IADD R85, R7, 0x1, R15 ;  /* 0x0000000107557824 */ /* 0x000fe400078e020f */
[----:B------:R-:W-:Y:S01]  /*23b0*/  IMAD.IADD R7, R205, 0x1, R0 ;  /* 0x00000001cd077824 */ /* 0x000fe200078e0200 */
[----:B------:R-:W-:Y:S01]  /*23c0*/  SHF.R.S32.HI R0, RZ, 0x1f, R5 ;  /* 0x0000001fff007819 */ /* 0x000fe20000011405 */
[----:B------:R-:W-:-:S03]  /*23d0*/  IMAD.MOV.U32 R84, RZ, RZ, R6 ;  /* 0x000000ffff547224 */ /* 0x000fc600078e0006 */
[----:B------:R-:W-:Y:S02]  /*23e0*/  SHF.R.S32.HI R6, RZ, 0x1f, R7 ;  /* 0x0000001fff067819 */ /* 0x000fe40000011407 */
[-C--:B------:R-:W-:Y:S01]  /*23f0*/  LEA.HI R36, R0, R5.reuse, RZ, 0x3 ;  /* 0x0000000500247211 */ /* 0x080fe200078f18ff */
[--C-:B------:R-:W-:Y:S01]  /*2400*/  IMAD.WIDE.U32 R8, R30, R10, R16.reuse ;  /* 0x0000000a1e087225 */ /* 0x100fe200078e0010 */
[----:B------:R-:W-:Y:S02]  /*2410*/  LEA.HI R0, R0, R5, RZ, 0x6 ;  /* 0x0000000500007211 */ /* 0x000fe400078f30ff */
[-C--:B------:R-:W-:Y:S01]  /*2420*/  LEA.HI R39, R6, R7.reuse, RZ, 0x3 ;  /* 0x0000000706277211 */ /* 0x080fe200078f18ff */
[----:B------:R-:W-:Y:S01]  /*2430*/  IMAD.WIDE.U32 R12, R30, R26, R16 ;  /* 0x0000001a1e0c7225 */ /* 0x000fe200078e0010 */
[----:B------:R-:W-:Y:S02]  /*2440*/  LEA.HI R6, R6, R7, RZ, 0x6 ;  /* 0x0000000706067211 */ /* 0x000fe400078f30ff */
[----:B------:R-:W-:Y:S01]  /*2450*/  SHF.L.U32 R5, R0, 0x6, RZ ;  /* 0x0000000600057819 */ /* 0x000fe200000006ff */
[----:B------:R-:W-:Y:S01]  /*2460*/  IMAD.MOV.U32 R82, RZ, RZ, R8 ;  /* 0x000000ffff527224 */ /* 0x000fe200078e0008 */
[----:B---3--:R-:W-:-:S02]  /*2470*/  LOP3.LUT R0, R34, 0x38, R36, 0xf8, !PT ;  /* 0x0000003822007812 */ /* 0x008fc400078ef824 */
[----:B----4-:R-:W-:Y:S01]  /*2480*/  LOP3.LUT R8, R33, 0x38, R36, 0xf8, !PT ;  /* 0x0000003821087812 */ /* 0x010fe200078ef824 */
[----:B------:R-:W-:Y:S01]  /*2490*/  IMAD.IADD R83, R83, 0x1, R9 ;  /* 0x0000000153537824 */ /* 0x000fe200078e0209 */
[----:B------:R-:W-:Y:S01]  /*24a0*/  LOP3.LUT R5, R5, 0xfffff000, RZ, 0xc0, !PT ;  /* 0xfffff00005057812 */ /* 0x000fe200078ec0ff */
[----:B------:R-:W-:Y:S01]  /*24b0*/  IMAD.IADD R13, R15, 0x1, R13 ;  /* 0x000000010f0d7824 */ /* 0x000fe200078e020d */
[----:B------:R-:W-:Y:S01]  /*24c0*/  LOP3.LUT R0, R0, R32, RZ, 0x3c, !PT ;  /* 0x0000002000007212 */ /* 0x000fe200078e3cff */
[----:B------:R-:W-:Y:S01]  /*24d0*/  IMAD.SHL.U32 R7, R6, 0x40, RZ ;  /* 0x0000004006077824 */ /* 0x000fe200078e00ff */
[----:B-----5:R-:W-:Y:S02]  /*24e0*/  SHF.R.S32.HI R15, RZ, 0x1f, R94 ;  /* 0x0000001fff0f7819 */ /* 0x020fe4000001145e */
[--C-:B------:R-:W-:Y:S02]  /*24f0*/  LOP3.LUT R6, R34, 0x38, R39.reuse, 0xf8, !PT ;  /* 0x0000003822067812 */ /* 0x100fe400078ef827 */
[----:B------:R-:W-:-:S02]  /*2500*/  LOP3.LUT R9, R33, 0x38, R39, 0xf8, !PT ;  /* 0x0000003821097812 */ /* 0x000fc400078ef827 */
[----:B------:R-:W-:Y:S02]  /*2510*/  LOP3.LUT R8, R8, R20, RZ, 0x3c, !PT ;  /* 0x0000001408087212 */ /* 0x000fe400078e3cff */
[-C--:B------:R-:W-:Y:S02]  /*2520*/  IADD3 R91, R0, R5.reuse, R31 ;  /* 0x00000005005b7210 */ /* 0x080fe40007ffe01f */
[----:B------:R-:W-:Y:S02]  /*2530*/  LOP3.LUT R7, R7, 0xfffff000, RZ, 0xc0, !PT ;  /* 0xfffff00007077812 */ /* 0x000fe400078ec0ff */
[----:B------:R-:W-:Y:S02]  /*2540*/  LOP3.LUT R6, R6, R32, RZ, 0x3c, !PT ;  /* 0x0000002006067212 */ /* 0x000fe400078e3cff */
[----:B------:R-:W-:Y:S02]  /*2550*/  LOP3.LUT R20, R9, R20, RZ, 0x3c, !PT ;  /* 0x0000001409147212 */ /* 0x000fe400078e3cff */
[----:B------:R-:W-:Y:S01]  /*2560*/  IADD3 R0, R8, R5, R21 ;  /* 0x0000000508007210 */ /* 0x000fe20007ffe015 */
[C---:B------:R-:W-:Y:S01]  /*2570*/  IMAD R8, R15.reuse, R10, RZ ;  /* 0x0000000a0f087224 */ /* 0x040fe200078e02ff */
[-C--:B------:R-:W-:Y:S01]  /*2580*/  IADD3 R90, R6, R7.reuse, R31 ;  /* 0x00000007065a7210 */ /* 0x080fe20007ffe01f */
[----:B------:R-:W-:Y:S01]  /*2590*/  IMAD R15, R15, R26, RZ ;  /* 0x0000001a0f0f7224 */ /* 0x000fe200078e02ff */
[----:B------:R-:W-:Y:S01]  /*25a0*/  IADD3 R5, R20, R7, R21 ;  /* 0x0000000714057210 */ /* 0x000fe20007ffe015 */
[----:B------:R-:W-:Y:S01]  /*25b0*/  IMAD R33, R94, R11, R8 ;  /* 0x0000000b5e217224 */ /* 0x000fe200078e0208 */
[----:B------:R-:W-:-:S02]  /*25c0*/  SHF.L.U64.HI R6, R10, 0x6, R11 ;  /* 0x000000060a067819 */ /* 0x000fc4000001020b */
[----:B------:R-:W-:Y:S02]  /*25d0*/  SHF.L.U64.HI R7, R10, 0x5, R11 ;  /* 0x000000050a077819 */ /* 0x000fe4000001020b */
[----:B------:R-:W-:Y:S01]  /*25e0*/  SEL R11, RZ, 0x8, P0 ;  /* 0x00000008ff0b7807 */ /* 0x000fe20000000000 */
[CC--:B------:R-:W-:Y:S01]  /*25f0*/  IMAD.WIDE.U32 R80, R94.reuse, R10.reuse, R80 ;  /* 0x0000000a5e507225 */ /* 0x0c0fe200078e0050 */
[----:B------:R-:W-:Y:S02]  /*2600*/  SHF.R.S32.HI R35, RZ, 0x3, R36 ;  /* 0x00000003ff237819 */ /* 0x000fe40000011424 */
[----:B------:R-:W-:Y:S01]  /*2610*/  SHF.R.S32.HI R37, RZ, 0x3, R39 ;  /* 0x00000003ff257819 */ /* 0x000fe20000011427 */
[----:B------:R-:W-:Y:S01]  /*2620*/  IMAD.WIDE.U32 R82, R94, R10, R82 ;  /* 0x0000000a5e527225 */ /* 0x000fe200078e0052 */
[----:B------:R-:W-:Y:S02]  /*2630*/  LOP3.LUT R11, R14, R11, RZ, 0xfc, !PT ;  /* 0x0000000b0e0b7212 */ /* 0x000fe400078efcff */
[----:B------:R-:W-:Y:S01]  /*2640*/  LOP3.LUT R36, R36, 0xfffffff8, RZ, 0xc0, !PT ;  /* 0xfffffff824247812 */ /* 0x000fe200078ec0ff */
[C---:B------:R-:W-:Y:S01]  /*2650*/  IMAD R15, R94.reuse, R27, R15 ;  /* 0x0000001b5e0f7224 */ /* 0x040fe200078e020f */
[----:B------:R-:W-:Y:S01]  /*2660*/  LOP3.LUT R39, R39, 0xfffffff8, RZ, 0xc0, !PT ;  /* 0xfffffff827277812 */ /* 0x000fe200078ec0ff */
[----:B------:R-:W-:Y:S01]  /*2670*/  IMAD.WIDE.U32 R84, R94, R26, R84 ;  /* 0x0000001a5e547225 */ /* 0x000fe200078e0054 */
[----:B------:R-:W-:-:S03]  /*2680*/  SHF.L.U64.HI R20, R26, 0x5, R27 ;  /* 0x000000051a147819 */ /* 0x000fc6000001021b */
[----:B------:R-:W-:Y:S01]  /*2690*/  IMAD.WIDE.U32 R86, R94, R26, R12 ;  /* 0x0000001a5e567225 */ /* 0x000fe200078e000c */
[----:B------:R-:W-:-:S03]  /*26a0*/  LOP3.LUT R76, R11, 0x2, RZ, 0xc0, !PT ;  /* 0x000000020b4c7812 */ /* 0x000fc600078ec0ff */
[C---:B------:R-:W-:Y:S02]  /*26b0*/  IMAD.SHL.U32 R8, R10.reuse, 0x40, RZ ;  /* 0x000000400a087824 */ /* 0x040fe400078e00ff */
[----:B------:R-:W-:Y:S01]  /*26c0*/  IMAD.SHL.U32 R9, R10, 0x20, RZ ;  /* 0x000000200a097824 */ /* 0x000fe200078e00ff */
[C---:B------:R-:W-:Y:S01]  /*26d0*/  SHF.L.U64.HI R10, R26.reuse, 0x6, R27 ;  /* 0x000000061a0a7819 */ /* 0x040fe2000001021b */
[C---:B------:R-:W-:Y:S01]  /*26e0*/  IMAD.SHL.U32 R21, R26.reuse, 0x40, RZ ;  /* 0x000000401a157824 */ /* 0x040fe200078e00ff */
[----:B------:R-:W-:Y:S01]  /*26f0*/  SHF.L.U32 R26, R26, 0x5, RZ ;  /* 0x000000051a1a7819 */ /* 0x000fe200000006ff */
[----:B------:R-:W-:Y:S01]  /*2700*/  IMAD R28, R28, 0x20, R30 ;  /* 0x000000201c1c7824 */ /* 0x000fe200078e021e */
[----:B------:R-:W-:Y:S01]  /*2710*/  SHF.R.S32.HI R27, RZ, 0x1f, R38 ;  /* 0x0000001fff1b7819 */ /* 0x000fe20000011426 */
[----:B------:R-:W-:Y:S01]  /*2720*/  IMAD.IADD R31, R81, 0x1, R33 ;  /* 0x00000001511f7824 */ /* 0x000fe200078e0221 */
[----:B------:R-:W-:Y:S01]  /*2730*/  SHF.R.S32.HI R30, RZ, 0x1f, R4 ;  /* 0x0000001fff1e7819 */ /* 0x000fe20000011404 */
[----:B------:R-:W-:Y:S01]  /*2740*/  IMAD.IADD R32, R33, 0x1, R83 ;  /* 0x0000000121207824 */ /* 0x000fe200078e0253 */
[----:B------:R-:W-:Y:S01]  /*2750*/  IADD3 R33, R85, R15, RZ ;  /* 0x0000000f55217210 */ /* 0x000fe20007ffe0ff */
[----:B------:R-:W-:Y:S01]  /*2760*/  IMAD.SHL.U32 R93, R93, 0x2, RZ ;  /* 0x000000025d5d7824 */ /* 0x000fe200078e00ff */
[----:B------:R-:W-:Y:S01]  /*2770*/  LOP3.LUT R77, R11, 0x4, RZ, 0xc0, !PT ;  /* 0x000000040b4d7812 */ /* 0x000fe200078ec0ff */
[----:B------:R-:W-:Y:S01]  /*2780*/  IMAD.IADD R34, R15, 0x1, R87 ;  /* 0x000000010f227824 */ /* 0x000fe200078e0257 */
[----:B------:R-:W-:-:S02]  /*2790*/  LOP3.LUT R78, R11, 0x8, RZ, 0xc0, !PT ;  /* 0x000000080b4e7812 */ /* 0x000fc400078ec0ff */
[----:B------:R-:W-:Y:S02]  /*27a0*/  SHF.R.S32.HI R79, RZ, 0x1f, R36 ;  /* 0x0000001fff4f7819 */ /* 0x000fe40000011424 */
[----:B------:R-:W-:-:S07]  /*27b0*/  SHF.R.S32.HI R88, RZ, 0x1f, R39 ;  /* 0x0000001fff587819 */ /* 0x000fce0000011427 */
.L_x_1655:
[----:B------:R-:W2:Y:S01]  /*27c0*/  LDL R40, [R1+0x6c] ;  /* 0x00006c0001287983 */ /* 0x000ea20000100800 */
[----:B0-----:R-:W0:Y:S01]  /*27d0*/  LDC R100, c[0x0][0x430] ;  /* 0x00010c00ff647b82 */ /* 0x001e220000000800 */
[----:B------:R-:W-:Y:S02]  /*27e0*/  VIADD R25, R25, 0xffffffff ;  /* 0xffffffff19197836 */ /* 0x000fe40000000000 */
[----:B------:R-:W-:Y:S02]  /*27f0*/  IMAD.MOV.U32 R101, RZ, RZ, RZ ;  /* 0x000000ffff657224 */ /* 0x000fe400078e00ff */
[----:B------:R-:W-:-:S03]  /*2800*/  IMAD R11, R25, 0x40, R28 ;  /* 0x00000040190b7824 */ /* 0x000fc600078e021c */
[----:B-1----:R-:W1:Y:S01]  /*2810*/  LDC R104, c[0x0][0x3f4] ;  /* 0x0000fd00ff687b82 */ /* 0x002e620000000800 */
[----:B------:R-:W-:Y:S01]  /*2820*/  IMAD.IADD R41, R3, 0x1, R11 ;  /* 0x0000000103297824 */ /* 0x000fe200078e020b */
[----:B------:R-:W-:-:S04]  /*2830*/  ISETP.GE.AND P0, PT, R11, R2, PT ;  /* 0x000000020b00720c */ /* 0x000fc80003f06270 */
[----:B------:R-:W-:Y:S02]  /*2840*/  ISETP.GT.OR P0, PT, R28, 0x3f, P0 ;  /* 0x0000003f1c00780c */ /* 0x000fe40000704670 */
[----:B------:R-:W-:Y:S02]  /*2850*/  MOV R11, R41 ;  /* 0x00000029000b7202 */ /* 0x000fe40000000f00 */
[----:B0-----:R-:W-:-:S09]  /*2860*/  ISETP.NE.AND P3, PT, R100, 0x1, PT ;  /* 0x000000016400780c */ /* 0x001fd20003f65270 */
[----:B------:R-:W0:Y:S08]  /*2870*/  @!P0 LDC.64 R14, c[0x0][0x428] ;  /* 0x00010a00ff0e8b82 */ /* 0x000e300000000a00 */
[----:B------:R-:W3:Y:S08]  /*2880*/  @!P0 LDC.64 R42, c[0x0][0x418] ;  /* 0x00010600ff2a8b82 */ /* 0x000ef00000000a00 */
[----:B------:R-:W4:Y:S08]  /*2890*/  @P3 LDC R12, c[0x0][0x434] ;  /* 0x00010d00ff0c3b82 */ /* 0x000f300000000800 */
[----:B------:R-:W1:Y:S01]  /*28a0*/  @P3 LDC R13, c[0x0][0x438] ;  /* 0x00010e00ff0d3b82 */ /* 0x000e620000000800 */
[----:B----4-:R-:W-:-:S05]  /*28b0*/  @P3 IMAD.HI.U32 R12, R41, R12, RZ ;  /* 0x0000000c290c3227 */ /* 0x010fca00078e00ff */
[----:B-1----:R-:W-:Y:S01]  /*28c0*/  @P3 SHF.R.U32.HI R11, RZ, R13, R12 ;  /* 0x0000000dff0b3219 */ /* 0x002fe2000001160c */
[----:B0-----:R-:W-:-:S03]  /*28d0*/  @!P0 IMAD R12, R30, R14, RZ ;  /* 0x0000000e1e0c8224 */ /* 0x001fc600078e02ff */
[--C-:B------:R-:W-:Y:S01]  /*28e0*/  @!P0 SHF.R.S32.HI R13, RZ, 0x1f, R11.reuse ;  /* 0x0000001fff0d8819 */ /* 0x100fe2000001140b */
[----:B------:R-:W-:Y:S02]  /*28f0*/  @!P0 IMAD R15, R4, R15, R12 ;  /* 0x0000000f040f8224 */ /* 0x000fe400078e020c */
[----:B------:R-:W-:-:S04]  /*2900*/  @!P0 IMAD.MOV.U32 R12, RZ, RZ, R11 ;  /* 0x000000ffff0c8224 */ /* 0x000fc800078e000b */
[----:B------:R-:W-:-:S04]  /*2910*/  @!P0 IMAD.WIDE.U32 R12, R4, R14, R12 ;  /* 0x0000000e040c8225 */ /* 0x000fc800078e000c */
[----:B------:R-:W-:Y:S01]  /*2920*/  @!P0 IMAD.IADD R13, R13, 0x1, R15 ;  /* 0x000000010d0d8824 */ /* 0x000fe200078e020f */
[----:B---3--:R-:W-:-:S04]  /*2930*/  @!P0 LEA R14, P3, R12, R42, 0x2 ;  /* 0x0000002a0c0e8211 */ /* 0x008fc800078610ff */
[----:B------:R-:W-:-:S05]  /*2940*/  @!P0 LEA.HI.X R15, R12, R43, R13, 0x2, P3 ;  /* 0x0000002b0c0f8211 */ /* 0x000fca00018f140d */
[----:B-----5:R0:W5:Y:S01]  /*2950*/  @!P0 LDG.E R101, desc[UR60][R14.64] ;  /* 0x0000003c0e658981 */ /* 0x020162000c1e1900 */
[----:B------:R-:W-:Y:S01]  /*2960*/  ISETP.GE.AND P0, PT, R104, 0x1, PT ;  /* 0x000000016800780c */ /* 0x000fe20003f06270 */
[----:B------:R-:W-:Y:S01]  /*2970*/  IMAD.MOV R13, RZ, RZ, -R11 ;  /* 0x000000ffff0d7224 */ /* 0x000fe200078e0a0b */
[----:B------:R-:W-:Y:S05]  /*2980*/  YIELD ;  /* 0x0000000000007946 */ /* 0x000fea0003800000 */
[----:B------:R-:W-:Y:S01]  /*2990*/  BSSY B0, `(.L_x_1574) ;  /* 0x0000534000007945 */ /* 0x000fe20003800000 */
[----:B------:R-:W-:Y:S01]  /*29a0*/  IMAD R100, R100, R13, R41 ;  /* 0x0000000d64647224 */ /* 0x000fe200078e0229 */
[----:B------:R-:W-:-:S02]  /*29b0*/  ISETP.GT.AND P3, PT, R25, R24, PT ;  /* 0x000000181900720c */ /* 0x000fc40003f64270 */
[----:B--2---:R-:W-:-:S05]  /*29c0*/  LEA R11, R202, R40, 0xe ;  /* 0x00000028ca0b7211 */ /* 0x004fca00078e70ff */
[----:B------:R-:W-:Y:S01]  /*29d0*/  IMAD R92, R11, 0x2, R18 ;  /* 0x000000020b5c7824 */ /* 0x000fe200078e0212 */
[----:B0-----:R-:W-:Y:S06]  /*29e0*/  @!P0 BRA `(.L_x_1575) ;  /* 0x0000004c00488947 */ /* 0x001fec0003800000 */
[----:B------:R-:W-:Y:S01]  /*29f0*/  SHF.R.S32.HI R99, RZ, 0x1f, R100 ;  /* 0x0000001fff637819 */ /* 0x000fe20000011464 */
[----:B------:R-:W-:Y:S01]  /*2a00*/  ULDC.64 UR4, c[0x0][0x300] ;  /* 0x0000c00000047ab9 */ /* 0x000fe20000000a00 */
[----:B-----5:R-:W-:Y:S01]  /*2a10*/  SHF.R.S32.HI R98, RZ, 0x1f, R101 ;  /* 0x0000001fff627819 */ /* 0x020fe20000011465 */
[----:B------:R-:W-:Y:S01]  /*2a20*/  IMAD.WIDE.U32 R12, R100, UR4, RZ ;  /* 0x00000004640c7c25 */ /* 0x000fe2000f8e00ff */
[----:B------:R-:W-:Y:S02]  /*2a30*/  ULDC.U8 UR6, c[0x0][0x410] ;  /* 0x0001040000067ab9 */ /* 0x000fe40000000000 */
[----:B------:R-:W-:Y:S01]  /*2a40*/  ISETP.NE.AND P0, PT, RZ, UR6, PT ;  /* 0x00000006ff007c0c */ /* 0x000fe2000bf05270 */
[----:B------:R-:W-:Y:S02]  /*2a50*/  IMAD R11, R99, UR4, RZ ;  /* 0x00000004630b7c24 */ /* 0x000fe4000f8e02ff */
[----:B------:R-:W-:Y:S02]  /*2a60*/  IMAD R40, R10, R25, RZ ;  /* 0x000000190a287224 */ /* 0x000fe400078e02ff */
[----:B------:R-:W-:Y:S01]  /*2a70*/  IMAD R11, R100, UR5, R11 ;  /* 0x00000005640b7c24 */ /* 0x000fe2000f8e020b */
[----:B------:R-:W-:Y:S01]  /*2a80*/  ULDC.64 UR4, c[0x0][0x310] ;  /* 0x0000c40000047ab9 */ /* 0x000fe20000000a00 */
[----:B------:R-:W-:-:S02]  /*2a90*/  IMAD R97, R25, -0x40, R2 ;  /* 0xffffffc019617824 */ /* 0x000fc400078e0202 */
[----:B------:R-:W-:Y:S02]  /*2aa0*/  IMAD R14, R98, UR4, RZ ;  /* 0x00000004620e7c24 */ /* 0x000fe4000f8e02ff */
[----:B------:R-:W-:Y:S01]  /*2ab0*/  IMAD.IADD R13, R13, 0x1, R11 ;  /* 0x000000010d0d7824 */ /* 0x000fe200078e020b */
[----:B------:R-:W-:Y:S01]  /*2ac0*/  SHF.R.S32.HI R11, RZ, 0x1f, R25 ;  /* 0x0000001fff0b7819 */ /* 0x000fe20000011419 */
[----:B------:R-:W-:Y:S01]  /*2ad0*/  IMAD R15, R101, UR5, R14 ;  /* 0x00000005650f7c24 */ /* 0x000fe2000f8e020e */
[----:B------:R-:W-:Y:S01]  /*2ae0*/  VIMNMX R97, R97, 0x40, PT ;  /* 0x0000004061617848 */ /* 0x000fe20003fe0100 */
[----:B------:R-:W-:Y:S01]  /*2af0*/  IMAD.WIDE.U32 R12, R101, UR4, R12 ;  /* 0x00000004650c7c25 */ /* 0x000fe2000f8e000c */
[----:B------:R-:W-:-:S03]  /*2b00*/  ULDC.64 UR4, c[0x0][0x308] ;  /* 0x0000c20000047ab9 */ /* 0x000fc60000000a00 */
[----:B------:R-:W-:Y:S02]  /*2b10*/  IMAD R14, R6, R25, RZ ;  /* 0x00000019060e7224 */ /* 0x000fe400078e02ff */
[----:B------:R-:W-:Y:S02]  /*2b20*/  IMAD.IADD R13, R13, 0x1, R15 ;  /* 0x000000010d0d7824 */ /* 0x000fe400078e020f */
[----:B------:R-:W-:Y:S02]  /*2b30*/  IMAD R15, R27, UR4, RZ ;  /* 0x000000041b0f7c24 */ /* 0x000fe4000f8e02ff */
[C---:B------:R-:W-:Y:S02]  /*2b40*/  IMAD R41, R11.reuse, R8, R14 ;  /* 0x000000080b297224 */ /* 0x040fe400078e020e */
[----:B------:R-:W-:Y:S02]  /*2b50*/  IMAD R43, R11, R21, R40 ;  /* 0x000000150b2b7224 */ /* 0x000fe400078e0228 */
[----:B------:R-:W-:-:S02]  /*2b60*/  IMAD R11, R38, UR5, R15 ;  /* 0x00000005260b7c24 */ /* 0x000fc4000f8e020f */
[----:B------:R-:W-:Y:S01]  /*2b70*/  IMAD.WIDE.U32 R112, R38, UR4, R12 ;  /* 0x0000000426707c25 */ /* 0x000fe2000f8e000c */
[----:B------:R-:W-:-:S03]  /*2b80*/  ULDC.64 UR4, c[0x0][0x2e8] ;  /* 0x0000ba0000047ab9 */ /* 0x000fc60000000a00 */
[----:B------:R-:W-:Y:S01]  /*2b90*/  IMAD.IADD R11, R113, 0x1, R11 ;  /* 0x00000001710b7824 */ /* 0x000fe200078e020b */
[----:B------:R-:W-:Y:S01]  /*2ba0*/  LEA R105, P4, R112, UR4, 0x1 ;  /* 0x0000000470697c11 */ /* 0x000fe2000f8808ff */
[----:B------:R-:W-:-:S03]  /*2bb0*/  IMAD.WIDE.U32 R14, R8, R25, RZ ;  /* 0x00000019080e7225 */ /* 0x000fc600078e00ff */
[----:B------:R-:W-:Y:S01]  /*2bc0*/  LEA.HI.X R112, R112, UR5, R11, 0x1, P4 ;  /* 0x0000000570707c11 */ /* 0x000fe2000a0f0c0b */
[----:B------:R-:W-:Y:S01]  /*2bd0*/  IMAD.WIDE.U32 R12, R21, R25, RZ ;  /* 0x00000019150c7225 */ /* 0x000fe200078e00ff */
[----:B------:R-:W-:-:S03]  /*2be0*/  IADD3 R72, R15, R41, RZ ;  /* 0x000000290f487210 */ /* 0x000fc60007ffe0ff */
[----:B------:R-:W-:Y:S01]  /*2bf0*/  IMAD.IADD R73, R13, 0x1, R43 ;  /* 0x000000010d497824 */ /* 0x000fe200078e022b */
[----:B------:R-:W-:Y:S06]  /*2c00*/  @!P0 BRA `(.L_x_1576) ;  /* 0x0000002000f88947 */ /* 0x000fec0003800000 */
[----:B------:R-:W2:Y:S01]  /*2c10*/  LDL R42, [R1+0xc] ;  /* 0x00000c00012a7983 */ /* 0x000ea20000100800 */
[----:B------:R-:W-:Y:S01]  /*2c20*/  BSSY B1, `(.L_x_1577) ;  /* 0x000002d000017945 */ /* 0x000fe20003800000 */
[C---:B------:R-:W-:Y:S01]  /*2c30*/  VIADD R109, R200.reuse, 0x20 ;  /* 0x00000020c86d7836 */ /* 0x040fe20000000000 */
[----:B------:R-:W-:Y:S01]  /*2c40*/  CS2R R40, SRZ ;  /* 0x0000000000287805 */ /* 0x000fe2000001ff00 */
[C---:B------:R-:W-:Y:S01]  /*2c50*/  VIADD R107, R200.reuse, 0x40 ;  /* 0x00000040c86b7836 */ /* 0x040fe20000000000 */
[----:B------:R-:W-:Y:S01]  /*2c60*/  CS2R R56, SRZ ;  /* 0x0000000000387805 */ /* 0x000fe2000001ff00 */
[----:B------:R-:W-:Y:S01]  /*2c70*/  VIADD R75, R200, 0x60 ;  /* 0x00000060c84b7836 */ /* 0x000fe20000000000 */
[----:B------:R-:W-:Y:S02]  /*2c80*/  CS2R R60, SRZ ;  /* 0x00000000003c7805 */ /* 0x000fe4000001ff00 */
[----:B------:R-:W-:Y:S02]  /*2c90*/  CS2R R64, SRZ ;  /* 0x0000000000407805 */ /* 0x000fe4000001ff00 */
[----:B------:R-:W-:-:S02]  /*2ca0*/  CS2R R68, SRZ ;  /* 0x0000000000447805 */ /* 0x000fc4000001ff00 */
[----:B------:R-:W-:Y:S02]  /*2cb0*/  CS2R R58, SRZ ;  /* 0x00000000003a7805 */ /* 0x000fe4000001ff00 */
[----:B------:R-:W-:Y:S02]  /*2cc0*/  CS2R R62, SRZ ;  /* 0x00000000003e7805 */ /* 0x000fe4000001ff00 */
[----:B------:R-:W-:Y:S02]  /*2cd0*/  CS2R R66, SRZ ;  /* 0x0000000000427805 */ /* 0x000fe4000001ff00 */
[----:B------:R-:W-:Y:S02]  /*2ce0*/  CS2R R70, SRZ ;  /* 0x0000000000467805 */ /* 0x000fe4000001ff00 */
[----:B--2---:R-:W-:-:S13]  /*2cf0*/  ISETP.GE.AND P0, PT, R42, R97, PT ;  /* 0x000000612a00720c */ /* 0x004fda0003f06270 */
[----:B------:R-:W-:Y:S05]  /*2d00*/  @P0 BRA `(.L_x_1578) ;  /* 0x0000000000780947 */ /* 0x000fea0003800000 */
[----:B------:R-:W-:Y:S01]  /*2d10*/  IADD3 R43, P4, R80, R14, RZ ;  /* 0x0000000e502b7210 */ /* 0x000fe20007f9e0ff */
[----:B------:R-:W-:Y:S01]  /*2d20*/  ULDC.64 UR4, c[0x0][0x3e8] ;  /* 0x0000fa0000047ab9 */ /* 0x000fe20000000a00 */
[----:B------:R-:W-:Y:S02]  /*2d30*/  IADD3 R11, P5, R84, R12, RZ ;  /* 0x0000000c540b7210 */ /* 0x000fe40007fbe0ff */
[----:B------:R-:W-:Y:S02]  /*2d40*/  CS2R R68, SRZ ;  /* 0x0000000000447805 */ /* 0x000fe4000001ff00 */
[----:B------:R-:W-:Y:S02]  /*2d50*/  IADD3.X R44, R72, R31, RZ, P4, !PT ;  /* 0x0000001f482c7210 */ /* 0x000fe400027fe4ff */
[----:B------:R-:W-:Y:S02]  /*2d60*/  CS2R R70, SRZ ;  /* 0x0000000000467805 */ /* 0x000fe4000001ff00 */
[----:B------:R-:W-:Y:S01]  /*2d70*/  LEA R42, P4, R43, UR4, 0x1 ;  /* 0x000000042b2a7c11 */ /* 0x000fe2000f8808ff */
[----:B------:R-:W-:Y:S01]  /*2d80*/  IMAD.X R46, R73, 0x1, R33, P5 ;  /* 0x00000001492e7824 */ /* 0x000fe200028e0621 */
[----:B------:R-:W-:-:S02]  /*2d90*/  ISETP.GE.AND P6, PT, R200, R104, PT ;  /* 0x00000068c800720c */ /* 0x000fc40003fc6270 */
[----:B------:R-:W-:Y:S01]  /*2da0*/  LEA.HI.X R43, R43, UR5, R44, 0x1, P4 ;  /* 0x000000052b2b7c11 */ /* 0x000fe2000a0f0c2c */
[----:B------:R-:W-:Y:S01]  /*2db0*/  ULDC.64 UR4, c[0x0][0x400] ;  /* 0x0001000000047ab9 */ /* 0x000fe20000000a00 */
[----:B------:R-:W-:Y:S02]  /*2dc0*/  ISETP.GE.AND P5, PT, R109, R104, PT ;  /* 0x000000686d00720c */ /* 0x000fe40003fa6270 */
[----:B------:R-:W-:-:S04]  /*2dd0*/  LEA R44, P4, R11, UR4, 0x1 ;  /* 0x000000040b2c7c11 */ /* 0x000fc8000f8808ff */
[----:B------:R-:W-:Y:S02]  /*2de0*/  LEA.HI.X R45, R11, UR5, R46, 0x1, P4 ;  /* 0x000000050b2d7c11 */ /* 0x000fe4000a0f0c2e */
[-C--:B------:R-:W-:Y:S01]  /*2df0*/  ISETP.GE.AND P4, PT, R107, R104.reuse, PT ;  /* 0x000000686b00720c */ /* 0x080fe20003f86270 */
[----:B------:R0:W5:Y:S04]  /*2e00*/  @!P6 LDG.E.64 R68, desc[UR60][R42.64] ;  /* 0x0000003c2a44e981 */ /* 0x000168000c1e1b00 */
[----:B------:R0:W5:Y:S01]  /*2e10*/  @!P6 LDG.E.64 R70, desc[UR60][R44.64] ;  /* 0x0000003c2c46e981 */ /* 0x000162000c1e1b00 */
[----:B------:R-:W-:Y:S02]  /*2e20*/  ISETP.GE.AND P6, PT, R75, R104, PT ;  /* 0x000000684b00720c */ /* 0x000fe40003fc6270 */
[----:B------:R-:W-:-:S02]  /*2e30*/  CS2R R64, SRZ ;  /* 0x0000000000407805 */ /* 0x000fc4000001ff00 */
[----:B------:R-:W-:Y:S02]  /*2e40*/  CS2R R60, SRZ ;  /* 0x00000000003c7805 */ /* 0x000fe4000001ff00 */
[----:B------:R-:W-:Y:S02]  /*2e50*/  CS2R R56, SRZ ;  /* 0x0000000000387805 */ /* 0x000fe4000001ff00 */
[----:B------:R-:W-:Y:S02]  /*2e60*/  CS2R R66, SRZ ;  /* 0x0000000000427805 */ /* 0x000fe4000001ff00 */
[----:B------:R-:W-:Y:S02]  /*2e70*/  CS2R R62, SRZ ;  /* 0x00000000003e7805 */ /* 0x000fe4000001ff00 */
[----:B------:R-:W-:Y:S01]  /*2e80*/  CS2R R58, SRZ ;  /* 0x00000000003a7805 */ /* 0x000fe2000001ff00 */
[----:B------:R0:W5:Y:S04]  /*2e90*/  @!P5 LDG.E.64 R64, desc[UR60][R42.64+0x40] ;  /* 0x0000403c2a40d981 */ /* 0x000168000c1e1b00 */
[----:B------:R0:W5:Y:S04]  /*2ea0*/  @!P4 LDG.E.64 R60, desc[UR60][R42.64+0x80] ;  /* 0x0000803c2a3cc981 */ /* 0x000168000c1e1b00 */
[----:B------:R0:W5:Y:S04]  /*2eb0*/  @!P6 LDG.E.64 R56, desc[UR60][R42.64+0xc0] ;  /* 0x0000c03c2a38e981 */ /* 0x000168000c1e1b00 */
[----:B------:R0:W5:Y:S04]  /*2ec0*/  @!P5 LDG.E.64 R66, desc[UR60][R44.64+0x40] ;  /* 0x0000403c2c42d981 */ /* 0x000168000c1e1b00 */
[----:B------:R0:W5:Y:S04]  /*2ed0*/  @!P4 LDG.E.64 R62, desc[UR60][R44.64+0x80] ;  /* 0x0000803c2c3ec981 */ /* 0x000168000c1e1b00 */
[----:B------:R0:W5:Y:S02]  /*2ee0*/  @!P6 LDG.E.64 R58, desc[UR60][R44.64+0xc0] ;  /* 0x0000c03c2c3ae981 */ /* 0x000164000c1e1b00 */
.L_x_1578:
[----:B------:R-:W-:Y:S05]  /*2ef0*/  BSYNC B1 ;  /* 0x0000000000017941 */ /* 0x000fea0003800000 */
.L_x_1577:
[----:B------:R-:W2:Y:S01]  /*2f00*/  LDL R11, [R1+0xa0] ;  /* 0x0000a000010b7983 */ /* 0x000ea20000100800 */
[----:B------:R-:W-:Y:S01]  /*2f10*/  BSSY B1, `(.L_x_1579) ;  /* 0x000002a000017945 */ /* 0x000fe20003800000 */
[----:B0-----:R-:W-:Y:S02]  /*2f20*/  CS2R R44, SRZ ;  /* 0x00000000002c7805 */ /* 0x001fe4000001ff00 */
[----:B------:R-:W-:Y:S02]  /*2f30*/  CS2R R48, SRZ ;  /* 0x0000000000307805 */ /* 0x000fe4000001ff00 */
[----:B------:R-:W-:Y:S02]  /*2f40*/  CS2R R52, SRZ ;  /* 0x0000000000347805 */ /* 0x000fe4000001ff00 */
[----:B------:R-:W-:Y:S02]  /*2f50*/  CS2R R42, SRZ ;  /* 0x00000000002a7805 */ /* 0x000fe4000001ff00 */
[----:B------:R-:W-:-:S02]  /*2f60*/  CS2R R46, SRZ ;  /* 0x00000000002e7805 */ /* 0x000fc4000001ff00 */
[----:B------:R-:W-:Y:S01]  /*2f70*/  CS2R R50, SRZ ;  /* 0x0000000000327805 */ /* 0x000fe2000001ff00 */
[----:B-----5:R-:W-:Y:S01]  /*2f80*/  IMAD.MOV.U32 R74, RZ, RZ, R56 ;  /* 0x000000ffff4a7224 */ /* 0x020fe200078e0038 */
[----:B------:R-:W-:Y:S01]  /*2f90*/  CS2R R54, SRZ ;  /* 0x0000000000367805 */ /* 0x000fe2000001ff00 */
[----:B------:R-:W-:Y:S01]  /*2fa0*/  IMAD.MOV.U32 R89, RZ, RZ, R57 ;  /* 0x000000ffff597224 */ /* 0x000fe200078e0039 */
[----:B--2---:R-:W-:-:S13]  /*2fb0*/  ISETP.GE.AND P4, PT, R11, R97, PT ;  /* 0x000000610b00720c */ /* 0x004fda0003f86270 */
[----:B------:R-:W-:Y:S05]  /*2fc0*/  @P4 BRA `(.L_x_1580) ;  /* 0x0000000000784947 */ /* 0x000fea0003800000 */
        /* <DEDUP_REMOVED lines=30> */
.L_x_1580:
[----:B------:R-:W-:Y:S05]  /*31b0*/  BSYNC B1 ;  /* 0x0000000000017941 */ /* 0x000fea0003800000 */
.L_x_1579:
[----:B------:R-:W-:Y:S01]  /*31c0*/  IMAD.MOV.U32 R11, RZ, RZ, R60 ;  /* 0x000000ffff0b7224 */ /* 0x000fe200078e003c */
[----:B0-----:R-:W-:Y:S01]  /*31d0*/  MOV R12, R61 ;  /* 0x0000003d000c7202 */ /* 0x001fe20000000f00 */
[----:B------:R-:W-:Y:S01]  /*31e0*/  IMAD.MOV.U32 R13, RZ, RZ, R68 ;  /* 0x000000ffff0d7224 */ /* 0x000fe200078e0044 */
[----:B------:R-:W-:Y:S01]  /*31f0*/  ISETP.NE.AND P5, PT, R225, 0x3, PT ;  /* 0x00000003e100780c */ /* 0x000fe20003fa5270 */
[----:B------:R-:W-:Y:S01]  /*3200*/  IMAD.MOV.U32 R14, RZ, RZ, R69 ;  /* 0x000000ffff0e7224 */ /* 0x000fe200078e0045 */
[----:B------:R-:W-:Y:S01]  /*3210*/  PRMT R120, R11, 0x5410, R12 ;  /* 0x000054100b787816 */ /* 0x000fe2000000000c */
[----:B------:R-:W-:Y:S01]  /*3220*/  IMAD.MOV.U32 R11, RZ, RZ, R64 ;  /* 0x000000ffff0b7224 */ /* 0x000fe200078e0040 */
[----:B------:R-:W-:Y:S01]  /*3230*/  PRMT R118, R74, 0x5410, R89 ;  /* 0x000054104a767816 */ /* 0x000fe20000000059 */
[----:B------:R-:W-:Y:S01]  /*3240*/  IMAD.MOV.U32 R12, RZ, RZ, R65 ;  /* 0x000000ffff0c7224 */ /* 0x000fe200078e0041 */
[----:B------:R-:W-:Y:S01]  /*3250*/  PRMT R129, R13, 0x5410, R14 ;  /* 0x000054100d817816 */ /* 0x000fe2000000000e */
[----:B------:R-:W-:-:S02]  /*3260*/  IMAD.MOV.U32 R13, RZ, RZ, R62 ;  /* 0x000000ffff0d7224 */ /* 0x000fc400078e003e */
[----:B------:R-:W-:Y:S01]  /*3270*/  IMAD.MOV.U32 R14, RZ, RZ, R63 ;  /* 0x000000ffff0e7224 */ /* 0x000fe200078e003f */
[----:B------:R-:W-:Y:S01]  /*3280*/  PRMT R122, R12, 0x5410, R11 ;  /* 0x000054100c7a7816 */ /* 0x000fe2000000000b */
[----:B------:R-:W-:Y:S01]  /*3290*/  IMAD.MOV.U32 R12, RZ, RZ, R59 ;  /* 0x000000ffff0c7224 */ /* 0x000fe200078e003b */
[----:B------:R-:W-:Y:S02]  /*32a0*/  MOV R11, R58 ;  /* 0x0000003a000b7202 */ /* 0x000fe40000000f00 */
[----:B------:R-:W-:Y:S01]  /*32b0*/  PRMT R121, R13, 0x5410, R14 ;  /* 0x000054100d797816 */ /* 0x000fe2000000000e */
[----:B------:R-:W-:Y:S01]  /*32c0*/  IMAD.MOV.U32 R13, RZ, RZ, R70 ;  /* 0x000000ffff0d7224 */ /* 0x000fe200078e0046 */
[----:B------:R-:W-:Y:S01]  /*32d0*/  PRMT R119, R11, 0x5410, R12 ;  /* 0x000054100b777816 */ /* 0x000fe2000000000c */
[----:B------:R-:W-:Y:S01]  /*32e0*/  IMAD.MOV.U32 R11, RZ, RZ, R66 ;  /* 0x000000ffff0b7224 */ /* 0x000fe200078e0042 */
[----:B------:R-:W-:Y:S01]  /*32f0*/  MOV R12, R67 ;  /* 0x00000043000c7202 */ /* 0x000fe20000000f00 */
[----:B------:R-:W-:-:S03]  /*3300*/  IMAD.MOV.U32 R14, RZ, RZ, R71 ;  /* 0x000000ffff0e7224 */ /* 0x000fc600078e0047 */
[----:B------:R-:W-:Y:S01]  /*3310*/  PRMT R123, R11, 0x5410, R12 ;  /* 0x000054100b7b7816 */ /* 0x000fe2000000000c */
[----:B-----5:R-:W-:Y:S01]  /*3320*/  IMAD.MOV.U32 R11, RZ, RZ, R40 ;  /* 0x000000ffff0b7224 */ /* 0x020fe200078e0028 */
[----:B------:R-:W-:Y:S01]  /*3330*/  PRMT R130, R13, 0x5410, R14 ;  /* 0x000054100d827816 */ /* 0x000fe2000000000e */
[----:B------:R-:W-:Y:S01]  /*3340*/  IMAD.MOV.U32 R12, RZ, RZ, R41 ;  /* 0x000000ffff0c7224 */ /* 0x000fe200078e0029 */
[----:B------:R-:W-:Y:S01]  /*3350*/  MOV R13, R44 ;  /* 0x0000002c000d7202 */ /* 0x000fe20000000f00 */
[----:B------:R-:W-:-:S03]  /*3360*/  IMAD.MOV.U32 R14, RZ, RZ, R45 ;  /* 0x000000ffff0e7224 */ /* 0x000fc600078e002d */
[----:B------:R-:W-:Y:S01]  /*3370*/  PRMT R108, R11, 0x5410, R12 ;  /* 0x000054100b6c7816 */ /* 0x000fe2000000000c */
[----:B------:R-:W-:Y:S01]  /*3380*/  IMAD.MOV.U32 R11, RZ, RZ, R48 ;  /* 0x000000ffff0b7224 */ /* 0x000fe200078e0030 */
[----:B------:R-:W-:Y:S01]  /*3390*/  PRMT R111, R13, 0x5410, R14 ;  /* 0x000054100d6f7816 */ /* 0x000fe2000000000e */
[----:B------:R-:W-:Y:S01]  /*33a0*/  IMAD.MOV.U32 R12, RZ, RZ, R49 ;  /* 0x000000ffff0c7224 */ /* 0x000fe200078e0031 */
[----:B------:R-:W-:Y:S01]  /*33b0*/  MOV R14, R53 ;  /* 0x00000035000e7202 */ /* 0x000fe20000000f00 */
[----:B------:R-:W-:-:S03]  /*33c0*/  IMAD.MOV.U32 R13, RZ, RZ, R52 ;  /* 0x000000ffff0d7224 */ /* 0x000fc600078e0034 */
[----:B------:R-:W-:Y:S01]  /*33d0*/  PRMT R114, R11, 0x5410, R12 ;  /* 0x000054100b727816 */ /* 0x000fe2000000000c */
[----:B------:R-:W-:Y:S01]  /*33e0*/  IMAD.MOV.U32 R11, RZ, RZ, R42 ;  /* 0x000000ffff0b7224 */ /* 0x000fe200078e002a */
[----:B------:R-:W-:Y:S01]  /*33f0*/  PRMT R116, R13, 0x5410, R14 ;  /* 0x000054100d747816 */ /* 0x000fe2000000000e */
[----:B------:R-:W-:Y:S02]  /*3400*/  IMAD.MOV.U32 R12, RZ, RZ, R43 ;  /* 0x000000ffff0c7224 */ /* 0x000fe400078e002b */
[----:B------:R-:W-:Y:S02]  /*3410*/  IMAD.MOV.U32 R13, RZ, RZ, R46 ;  /* 0x000000ffff0d7224 */ /* 0x000fe400078e002e */
[----:B------:R-:W-:Y:S01]  /*3420*/  IMAD.MOV.U32 R14, RZ, RZ, R47 ;  /* 0x000000ffff0e7224 */ /* 0x000fe200078e002f */
[----:B------:R-:W-:Y:S01]  /*3430*/  PRMT R110, R11, 0x5410, R12 ;  /* 0x000054100b6e7816 */ /* 0x000fe2000000000c */
[----:B------:R-:W-:Y:S01]  /*3440*/  IMAD.MOV.U32 R12, RZ, RZ, R51 ;  /* 0x000000ffff0c7224 */ /* 0x000fe200078e0033 */
[----:B------:R-:W-:-:S02]  /*3450*/  MOV R11, R50 ;  /* 0x00000032000b7202 */ /* 0x000fc40000000f00 */
[----:B------:R-:W-:Y:S01]  /*3460*/  PRMT R113, R13, 0x5410, R14 ;  /* 0x000054100d717816 */ /* 0x000fe2000000000e */
[----:B------:R-:W-:Y:S01]  /*3470*/  IMAD.MOV.U32 R13, RZ, RZ, R54 ;  /* 0x000000ffff0d7224 */ /* 0x000fe200078e0036 */
[----:B------:R-:W-:Y:S01]  /*3480*/  PRMT R115, R11, 0x5410, R12 ;  /* 0x000054100b737816 */ /* 0x000fe2000000000c */
[----:B------:R-:W-:-:S05]  /*3490*/  IMAD.MOV.U32 R14, RZ, RZ, R55 ;  /* 0x000000ffff0e7224 */ /* 0x000fca00078e0037 */
[----:B------:R-:W-:Y:S01]  /*34a0*/  PRMT R117, R13, 0x5410, R14 ;  /* 0x000054100d757816 */ /* 0x000fe2000000000e */
[----:B------:R-:W-:Y:S06]  /*34b0*/  @!P5 BRA `(.L_x_1581) ;  /* 0x000000000004d947 */ /* 0x000fec0003800000 */
[----:B------:R-:W-:Y:S01]  /*34c0*/  BPT.TRAP 0x1 ;  /* 0x000000040000795c */ /* 0x000fe20000300000 */
.L_x_1581:
[----:B------:R-:W2:Y:S01]  /*34d0*/  LDL R11, [R1+0x40] ;  /* 0x00004000010b7983 */ /* 0x000ea20000100800 */
[----:B------:R-:W-:Y:S01]  /*34e0*/  IMAD R89, R202, 0x8, R18 ;  /* 0x00000008ca597824 */ /* 0x000fe200078e0212 */
[----:B------:R-:W-:Y:S01]  /*34f0*/  BSSY B1, `(.L_x_1582) ;  /* 0x0000004000017945 */ /* 0x000fe20003800000 */
[----:B--2---:R-:W-:-:S04]  /*3500*/  SHF.L.U32 R103, R11, 0x1f, RZ ;  /* 0x0000001f0b677819 */ /* 0x004fc800000006ff */
[----:B------:R-:W0:Y:S02]  /*3510*/  SYNCS.PHASECHK.TRANS64.TRYWAIT P6, [R89+URZ+0x30890], R103 ;  /* 0x03089067590075a7 */ /* 0x000e2400080c017f */
[----:B0-----:R-:W-:Y:S05]  /*3520*/  @!P6 BRA `(.L_x_1583) ;  /* 0x000002540068e947 */ /* 0x001fea0003800000 */
.L_x_2005:
[----:B------:R-:W-:Y:S05]  /*3530*/  BSYNC B1 ;  /* 0x0000000000017941 */ /* 0x000fea0003800000 */
.L_x_1582:
[----:B------:R-:W-:-:S03]  /*3540*/  UMOV UR4, 0xffffffff ;  /* 0xffffffff00047882 */ /* 0x000fc60000000000 */
[----:B------:R-:W-:Y:S05]  /*3550*/  BRA.DIV UR4, `(.L_x_1584) ;  /* 0x0000025604707947 */ /* 0x000fea000b800000 */
[----:B------:R1:W2:Y:S04]  /*3560*/  SHFL.IDX PT, R74, R112, RZ, 0x181f ;  /* 0x00181fff704a7589 */ /* 0x0002a800000e0000 */
[----:B------:R1:W3:Y:S02]  /*3570*/  SHFL.IDX PT, R106, R105, RZ, 0x181f ;  /* 0x00181fff696a7589 */ /* 0x0002e400000e0000 */
.L_x_2009:
[----:B------:R-:W-:Y:S04]  /*3580*/  BSSY B1, `(.L_x_1585) ;  /* 0x00000d1000017945 */ /* 0x000fe80003800000 */
[----:B------:R-:W-:Y:S05]  /*3590*/  @P0 BRA `(.L_x_1586) ;  /* 0x0000000c003c0947 */ /* 0x000fea0003800000 */
[----:B------:R-:W-:Y:S01]  /*35a0*/  ISETP.NE.AND P0, PT, R29, RZ, PT ;  /* 0x000000ff1d00720c */ /* 0x000fe20003f05270 */
[----:B------:R-:W-:-:S12]  /*35b0*/  BSSY B2, `(.L_x_1587) ;  /* 0x0000032000027945 */ /* 0x000fd80003800000 */
[----:B------:R-:W-:Y:S05]  /*35c0*/  @!P0 BRA `(.L_x_1588) ;  /* 0x0000000000c08947 */ /* 0x000fea0003800000 */
[----:B------:R4:W0:Y:S01]  /*35d0*/  LDS.128 R12, [R92+0x20400] ;  /* 0x020400005c0c7984 */ /* 0x0008220000000c00 */
[----:B------:R-:W-:Y:S01]  /*35e0*/  ISETP.GE.AND P6, PT, R200, R104, PT ;  /* 0x00000068c800720c */ /* 0x000fe20003fc6270 */
[----:B------:R-:W-:Y:S01]  /*35f0*/  BSSY B3, `(.L_x_1589) ;  /* 0x000002c000037945 */ /* 0x000fe20003800000 */
[----:B---3--:R-:W-:-:S04]  /*3600*/  LEA R72, P0, R16, R106, 0x1 ;  /* 0x0000006a10487211 */ /* 0x008fc800078008ff */
[----:B--2---:R-:W-:-:S07]  /*3610*/  LEA.HI.X R73, R16, R74, R17, 0x1, P0 ;  /* 0x0000004a10497211 */ /* 0x004fce00000f0c11 */
        /* <DEDUP_REMOVED lines=14> */
[CC--:B------:R-:W-:Y:S01]  /*3700*/  FMUL.FTZ R128, R68.reuse, R71.reuse ;  /* 0x0000004744807220 */ /* 0x0c0fe20000410000 */
[----:B------:R-:W-:Y:S01]  /*3710*/  FMUL.FTZ R71, R15, R71 ;  /* 0x000000470f477220 */ /* 0x000fe20000410000 */
[C---:B------:R-:W-:Y:S01]  /*3720*/  FMUL.FTZ R124, R13.reuse, R124 ;  /* 0x0000007c0d7c7220 */ /* 0x040fe20000410000 */
[-C--:B------:R-:W-:Y:S01]  /*3730*/  FFMA.FTZ R126, R13, R70.reuse, -R126 ;  /* 0x000000460d7e7223 */ /* 0x080fe2000001087e */
[-C--:B------:R-:W-:Y:S01]  /*3740*/  FFMA.FTZ R128, R15, R69.reuse, -R128 ;  /* 0x000000450f807223 */ /* 0x080fe20000010880 */
[----:B------:R-:W-:Y:S01]  /*3750*/  FFMA.FTZ R127, R68, R69, R71 ;  /* 0x00000045447f7223 */ /* 0x000fe20000010047 */
[----:B------:R-:W-:Y:S01]  /*3760*/  FFMA.FTZ R125, R11, R70, R124 ;  /* 0x000000460b7d7223 */ /* 0x000fe2000001007c */
[----:B------:R-:W-:-:S02]  /*3770*/  HADD2.F32 R11, -RZ, R12.H1_H1 ;  /* 0x3000000cff0b7230 */ /* 0x000fc40000004100 */
[----:B------:R-:W-:Y:S02]  /*3780*/  HADD2.F32 R69, -RZ, R130.H0_H0 ;  /* 0x20000082ff457230 */ /* 0x000fe40000004100 */
[----:B------:R-:W-:Y:S02]  /*3790*/  HADD2.F32 R12, -RZ, R12.H0_H0 ;  /* 0x2000000cff0c7230 */ /* 0x000fe40000004100 */
[----:B------:R-:W-:Y:S02]  /*37a0*/  HADD2.F32 R70, -RZ, R130.H1_H1 ;  /* 0x30000082ff467230 */ /* 0x000fe40000004100 */
[-C--:B------:R-:W-:Y:S01]  /*37b0*/  FMUL.FTZ R71, R11, R69.reuse ;  /* 0x000000450b477220 */ /* 0x080fe20000410000 */
[--C-:B------:R-:W-:Y:S02]  /*37c0*/  HADD2.F32 R13, -RZ, R14.reuse.H1_H1 ;  /* 0x3000000eff0d7230 */ /* 0x100fe40000004100 */
        /* <DEDUP_REMOVED lines=14> */
.L_x_1590:
[----:B------:R-:W-:Y:S05]  /*38b0*/  BSYNC B3 ;  /* 0x0000000000037941 */ /* 0x000fea0003800000 */
.L_x_1589:
[----:B0-----:R4:W-:Y:S02]  /*38c0*/  ST.E.128 desc[UR60][R72.64], R12 ;  /* 0x0000000c48007985 */ /* 0x0019e4000c101d3c */
.L_x_1588:
[----:B------:R-:W-:Y:S05]  /*38d0*/  BSYNC B2 ;  /* 0x0000000000027941 */ /* 0x000fea0003800000 */
.L_x_1587:
[----:B------:R-:W-:Y:S01]  /*38e0*/  ISETP.NE.AND P0, PT, R76, RZ, PT ;  /* 0x000000ff4c00720c */ /* 0x000fe20003f05270 */
[----:B------:R-:W-:-:S12]  /*38f0*/  BSSY B2, `(.L_x_1591) ;  /* 0x0000032000027945 */ /* 0x000fd80003800000 */
[----:B------:R-:W-:Y:S05]  /*3900*/  @!P0 BRA `(.L_x_1592) ;  /* 0x0000000000c08947 */ /* 0x000fea0003800000 */
[----:B----4-:R4:W0:Y:S01]  /*3910*/  LDS.128 R12, [R92+0x22400] ;  /* 0x022400005c0c7984 */ /* 0x0108220000000c00 */
        /* <DEDUP_REMOVED lines=45> */
.L_x_1594:
[----:B------:R-:W-:Y:S05]  /*3bf0*/  BSYNC B3 ;  /* 0x0000000000037941 */ /* 0x000fea0003800000 */
.L_x_1593:
[----:B0-----:R0:W-:Y:S02]  /*3c00*/  ST.E.128 desc[UR60][R68.64], R12 ;  /* 0x0000000c44007985 */ /* 0x0011e4000c101d3c */
.L_x_1592:
[----:B------:R-:W-:Y:S05]  /*3c10*/  BSYNC B2 ;  /* 0x0000000000027941 */ /* 0x000fea0003800000 */
.L_x_1591:
[----:B------:R-:W-:Y:S01]  /*3c20*/  ISETP.NE.AND P0, PT, R77, RZ, PT ;  /* 0x000000ff4d00720c */ /* 0x000fe20003f05270 */
[----:B------:R-:W-:-:S12]  /*3c30*/  BSSY B2, `(.L_x_1595) ;  /* 0x0000033000027945 */ /* 0x000fd80003800000 */
[----:B------:R-:W-:Y:S05]  /*3c40*/  @!P0 BRA `(.L_x_1596) ;  /* 0x0000000000c48947 */ /* 0x000fea0003800000 */
[----:B------:R-:W2:Y:S01]  /*3c50*/  LDL R11, [R1] ;  /* 0x00000000010b7983 */ /* 0x000ea20000100800 */
[----:B------:R-:W-:Y:S01]  /*3c60*/  ISETP.GE.AND P6, PT, R107, R104, PT ;  /* 0x000000686b00720c */ /* 0x000fe20003fc6270 */
[----:B------:R-:W-:Y:S01]  /*3c70*/  BSSY B3, `(.L_x_1597) ;  /* 0x000002d000037945 */ /* 0x000fe20003800000 */
[C---:B---3--:R-:W-:Y:S01]  /*3c80*/  LEA R64, P0, R19.reuse, R106, 0x1 ;  /* 0x0000006a13407211 */ /* 0x048fe200078008ff */
[----:B0---4-:R0:W3:Y:S03]  /*3c90*/  LDS.128 R12, [R92+0x24400] ;  /* 0x024400005c0c7984 */ /* 0x0110e60000000c00 */
[----:B--2---:R-:W-:-:S07]  /*3ca0*/  LEA.HI.X R65, R19, R74, R11, 0x1, P0 ;  /* 0x0000004a13417211 */ /* 0x004fce00000f0c0b */
[----:B0--3--:R-:W-:Y:S05]  /*3cb0*/  @P6 BRA `(.L_x_1598) ;  /* 0x0000000000a06947 */ /* 0x009fea0003800000 */
[----:B------:R-:W-:Y:S01]  /*3cc0*/  SHF.R.U64 R11, R60, 0x10, R61 ;  /* 0x000000103c0b7819 */ /* 0x000fe2000000123d */
[--C-:B------:R-:W-:Y:S01]  /*3cd0*/  HADD2.F32 R60, -RZ, R15.reuse.H1_H1 ;  /* 0x3000000fff3c7230 */ /* 0x100fe20000004100 */
        /* <DEDUP_REMOVED lines=38> */
.L_x_1598:
[----:B------:R-:W-:Y:S05]  /*3f40*/  BSYNC B3 ;  /* 0x0000000000037941 */ /* 0x000fea0003800000 */
.L_x_1597:
[----:B------:R0:W-:Y:S02]  /*3f50*/  ST.E.128 desc[UR60][R64.64], R12 ;  /* 0x0000000c40007985 */ /* 0x0001e4000c101d3c */
.L_x_1596:
[----:B------:R-:W-:Y:S05]  /*3f60*/  BSYNC B2 ;  /* 0x0000000000027941 */ /* 0x000fea0003800000 */
.L_x_1595:
[----:B------:R-:W-:-:S13]  /*3f70*/  ISETP.NE.AND P0, PT, R78, RZ, PT ;  /* 0x000000ff4e00720c */ /* 0x000fda0003f05270 */
[----:B------:R-:W-:Y:S05]  /*3f80*/  @!P0 BRA `(.L_x_1586) ;  /* 0x0000000000c08947 */ /* 0x000fea0003800000 */
[----:B0---4-:R0:W4:Y:S01]  /*3f90*/  LDS.128 R12, [R92+0x26400] ;  /* 0x026400005c0c7984 */ /* 0x0111220000000c00 */
[----:B------:R-:W-:Y:S01]  /*3fa0*/  ISETP.GE.AND P6, PT, R75, R104, PT ;  /* 0x000000684b00720c */ /* 0x000fe20003fc6270 */
[----:B------:R-:W-:Y:S01]  /*3fb0*/  BSSY B2, `(.L_x_1599) ;  /* 0x000002c000027945 */ /* 0x000fe20003800000 */
[----:B---3--:R-:W-:-:S04]  /*3fc0*/  LEA R60, P0, R23, R106, 0x1 ;  /* 0x0000006a173c7211 */ /* 0x008fc800078008ff */
[----:B--2---:R-:W-:-:S07]  /*3fd0*/  LEA.HI.X R61, R23, R74, R228, 0x1, P0 ;  /* 0x0000004a173d7211 */ /* 0x004fce00000f0ce4 */
        /* <DEDUP_REMOVED lines=41> */
.L_x_1600:
[----:B------:R-:W-:Y:S05]  /*4270*/  BSYNC B2 ;  /* 0x0000000000027941 */ /* 0x000fea0003800000 */
.L_x_1599:
[----:B----4-:R0:W-:Y:S02]  /*4280*/  ST.E.128 desc[UR60][R60.64], R12 ;  /* 0x0000000c3c007985 */ /* 0x0101e4000c101d3c */
.L_x_1586:
[----:B------:R-:W-:Y:S05]  /*4290*/  BSYNC B1 ;  /* 0x0000000000017941 */ /* 0x000fea0003800000 */
.L_x_1585:
[----:B------:R-:W-:-:S03]  /*42a0*/  UMOV UR4, 0xffffffff ;  /* 0xffffffff00047882 */ /* 0x000fc60000000000 */
[----:B------:R-:W-:Y:S05]  /*42b0*/  BRA.DIV UR4, `(.L_x_1601) ;  /* 0x0000024a04647947 */ /* 0x000fea000b800000 */
[----:B-1----:R-:W1:Y:S04]  /*42c0*/  SHFL.IDX PT, R112, R112, 0x1, 0x181f ;  /* 0x00381f0070707f89 */ /* 0x002e6800000e0000 */
[----:B------:R0:W0:Y:S02]  /*42d0*/  SHFL.IDX PT, R56, R105, 0x1, 0x181f ;  /* 0x00381f0069387f89 */ /* 0x00002400000e0000 */
.L_x_2013:
        /* <DEDUP_REMOVED lines=8> */
[----:B-1----:R-:W-:-:S07]  /*4360*/  LEA.HI.X R59, R16, R112, R17, 0x1, P0 ;  /* 0x00000070103b7211 */ /* 0x002fce00000f0c11 */
        /* <DEDUP_REMOVED lines=41> */
.L_x_1606:
[----:B------:R-:W-:Y:S05]  /*4600*/  BSYNC B2 ;  /* 0x0000000000027941 */ /* 0x000fea0003800000 */
.L_x_1605:
[----:B----4-:R0:W-:Y:S02]  /*4610*/  ST.E.128 desc[UR60][R58.64], R12 ;  /* 0x0000000c3a007985 */ /* 0x0101e4000c101d3c */
.L_x_1604:
[----:B------:R-:W-:Y:S05]  /*4620*/  BSYNC B1 ;  /* 0x0000000000017941 */ /* 0x000fea0003800000 */
.L_x_1603:
        /* <DEDUP_REMOVED lines=49> */
.L_x_1610:
[----:B------:R-:W-:Y:S05]  /*4940*/  BSYNC B2 ;  /* 0x0000000000027941 */ /* 0x000fea0003800000 */
.L_x_1609:
[----:B----4-:R0:W-:Y:S02]  /*4950*/  ST.E.128 desc[UR60][R52.64], R12 ;  /* 0x0000000c34007985 */ /* 0x0101e4000c101d3c */
.L_x_1608:
[----:B------:R-:W-:Y:S05]  /*4960*/  BSYNC B1 ;  /* 0x0000000000017941 */ /* 0x000fea0003800000 */
.L_x_1607:
[----:B------:R-:W-:Y:S01]  /*4970*/  ISETP.NE.AND P0, PT, R77, RZ, PT ;  /* 0x000000ff4d00720c */ /* 0x000fe20003f05270 */
[----:B------:R-:W-:-:S12]  /*4980*/  BSSY B1, `(.L_x_1611) ;  /* 0x0000033000017945 */ /* 0x000fd80003800000 */
[----:B------:R-:W-:Y:S05]  /*4990*/  @!P0 BRA `(.L_x_1612) ;  /* 0x0000000000c48947 */ /* 0x000fea0003800000 */
[----:B------:R-:W1:Y:S01]  /*49a0*/  LDL R11, [R1] ;  /* 0x00000000010b7983 */ /* 0x000e620000100800 */
[----:B------:R-:W-:Y:S01]  /*49b0*/  ISETP.GE.AND P4, PT, R107, R104, PT ;  /* 0x000000686b00720c */ /* 0x000fe20003f86270 */
[----:B------:R-:W-:Y:S01]  /*49c0*/  BSSY B2, `(.L_x_1613) ;  /* 0x000002d000027945 */ /* 0x000fe20003800000 */
[C---:B0-----:R-:W-:Y:S01]  /*49d0*/  LEA R48, P0, R19.reuse, R56, 0x1 ;  /* 0x0000003813307211 */ /* 0x041fe200078008ff */
[----:B----4-:R0:W4:Y:S03]  /*49e0*/  LDS.128 R12, [R92+0x25400] ;  /* 0x025400005c0c7984 */ /* 0x0101260000000c00 */
[----:B-1----:R-:W-:-:S07]  /*49f0*/  LEA.HI.X R49, R19, R112, R11, 0x1, P0 ;  /* 0x0000007013317211 */ /* 0x002fce00000f0c0b */
[----:B0---4-:R-:W-:Y:S05]  /*4a00*/  @P4 BRA `(.L_x_1614) ;  /* 0x0000000000a04947 */ /* 0x011fea0003800000 */
        /* <DEDUP_REMOVED lines=40> */
.L_x_1614:
[----:B------:R-:W-:Y:S05]  /*4c90*/  BSYNC B2 ;  /* 0x0000000000027941 */ /* 0x000fea0003800000 */
.L_x_1613:
[----:B------:R0:W-:Y:S02]  /*4ca0*/  ST.E.128 desc[UR60][R48.64], R12 ;  /* 0x0000000c30007985 */ /* 0x0001e4000c101d3c */
.L_x_1612:
[----:B------:R-:W-:Y:S05]  /*4cb0*/  BSYNC B1 ;  /* 0x0000000000017941 */ /* 0x000fea0003800000 */
.L_x_1611:
[----:B------:R-:W-:-:S13]  /*4cc0*/  ISETP.NE.AND P0, PT, R78, RZ, PT ;  /* 0x000000ff4e00720c */ /* 0x000fda0003f05270 */
        /* <DEDUP_REMOVED lines=26> */
[----:B------:R-:W-:-:S02]  /*4e70*/  HADD2.F32 R40, -RZ, R110.H0_H0 ;  /* 0x2000006eff287230 */ /* 0x000fc40000004100 */
[----:B------:R-:W-:Y:S01]  /*4e80*/  FFMA.FTZ R48, R15, R41, -R48 ;  /* 0x000000290f307223 */ /* 0x000fe20000010830 */
[----:B------:R-:W-:Y:S02]  /*4e90*/  HADD2.F32 R110, -RZ, R110.H1_H1 ;  /* 0x3000006eff6e7230 */ /* 0x000fe40000004100 */
[----:B------:R-:W-:Y:S02]  /*4ea0*/  HADD2.F32 R11, -RZ, R12.H1_H1 ;  /* 0x3000000cff0b7230 */ /* 0x000fe40000004100 */
[----:B------:R-:W-:Y:S02]  /*4eb0*/  HADD2.F32 R13, -RZ, R14.H1_H1 ;  /* 0x3000000eff0d7230 */ /* 0x000fe40000004100 */
[----:B------:R-:W-:Y:S02]  /*4ec0*/  HADD2.F32 R12, -RZ, R12.H0_H0 ;  /* 0x2000000cff0c7230 */ /* 0x000fe40000004100 */
[----:B------:R-:W-:Y:S01]  /*4ed0*/  FMUL.FTZ R41, R11, R40 ;  /* 0x000000280b297220 */ /* 0x000fe20000410000 */
[----:B------:R-:W-:-:S02]  /*4ee0*/  HADD2.F32 R14, -RZ, R14.H0_H0 ;  /* 0x2000000eff0e7230 */ /* 0x000fc40000004100 */
[----:B------:R-:W-:Y:S01]  /*4ef0*/  FMUL.FTZ R45, R13, R110 ;  /* 0x0000006e0d2d7220 */ /* 0x000fe20000410000 */
        /* <DEDUP_REMOVED lines=12> */
.L_x_1616:
[----:B------:R-:W-:Y:S05]  /*4fc0*/  BSYNC B1 ;  /* 0x0000000000017941 */ /* 0x000fea0003800000 */
.L_x_1615:
[----:B----4-:R0:W-:Y:S01]  /*4fd0*/  ST.E.128 desc[UR60][R56.64], R12 ;  /* 0x0000000c38007985 */ /* 0x0101e2000c101d3c */
[----:B------:R-:W-:Y:S05]  /*4fe0*/  BRA `(.L_x_1602) ;  /* 0x0000002c00387947 */ /* 0x000fea0003800000 */
.L_x_1576:
[----:B------:R-:W2:Y:S01]  /*4ff0*/  LDL R11, [R1+0xc] ;  /* 0x00000c00010b7983 */ /* 0x000ea20000100800 */
[----:B------:R-:W-:Y:S01]  /*5000*/  BSSY B1, `(.L_x_1617) ;  /* 0x0000024000017945 */ /* 0x000fe20003800000 */
        /* <DEDUP_REMOVED lines=13> */
[----:B------:R-:W-:Y:S01]  /*50e0*/  IADD3 R11, P6, R86, R12, RZ ;  /* 0x0000000c560b7210 */ /* 0x000fe20007fde0ff */
[----:B------:R-:W-:Y:S01]  /*50f0*/  ULDC.64 UR6, c[0x0][0x400] ;  /* 0x0001000000067ab9 */ /* 0x000fe20000000a00 */
[----:B------:R-:W-:Y:S02]  /*5100*/  IADD3.X R42, R72, R32, RZ, P4, !PT ;  /* 0x00000020482a7210 */ /* 0x000fe400027fe4ff */
[----:B------:R-:W-:Y:S02]  /*5110*/  CS2R R46, SRZ ;  /* 0x00000000002e7805 */ /* 0x000fe4000001ff00 */
[----:B------:R-:W-:Y:S01]  /*5120*/  LEA R56, P5, R41, UR4, 0x1 ;  /* 0x0000000429387c11 */ /* 0x000fe2000f8a08ff */
[----:B------:R-:W-:Y:S01]  /*5130*/  IMAD.X R40, R73, 0x1, R34, P6 ;  /* 0x0000000149287824 */ /* 0x000fe200030e0622 */
[----:B------:R-:W-:-:S02]  /*5140*/  ISETP.GE.AND P6, PT, R205, R104, PT ;  /* 0x00000068cd00720c */ /* 0x000fc40003fc6270 */
[----:B------:R-:W-:Y:S02]  /*5150*/  CS2R R44, SRZ ;  /* 0x00000000002c7805 */ /* 0x000fe4000001ff00 */
[----:B------:R-:W-:Y:S02]  /*5160*/  LEA.HI.X R57, R41, UR5, R42, 0x1, P5 ;  /* 0x0000000529397c11 */ /* 0x000fe4000a8f0c2a */
[----:B------:R-:W-:Y:S02]  /*5170*/  CS2R R42, SRZ ;  /* 0x00000000002a7805 */ /* 0x000fe4000001ff00 */
[----:B------:R-:W-:Y:S02]  /*5180*/  ISETP.GE.AND P5, PT, R16, R104, PT ;  /* 0x000000681000720c */ /* 0x000fe40003fa6270 */
[----:B------:R-:W-:Y:S02]  /*5190*/  CS2R R54, SRZ ;  /* 0x0000000000367805 */ /* 0x000fe4000001ff00 */
[----:B------:R-:W-:-:S02]  /*51a0*/  LEA R60, P4, R11, UR6, 0x1 ;  /* 0x000000060b3c7c11 */ /* 0x000fc4000f8808ff */
[----:B------:R-:W-:Y:S02]  /*51b0*/  CS2R R52, SRZ ;  /* 0x0000000000347805 */ /* 0x000fe4000001ff00 */
[----:B------:R-:W-:Y:S02]  /*51c0*/  CS2R R50, SRZ ;  /* 0x0000000000327805 */ /* 0x000fe4000001ff00 */
[----:B------:R-:W-:Y:S02]  /*51d0*/  CS2R R48, SRZ ;  /* 0x0000000000307805 */ /* 0x000fe4000001ff00 */
[----:B------:R-:W-:Y:S02]  /*51e0*/  LEA.HI.X R61, R11, UR7, R40, 0x1, P4 ;  /* 0x000000070b3d7c11 */ /* 0x000fe4000a0f0c28 */
[----:B------:R-:W-:-:S03]  /*51f0*/  CS2R R40, SRZ ;  /* 0x0000000000287805 */ /* 0x000fc6000001ff00 */
[----:B------:R0:W5:Y:S04]  /*5200*/  @!P6 LDG.E.128 R48, desc[UR60][R60.64+0x80] ;  /* 0x0000803c3c30e981 */ /* 0x000168000c1e1d00 */
[----:B------:R0:W5:Y:S04]  /*5210*/  @!P5 LDG.E.128 R44, desc[UR60][R56.64] ;  /* 0x0000003c382cd981 */ /* 0x000168000c1e1d00 */
[----:B------:R0:W5:Y:S04]  /*5220*/  @!P6 LDG.E.128 R40, desc[UR60][R56.64+0x80] ;  /* 0x0000803c3828e981 */ /* 0x000168000c1e1d00 */
[----:B------:R0:W5:Y:S02]  /*5230*/  @!P5 LDG.E.128 R52, desc[UR60][R60.64] ;  /* 0x0000003c3c34d981 */ /* 0x000164000c1e1d00 */
.L_x_1618:
[----:B------:R-:W-:Y:S05]  /*5240*/  BSYNC B1 ;  /* 0x0000000000017941 */ /* 0x000fea0003800000 */
.L_x_1617:
        /* <DEDUP_REMOVED lines=25> */
[----:B------:R-:W-:Y:S02]  /*53e0*/  LEA R12, P6, R15, UR4, 0x1 ;  /* 0x000000040f0c7c11 */ /* 0x000fe4000f8c08ff */
        /* <DEDUP_REMOVED lines=11> */
.L_x_1620:
[----:B------:R-:W-:Y:S05]  /*54a0*/  BSYNC B1 ;  /* 0x0000000000017941 */ /* 0x000fea0003800000 */
.L_x_1619:
        /* <DEDUP_REMOVED lines=15> */
[----:B------:R-:W-:-:S04]  /*55a0*/  MOV R11, R50 ;  /* 0x00000032000b7202 */ /* 0x000fc80000000f00 */
[----:B------:R-:W-:Y:S01]  /*55b0*/  PRMT R125, R11, 0x5410, R12 ;  /* 0x000054100b7d7816 */ /* 0x000fe2000000000c */
[----:B------:R-:W-:Y:S01]  /*55c0*/  IMAD.MOV.U32 R11, RZ, RZ, R54 ;  /* 0x000000ffff0b7224 */ /* 0x000fe200078e0036 */
[----:B------:R-:W-:Y:S01]  /*55d0*/  PRMT R126, R13, 0x5410, R14 ;  /* 0x000054100d7e7816 */ /* 0x000fe2000000000e */
[----:B------:R-:W-:Y:S01]  /*55e0*/  IMAD.MOV.U32 R14, RZ, RZ, R53 ;  /* 0x000000ffff0e7224 */ /* 0x000fe200078e0035 */
[----:B------:R-:W-:Y:S01]  /*55f0*/  MOV R12, R55 ;  /* 0x00000037000c7202 */ /* 0x000fe20000000f00 */
[----:B------:R-:W-:Y:S01]  /*5600*/  IMAD.MOV.U32 R13, RZ, RZ, R52 ;  /* 0x000000ffff0d7224 */ /* 0x000fe200078e0034 */
[----:B------:R-:W-:Y:S01]  /*5610*/  PRMT R128, R11, 0x7610, R128 ;  /* 0x000076100b807816 */ /* 0x000fe20000000080 */
[----:B-----5:R-:W-:Y:S01]  /*5620*/  IMAD.MOV.U32 R11, RZ, RZ, R58 ;  /* 0x000000ffff0b7224 */ /* 0x020fe200078e003a */
        /* <DEDUP_REMOVED lines=27> */
.L_x_1621:
[----:B------:R-:W2:Y:S01]  /*57e0*/  LDL R11, [R1+0x40] ;  /* 0x00004000010b7983 */ /* 0x000ea20000100800 */
[----:B------:R-:W-:Y:S01]  /*57f0*/  IMAD R89, R202, 0x8, R18 ;  /* 0x00000008ca597824 */ /* 0x000fe200078e0212 */
[----:B------:R-:W0:Y:S01]  /*5800*/  LDC R114, c[0x0][0x2f4] ;  /* 0x0000bd00ff727b82 */ /* 0x000e220000000800 */
[----:B------:R-:W-:Y:S01]  /*5810*/  BSSY B1, `(.L_x_1622) ;  /* 0x0000004000017945 */ /* 0x000fe20003800000 */
[----:B--2---:R-:W-:-:S04]  /*5820*/  SHF.L.U32 R103, R11, 0x1f, RZ ;  /* 0x0000001f0b677819 */ /* 0x004fc800000006ff */
[----:B------:R-:W1:Y:S02]  /*5830*/  SYNCS.PHASECHK.TRANS64.TRYWAIT P6, [R89+URZ+0x30890], R103 ;  /* 0x03089067590075a7 */ /* 0x000e6400080c017f */
[----:B01----:R-:W-:Y:S05]  /*5840*/  @!P6 BRA `(.L_x_1623) ;  /* 0x00000234004ce947 */ /* 0x003fea0003800000 */
.L_x_2014:
[----:B------:R-:W-:Y:S05]  /*5850*/  BSYNC B1 ;  /* 0x0000000000017941 */ /* 0x000fea0003800000 */
.L_x_1622:
[----:B------:R-:W-:Y:S01]  /*5860*/  UMOV UR4, 0xffffffff ;  /* 0xffffffff00047882 */ /* 0x000fe20000000000 */
[----:B------:R-:W-:Y:S02]  /*5870*/  IADD3 R116, -R93, R114, RZ ;  /* 0x000000725d747210 */ /* 0x000fe40007ffe1ff */
[----:B------:R-:W-:Y:S05]  /*5880*/  BRA.DIV UR4, `(.L_x_1624) ;  /* 0x0000023604507947 */ /* 0x000fea000b800000 */
[----:B------:R1:W2:Y:S04]  /*5890*/  SHFL.IDX PT, R107, R112, RZ, 0x181f ;  /* 0x00181fff706b7589 */ /* 0x0002a800000e0000 */
[----:B------:R1:W3:Y:S02]  /*58a0*/  SHFL.IDX PT, R106, R105, RZ, 0x181f ;  /* 0x00181fff696a7589 */ /* 0x0002e400000e0000 */
.L_x_2018:
[----:B------:R-:W-:Y:S04]  /*58b0*/  BSSY B1, `(.L_x_1625) ;  /* 0x00000f0000017945 */ /* 0x000fe80003800000 */
[----:B------:R-:W-:Y:S05]  /*58c0*/  @P0 BRA `(.L_x_1626) ;  /* 0x0000000c00b80947 */ /* 0x000fea0003800000 */
[----:B------:R-:W-:Y:S01]  /*58d0*/  ISETP.NE.AND P0, PT, R29, RZ, PT ;  /* 0x000000ff1d00720c */ /* 0x000fe20003f05270 */
[----:B------:R-:W-:-:S12]  /*58e0*/  BSSY B2, `(.L_x_1627) ;  /* 0x0000076000027945 */ /* 0x000fd80003800000 */
[----:B------:R-:W-:Y:S05]  /*58f0*/  @!P0 BRA `(.L_x_1628) ;  /* 0x0000000400d08947 */ /* 0x000fea0003800000 */
[----:B------:R-:W4:Y:S04]  /*5900*/  LDL R15, [R1+0x54] ;  /* 0x00005400010f7983 */ /* 0x000f280000100800 */
[----:B------:R-:W5:Y:S04]  /*5910*/  LDL R14, [R1+0xa8] ;  /* 0x0000a800010e7983 */ /* 0x000f680000100800 */
[----:B------:R-:W5:Y:S01]  /*5920*/  LDL R13, [R1+0x5c] ;  /* 0x00005c00010d7983 */ /* 0x000f620000100800 */
[----:B------:R-:W-:Y:S01]  /*5930*/  SEL R11, R93, R116, !P2 ;  /* 0x000000745d0b7207 */ /* 0x000fe20005000000 */
[----:B------:R-:W-:Y:S01]  /*5940*/  BSSY B3, `(.L_x_1629) ;  /* 0x000006d000037945 */ /* 0x000fe20003800000 */
[----:B---3--:R-:W-:-:S02]  /*5950*/  LEA R108, P6, R36, R106, 0x1 ;  /* 0x0000006a246c7211 */ /* 0x008fc400078c08ff */
[----:B------:R-:W-:Y:S02]  /*5960*/  SHF.R.S32.HI R12, RZ, 0x1f, R11 ;  /* 0x0000001fff0c7819 */ /* 0x000fe4000001140b */
[----:B--2---:R-:W-:Y:S02]  /*5970*/  LEA.HI.X R109, R36, R107, R79, 0x1, P6 ;  /* 0x0000006b246d7211 */ /* 0x004fe400030f0c4f */
[----:B------:R-:W-:Y:S02]  /*5980*/  LEA.HI R12, R12, R11, RZ, 0x4 ;  /* 0x0000000b0c0c7211 */ /* 0x000fe400078f20ff */
[----:B------:R-:W-:Y:S02]  /*5990*/  ISETP.GE.AND P6, PT, R16, R104, PT ;  /* 0x000000681000720c */ /* 0x000fe40003fc6270 */
[----:B------:R-:W-:-:S04]  /*59a0*/  LEA.HI.SX32 R12, R12, R35, 0x1c ;  /* 0x000000230c0c7211 */ /* 0x000fc800078fe2ff */
[----:B------:R-:W-:Y:S01]  /*59b0*/  SHF.R.S32.HI R11, RZ, 0x1f, R12 ;  /* 0x0000001fff0b7819 */ /* 0x000fe2000001140c */
[----:B------:R-:W-:-:S03]  /*59c0*/  IMAD.SHL.U32 R111, R12, 0x8, RZ ;  /* 0x000000080c6f7824 */ /* 0x000fc600078e00ff */
[----:B------:R-:W-:Y:S02]  /*59d0*/  LEA.HI R12, R11, R12, RZ, 0x3 ;  /* 0x0000000c0b0c7211 */ /* 0x000fe400078f18ff */
[----:B------:R-:W-:-:S03]  /*59e0*/  ISETP.GE.AND P0, PT, R111, R114, PT ;  /* 0x000000726f00720c */ /* 0x000fc60003f06270 */
[----:B------:R-:W-:-:S05]  /*59f0*/  IMAD.SHL.U32 R12, R12, 0x200, RZ ;  /* 0x000002000c0c7824 */ /* 0x000fca00078e00ff */
[----:B------:R-:W-:Y:S02]  /*5a00*/  LOP3.LUT R12, R12, 0x7ffff000, RZ, 0xc0, !PT ;  /* 0x7ffff0000c0c7812 */ /* 0x000fe400078ec0ff */
[----:B----4-:R-:W-:-:S03]  /*5a10*/  LOP3.LUT R11, R15, 0x38, R111, 0xf8, !PT ;  /* 0x000000380f0b7812 */ /* 0x010fc600078ef86f */
[----:B------:R-:W-:Y:S01]  /*5a20*/  @!P0 IMAD.WIDE R110, R111, 0x2, R106 ;  /* 0x000000026f6e8825 */ /* 0x000fe200078e026a */
[----:B-----5:R-:W-:-:S04]  /*5a30*/  LOP3.LUT R11, R11, R14, RZ, 0x3c, !PT ;  /* 0x0000000e0b0b7212 */ /* 0x020fc800078e3cff */
[----:B------:R-:W-:Y:S01]  /*5a40*/  IADD3 R13, R11, R12, R13 ;  /* 0x0000000c0b0d7210 */ /* 0x000fe20007ffe00d */
[----:B------:R-:W-:-:S04]  /*5a50*/  IMAD R11, R202, 0x4000, R91 ;  /* 0x00004000ca0b7824 */ /* 0x000fc800078e025b */
[----:B------:R-:W-:Y:S01]  /*5a60*/  IMAD R13, R202, 0x4000, R13 ;  /* 0x00004000ca0d7824 */ /* 0x000fe200078e020d */
[----:B------:R-:W-:-:S03]  /*5a70*/  LEA R11, R11, R18, 0x1 ;  /* 0x000000120b0b7211 */ /* 0x000fc600078e08ff */
[----:B------:R-:W-:Y:S02]  /*5a80*/  IMAD R72, R13, 0x2, R18 ;  /* 0x000000020d487824 */ /* 0x000fe400078e0212 */
[----:B------:R2:W3:Y:S04]  /*5a90*/  LDS.128 R12, [R11+0x20400] ;  /* 0x020400000b0c7984 */ /* 0x0004e80000000c00 */
[----:B------:R-:W4:Y:S01]  /*5aa0*/  LDS.128 R72, [R72+0x20400] ;  /* 0x0204000048487984 */ /* 0x000f220000000c00 */
[----:B------:R-:W-:Y:S05]  /*5ab0*/  @P6 BRA `(.L_x_1630) ;  /* 0x0000000400546947 */ /* 0x000fea0003800000 */
[----:B------:R-:W-:Y:S02]  /*5ac0*/  SHF.R.U32.HI R130, RZ, 0x10, R53 ;  /* 0x00000010ff827819 */ /* 0x000fe40000011635 */
[--C-:B------:R-:W-:Y:S02]  /*5ad0*/  SHF.R.U64 R127, R44, 0x10, R45.reuse ;  /* 0x000000102c7f7819 */ /* 0x100fe4000000122d */
[----:B------:R-:W-:Y:S01]  /*5ae0*/  SHF.R.U32.HI R132, RZ, 0x10, R45 ;  /* 0x00000010ff847819 */ /* 0x000fe2000001162d */
[----:B------:R-:W-:Y:S01]  /*5af0*/  HADD2.F32 R130, -RZ, R130.H0_H0 ;  /* 0x20000082ff827230 */ /* 0x000fe20000004100 */
[--C-:B--2---:R-:W-:Y:S01]  /*5b00*/  SHF.R.U64 R11, R46, 0x10, R47.reuse ;  /* 0x000000102e0b7819 */ /* 0x104fe2000000122f */
[--C-:B----4-:R-:W-:Y:S01]  /*5b10*/  HADD2.F32 R46, -RZ, R73.reuse.H0_H0 ;  /* 0x20000049ff2e7230 */ /* 0x110fe20000004100 */
[----:B------:R-:W-:Y:S01]  /*5b20*/  SHF.R.U32.HI R133, RZ, 0x10, R47 ;  /* 0x00000010ff857819 */ /* 0x000fe2000001162f */
[----:B---3--:R-:W-:Y:S01]  /*5b30*/  IMAD.MOV.U32 R47, RZ, RZ, R12 ;  /* 0x000000ffff2f7224 */ /* 0x008fe200078e000c */
[--C-:B------:R-:W-:Y:S01]  /*5b40*/  SHF.R.U64 R44, R54, 0x10, R55.reuse ;  /* 0x00000010362c7819 */ /* 0x100fe20000001237 */
[----:B------:R-:W-:Y:S01]  /*5b50*/  HADD2.F32 R73, -RZ, R73.H1_H1 ;  /* 0x30000049ff497230 */ /* 0x000fe20000004100 */
[----:B------:R-:W-:Y:S01]  /*5b60*/  SHF.R.U32.HI R131, RZ, 0x10, R55 ;  /* 0x00000010ff837819 */ /* 0x000fe20000011637 */
[----:B------:R-:W-:Y:S01]  /*5b70*/  HADD2.F32 R55, -RZ, R135.H1_H1 ;  /* 0x30000087ff377230 */ /* 0x000fe20000004100 */
[----:B------:R-:W-:Y:S01]  /*5b80*/  SHF.R.U64 R45, R52, 0x10, R53 ;  /* 0x00000010342d7819 */ /* 0x000fe20000001235 */
[----:B------:R-:W-:-:S02]  /*5b90*/  IMAD.MOV.U32 R52, RZ, RZ, R15 ;  /* 0x000000ffff347224 */ /* 0x000fc400078e000f */
[--C-:B------:R-:W-:Y:S02]  /*5ba0*/  HADD2.F32 R12, -RZ, R13.reuse.H0_H0 ;  /* 0x2000000dff0c7230 */ /* 0x100fe40000004100 */
[----:B------:R-:W-:Y:S02]  /*5bb0*/  HADD2.F32 R15, -RZ, R13.H1_H1 ;  /* 0x3000000dff0f7230 */ /* 0x000fe40000004100 */
[-C--:B------:R-:W-:Y:S01]  /*5bc0*/  FMUL.FTZ R13, R46, R55.reuse ;  /* 0x000000372e0d7220 */ /* 0x080fe20000410000 */
        /* <DEDUP_REMOVED lines=9> */
[----:B------:R-:W-:-:S02]  /*5c60*/  HADD2.F32 R130, -RZ, R135.H0_H0 ;  /* 0x20000087ff827230 */ /* 0x000fc40000004100 */
[--C-:B------:R-:W-:Y:S01]  /*5c70*/  HADD2.F32 R54, -RZ, R75.reuse.H0_H0 ;  /* 0x2000004bff367230 */ /* 0x100fe20000004100 */
[----:B------:R-:W-:Y:S01]  /*5c80*/  F2FP.F16.F32.PACK_AB R15, R15, R12 ;  /* 0x0000000c0f0f723e */ /* 0x000fe200000000ff */
[----:B------:R-:W-:Y:S01]  /*5c90*/  HADD2.F32 R75, -RZ, R75.H1_H1 ;  /* 0x3000004bff4b7230 */ /* 0x000fe20000004100 */
[----:B------:R-:W-:Y:S01]  /*5ca0*/  F2FP.F16.F32.PACK_AB R46, R46, R13 ;  /* 0x0000000d2e2e723e */ /* 0x000fe200000000ff */
[--C-:B------:R-:W-:Y:S02]  /*5cb0*/  HADD2.F32 R53, -RZ, R52.reuse.H0_H0 ;  /* 0x20000034ff357230 */ /* 0x100fe40000004100 */
[----:B------:R-:W-:Y:S01]  /*5cc0*/  FMUL.FTZ R132, R54, R130 ;  /* 0x0000008236847220 */ /* 0x000fe20000410000 */
[----:B------:R-:W-:Y:S02]  /*5cd0*/  HADD2.F32 R131, -RZ, R131.H0_H0 ;  /* 0x20000083ff837230 */ /* 0x000fe40000004100 */
[----:B------:R-:W-:Y:S02]  /*5ce0*/  HADD2.F32 R52, -RZ, R52.H1_H1 ;  /* 0x30000034ff347230 */ /* 0x000fe40000004100 */
[----:B------:R-:W-:-:S02]  /*5cf0*/  HADD2.F32 R55, -RZ, R134.H0_H0 ;  /* 0x20000086ff377230 */ /* 0x000fc40000004100 */
[-C--:B------:R-:W-:Y:S01]  /*5d00*/  FMUL.FTZ R135, R75, R131.reuse ;  /* 0x000000834b877220 */ /* 0x080fe20000410000 */
[----:B------:R-:W-:Y:S02]  /*5d10*/  HADD2.F32 R73, -RZ, R133.H0_H0 ;  /* 0x20000085ff497230 */ /* 0x000fe40000004100 */
[C---:B------:R-:W-:Y:S01]  /*5d20*/  FMUL.FTZ R133, R53.reuse, R130 ;  /* 0x0000008235857220 */ /* 0x040fe20000410000 */
[----:B------:R-:W-:Y:S01]  /*5d30*/  FMUL.FTZ R130, R52, R131 ;  /* 0x0000008334827220 */ /* 0x000fe20000410000 */
[-C--:B------:R-:W-:Y:S01]  /*5d40*/  FFMA.FTZ R131, R53, R55.reuse, -R132 ;  /* 0x0000003735837223 */ /* 0x080fe20000010884 */
[--C-:B------:R-:W-:Y:S02]  /*5d50*/  HADD2.F32 R53, -RZ, R129.reuse.H0_H0 ;  /* 0x20000081ff357230 */ /* 0x100fe40000004100 */
[----:B------:R-:W-:Y:S01]  /*5d60*/  FFMA.FTZ R133, R54, R55, R133 ;  /* 0x0000003736857223 */ /* 0x000fe20000010085 */
[----:B------:R-:W-:Y:S01]  /*5d70*/  FFMA.FTZ R134, R52, R73, -R135 ;  /* 0x0000004934867223 */ /* 0x000fe20000010887 */
[----:B------:R-:W-:-:S02]  /*5d80*/  HADD2.F32 R129, -RZ, R129.H1_H1 ;  /* 0x30000081ff817230 */ /* 0x000fc40000004100 */
[----:B------:R-:W-:Y:S01]  /*5d90*/  FFMA.FTZ R136, R75, R73, R130 ;  /* 0x000000494b887223 */ /* 0x000fe20000010082 */
[----:B------:R-:W-:Y:S02]  /*5da0*/  HADD2.F32 R54, -RZ, R45.H0_H0 ;  /* 0x2000002dff367230 */ /* 0x000fe40000004100 */
[--C-:B------:R-:W-:Y:S01]  /*5db0*/  HADD2.F32 R52, -RZ, R72.reuse.H0_H0 ;  /* 0x20000048ff347230 */ /* 0x100fe20000004100 */
[----:B------:R-:W-:Y:S01]  /*5dc0*/  F2FP.F16.F32.PACK_AB R131, R134, R131 ;  /* 0x000000838683723e */ /* 0x000fe200000000ff */
[--C-:B------:R-:W-:Y:S02]  /*5dd0*/  HADD2.F32 R45, -RZ, R47.reuse.H0_H0 ;  /* 0x2000002fff2d7230 */ /* 0x100fe40000004100 */
[----:B------:R-:W-:Y:S02]  /*5de0*/  HADD2.F32 R72, -RZ, R72.H1_H1 ;  /* 0x30000048ff487230 */ /* 0x000fe40000004100 */
[----:B------:R-:W-:Y:S01]  /*5df0*/  FMUL.FTZ R130, R52, R129 ;  /* 0x0000008134827220 */ /* 0x000fe20000410000 */
[----:B------:R-:W-:-:S02]  /*5e00*/  HADD2.F32 R47, -RZ, R47.H1_H1 ;  /* 0x3000002fff2f7230 */ /* 0x000fc40000004100 */
[C---:B------:R-:W-:Y:S01]  /*5e10*/  FMUL.FTZ R129, R45.reuse, R129 ;  /* 0x000000812d817220 */ /* 0x040fe20000410000 */
[----:B------:R-:W-:Y:S02]  /*5e20*/  HADD2.F32 R127, -RZ, R127.H0_H0 ;  /* 0x2000007fff7f7230 */ /* 0x000fe40000004100 */
[-C--:B------:R-:W-:Y:S01]  /*5e30*/  FMUL.FTZ R132, R72, R54.reuse ;  /* 0x0000003648847220 */ /* 0x080fe20000410000 */
[-C--:B------:R-:W-:Y:S01]  /*5e40*/  FFMA.FTZ R130, R45, R53.reuse, -R130 ;  /* 0x000000352d827223 */ /* 0x080fe20000010882 */
[C---:B------:R-:W-:Y:S01]  /*5e50*/  FMUL.FTZ R73, R47.reuse, R54 ;  /* 0x000000362f497220 */ /* 0x040fe20000410000 */
[----:B------:R-:W-:Y:S01]  /*5e60*/  FFMA.FTZ R129, R52, R53, R129 ;  /* 0x0000003534817223 */ /* 0x000fe20000010081 */
[-C--:B------:R-:W-:Y:S01]  /*5e70*/  FFMA.FTZ R55, R47, R127.reuse, -R132 ;  /* 0x0000007f2f377223 */ /* 0x080fe20000010884 */
[----:B------:R-:W-:Y:S02]  /*5e80*/  HADD2.F32 R47, -RZ, R128.H1_H1 ;  /* 0x30000080ff2f7230 */ /* 0x000fe40000004100 */
[----:B------:R-:W-:Y:S01]  /*5e90*/  FFMA.FTZ R72, R72, R127, R73 ;  /* 0x0000007f48487223 */ /* 0x000fe20000010049 */
[----:B------:R-:W-:-:S02]  /*5ea0*/  HADD2.F32 R53, -RZ, R44.H0_H0 ;  /* 0x2000002cff357230 */ /* 0x000fc40000004100 */
[----:B------:R-:W-:Y:S01]  /*5eb0*/  HADD2.F32 R45, -RZ, R74.H0_H0 ;  /* 0x2000004aff2d7230 */ /* 0x000fe20000004100 */
[----:B------:R-:W-:Y:S01]  /*5ec0*/  F2FP.F16.F32.PACK_AB R12, R55, R130 ;  /* 0x00000082370c723e */ /* 0x000fe200000000ff */
[----:B------:R-:W-:Y:S01]  /*5ed0*/  HADD2.F32 R128, -RZ, R128.H0_H0 ;  /* 0x20000080ff807230 */ /* 0x000fe20000004100 */
[----:B------:R-:W-:Y:S01]  /*5ee0*/  F2FP.F16.F32.PACK_AB R72, R72, R129 ;  /* 0x000000814848723e */ /* 0x000fe200000000ff */
[----:B------:R-:W-:Y:S02]  /*5ef0*/  HADD2.F32 R44, -RZ, R14.H0_H0 ;  /* 0x2000000eff2c7230 */ /* 0x000fe40000004100 */
[----:B------:R-:W-:Y:S02]  /*5f00*/  HADD2.F32 R74, -RZ, R74.H1_H1 ;  /* 0x3000004aff4a7230 */ /* 0x000fe40000004100 */
[-C--:B------:R-:W-:Y:S01]  /*5f10*/  FMUL.FTZ R73, R45, R128.reuse ;  /* 0x000000802d497220 */ /* 0x080fe20000410000 */
[----:B------:R-:W-:Y:S02]  /*5f20*/  HADD2.F32 R14, -RZ, R14.H1_H1 ;  /* 0x3000000eff0e7230 */ /* 0x000fe40000004100 */
[----:B------:R-:W-:Y:S01]  /*5f30*/  FMUL.FTZ R128, R44, R128 ;  /* 0x000000802c807220 */ /* 0x000fe20000410000 */
[----:B------:R-:W-:-:S02]  /*5f40*/  HADD2.F32 R11, -RZ, R11.H0_H0 ;  /* 0x2000000bff0b7230 */ /* 0x000fc40000004100 */
[----:B------:R-:W-:Y:S01]  /*5f50*/  FMUL.FTZ R75, R74, R53 ;  /* 0x000000354a4b7220 */ /* 0x000fe20000410000 */
[----:B------:R-:W-:Y:S01]  /*5f60*/  FFMA.FTZ R73, R44, R47, -R73 ;  /* 0x0000002f2c497223 */ /* 0x000fe20000010849 */
[C---:B------:R-:W-:Y:S01]  /*5f70*/  FMUL.FTZ R53, R14.reuse, R53 ;  /* 0x000000350e357220 */ /* 0x040fe20000410000 */
[----:B------:R-:W-:Y:S01]  /*5f80*/  FFMA.FTZ R128, R45, R47, R128 ;  /* 0x0000002f2d807223 */ /* 0x000fe20000010080 */
[-C--:B------:R-:W-:Y:S01]  /*5f90*/  FFMA.FTZ R14, R14, R11.reuse, -R75 ;  /* 0x0000000b0e0e7223 */ /* 0x080fe2000001084b */
[----:B------:R-:W-:Y:S02]  /*5fa0*/  IMAD.MOV.U32 R13, RZ, RZ, R15 ;  /* 0x000000ffff0d7224 */ /* 0x000fe400078e000f */
[----:B------:R-:W-:Y:S01]  /*5fb0*/  FFMA.FTZ R53, R74, R11, R53 ;  /* 0x0000000b4a357223 */ /* 0x000fe20000010035 */
[----:B------:R-:W-:Y:S01]  /*5fc0*/  F2FP.F16.F32.PACK_AB R75, R136, R133 ;  /* 0x00000085884b723e */ /* 0x000fe200000000ff */
[----:B------:R-:W-:Y:S01]  /*5fd0*/  IMAD.MOV.U32 R15, RZ, RZ, R131 ;  /* 0x000000ffff0f7224 */ /* 0x000fe200078e0083 */
[----:B------:R-:W-:-:S02]  /*5fe0*/  F2FP.F16.F32.PACK_AB R14, R14, R73 ;  /* 0x000000490e0e723e */ /* 0x000fc400000000ff */
[----:B------:R-:W-:Y:S02]  /*5ff0*/  F2FP.F16.F32.PACK_AB R74, R53, R128 ;  /* 0x00000080354a723e */ /* 0x000fe400000000ff */
[----:B------:R-:W-:-:S07]  /*6000*/  MOV R73, R46 ;  /* 0x0000002e00497202 */ /* 0x000fce0000000f00 */
.L_x_1630:
[----:B------:R-:W-:Y:S05]  /*6010*/  BSYNC B3 ;  /* 0x0000000000037941 */ /* 0x000fea0003800000 */
.L_x_1629:
[----:B---3--:R3:W-:Y:S04]  /*6020*/  ST.E.128 desc[UR60][R108.64], R12 ;  /* 0x0000000c6c007985 */ /* 0x0087e8000c101d3c */
[----:B----4-:R3:W-:Y:S02]  /*6030*/  @!P0 ST.E.128 desc[UR60][R110.64], R72 ;  /* 0x000000486e008985 */ /* 0x0107e4000c101d3c */
.L_x_1628:
[----:B------:R-:W-:Y:S05]  /*6040*/  BSYNC B2 ;  /* 0x0000000000027941 */ /* 0x000fea0003800000 */
.L_x_1627:
[----:B------:R-:W-:-:S13]  /*6050*/  ISETP.NE.AND P0, PT, R76, RZ, PT ;  /* 0x000000ff4c00720c */ /* 0x000fda0003f05270 */
[----:B------:R-:W-:Y:S05]  /*6060*/  @!P0 BRA `(.L_x_1626) ;  /* 0x0000000400d08947 */ /* 0x000fea0003800000 */
[----:B---3--:R-:W3:Y:S04]  /*6070*/  LDL R15, [R1+0x54] ;  /* 0x00005400010f7983 */ /* 0x008ee80000100800 */
[----:B------:R-:W4:Y:S04]  /*6080*/  LDL R14, [R1+0xa8] ;  /* 0x0000a800010e7983 */ /* 0x000f280000100800 */
[----:B------:R-:W5:Y:S01]  /*6090*/  LDL R13, [R1+0x5c] ;  /* 0x00005c00010d7983 */ /* 0x000f620000100800 */
[----:B--2---:R-:W-:Y:S01]  /*60a0*/  SEL R11, R93, R116, !P1 ;  /* 0x000000745d0b7207 */ /* 0x004fe20004800000 */
[----:B------:R-:W-:Y:S01]  /*60b0*/  BSSY B2, `(.L_x_1631) ;  /* 0x000006d000027945 */ /* 0x000fe20003800000 */
[----:B------:R-:W-:-:S02]  /*60c0*/  LEA R52, P6, R39, R106, 0x1 ;  /* 0x0000006a27347211 */ /* 0x000fc400078c08ff */
[----:B------:R-:W-:Y:S02]  /*60d0*/  SHF.R.S32.HI R12, RZ, 0x1f, R11 ;  /* 0x0000001fff0c7819 */ /* 0x000fe4000001140b */
[----:B------:R-:W-:Y:S02]  /*60e0*/  LEA.HI.X R53, R39, R107, R88, 0x1, P6 ;  /* 0x0000006b27357211 */ /* 0x000fe400030f0c58 */
        /* <DEDUP_REMOVED lines=8> */
[----:B------:R-:W-:-:S05]  /*6170*/  LOP3.LUT R12, R12, 0x7ffff000, RZ, 0xc0, !PT ;  /* 0x7ffff0000c0c7812 */ /* 0x000fca00078ec0ff */
[----:B------:R-:W-:Y:S01]  /*6180*/  @!P0 IMAD.WIDE R106, R55, 0x2, R106 ;  /* 0x00000002376a8825 */ /* 0x000fe200078e026a */
[----:B---3--:R-:W-:-:S04]  /*6190*/  LOP3.LUT R11, R15, 0x38, R55, 0xf8, !PT ;  /* 0x000000380f0b7812 */ /* 0x008fc800078ef837 */
[----:B----4-:R-:W-:-:S04]  /*61a0*/  LOP3.LUT R11, R11, R14, RZ, 0x3c, !PT ;  /* 0x0000000e0b0b7212 */ /* 0x010fc800078e3cff */
[----:B-----5:R-:W-:Y:S01]  /*61b0*/  IADD3 R13, R11, R12, R13 ;  /* 0x0000000c0b0d7210 */ /* 0x020fe20007ffe00d */
[----:B------:R-:W-:-:S03]  /*61c0*/  IMAD R11, R202, 0x4000, R90 ;  /* 0x00004000ca0b7824 */ /* 0x000fc600078e025a */
[----:B------:R-:W-:Y:S01]  /*61d0*/  LEA R13, R202, R13, 0xe ;  /* 0x0000000dca0d7211 */ /* 0x000fe200078e70ff */
[----:B------:R-:W-:-:S04]  /*61e0*/  IMAD R11, R11, 0x2, R18 ;  /* 0x000000020b0b7824 */ /* 0x000fc800078e0212 */
[----:B------:R-:W-:Y:S02]  /*61f0*/  IMAD R44, R13, 0x2, R18 ;  /* 0x000000020d2c7824 */ /* 0x000fe400078e0212 */
[----:B------:R2:W3:Y:S04]  /*6200*/  LDS.128 R12, [R11+0x20400] ;  /* 0x020400000b0c7984 */ /* 0x0004e80000000c00 */
[----:B------:R-:W4:Y:S01]  /*6210*/  LDS.128 R44, [R44+0x20400] ;  /* 0x020400002c2c7984 */ /* 0x000f220000000c00 */
[----:B------:R-:W-:Y:S05]  /*6220*/  @P6 BRA `(.L_x_1632) ;  /* 0x0000000400546947 */ /* 0x000fea0003800000 */
[--C-:B------:R-:W-:Y:S02]  /*6230*/  SHF.R.U64 R75, R48, 0x10, R49.reuse ;  /* 0x00000010304b7819 */ /* 0x100fe40000001231 */
[----:B------:R-:W-:Y:S01]  /*6240*/  SHF.R.U32.HI R48, RZ, 0x10, R49 ;  /* 0x00000010ff307819 */ /* 0x000fe20000011631 */
[--C-:B------:R-:W-:Y:S01]  /*6250*/  HADD2.F32 R49, -RZ, R126.reuse.H1_H1 ;  /* 0x3000007eff317230 */ /* 0x100fe20000004100 */
[--C-:B------:R-:W-:Y:S01]  /*6260*/  SHF.R.U64 R109, R40, 0x10, R41.reuse ;  /* 0x00000010286d7819 */ /* 0x100fe20000001229 */
[----:B------:R-:W-:Y:S01]  /*6270*/  HADD2.F32 R126, -RZ, R126.H0_H0 ;  /* 0x2000007eff7e7230 */ /* 0x000fe20000004100 */
[----:B------:R-:W-:Y:S01]  /*6280*/  SHF.R.U32.HI R54, RZ, 0x10, R41 ;  /* 0x00000010ff367819 */ /* 0x000fe20000011629 */
[----:B---3--:R-:W-:Y:S01]  /*6290*/  IMAD.MOV.U32 R41, RZ, RZ, R14 ;  /* 0x000000ffff297224 */ /* 0x008fe200078e000e */
[----:B--2---:R-:W-:Y:S01]  /*62a0*/  SHF.R.U64 R11, R42, 0x10, R43 ;  /* 0x000000102a0b7819 */ /* 0x004fe2000000122b */
[----:B----4-:R-:W-:Y:S01]  /*62b0*/  HADD2.F32 R42, -RZ, R45.H0_H0 ;  /* 0x2000002dff2a7230 */ /* 0x010fe20000004100 */
[----:B------:R-:W-:Y:S01]  /*62c0*/  SHF.R.U64 R40, R50, 0x10, R51 ;  /* 0x0000001032287819 */ /* 0x000fe20000001233 */
[----:B------:R-:W-:Y:S01]  /*62d0*/  HADD2.F32 R14, -RZ, R13.H0_H0 ;  /* 0x2000000dff0e7230 */ /* 0x000fe20000004100 */
[----:B------:R-:W-:Y:S01]  /*62e0*/  SHF.R.U32.HI R73, RZ, 0x10, R43 ;  /* 0x00000010ff497819 */ /* 0x000fe2000001162b */
[----:B------:R-:W-:Y:S01]  /*62f0*/  HADD2.F32 R45, -RZ, R45.H1_H1 ;  /* 0x3000002dff2d7230 */ /* 0x000fe20000004100 */
[----:B------:R-:W-:Y:S01]  /*6300*/  SHF.R.U32.HI R55, RZ, 0x10, R51 ;  /* 0x00000010ff377819 */ /* 0x000fe20000011633 */
[----:B------:R-:W-:-:S02]  /*6310*/  HADD2.F32 R50, -RZ, R48.H0_H0 ;  /* 0x20000030ff327230 */ /* 0x000fc40000004100 */
[-C--:B------:R-:W-:Y:S01]  /*6320*/  FMUL.FTZ R51, R42, R49.reuse ;  /* 0x000000312a337220 */ /* 0x080fe20000410000 */
[----:B------:R-:W-:Y:S02]  /*6330*/  HADD2.F32 R43, -RZ, R124.H1_H1 ;  /* 0x3000007cff2b7230 */ /* 0x000fe40000004100 */
[C---:B------:R-:W-:Y:S01]  /*6340*/  FMUL.FTZ R49, R14.reuse, R49 ;  /* 0x000000310e317220 */ /* 0x040fe20000410000 */
[----:B------:R-:W-:Y:S02]  /*6350*/  HADD2.F32 R13, -RZ, R13.H1_H1 ;  /* 0x3000000dff0d7230 */ /* 0x000fe40000004100 */
[----:B------:R-:W-:Y:S02]  /*6360*/  HADD2.F32 R48, -RZ, R54.H0_H0 ;  /* 0x20000036ff307230 */ /* 0x000fe40000004100 */
[-C--:B------:R-:W-:Y:S01]  /*6370*/  FMUL.FTZ R54, R45, R50.reuse ;  /* 0x000000322d367220 */ /* 0x080fe20000410000 */
[-C--:B------:R-:W-:Y:S01]  /*6380*/  FFMA.FTZ R51, R14, R43.reuse, -R51 ;  /* 0x0000002b0e337223 */ /* 0x080fe20000010833 */
[C---:B------:R-:W-:Y:S01]  /*6390*/  FMUL.FTZ R50, R13.reuse, R50 ;  /* 0x000000320d327220 */ /* 0x040fe20000410000 */
[----:B------:R-:W-:Y:S01]  /*63a0*/  FFMA.FTZ R49, R42, R43, R49 ;  /* 0x0000002b2a317223 */ /* 0x000fe20000010031 */
[----:B------:R-:W-:Y:S01]  /*63b0*/  FFMA.FTZ R54, R13, R48, -R54 ;  /* 0x000000300d367223 */ /* 0x000fe20000010836 */
[----:B------:R-:W-:-:S02]  /*63c0*/  HADD2.F32 R43, -RZ, R125.H1_H1 ;  /* 0x3000007dff2b7230 */ /* 0x000fc40000004100 */
[----:B------:R-:W-:Y:S01]  /*63d0*/  FFMA.FTZ R72, R45, R48, R50 ;  /* 0x000000302d487223 */ /* 0x000fe20000010032 */
[----:B------:R-:W-:Y:S02]  /*63e0*/  HADD2.F32 R14, -RZ, R47.H0_H0 ;  /* 0x2000002fff0e7230 */ /* 0x000fe40000004100 */
[----:B------:R-:W-:Y:S02]  /*63f0*/  HADD2.F32 R13, -RZ, R15.H0_H0 ;  /* 0x2000000fff0d7230 */ /* 0x000fe40000004100 */
        /* <DEDUP_REMOVED lines=12> */
[----:B------:R-:W-:Y:S02]  /*64c0*/  HADD2.F32 R14, -RZ, R44.H0_H0 ;  /* 0x2000002cff0e7230 */ /* 0x000fe40000004100 */
[----:B------:R-:W-:Y:S01]  /*64d0*/  FFMA.FTZ R74, R13, R42, -R74 ;  /* 0x0000002a0d4a7223 */ /* 0x000fe2000001084a */
[----:B------:R-:W-:-:S02]  /*64e0*/  HADD2.F32 R43, -RZ, R75.H0_H0 ;  /* 0x2000004bff2b7230 */ /* 0x000fc40000004100 */
[----:B------:R-:W-:Y:S01]  /*64f0*/  FFMA.FTZ R55, R15, R48, -R108 ;  /* 0x000000300f377223 */ /* 0x000fe2000001086c */
[----:B------:R-:W-:Y:S02]  /*6500*/  HADD2.F32 R44, -RZ, R44.H1_H1 ;  /* 0x3000002cff2c7230 */ /* 0x000fe40000004100 */
[----:B------:R-:W-:Y:S01]  /*6510*/  FMUL.FTZ R42, R14, R126 ;  /* 0x0000007e0e2a7220 */ /* 0x000fe20000410000 */
[--C-:B------:R-:W-:Y:S02]  /*6520*/  HADD2.F32 R13, -RZ, R12.reuse.H0_H0 ;  /* 0x2000000cff0d7230 */ /* 0x100fe40000004100 */
[----:B------:R-:W-:Y:S01]  /*6530*/  FFMA.FTZ R73, R47, R48, R110 ;  /* 0x000000302f497223 */ /* 0x000fe2000001006e */
[----:B------:R-:W-:Y:S02]  /*6540*/  HADD2.F32 R12, -RZ, R12.H1_H1 ;  /* 0x3000000cff0c7230 */ /* 0x000fe40000004100 */
[----:B------:R-:W-:Y:S01]  /*6550*/  FMUL.FTZ R47, R44, R43 ;  /* 0x0000002b2c2f7220 */ /* 0x000fe20000410000 */
[----:B------:R-:W-:-:S02]  /*6560*/  HADD2.F32 R15, -RZ, R109.H0_H0 ;  /* 0x2000006dff0f7230 */ /* 0x000fc40000004100 */
[C---:B------:R-:W-:Y:S01]  /*6570*/  FMUL.FTZ R45, R13.reuse, R126 ;  /* 0x0000007e0d2d7220 */ /* 0x040fe20000410000 */
[----:B------:R-:W-:Y:S01]  /*6580*/  FFMA.FTZ R42, R13, R124, -R42 ;  /* 0x0000007c0d2a7223 */ /* 0x000fe2000001082a */
[----:B------:R-:W-:Y:S02]  /*6590*/  HADD2.F32 R13, -RZ, R46.H0_H0 ;  /* 0x2000002eff0d7230 */ /* 0x000fe40000004100 */
[C---:B------:R-:W-:Y:S01]  /*65a0*/  FMUL.FTZ R43, R12.reuse, R43 ;  /* 0x0000002b0c2b7220 */ /* 0x040fe20000410000 */
[----:B------:R-:W-:Y:S02]  /*65b0*/  HADD2.F32 R125, -RZ, R125.H0_H0 ;  /* 0x2000007dff7d7230 */ /* 0x000fe40000004100 */
[-C--:B------:R-:W-:Y:S01]  /*65c0*/  FFMA.FTZ R47, R12, R15.reuse, -R47 ;  /* 0x0000000f0c2f7223 */ /* 0x080fe2000001082f */
[----:B------:R-:W-:Y:S02]  /*65d0*/  HADD2.F32 R40, -RZ, R40.H0_H0 ;  /* 0x20000028ff287230 */ /* 0x000fe40000004100 */
[----:B------:R-:W-:Y:S01]  /*65e0*/  FFMA.FTZ R44, R44, R15, R43 ;  /* 0x0000000f2c2c7223 */ /* 0x000fe2000001002b */
[----:B------:R-:W-:-:S02]  /*65f0*/  HADD2.F32 R46, -RZ, R46.H1_H1 ;  /* 0x3000002eff2e7230 */ /* 0x000fc40000004100 */
[-C--:B------:R-:W-:Y:S01]  /*6600*/  FMUL.FTZ R15, R13, R125.reuse ;  /* 0x0000007d0d0f7220 */ /* 0x080fe20000410000 */
[--C-:B------:R-:W-:Y:S02]  /*6610*/  HADD2.F32 R12, -RZ, R41.reuse.H0_H0 ;  /* 0x20000029ff0c7230 */ /* 0x100fe40000004100 */
[----:B------:R-:W-:Y:S01]  /*6620*/  FFMA.FTZ R45, R14, R124, R45 ;  /* 0x0000007c0e2d7223 */ /* 0x000fe2000001002d */
[----:B------:R-:W-:Y:S02]  /*6630*/  HADD2.F32 R41, -RZ, R41.H1_H1 ;  /* 0x30000029ff297230 */ /* 0x000fe40000004100 */
[----:B------:R-:W-:Y:S01]  /*6640*/  FMUL.FTZ R48, R46, R40 ;  /* 0x000000282e307220 */ /* 0x000fe20000410000 */
[----:B------:R-:W-:Y:S02]  /*6650*/  HADD2.F32 R123, -RZ, R123.H0_H0 ;  /* 0x2000007bff7b7230 */ /* 0x000fe40000004100 */
[----:B------:R-:W-:Y:S01]  /*6660*/  FMUL.FTZ R14, R12, R125 ;  /* 0x0000007d0c0e7220 */ /* 0x000fe20000410000 */
[----:B------:R-:W-:-:S02]  /*6670*/  HADD2.F32 R11, -RZ, R11.H0_H0 ;  /* 0x2000000bff0b7230 */ /* 0x000fc40000004100 */
[----:B------:R-:W-:Y:S01]  /*6680*/  FMUL.FTZ R43, R41, R40 ;  /* 0x00000028292b7220 */ /* 0x000fe20000410000 */
[----:B------:R-:W-:Y:S01]  /*6690*/  F2FP.F16.F32.PACK_AB R55, R55, R74 ;  /* 0x0000004a3737723e */ /* 0x000fe200000000ff */
[-C--:B------:R-:W-:Y:S01]  /*66a0*/  FFMA.FTZ R15, R12, R123.reuse, -R15 ;  /* 0x0000007b0c0f7223 */ /* 0x080fe2000001080f */
[----:B------:R-:W-:Y:S01]  /*66b0*/  FFMA.FTZ R14, R13, R123, R14 ;  /* 0x0000007b0d0e7223 */ /* 0x000fe2000001000e */
[-C--:B------:R-:W-:Y:S01]  /*66c0*/  FFMA.FTZ R48, R41, R11.reuse, -R48 ;  /* 0x0000000b29307223 */ /* 0x080fe20000010830 */
[----:B------:R-:W-:Y:S01]  /*66d0*/  FFMA.FTZ R43, R46, R11, R43 ;  /* 0x0000000b2e2b7223 */ /* 0x000fe2000001002b */
[----:B------:R-:W-:Y:S02]  /*66e0*/  F2FP.F16.F32.PACK_AB R13, R54, R51 ;  /* 0x00000033360d723e */ /* 0x000fe400000000ff */
[----:B------:R-:W-:Y:S02]  /*66f0*/  F2FP.F16.F32.PACK_AB R50, R73, R50 ;  /* 0x000000324932723e */ /* 0x000fe400000000ff */
[----:B------:R-:W-:Y:S01]  /*6700*/  F2FP.F16.F32.PACK_AB R54, R48, R15 ;  /* 0x0000000f3036723e */ /* 0x000fe200000000ff */
[----:B------:R-:W-:Y:S01]  /*6710*/  IMAD.MOV.U32 R15, RZ, RZ, R55 ;  /* 0x000000ffff0f7224 */ /* 0x000fe200078e0037 */
[----:B------:R-:W-:Y:S01]  /*6720*/  F2FP.F16.F32.PACK_AB R12, R47, R42 ;  /* 0x0000002a2f0c723e */ /* 0x000fe200000000ff */
[----:B------:R-:W-:Y:S01]  /*6730*/  IMAD.MOV.U32 R47, RZ, RZ, R50 ;  /* 0x000000ffff2f7224 */ /* 0x000fe200078e0032 */
[----:B------:R-:W-:Y:S01]  /*6740*/  F2FP.F16.F32.PACK_AB R44, R44, R45 ;  /* 0x0000002d2c2c723e */ /* 0x000fe200000000ff */
[----:B------:R-:W-:Y:S01]  /*6750*/  IMAD.MOV.U32 R45, RZ, RZ, R49 ;  /* 0x000000ffff2d7224 */ /* 0x000fe200078e0031 */
[----:B------:R-:W-:-:S02]  /*6760*/  F2FP.F16.F32.PACK_AB R46, R43, R14 ;  /* 0x0000000e2b2e723e */ /* 0x000fc400000000ff */
[----:B------:R-:W-:-:S07]  /*6770*/  MOV R14, R54 ;  /* 0x00000036000e7202 */ /* 0x000fce0000000f00 */
.L_x_1632:
[----:B------:R-:W-:Y:S05]  /*6780*/  BSYNC B2 ;  /* 0x0000000000027941 */ /* 0x000fea0003800000 */
.L_x_1631:
[----:B---3--:R3:W-:Y:S04]  /*6790*/  ST.E.128 desc[UR60][R52.64], R12 ;  /* 0x0000000c34007985 */ /* 0x0087e8000c101d3c */
[----:B----4-:R3:W-:Y:S02]  /*67a0*/  @!P0 ST.E.128 desc[UR60][R106.64], R44 ;  /* 0x0000002c6a008985 */ /* 0x0107e4000c101d3c */
.L_x_1626:
[----:B------:R-:W-:Y:S05]  /*67b0*/  BSYNC B1 ;  /* 0x0000000000017941 */ /* 0x000fea0003800000 */
.L_x_1625:
[----:B------:R-:W-:-:S03]  /*67c0*/  UMOV UR4, 0xffffffff ;  /* 0xffffffff00047882 */ /* 0x000fc60000000000 */
[----:B------:R-:W-:Y:S05]  /*67d0*/  BRA.DIV UR4, `(.L_x_1633) ;  /* 0x0000022604c87947 */ /* 0x000fea000b800000 */
[----:B---3--:R3:W4:Y:S04]  /*67e0*/  SHFL.IDX PT, R45, R112, 0x1, 0x181f ;  /* 0x00381f00702d7f89 */ /* 0x00872800000e0000 */
[----:B------:R3:W0:Y:S02]  /*67f0*/  SHFL.IDX PT, R44, R105, 0x1, 0x181f ;  /* 0x00381f00692c7f89 */ /* 0x00062400000e0000 */
.L_x_2022:
[----:B------:R-:W-:Y:S05]  /*6800*/  @P4 BRA `(.L_x_1602) ;  /* 0x0000001400304947 */ /* 0x000fea0003800000 */
[----:B------:R-:W-:Y:S01]  /*6810*/  ISETP.NE.AND P0, PT, R29, RZ, PT ;  /* 0x000000ff1d00720c */ /* 0x000fe20003f05270 */
[----:B------:R-:W-:-:S12]  /*6820*/  BSSY B1, `(.L_x_1634) ;  /* 0x0000075000017945 */ /* 0x000fd80003800000 */
[----:B------:R-:W-:Y:S05]  /*6830*/  @!P0 BRA `(.L_x_1635) ;  /* 0x0000000400cc8947 */ /* 0x000fea0003800000 */
[----:B------:R-:W5:Y:S04]  /*6840*/  LDL R15, [R1+0x50] ;  /* 0x00005000010f7983 */ /* 0x000f680000100800 */
[----:B------:R-:W3:Y:S04]  /*6850*/  LDL R14, [R1+0xa4] ;  /* 0x0000a400010e7983 */ /* 0x000ee80000100800 */
[----:B------:R-:W3:Y:S01]  /*6860*/  LDL R13, [R1+0x58] ;  /* 0x00005800010d7983 */ /* 0x000ee20000100800 */
[----:B--2---:R-:W-:Y:S01]  /*6870*/  SEL R11, R93, R116, !P2 ;  /* 0x000000745d0b7207 */ /* 0x004fe20005000000 */
[----:B------:R-:W-:Y:S01]  /*6880*/  BSSY B2, `(.L_x_1636) ;  /* 0x000006c000027945 */ /* 0x000fe20003800000 */
[----:B------:R-:W-:-:S02]  /*6890*/  ISETP.GE.AND P4, PT, R16, R104, PT ;  /* 0x000000681000720c */ /* 0x000fc40003f86270 */
[----:B------:R-:W-:Y:S02]  /*68a0*/  SHF.R.S32.HI R12, RZ, 0x1f, R11 ;  /* 0x0000001fff0c7819 */ /* 0x000fe4000001140b */
[----:B0-----:R-:W-:Y:S02]  /*68b0*/  LEA R46, P0, R36, R44, 0x1 ;  /* 0x0000002c242e7211 */ /* 0x001fe400078008ff */
[----:B------:R-:W-:Y:S02]  /*68c0*/  LEA.HI R12, R12, R11, RZ, 0x4 ;  /* 0x0000000b0c0c7211 */ /* 0x000fe400078f20ff */
[----:B----4-:R-:W-:Y:S02]  /*68d0*/  LEA.HI.X R47, R36, R45, R79, 0x1, P0 ;  /* 0x0000002d242f7211 */ /* 0x010fe400000f0c4f */
[----:B------:R-:W-:-:S04]  /*68e0*/  LEA.HI.SX32 R12, R12, R35, 0x1c ;  /* 0x000000230c0c7211 */ /* 0x000fc800078fe2ff */
[----:B------:R-:W-:Y:S01]  /*68f0*/  SHF.R.S32.HI R11, RZ, 0x1f, R12 ;  /* 0x0000001fff0b7819 */ /* 0x000fe2000001140c */
[----:B------:R-:W-:-:S03]  /*6900*/  IMAD.SHL.U32 R49, R12, 0x8, RZ ;  /* 0x000000080c317824 */ /* 0x000fc600078e00ff */
[----:B------:R-:W-:Y:S02]  /*6910*/  LEA.HI R12, R11, R12, RZ, 0x3 ;  /* 0x0000000c0b0c7211 */ /* 0x000fe400078f18ff */
[----:B------:R-:W-:-:S03]  /*6920*/  ISETP.GE.AND P6, PT, R49, R114, PT ;  /* 0x000000723100720c */ /* 0x000fc60003fc6270 */
[----:B------:R-:W-:-:S05]  /*6930*/  IMAD.SHL.U32 R12, R12, 0x200, RZ ;  /* 0x000002000c0c7824 */ /* 0x000fca00078e00ff */
[----:B------:R-:W-:Y:S02]  /*6940*/  LOP3.LUT R12, R12, 0x7ffff000, RZ, 0xc0, !PT ;  /* 0x7ffff0000c0c7812 */ /* 0x000fe400078ec0ff */
[----:B-----5:R-:W-:-:S03]  /*6950*/  LOP3.LUT R11, R15, 0x38, R49, 0xf8, !PT ;  /* 0x000000380f0b7812 */ /* 0x020fc600078ef831 */
[----:B------:R-:W-:Y:S01]  /*6960*/  @!P6 IMAD.WIDE R48, R49, 0x2, R44 ;  /* 0x000000023130e825 */ /* 0x000fe200078e022c */
[----:B---3--:R-:W-:-:S04]  /*6970*/  LOP3.LUT R11, R11, R14, RZ, 0x3c, !PT ;  /* 0x0000000e0b0b7212 */ /* 0x008fc800078e3cff */
[----:B------:R-:W-:Y:S02]  /*6980*/  IADD3 R13, R11, R12, R13 ;  /* 0x0000000c0b0d7210 */ /* 0x000fe40007ffe00d */
[----:B------:R-:W-:-:S03]  /*6990*/  LEA R11, R202, R0, 0xe ;  /* 0x00000000ca0b7211 */ /* 0x000fc600078e70ff */
[----:B------:R-:W-:Y:S02]  /*69a0*/  IMAD R13, R202, 0x4000, R13 ;  /* 0x00004000ca0d7824 */ /* 0x000fe400078e020d */
[--C-:B------:R-:W-:Y:S02]  /*69b0*/  IMAD R11, R11, 0x2, R18.reuse ;  /* 0x000000020b0b7824 */ /* 0x100fe400078e0212 */
[----:B------:R-:W-:-:S03]  /*69c0*/  IMAD R40, R13, 0x2, R18 ;  /* 0x000000020d287824 */ /* 0x000fc600078e0212 */
[----:B------:R0:W2:Y:S04]  /*69d0*/  LDS.128 R12, [R11+0x20400] ;  /* 0x020400000b0c7984 */ /* 0x0000a80000000c00 */
[----:B------:R-:W3:Y:S01]  /*69e0*/  LDS.128 R40, [R40+0x20400] ;  /* 0x0204000028287984 */ /* 0x000ee20000000c00 */
[----:B------:R-:W-:Y:S05]  /*69f0*/  @P4 BRA `(.L_x_1637) ;  /* 0x0000000400504947 */ /* 0x000fea0003800000 */
[----:B------:R-:W-:Y:S01]  /*6a00*/  SHF.R.U32.HI R54, RZ, 0x10, R69 ;  /* 0x00000010ff367819 */ /* 0x000fe20000011645 */
[----:B---3--:R-:W-:Y:S01]  /*6a10*/  IMAD.MOV.U32 R50, RZ, RZ, R42 ;  /* 0x000000ffff327224 */ /* 0x008fe200078e002a */
[----:B------:R-:W-:Y:S01]  /*6a20*/  SHF.R.U32.HI R52, RZ, 0x10, R61 ;  /* 0x00000010ff347819 */ /* 0x000fe2000001163d */
[--C-:B------:R-:W-:Y:S01]  /*6a30*/  HADD2.F32 R42, -RZ, R41.reuse.H0_H0 ;  /* 0x20000029ff2a7230 */ /* 0x100fe20000004100 */
[----:B------:R-:W-:Y:S01]  /*6a40*/  SHF.R.U64 R74, R62, 0x10, R63 ;  /* 0x000000103e4a7819 */ /* 0x000fe2000000123f */
[----:B------:R-:W-:Y:S01]  /*6a50*/  HADD2.F32 R41, -RZ, R41.H1_H1 ;  /* 0x30000029ff297230 */ /* 0x000fe20000004100 */
[----:B------:R-:W-:Y:S01]  /*6a60*/  SHF.R.U64 R75, R60, 0x10, R61 ;  /* 0x000000103c4b7819 */ /* 0x000fe2000000123d */
[--C-:B0-2---:R-:W-:Y:S01]  /*6a70*/  HADD2.F32 R11, -RZ, R13.reuse.H0_H0 ;  /* 0x2000000dff0b7230 */ /* 0x105fe20000004100 */
[----:B------:R-:W-:Y:S01]  /*6a80*/  SHF.R.U64 R73, R68, 0x10, R69 ;  /* 0x0000001044497819 */ /* 0x000fe20000001245 */
[----:B------:R-:W-:Y:S01]  /*6a90*/  HADD2.F32 R54, -RZ, R54.H0_H0 ;  /* 0x20000036ff367230 */ /* 0x000fe20000004100 */
[--C-:B------:R-:W-:Y:S01]  /*6aa0*/  SHF.R.U64 R69, R70, 0x10, R71.reuse ;  /* 0x0000001046457819 */ /* 0x100fe20000001247 */
[----:B------:R-:W-:Y:S01]  /*6ab0*/  HADD2.F32 R13, -RZ, R13.H1_H1 ;  /* 0x3000000dff0d7230 */ /* 0x000fe20000004100 */
[----:B------:R-:W-:Y:S01]  /*6ac0*/  SHF.R.U32.HI R70, RZ, 0x10, R71 ;  /* 0x00000010ff467819 */ /* 0x000fe20000011647 */
[----:B------:R-:W-:-:S02]  /*6ad0*/  HADD2.F32 R53, -RZ, R122.H1_H1 ;  /* 0x3000007aff357230 */ /* 0x000fc40000004100 */
[-C--:B------:R-:W-:Y:S01]  /*6ae0*/  FMUL.FTZ R62, R41, R54.reuse ;  /* 0x00000036293e7220 */ /* 0x080fe20000410000 */
[----:B------:R-:W-:Y:S02]  /*6af0*/  HADD2.F32 R52, -RZ, R52.H0_H0 ;  /* 0x20000034ff347230 */ /* 0x000fe40000004100 */
[----:B------:R-:W-:Y:S01]  /*6b00*/  FMUL.FTZ R54, R13, R54 ;  /* 0x000000360d367220 */ /* 0x000fe20000410000 */
[----:B------:R-:W-:Y:S02]  /*6b10*/  HADD2.F32 R51, -RZ, R120.H1_H1 ;  /* 0x30000078ff337230 */ /* 0x000fe40000004100 */
[-C--:B------:R-:W-:Y:S01]  /*6b20*/  FMUL.FTZ R60, R42, R53.reuse ;  /* 0x000000352a3c7220 */ /* 0x080fe20000410000 */
[----:B------:R-:W-:Y:S01]  /*6b30*/  FMUL.FTZ R55, R11, R53 ;  /* 0x000000350b377220 */ /* 0x000fe20000410000 */
[-C--:B------:R-:W-:Y:S01]  /*6b40*/  FFMA.FTZ R62, R13, R52.reuse, -R62 ;  /* 0x000000340d3e7223 */ /* 0x080fe2000001083e */
[----:B------:R-:W-:Y:S01]  /*6b50*/  FFMA.FTZ R68, R41, R52, R54 ;  /* 0x0000003429447223 */ /* 0x000fe20000010036 */
[----:B------:R-:W-:Y:S01]  /*6b60*/  FFMA.FTZ R53, R11, R51, -R60 ;  /* 0x000000330b357223 */ /* 0x000fe2000001083c */
[----:B------:R-:W-:-:S02]  /*6b70*/  HADD2.F32 R54, -RZ, R121.H1_H1 ;  /* 0x30000079ff367230 */ /* 0x000fc40000004100 */
[----:B------:R-:W-:Y:S01]  /*6b80*/  FFMA.FTZ R55, R42, R51, R55 ;  /* 0x000000332a377223 */ /* 0x000fe20000010037 */
[----:B------:R-:W-:Y:S01]  /*6b90*/  HADD2.F32 R13, -RZ, R43.H0_H0 ;  /* 0x2000002bff0d7230 */ /* 0x000fe20000004100 */
[----:B------:R-:W-:Y:S01]  /*6ba0*/  SHF.R.U32.HI R63, RZ, 0x10, R63 ;  /* 0x00000010ff3f7819 */ /* 0x000fe2000001163f */
[----:B------:R-:W-:Y:S02]  /*6bb0*/  HADD2.F32 R11, -RZ, R15.H0_H0 ;  /* 0x2000000fff0b7230 */ /* 0x000fe40000004100 */
[----:B------:R-:W-:Y:S02]  /*6bc0*/  HADD2.F32 R60, -RZ, R70.H0_H0 ;  /* 0x20000046ff3c7230 */ /* 0x000fe40000004100 */
[-C--:B------:R-:W-:Y:S01]  /*6bd0*/  FMUL.FTZ R70, R13, R54.reuse ;  /* 0x000000360d467220 */ /* 0x080fe20000410000 */
[----:B------:R-:W-:Y:S02]  /*6be0*/  HADD2.F32 R42, -RZ, R119.H1_H1 ;  /* 0x30000077ff2a7230 */ /* 0x000fe40000004100 */
[----:B------:R-:W-:Y:S01]  /*6bf0*/  FMUL.FTZ R54, R11, R54 ;  /* 0x000000360b367220 */ /* 0x000fe20000410000 */
[----:B------:R-:W-:Y:S01]  /*6c00*/  HADD2.F32 R43, -RZ, R43.H1_H1 ;  /* 0x3000002bff2b7230 */ /* 0x000fe20000004100 */
[----:B------:R-:W-:Y:S01]  /*6c10*/  F2FP.F16.F32.PACK_AB R55, R68, R55 ;  /* 0x000000374437723e */ /* 0x000fe200000000ff */
[----:B------:R-:W-:-:S02]  /*6c20*/  HADD2.F32 R15, -RZ, R15.H1_H1 ;  /* 0x3000000fff0f7230 */ /* 0x000fc40000004100 */
[----:B------:R-:W-:Y:S01]  /*6c30*/  FFMA.FTZ R54, R13, R42, R54 ;  /* 0x0000002a0d367223 */ /* 0x000fe20000010036 */
[----:B------:R-:W-:Y:S02]  /*6c40*/  HADD2.F32 R52, -RZ, R63.H0_H0 ;  /* 0x2000003fff347230 */ /* 0x000fe40000004100 */
[----:B------:R-:W-:Y:S01]  /*6c50*/  FMUL.FTZ R72, R43, R60 ;  /* 0x0000003c2b487220 */ /* 0x000fe20000410000 */
[----:B------:R-:W-:Y:S01]  /*6c60*/  FFMA.FTZ R70, R11, R42, -R70 ;  /* 0x0000002a0b467223 */ /* 0x000fe20000010846 */
[----:B------:R-:W-:Y:S02]  /*6c70*/  HADD2.F32 R13, -RZ, R40.H0_H0 ;  /* 0x20000028ff0d7230 */ /* 0x000fe40000004100 */
[C---:B------:R-:W-:Y:S01]  /*6c80*/  FMUL.FTZ R60, R15.reuse, R60 ;  /* 0x0000003c0f3c7220 */ /* 0x040fe20000410000 */
[----:B------:R-:W-:Y:S02]  /*6c90*/  HADD2.F32 R41, -RZ, R73.H0_H0 ;  /* 0x20000049ff297230 */ /* 0x000fe40000004100 */
[----:B------:R-:W-:Y:S01]  /*6ca0*/  FFMA.FTZ R61, R15, R52, -R72 ;  /* 0x000000340f3d7223 */ /* 0x000fe20000010848 */
[----:B------:R-:W-:-:S02]  /*6cb0*/  HADD2.F32 R11, -RZ, R12.H0_H0 ;  /* 0x2000000cff0b7230 */ /* 0x000fc40000004100 */
[----:B------:R-:W-:Y:S01]  /*6cc0*/  FFMA.FTZ R63, R43, R52, R60 ;  /* 0x000000342b3f7223 */ /* 0x000fe2000001003c */
[----:B------:R-:W-:Y:S02]  /*6cd0*/  HADD2.F32 R40, -RZ, R40.H1_H1 ;  /* 0x30000028ff287230 */ /* 0x000fe40000004100 */
[----:B------:R-:W-:Y:S02]  /*6ce0*/  HADD2.F32 R122, -RZ, R122.H0_H0 ;  /* 0x2000007aff7a7230 */ /* 0x000fe40000004100 */
[----:B------:R-:W-:Y:S02]  /*6cf0*/  HADD2.F32 R12, -RZ, R12.H1_H1 ;  /* 0x3000000cff0c7230 */ /* 0x000fe40000004100 */
[----:B------:R-:W-:Y:S01]  /*6d00*/  FMUL.FTZ R43, R40, R41 ;  /* 0x00000029282b7220 */ /* 0x000fe20000410000 */
[----:B------:R-:W-:Y:S02]  /*6d10*/  HADD2.F32 R15, -RZ, R75.H0_H0 ;  /* 0x2000004bff0f7230 */ /* 0x000fe40000004100 */
[----:B------:R-:W-:Y:S01]  /*6d20*/  FMUL.FTZ R42, R13, R122 ;  /* 0x0000007a0d2a7220 */ /* 0x000fe20000410000 */
[----:B------:R-:W-:-:S02]  /*6d30*/  HADD2.F32 R120, -RZ, R120.H0_H0 ;  /* 0x20000078ff787230 */ /* 0x000fc40000004100 */
[C---:B------:R-:W-:Y:S01]  /*6d40*/  FMUL.FTZ R41, R12.reuse, R41 ;  /* 0x000000290c297220 */ /* 0x040fe20000410000 */
[C---:B------:R-:W-:Y:S01]  /*6d50*/  FMUL.FTZ R122, R11.reuse, R122 ;  /* 0x0000007a0b7a7220 */ /* 0x040fe20000410000 */
[-C--:B------:R-:W-:Y:S01]  /*6d60*/  FFMA.FTZ R43, R12, R15.reuse, -R43 ;  /* 0x0000000f0c2b7223 */ /* 0x080fe2000001082b */
[----:B------:R-:W-:Y:S02]  /*6d70*/  HADD2.F32 R12, -RZ, R50.H0_H0 ;  /* 0x20000032ff0c7230 */ /* 0x000fe40000004100 */
[-C--:B------:R-:W-:Y:S01]  /*6d80*/  FFMA.FTZ R42, R11, R120.reuse, -R42 ;  /* 0x000000780b2a7223 */ /* 0x080fe2000001082a */
[----:B------:R-:W-:Y:S01]  /*6d90*/  FFMA.FTZ R41, R40, R15, R41 ;  /* 0x0000000f28297223 */ /* 0x000fe20000010029 */
[----:B------:R-:W-:Y:S02]  /*6da0*/  HADD2.F32 R121, -RZ, R121.H0_H0 ;  /* 0x20000079ff797230 */ /* 0x000fe40000004100 */
[----:B------:R-:W-:Y:S01]  /*6db0*/  FFMA.FTZ R122, R13, R120, R122 ;  /* 0x000000780d7a7223 */ /* 0x000fe2000001007a */
[----:B------:R-:W-:Y:S01]  /*6dc0*/  HADD2.F32 R15, -RZ, R69.H0_H0 ;  /* 0x20000045ff0f7230 */ /* 0x000fe20000004100 */
[----:B------:R-:W-:Y:S01]  /*6dd0*/  F2FP.F16.F32.PACK_AB R63, R63, R54 ;  /* 0x000000363f3f723e */ /* 0x000fe200000000ff */
[----:B------:R-:W-:-:S02]  /*6de0*/  HADD2.F32 R11, -RZ, R14.H0_H0 ;  /* 0x2000000eff0b7230 */ /* 0x000fc40000004100 */
[-C--:B------:R-:W-:Y:S01]  /*6df0*/  FMUL.FTZ R40, R12, R121.reuse ;  /* 0x000000790c287220 */ /* 0x080fe20000410000 */
        /* <DEDUP_REMOVED lines=8> */
[----:B------:R-:W-:-:S02]  /*6e80*/  IMAD.MOV.U32 R41, RZ, RZ, R55 ;  /* 0x000000ffff297224 */ /* 0x000fc400078e0037 */
[-C--:B------:R-:W-:Y:S01]  /*6e90*/  FFMA.FTZ R40, R11, R119.reuse, -R40 ;  /* 0x000000770b287223 */ /* 0x080fe20000010828 */
[----:B------:R-:W-:Y:S01]  /*6ea0*/  FFMA.FTZ R121, R12, R119, R121 ;  /* 0x000000770c797223 */ /* 0x000fe20000010079 */
[-C--:B------:R-:W-:Y:S01]  /*6eb0*/  FFMA.FTZ R51, R14, R13.reuse, -R51 ;  /* 0x0000000d0e337223 */ /* 0x080fe20000010833 */
[----:B------:R-:W-:Y:S01]  /*6ec0*/  FFMA.FTZ R50, R50, R13, R15 ;  /* 0x0000000d32327223 */ /* 0x000fe2000001000f */
[----:B------:R-:W-:Y:S01]  /*6ed0*/  F2FP.F16.F32.PACK_AB R12, R43, R42 ;  /* 0x0000002a2b0c723e */ /* 0x000fe200000000ff */
[----:B------:R-:W-:Y:S01]  /*6ee0*/  IMAD.MOV.U32 R43, RZ, RZ, R63 ;  /* 0x000000ffff2b7224 */ /* 0x000fe200078e003f */
[----:B------:R-:W-:Y:S02]  /*6ef0*/  F2FP.F16.F32.PACK_AB R13, R62, R53 ;  /* 0x000000353e0d723e */ /* 0x000fe400000000ff */
[----:B------:R-:W-:Y:S02]  /*6f00*/  F2FP.F16.F32.PACK_AB R14, R51, R40 ;  /* 0x00000028330e723e */ /* 0x000fe400000000ff */
[----:B------:R-:W-:-:S02]  /*6f10*/  F2FP.F16.F32.PACK_AB R15, R61, R70 ;  /* 0x000000463d0f723e */ /* 0x000fc400000000ff */
[----:B------:R-:W-:Y:S02]  /*6f20*/  F2FP.F16.F32.PACK_AB R42, R50, R121 ;  /* 0x00000079322a723e */ /* 0x000fe400000000ff */
[----:B------:R-:W-:-:S07]  /*6f30*/  MOV R40, R54 ;  /* 0x0000003600287202 */ /* 0x000fce0000000f00 */
.L_x_1637:
[----:B------:R-:W-:Y:S05]  /*6f40*/  BSYNC B2 ;  /* 0x0000000000027941 */ /* 0x000fea0003800000 */
.L_x_1636:
[----:B--2---:R2:W-:Y:S04]  /*6f50*/  ST.E.128 desc[UR60][R46.64], R12 ;  /* 0x0000000c2e007985 */ /* 0x0045e8000c101d3c */
[----:B---3--:R2:W-:Y:S02]  /*6f60*/  @!P6 ST.E.128 desc[UR60][R48.64], R40 ;  /* 0x000000283000e985 */ /* 0x0085e4000c101d3c */
.L_x_1635:
[----:B------:R-:W-:Y:S05]  /*6f70*/  BSYNC B1 ;  /* 0x0000000000017941 */ /* 0x000fea0003800000 */
.L_x_1634:
[----:B------:R-:W-:-:S13]  /*6f80*/  ISETP.NE.AND P0, PT, R76, RZ, PT ;  /* 0x000000ff4c00720c */ /* 0x000fda0003f05270 */
[----:B------:R-:W-:Y:S05]  /*6f90*/  @!P0 BRA `(.L_x_1602) ;  /* 0x0000000c004c8947 */ /* 0x000fea0003800000 */
[----:B--2---:R-:W2:Y:S04]  /*6fa0*/  LDL R12, [R1+0x50] ;  /* 0x00005000010c7983 */ /* 0x004ea80000100800 */
[----:B------:R-:W5:Y:S04]  /*6fb0*/  LDL R15, [R1+0xa4] ;  /* 0x0000a400010f7983 */ /* 0x000f680000100800 */
[----:B------:R-:W3:Y:S01]  /*6fc0*/  LDL R14, [R1+0x58] ;  /* 0x00005800010e7983 */ /* 0x000ee20000100800 */
[----:B------:R-:W-:Y:S01]  /*6fd0*/  SEL R116, R93, R116, !P1 ;  /* 0x000000745d747207 */ /* 0x000fe20004800000 */
[----:B------:R-:W-:Y:S01]  /*6fe0*/  BSSY B1, `(.L_x_1638) ;  /* 0x000006c000017945 */ /* 0x000fe20003800000 */
[----:B------:R-:W-:-:S02]  /*6ff0*/  ISETP.GE.AND P4, PT, R205, R104, PT ;  /* 0x00000068cd00720c */ /* 0x000fc40003f86270 */
[----:B0-----:R-:W-:Y:S02]  /*7000*/  SHF.R.S32.HI R11, RZ, 0x1f, R116 ;  /* 0x0000001fff0b7819 */ /* 0x001fe40000011474 */
[----:B------:R-:W-:Y:S02]  /*7010*/  LEA R46, P0, R39, R44, 0x1 ;  /* 0x0000002c272e7211 */ /* 0x000fe400078008ff */
[----:B------:R-:W-:Y:S02]  /*7020*/  LEA.HI R116, R11, R116, RZ, 0x4 ;  /* 0x000000740b747211 */ /* 0x000fe400078f20ff */
[----:B----4-:R-:W-:Y:S02]  /*7030*/  LEA.HI.X R47, R39, R45, R88, 0x1, P0 ;  /* 0x0000002d272f7211 */ /* 0x010fe400000f0c58 */
[----:B------:R-:W-:-:S04]  /*7040*/  LEA.HI.SX32 R116, R116, R37, 0x1c ;  /* 0x0000002574747211 */ /* 0x000fc800078fe2ff */
[----:B------:R-:W-:Y:S01]  /*7050*/  SHF.R.S32.HI R13, RZ, 0x1f, R116 ;  /* 0x0000001fff0d7819 */ /* 0x000fe20000011474 */
[----:B------:R-:W-:-:S03]  /*7060*/  IMAD.SHL.U32 R11, R116, 0x8, RZ ;  /* 0x00000008740b7824 */ /* 0x000fc600078e00ff */
[----:B------:R-:W-:-:S05]  /*7070*/  LEA.HI R13, R13, R116, RZ, 0x3 ;  /* 0x000000740d0d7211 */ /* 0x000fca00078f18ff */
[----:B------:R-:W-:-:S05]  /*7080*/  IMAD.SHL.U32 R13, R13, 0x200, RZ ;  /* 0x000002000d0d7824 */ /* 0x000fca00078e00ff */
[----:B------:R-:W-:Y:S02]  /*7090*/  LOP3.LUT R13, R13, 0x7ffff000, RZ, 0xc0, !PT ;  /* 0x7ffff0000d0d7812 */ /* 0x000fe400078ec0ff */
[----:B--2---:R-:W-:-:S04]  /*70a0*/  LOP3.LUT R12, R12, 0x38, R11, 0xf8, !PT ;  /* 0x000000380c0c7812 */ /* 0x004fc800078ef80b */
[----:B-----5:R-:W-:-:S04]  /*70b0*/  LOP3.LUT R12, R12, R15, RZ, 0x3c, !PT ;  /* 0x0000000f0c0c7212 */ /* 0x020fc800078e3cff */
[----:B---3--:R-:W-:Y:S02]  /*70c0*/  IADD3 R15, R12, R13, R14 ;  /* 0x0000000d0c0f7210 */ /* 0x008fe40007ffe00e */
[----:B------:R-:W-:-:S03]  /*70d0*/  LEA R13, R202, R5, 0xe ;  /* 0x00000005ca0d7211 */ /* 0x000fc600078e70ff */
[----:B------:R-:W-:Y:S02]  /*70e0*/  IMAD R15, R202, 0x4000, R15 ;  /* 0x00004000ca0f7824 */ /* 0x000fe400078e020f */
[--C-:B------:R-:W-:Y:S02]  /*70f0*/  IMAD R13, R13, 0x2, R18.reuse ;  /* 0x000000020d0d7824 */ /* 0x100fe400078e0212 */
[----:B------:R-:W-:-:S04]  /*7100*/  IMAD R40, R15, 0x2, R18 ;  /* 0x000000020f287824 */ /* 0x000fc800078e0212 */
[----:B------:R-:W0:Y:S04]  /*7110*/  LDS.128 R12, [R13+0x20400] ;  /* 0x020400000d0c7984 */ /* 0x000e280000000c00 */
[----:B------:R-:W2:Y:S01]  /*7120*/  LDS.128 R40, [R40+0x20400] ;  /* 0x0204000028287984 */ /* 0x000ea20000000c00 */
[----:B------:R-:W-:Y:S05]  /*7130*/  @P4 BRA `(.L_x_1639) ;  /* 0x0000000400584947 */ /* 0x000fea0003800000 */
[----:B------:R-:W-:Y:S01]  /*7140*/  SHF.R.U32.HI R52, RZ, 0x10, R65 ;  /* 0x00000010ff347819 */ /* 0x000fe20000011641 */
[----:B--2---:R-:W-:Y:S01]  /*7150*/  IMAD.MOV.U32 R48, RZ, RZ, R40 ;  /* 0x000000ffff307224 */ /* 0x004fe200078e0028 */
[----:B0-----:R-:W-:Y:S01]  /*7160*/  MOV R40, R14 ;  /* 0x0000000e00287202 */ /* 0x001fe20000000f00 */
[----:B------:R-:W-:Y:S01]  /*7170*/  IMAD.MOV.U32 R49, RZ, RZ, R42 ;  /* 0x000000ffff317224 */ /* 0x000fe200078e002a */
[--C-:B------:R-:W-:Y:S01]  /*7180*/  SHF.R.U32.HI R50, RZ, 0x10, R57.reuse ;  /* 0x00000010ff327819 */ /* 0x100fe20000011639 */
[--C-:B------:R-:W-:Y:S01]  /*7190*/  HADD2.F32 R42, -RZ, R41.reuse.H0_H0 ;  /* 0x20000029ff2a7230 */ /* 0x100fe20000004100 */
[----:B------:R-:W-:Y:S01]  /*71a0*/  SHF.R.U64 R68, R56, 0x10, R57 ;  /* 0x0000001038447819 */ /* 0x000fe20000001239 */
[----:B------:R-:W-:Y:S01]  /*71b0*/  HADD2.F32 R41, -RZ, R41.H1_H1 ;  /* 0x30000029ff297230 */ /* 0x000fe20000004100 */
[----:B------:R-:W-:Y:S01]  /*71c0*/  SHF.R.U64 R63, R58, 0x10, R59 ;  /* 0x000000103a3f7819 */ /* 0x000fe2000000123b */
[--C-:B------:R-:W-:Y:S01]  /*71d0*/  HADD2.F32 R14, -RZ, R13.reuse.H0_H0 ;  /* 0x2000000dff0e7230 */ /* 0x100fe20000004100 */
[----:B------:R-:W-:Y:S01]  /*71e0*/  SHF.R.U64 R57, R66, 0x10, R67 ;  /* 0x0000001042397819 */ /* 0x000fe20000001243 */
[----:B------:R-:W-:Y:S01]  /*71f0*/  HADD2.F32 R52, -RZ, R52.H0_H0 ;  /* 0x20000034ff347230 */ /* 0x000fe20000004100 */
[----:B------:R-:W-:Y:S01]  /*7200*/  SHF.R.U32.HI R58, RZ, 0x10, R59 ;  /* 0x00000010ff3a7819 */ /* 0x000fe2000001163b */
[----:B------:R-:W-:Y:S01]  /*7210*/  HADD2.F32 R13, -RZ, R13.H1_H1 ;  /* 0x3000000dff0d7230 */ /* 0x000fe20000004100 */
[----:B------:R-:W-:Y:S01]  /*7220*/  SHF.R.U32.HI R66, RZ, 0x10, R67 ;  /* 0x00000010ff427819 */ /* 0x000fe20000011643 */
        /* <DEDUP_REMOVED lines=14> */
[----:B------:R-:W-:Y:S02]  /*7310*/  HADD2.F32 R14, -RZ, R43.H0_H0 ;  /* 0x2000002bff0e7230 */ /* 0x000fe40000004100 */
[----:B------:R-:W-:Y:S02]  /*7320*/  HADD2.F32 R41, -RZ, R113.H1_H1 ;  /* 0x30000071ff297230 */ /* 0x000fe40000004100 */
[----:B------:R-:W-:Y:S01]  /*7330*/  FMUL.FTZ R51, R13, R50 ;  /* 0x000000320d337220 */ /* 0x000fe20000410000 */
[----:B------:R-:W-:Y:S01]  /*7340*/  HADD2.F32 R43, -RZ, R43.H1_H1 ;  /* 0x3000002bff2b7230 */ /* 0x000fe20000004100 */
[----:B------:R-:W-:Y:S01]  /*7350*/  F2FP.F16.F32.PACK_AB R53, R56, R53 ;  /* 0x000000353835723e */ /* 0x000fe200000000ff */
[----:B------:R-:W-:-:S02]  /*7360*/  HADD2.F32 R52, -RZ, R66.H0_H0 ;  /* 0x20000042ff347230 */ /* 0x000fc40000004100 */
[CC--:B------:R-:W-:Y:S01]  /*7370*/  FFMA.FTZ R59, R14.reuse, R41.reuse, R51 ;  /* 0x000000290e3b7223 */ /* 0x0c0fe20000010033 */
[----:B------:R-:W-:Y:S02]  /*7380*/  HADD2.F32 R42, -RZ, R58.H0_H0 ;  /* 0x2000003aff2a7230 */ /* 0x000fe40000004100 */
[----:B------:R-:W-:Y:S01]  /*7390*/  FMUL.FTZ R58, R14, R50 ;  /* 0x000000320e3a7220 */ /* 0x000fe20000410000 */
[----:B------:R-:W-:Y:S02]  /*73a0*/  HADD2.F32 R15, -RZ, R15.H1_H1 ;  /* 0x3000000fff0f7230 */ /* 0x000fe40000004100 */
[----:B------:R-:W-:Y:S01]  /*73b0*/  FMUL.FTZ R50, R43, R52 ;  /* 0x000000342b327220 */ /* 0x000fe20000410000 */
[----:B------:R-:W-:Y:S02]  /*73c0*/  HADD2.F32 R14, -RZ, R48.H0_H0 ;  /* 0x20000030ff0e7230 */ /* 0x000fe40000004100 */
[----:B------:R-:W-:Y:S01]  /*73d0*/  FFMA.FTZ R58, R13, R41, -R58 ;  /* 0x000000290d3a7223 */ /* 0x000fe2000001083a */
[----:B------:R-:W-:-:S02]  /*73e0*/  HADD2.F32 R118, -RZ, R118.H0_H0 ;  /* 0x20000076ff767230 */ /* 0x000fc40000004100 */
[C---:B------:R-:W-:Y:S01]  /*73f0*/  FMUL.FTZ R52, R15.reuse, R52 ;  /* 0x000000340f347220 */ /* 0x040fe20000410000 */
[----:B------:R-:W-:Y:S02]  /*7400*/  HADD2.F32 R41, -RZ, R62.H0_H0 ;  /* 0x2000003eff297230 */ /* 0x000fe40000004100 */
[-C--:B------:R-:W-:Y:S01]  /*7410*/  FFMA.FTZ R61, R15, R42.reuse, -R50 ;  /* 0x0000002a0f3d7223 */ /* 0x080fe20000010832 */
[----:B------:R-:W-:Y:S02]  /*7420*/  HADD2.F32 R13, -RZ, R12.H0_H0 ;  /* 0x2000000cff0d7230 */ /* 0x000fe40000004100 */
[----:B------:R-:W-:Y:S01]  /*7430*/  FFMA.FTZ R60, R43, R42, R52 ;  /* 0x0000002a2b3c7223 */ /* 0x000fe20000010034 */
[----:B------:R-:W-:Y:S02]  /*7440*/  HADD2.F32 R48, -RZ, R48.H1_H1 ;  /* 0x30000030ff307230 */ /* 0x000fe40000004100 */
[----:B------:R-:W-:Y:S01]  /*7450*/  FMUL.FTZ R42, R14, R118 ;  /* 0x000000760e2a7220 */ /* 0x000fe20000410000 */
[----:B------:R-:W-:-:S02]  /*7460*/  HADD2.F32 R12, -RZ, R12.H1_H1 ;  /* 0x3000000cff0c7230 */ /* 0x000fc40000004100 */
[C---:B------:R-:W-:Y:S01]  /*7470*/  FMUL.FTZ R43, R13.reuse, R118 ;  /* 0x000000760d2b7220 */ /* 0x040fe20000410000 */
[----:B------:R-:W-:Y:S02]  /*7480*/  HADD2.F32 R115, -RZ, R115.H0_H0 ;  /* 0x20000073ff737230 */ /* 0x000fe40000004100 */
[-C--:B------:R-:W-:Y:S01]  /*7490*/  FMUL.FTZ R51, R48, R41.reuse ;  /* 0x0000002930337220 */ /* 0x080fe20000410000 */
[----:B------:R-:W-:Y:S02]  /*74a0*/  HADD2.F32 R15, -RZ, R68.H0_H0 ;  /* 0x20000044ff0f7230 */ /* 0x000fe40000004100 */
[----:B------:R-:W-:Y:S01]  /*74b0*/  FMUL.FTZ R41, R12, R41 ;  /* 0x000000290c297220 */ /* 0x000fe20000410000 */
[----:B------:R-:W-:Y:S02]  /*74c0*/  HADD2.F32 R117, -RZ, R117.H0_H0 ;  /* 0x20000075ff757230 */ /* 0x000fe40000004100 */
[----:B------:R-:W-:Y:S01]  /*74d0*/  FFMA.FTZ R42, R13, R115, -R42 ;  /* 0x000000730d2a7223 */ /* 0x000fe2000001082a */
[----:B------:R-:W-:-:S02]  /*74e0*/  HADD2.F32 R13, -RZ, R49.H0_H0 ;  /* 0x20000031ff0d7230 */ /* 0x000fc40000004100 */
[-C--:B------:R-:W-:Y:S01]  /*74f0*/  FFMA.FTZ R51, R12, R15.reuse, -R51 ;  /* 0x0000000f0c337223 */ /* 0x080fe20000010833 */
[----:B------:R-:W-:Y:S01]  /*7500*/  FFMA.FTZ R48, R48, R15, R41 ;  /* 0x0000000f30307223 */ /* 0x000fe20000010029 */
[--C-:B------:R-:W-:Y:S02]  /*7510*/  HADD2.F32 R12, -RZ, R40.reuse.H0_H0 ;  /* 0x20000028ff0c7230 */ /* 0x100fe40000004100 */
[----:B------:R-:W-:Y:S01]  /*7520*/  FFMA.FTZ R43, R14, R115, R43 ;  /* 0x000000730e2b7223 */ /* 0x000fe2000001002b */
[----:B------:R-:W-:Y:S02]  /*7530*/  HADD2.F32 R15, -RZ, R57.H0_H0 ;  /* 0x20000039ff0f7230 */ /* 0x000fe40000004100 */
[-C--:B------:R-:W-:Y:S01]  /*7540*/  FMUL.FTZ R41, R13, R117.reuse ;  /* 0x000000750d297220 */ /* 0x080fe20000410000 */
[----:B------:R-:W-:Y:S02]  /*7550*/  HADD2.F32 R49, -RZ, R49.H1_H1 ;  /* 0x30000031ff317230 */ /* 0x000fe40000004100 */
[----:B------:R-:W-:Y:S01]  /*7560*/  FMUL.FTZ R50, R12, R117 ;  /* 0x000000750c327220 */ /* 0x000fe20000410000 */
[----:B------:R-:W-:Y:S01]  /*7570*/  HADD2.F32 R40, -RZ, R40.H1_H1 ;  /* 0x30000028ff287230 */ /* 0x000fe20000004100 */
[----:B------:R-:W-:Y:S01]  /*7580*/  F2FP.F16.F32.PACK_AB R59, R60, R59 ;  /* 0x0000003b3c3b723e */ /* 0x000fe200000000ff */
[----:B------:R-:W-:-:S02]  /*7590*/  HADD2.F32 R113, -RZ, R113.H0_H0 ;  /* 0x20000071ff717230 */ /* 0x000fc40000004100 */
        /* <DEDUP_REMOVED lines=8> */
[----:B------:R-:W-:Y:S01]  /*7620*/  F2FP.F16.F32.PACK_AB R52, R48, R43 ;  /* 0x0000002b3034723e */ /* 0x000fe200000000ff */
[----:B------:R-:W-:Y:S01]  /*7630*/  IMAD.MOV.U32 R43, RZ, RZ, R59 ;  /* 0x000000ffff2b7224 */ /* 0x000fe200078e003b */
[----:B------:R-:W-:-:S02]  /*7640*/  F2FP.F16.F32.PACK_AB R12, R51, R42 ;  /* 0x0000002a330c723e */ /* 0x000fc400000000ff */
[----:B------:R-:W-:Y:S01]  /*7650*/  F2FP.F16.F32.PACK_AB R14, R40, R41 ;  /* 0x00000029280e723e */ /* 0x000fe200000000ff */
[----:B------:R-:W-:Y:S01]  /*7660*/  IMAD.MOV.U32 R40, RZ, RZ, R52 ;  /* 0x000000ffff287224 */ /* 0x000fe200078e0034 */
[----:B------:R-:W-:Y:S01]  /*7670*/  F2FP.F16.F32.PACK_AB R13, R54, R55 ;  /* 0x00000037360d723e */ /* 0x000fe200000000ff */
[----:B------:R-:W-:Y:S01]  /*7680*/  IMAD.MOV.U32 R41, RZ, RZ, R53 ;  /* 0x000000ffff297224 */ /* 0x000fe200078e0035 */
[----:B------:R-:W-:-:S07]  /*7690*/  F2FP.F16.F32.PACK_AB R42, R49, R50 ;  /* 0x00000032312a723e */ /* 0x000fce00000000ff */
.L_x_1639:
[----:B------:R-:W-:Y:S05]  /*76a0*/  BSYNC B1 ;  /* 0x0000000000017941 */ /* 0x000fea0003800000 */
.L_x_1638:
[----:B0-----:R0:W-:Y:S01]  /*76b0*/  ST.E.128 desc[UR60][R46.64], R12 ;  /* 0x0000000c2e007985 */ /* 0x0011e2000c101d3c */
[----:B------:R-:W-:-:S13]  /*76c0*/  ISETP.GE.AND P0, PT, R11, R114, PT ;  /* 0x000000720b00720c */ /* 0x000fda0003f06270 */
[----:B------:R-:W-:Y:S05]  /*76d0*/  @P0 BRA `(.L_x_1602) ;  /* 0x00000004007c0947 */ /* 0x000fea0003800000 */
[----:B------:R-:W-:-:S05]  /*76e0*/  IMAD.WIDE R44, R11, 0x2, R44 ;  /* 0x000000020b2c7825 */ /* 0x000fca00078e022c */
[----:B--2---:R2:W-:Y:S01]  /*76f0*/  ST.E.128 desc[UR60][R44.64], R40 ;  /* 0x000000282c007985 */ /* 0x0045e2000c101d3c */
[----:B------:R-:W-:Y:S05]  /*7700*/  BRA `(.L_x_1602) ;  /* 0x0000000400707947 */ /* 0x000fea0003800000 */
.L_x_1575:
[----:B------:R-:W-:-:S13]  /*7710*/  ISETP.NE.AND P5, PT, R225, 0x3, PT ;  /* 0x00000003e100780c */ /* 0x000fda0003fa5270 */
[----:B------:R-:W-:Y:S05]  /*7720*/  @!P5 BRA `(.L_x_1640) ;  /* 0x000000000004d947 */ /* 0x000fea0003800000 */
[----:B------:R-:W-:Y:S01]  /*7730*/  BPT.TRAP 0x1 ;  /* 0x000000040000795c */ /* 0x000fe20000300000 */
.L_x_1640:
[----:B------:R-:W2:Y:S01]  /*7740*/  LDL R11, [R1+0x40] ;  /* 0x00004000010b7983 */ /* 0x000ea20000100800 */
[----:B------:R-:W-:Y:S01]  /*7750*/  LEA R89, R202, R18, 0x3 ;  /* 0x00000012ca597211 */ /* 0x000fe200078e18ff */
[----:B------:R-:W-:Y:S01]  /*7760*/  BSSY B1, `(.L_x_1641) ;  /* 0x0000005000017945 */ /* 0x000fe20003800000 */
[----:B------:R-:W-:Y:S02]  /*7770*/  SHF.R.S32.HI R99, RZ, 0x1f, R100 ;  /* 0x0000001fff637819 */ /* 0x000fe40000011464 */
[----:B--2---:R-:W-:-:S04]  /*7780*/  SHF.L.U32 R103, R11, 0x1f, RZ ;  /* 0x0000001f0b677819 */ /* 0x004fc800000006ff */
[----:B------:R-:W0:Y:S02]  /*7790*/  SYNCS.PHASECHK.TRANS64.TRYWAIT P0, [R89+URZ+0x30890], R103 ;  /* 0x03089067590075a7 */ /* 0x000e24000800017f */
[----:B0-----:R-:W-:Y:S05]  /*77a0*/  @!P0 BRA `(.L_x_1642) ;  /* 0x0000021800208947 */ /* 0x001fea0003800000 */
.L_x_2023:
[----:B------:R-:W-:Y:S05]  /*77b0*/  BSYNC B1 ;  /* 0x0000000000017941 */ /* 0x000fea0003800000 */
.L_x_1641:
[----:B------:R-:W2:Y:S01]  /*77c0*/  LDL R40, [R1+0xc] ;  /* 0x00000c0001287983 */ /* 0x000ea20000100800 */
        /* <DEDUP_REMOVED lines=22> */
[----:B--2---:R-:W-:-:S05]  /*7930*/  IMAD.IADD R50, R97, 0x1, -R40 ;  /* 0x0000000161327824 */ /* 0x004fca00078e0a28 */
[----:B------:R-:W-:Y:S01]  /*7940*/  ISETP.GE.AND P0, PT, R50, 0x1, PT ;  /* 0x000000013200780c */ /* 0x000fe20003f06270 */
[----:B------:R-:W-:-:S12]  /*7950*/  BRA.DIV UR4, `(.L_x_1643) ;  /* 0x0000021604c87947 */ /* 0x000fd8000b800000 */
[----:B------:R1:W2:Y:S04]  /*7960*/  SHFL.IDX PT, R40, R43, RZ, 0x181f ;  /* 0x00181fff2b287589 */ /* 0x0002a800000e0000 */
[----:B------:R1:W3:Y:S02]  /*7970*/  SHFL.IDX PT, R42, R41, RZ, 0x181f ;  /* 0x00181fff292a7589 */ /* 0x0002e400000e0000 */
.L_x_2027:
[----:B------:R-:W-:Y:S04]  /*7980*/  BSSY B1, `(.L_x_1644) ;  /* 0x0000018000017945 */ /* 0x000fe80003800000 */
[----:B------:R-:W-:Y:S05]  /*7990*/  @!P0 BRA `(.L_x_1645) ;  /* 0x0000000000588947 */ /* 0x000fea0003800000 */
[----:B------:R-:W4:Y:S01]  /*79a0*/  LDL R11, [R1] ;  /* 0x00000000010b7983 */ /* 0x000f220000100800 */
[----:B------:R-:W-:Y:S02]  /*79b0*/  ULDC UR4, c[0x0][0x2f4] ;  /* 0x0000bd0000047ab9 */ /* 0x000fe40000000800 */
[----:B------:R-:W-:Y:S02]  /*79c0*/  ISETP.GE.AND P4, PT, R16, UR4, PT ;  /* 0x0000000410007c0c */ /* 0x000fe4000bf86270 */
[----:B------:R-:W-:-:S11]  /*79d0*/  ISETP.GE.AND P0, PT, R205, UR4, PT ;  /* 0x00000004cd007c0c */ /* 0x000fd6000bf06270 */
[----:B------:R-:W5:Y:S01]  /*79e0*/  @!P4 LDS.128 R12, [R92+0x20400] ;  /* 0x020400005c0cc984 */ /* 0x000f620000000c00 */
[----:B---3--:R-:W-:-:S04]  /*79f0*/  @!P4 LEA R44, P6, R16, R42, 0x1 ;  /* 0x0000002a102cc211 */ /* 0x008fc800078c08ff */
[----:B--2---:R-:W-:Y:S02]  /*7a00*/  @!P4 LEA.HI.X R45, R16, R40, R17, 0x1, P6 ;  /* 0x00000028102dc211 */ /* 0x004fe400030f0c11 */
[----:B------:R-:W-:-:S04]  /*7a10*/  @!P0 LEA R46, P6, R203, R42, 0x1 ;  /* 0x0000002acb2e8211 */ /* 0x000fc800078c08ff */
[----:B------:R-:W-:Y:S01]  /*7a20*/  @!P0 LEA.HI.X R47, R203, R40, R224, 0x1, P6 ;  /* 0x00000028cb2f8211 */ /* 0x000fe200030f0ce0 */
[----:B-----5:R-:W-:Y:S01]  /*7a30*/  @!P4 ST.E.128 desc[UR60][R44.64], R12 ;  /* 0x0000000c2c00c985 */ /* 0x020fe2000c101d3c */
[----:B------:R-:W-:-:S03]  /*7a40*/  ISETP.GE.AND P4, PT, R19, UR4, PT ;  /* 0x0000000413007c0c */ /* 0x000fc6000bf86270 */
[----:B------:R-:W2:Y:S10]  /*7a50*/  @!P0 LDS.128 R12, [R92+0x22400] ;  /* 0x022400005c0c8984 */ /* 0x000eb40000000c00 */
[----:B------:R-:W-:Y:S01]  /*7a60*/  @!P4 LEA R48, P6, R19, R42, 0x1 ;  /* 0x0000002a1330c211 */ /* 0x000fe200078c08ff */
[----:B--2---:R-:W-:Y:S01]  /*7a70*/  @!P0 ST.E.128 desc[UR60][R46.64], R12 ;  /* 0x0000000c2e008985 */ /* 0x004fe2000c101d3c */
[----:B------:R-:W-:-:S03]  /*7a80*/  ISETP.GE.AND P0, PT, R23, UR4, PT ;  /* 0x0000000417007c0c */ /* 0x000fc6000bf06270 */
[----:B------:R-:W2:Y:S01]  /*7a90*/  @!P4 LDS.128 R12, [R92+0x24400] ;  /* 0x024400005c0cc984 */ /* 0x000ea20000000c00 */
[----:B----4-:R-:W-:-:S05]  /*7aa0*/  @!P4 LEA.HI.X R49, R19, R40, R11, 0x1, P6 ;  /* 0x000000281331c211 */ /* 0x010fca00030f0c0b */
[----:B--2---:R-:W-:Y:S04]  /*7ab0*/  @!P4 ST.E.128 desc[UR60][R48.64], R12 ;  /* 0x0000000c3000c985 */ /* 0x004fe8000c101d3c */
[C---:B------:R-:W-:Y:S01]  /*7ac0*/  @!P0 LEA R44, P4, R23.reuse, R42, 0x1 ;  /* 0x0000002a172c8211 */ /* 0x040fe200078808ff */
[----:B------:R-:W2:Y:S03]  /*7ad0*/  @!P0 LDS.128 R12, [R92+0x26400] ;  /* 0x026400005c0c8984 */ /* 0x000ea60000000c00 */
[----:B------:R-:W-:-:S05]  /*7ae0*/  @!P0 LEA.HI.X R45, R23, R40, R228, 0x1, P4 ;  /* 0x00000028172d8211 */ /* 0x000fca00020f0ce4 */
[----:B--2---:R4:W-:Y:S04]  /*7af0*/  @!P0 ST.E.128 desc[UR60][R44.64], R12 ;  /* 0x0000000c2c008985 */ /* 0x0049e8000c101d3c */
.L_x_1645:
[----:B------:R-:W-:Y:S05]  /*7b00*/  BSYNC B1 ;  /* 0x0000000000017941 */ /* 0x000fea0003800000 */
.L_x_1644:
[----:B------:R-:W-:-:S03]  /*7b10*/  UMOV UR4, 0xffffffff ;  /* 0xffffffff00047882 */ /* 0x000fc60000000000 */
[----:B------:R-:W-:Y:S05]  /*7b20*/  BRA.DIV UR4, `(.L_x_1646) ;  /* 0x0000021604a07947 */ /* 0x000fea000b800000 */
[----:B--2---:R2:W0:Y:S04]  /*7b30*/  SHFL.IDX PT, R40, R43, 0x1, 0x181f ;  /* 0x00381f002b287f89 */ /* 0x00442800000e0000 */
[----:B---3--:R2:W3:Y:S02]  /*7b40*/  SHFL.IDX PT, R42, R41, 0x1, 0x181f ;  /* 0x00381f00292a7f89 */ /* 0x0084e400000e0000 */
.L_x_2031:
[----:B------:R-:W-:-:S13]  /*7b50*/  ISETP.GE.AND P0, PT, R50, 0x21, PT ;  /* 0x000000213200780c */ /* 0x000fda0003f06270 */
[----:B------:R-:W-:Y:S05]  /*7b60*/  @!P0 BRA `(.L_x_1602) ;  /* 0x0000000000588947 */ /* 0x000fea0003800000 */
[----:B------:R-:W5:Y:S01]  /*7b70*/  LDL R11, [R1] ;  /* 0x00000000010b7983 */ /* 0x000f620000100800 */
[----:B------:R-:W-:Y:S02]  /*7b80*/  ULDC UR4, c[0x0][0x2f4] ;  /* 0x0000bd0000047ab9 */ /* 0x000fe40000000800 */
[----:B------:R-:W-:Y:S02]  /*7b90*/  ISETP.GE.AND P6, PT, R16, UR4, PT ;  /* 0x0000000410007c0c */ /* 0x000fe4000bfc6270 */
[----:B------:R-:W-:-:S11]  /*7ba0*/  ISETP.GE.AND P4, PT, R205, UR4, PT ;  /* 0x00000004cd007c0c */ /* 0x000fd6000bf86270 */
[----:B----4-:R-:W4:Y:S01]  /*7bb0*/  @!P6 LDS.128 R12, [R92+0x21400] ;  /* 0x021400005c0ce984 */ /* 0x010f220000000c00 */
[----:B---3--:R-:W-:-:S04]  /*7bc0*/  @!P6 LEA R44, P0, R16, R42, 0x1 ;  /* 0x0000002a102ce211 */ /* 0x008fc800078008ff */
[----:B0-----:R-:W-:Y:S02]  /*7bd0*/  @!P6 LEA.HI.X R45, R16, R40, R17, 0x1, P0 ;  /* 0x00000028102de211 */ /* 0x001fe400000f0c11 */
[----:B------:R-:W-:-:S03]  /*7be0*/  ISETP.GE.AND P0, PT, R19, UR4, PT ;  /* 0x0000000413007c0c */ /* 0x000fc6000bf06270 */
[----:B----4-:R-:W-:Y:S01]  /*7bf0*/  @!P6 ST.E.128 desc[UR60][R44.64], R12 ;  /* 0x0000000c2c00e985 */ /* 0x010fe2000c101d3c */
[----:B------:R-:W-:-:S03]  /*7c00*/  @!P4 LEA R46, P6, R203, R42, 0x1 ;  /* 0x0000002acb2ec211 */ /* 0x000fc600078c08ff */
[----:B------:R-:W0:Y:S01]  /*7c10*/  @!P4 LDS.128 R12, [R92+0x23400] ;  /* 0x023400005c0cc984 */ /* 0x000e220000000c00 */
[----:B------:R-:W-:-:S05]  /*7c20*/  @!P4 LEA.HI.X R47, R203, R40, R224, 0x1, P6 ;  /* 0x00000028cb2fc211 */ /* 0x000fca00030f0ce0 */
[----:B------:R-:W-:Y:S01]  /*7c30*/  @!P0 LEA R48, P6, R19, R42, 0x1 ;  /* 0x0000002a13308211 */ /* 0x000fe200078c08ff */
[----:B0-----:R-:W-:Y:S01]  /*7c40*/  @!P4 ST.E.128 desc[UR60][R46.64], R12 ;  /* 0x0000000c2e00c985 */ /* 0x001fe2000c101d3c */
[----:B------:R-:W-:-:S03]  /*7c50*/  ISETP.GE.AND P4, PT, R23, UR4, PT ;  /* 0x0000000417007c0c */ /* 0x000fc6000bf86270 */
[----:B------:R-:W0:Y:S01]  /*7c60*/  @!P0 LDS.128 R12, [R92+0x25400] ;  /* 0x025400005c0c8984 */ /* 0x000e220000000c00 */
[----:B-----5:R-:W-:-:S05]  /*7c70*/  @!P0 LEA.HI.X R49, R19, R40, R11, 0x1, P6 ;  /* 0x0000002813318211 */ /* 0x020fca00030f0c0b */
[----:B0-----:R-:W-:Y:S04]  /*7c80*/  @!P0 ST.E.128 desc[UR60][R48.64], R12 ;  /* 0x0000000c30008985 */ /* 0x001fe8000c101d3c */
[C---:B------:R-:W-:Y:S01]  /*7c90*/  @!P4 LEA R42, P0, R23.reuse, R42, 0x1 ;  /* 0x0000002a172ac211 */ /* 0x040fe200078008ff */
[----:B------:R-:W0:Y:S03]  /*7ca0*/  @!P4 LDS.128 R12, [R92+0x27400] ;  /* 0x027400005c0cc984 */ /* 0x000e260000000c00 */
[----:B-12---:R-:W-:-:S05]  /*7cb0*/  @!P4 LEA.HI.X R43, R23, R40, R228, 0x1, P0 ;  /* 0x00000028172bc211 */ /* 0x006fca00000f0ce4 */
[----:B0-----:R0:W-:Y:S04]  /*7cc0*/  @!P4 ST.E.128 desc[UR60][R42.64], R12 ;  /* 0x0000000c2a00c985 */ /* 0x0011e8000c101d3c */
.L_x_1602:
[----:B------:R-:W-:Y:S05]  /*7cd0*/  BSYNC B0 ;  /* 0x0000000000007941 */ /* 0x000fea0003800000 */
.L_x_1574:
[----:B0-2---:R-:W0:Y:S01]  /*7ce0*/  S2R R11, SR_TID.X ;  /* 0x00000000000b7919 */ /* 0x005e220000002100 */
[----:B------:R-:W-:Y:S01]  /*7cf0*/  @!PT LDS RZ, [RZ] ;  /* 0x00000000fffff984 */ /* 0x000fe20000000800 */
[----:B------:R-:W-:Y:S01]  /*7d00*/  @!PT LDS RZ, [RZ] ;  /* 0x00000000fffff984 */ /* 0x000fe20000000800 */
[----:B------:R-:W-:Y:S01]  /*7d10*/  @!PT LDS RZ, [RZ] ;  /* 0x00000000fffff984 */ /* 0x000fe20000000800 */
[----:B------:R-:W-:Y:S01]  /*7d20*/  @!PT LDS RZ, [RZ] ;  /* 0x00000000fffff984 */ /* 0x000fe20000000800 */
[----:B------:R2:W-:Y:S06]  /*7d30*/  MEMBAR.ALL.CTA ;  /* 0x0000000000007992 */ /* 0x0005ec0000008000 */
[----:B--2---:R-:W2:Y:S01]  /*7d40*/  FENCE.VIEW.ASYNC.S ;  /* 0x00000000000073c6 */ /* 0x004ea20000000000 */
[----:B------:R-:W-:Y:S05]  /*7d50*/  WARPSYNC.ALL ;  /* 0x0000000000007948 */ /* 0x000fea0003800000 */
[----:B------:R-:W-:Y:S01]  /*7d60*/  BSSY B0, `(.L_x_1647) ;  /* 0x0000009000007945 */ /* 0x000fe20003800000 */
[----:B0-----:R-:W-:Y:S01]  /*7d70*/  LOP3.LUT R11, R11, 0x7f, RZ, 0xc0, !PT ;  /* 0x0000007f0b0b7812 */ /* 0x001fe200078ec0ff */
[----:B--2---:R0:W-:Y:S03]  /*7d80*/  BAR.SYNC.DEFER_BLOCKING R96, 0x80 ;  /* 0x000200600000751d */ /* 0x0041e60000010000 */
[----:B------:R-:W-:-:S13]  /*7d90*/  ISETP.NE.AND P0, PT, R11, RZ, PT ;  /* 0x000000ff0b00720c */ /* 0x000fda0003f05270 */
[----:B------:R-:W-:-:S04]  /*7da0*/  @!P0 IADD3 R11, R89, 0x308a0, RZ ;  /* 0x000308a0590b8810 */ /* 0x000fc80007ffe0ff */
[----:B------:R-:W-:-:S04]  /*7db0*/  @!P0 PRMT R11, RZ, 0x654, R11 ;  /* 0x00000654ff0b8816 */ /* 0x000fc8000000000b */
[----:B------:R0:W-:Y:S01]  /*7dc0*/  @!P0 SYNCS.ARRIVE.TRANS64.RED.A1T0 RZ, [R11+URZ], RZ ;  /* 0x000000ff0bff89a7 */ /* 0x0001e2000810043f */
[----:B------:R-:W-:Y:S05]  /*7dd0*/  @!P5 BRA `(.L_x_1648) ;  /* 0x000000000004d947 */ /* 0x000fea0003800000 */
[----:B------:R-:W-:Y:S01]  /*7de0*/  BPT.TRAP 0x1 ;  /* 0x000000040000795c */ /* 0x000fe20000300000 */
.L_x_1648:
[----:B------:R-:W-:Y:S05]  /*7df0*/  BSYNC B0 ;  /* 0x0000000000007941 */ /* 0x000fea0003800000 */
.L_x_1647:
[----:B------:R-:W2:Y:S01]  /*7e00*/  SYNCS.PHASECHK.TRANS64.TRYWAIT P4, [R89+URZ+0x308b0], R103 ;  /* 0x0308b067590075a7 */ /* 0x000ea2000808017f */
[----:B------:R-:W-:Y:S04]  /*7e10*/  BSSY B0, `(.L_x_1649) ;  /* 0x0000002000007945 */ /* 0x000fe80003800000 */
[----:B--2---:R-:W-:Y:S05]  /*7e20*/  @!P4 BRA `(.L_x_1650) ;  /* 0x00000214002cc947 */ /* 0x004fea0003800000 */
.L_x_2032:
[----:B------:R-:W-:Y:S05]  /*7e30*/  BSYNC B0 ;  /* 0x0000000000007941 */ /* 0x000fea0003800000 */
.L_x_1649:
[----:B----4-:R-:W4:Y:S01]  /*7e40*/  LDL R14, [R1+0xc] ;  /* 0x00000c00010e7983 */ /* 0x010f220000100800 */
[----:B------:R-:W-:-:S03]  /*7e50*/  ULDC.64 UR4, c[0x0][0x328] ;  /* 0x0000ca0000047ab9 */ /* 0x000fc60000000a00 */
[----:B------:R0:W5:Y:S01]  /*7e60*/  LDL R49, [R1] ;  /* 0x0000000001317983 */ /* 0x0001620000100800 */
[----:B------:R-:W-:Y:S01]  /*7e70*/  IMAD R99, R99, UR4, RZ ;  /* 0x0000000463637c24 */ /* 0x000fe2000f8e02ff */
[----:B------:R-:W-:Y:S01]  /*7e80*/  BSSY B0, `(.L_x_1651) ;  /* 0x000002b000007945 */ /* 0x000fe20003800000 */
[----:B------:R-:W-:-:S04]  /*7e90*/  IMAD.WIDE.U32 R12, R100, UR4, RZ ;  /* 0x00000004640c7c25 */ /* 0x000fc8000f8e00ff */
[----:B------:R-:W-:Y:S01]  /*7ea0*/  IMAD R99, R100, UR5, R99 ;  /* 0x0000000564637c24 */ /* 0x000fe2000f8e0263 */
[----:B------:R-:W-:Y:S02]  /*7eb0*/  ULDC.64 UR4, c[0x0][0x338] ;  /* 0x0000ce0000047ab9 */ /* 0x000fe40000000a00 */
[----:B------:R-:W-:Y:S02]  /*7ec0*/  IMAD R98, R98, UR4, RZ ;  /* 0x0000000462627c24 */ /* 0x000fe4000f8e02ff */
[----:B------:R-:W-:Y:S02]  /*7ed0*/  IMAD.IADD R13, R13, 0x1, R99 ;  /* 0x000000010d0d7824 */ /* 0x000fe400078e0263 */
[C---:B0-----:R-:W-:Y:S02]  /*7ee0*/  IMAD R11, R101.reuse, UR5, R98 ;  /* 0x00000005650b7c24 */ /* 0x041fe4000f8e0262 */
        /* <DEDUP_REMOVED lines=10> */
[----:B------:R0:W0:Y:S04]  /*7f90*/  SHFL.IDX PT, R48, R46, RZ, 0x181f ;  /* 0x00181fff2e307589 */ /* 0x00002800000e0000 */
[----:B------:R0:W0:Y:S01]  /*7fa0*/  SHFL.IDX PT, R47, R11, RZ, 0x181f ;  /* 0x00181fff0b2f7589 */ /* 0x00002200000e0000 */
[----:B----4-:R-:W-:-:S05]  /*7fb0*/  IMAD.IADD R97, R97, 0x1, -R14 ;  /* 0x0000000161617824 */ /* 0x010fca00078e0a0e */
[----:B------:R-:W-:-:S13]  /*7fc0*/  ISETP.GE.AND P4, PT, R97, 0x1, PT ;  /* 0x000000016100780c */ /* 0x000fda0003f86270 */
[----:B0-----:R-:W-:Y:S05]  /*7fd0*/  @!P4 BRA `(.L_x_1652) ;  /* 0x000000000054c947 */ /* 0x001fea0003800000 */
[----:B------:R-:W-:Y:S02]  /*7fe0*/  ULDC UR4, c[0x0][0x2f4] ;  /* 0x0000bd0000047ab9 */ /* 0x000fe40000000800 */
[----:B------:R-:W-:Y:S02]  /*7ff0*/  ISETP.GE.AND P6, PT, R16, UR4, PT ;  /* 0x0000000410007c0c */ /* 0x000fe4000bfc6270 */
[----:B------:R-:W-:-:S11]  /*8000*/  ISETP.GE.AND P5, PT, R205, UR4, PT ;  /* 0x00000004cd007c0c */ /* 0x000fd6000bfa6270 */
[----:B------:R-:W0:Y:S01]  /*8010*/  @!P6 LDS.128 R12, [R92+0x400] ;  /* 0x000400005c0ce984 */ /* 0x000e220000000c00 */
[----:B------:R-:W-:-:S04]  /*8020*/  @!P6 LEA R40, P4, R16, R48, 0x1 ;  /* 0x000000301028e211 */ /* 0x000fc800078808ff */
[----:B-1----:R-:W-:Y:S02]  /*8030*/  @!P6 LEA.HI.X R41, R16, R47, R17, 0x1, P4 ;  /* 0x0000002f1029e211 */ /* 0x002fe400020f0c11 */
[----:B------:R-:W-:-:S03]  /*8040*/  ISETP.GE.AND P4, PT, R19, UR4, PT ;  /* 0x0000000413007c0c */ /* 0x000fc6000bf86270 */
[----:B0-----:R-:W-:Y:S01]  /*8050*/  @!P6 ST.E.128 desc[UR60][R40.64], R12 ;  /* 0x0000000c2800e985 */ /* 0x001fe2000c101d3c */
[----:B---3--:R-:W-:-:S03]  /*8060*/  @!P5 LEA R42, P6, R203, R48, 0x1 ;  /* 0x00000030cb2ad211 */ /* 0x008fc600078c08ff */
[----:B------:R-:W0:Y:S01]  /*8070*/  @!P5 LDS.128 R12, [R92+0x2400] ;  /* 0x002400005c0cd984 */ /* 0x000e220000000c00 */
[----:B------:R-:W-:-:S05]  /*8080*/  @!P5 LEA.HI.X R43, R203, R47, R224, 0x1, P6 ;  /* 0x0000002fcb2bd211 */ /* 0x000fca00030f0ce0 */
[----:B------:R-:W-:-:S04]  /*8090*/  @!P4 LEA R44, P6, R19, R48, 0x1 ;  /* 0x00000030132cc211 */ /* 0x000fc800078c08ff */
[----:B-----5:R-:W-:Y:S01]  /*80a0*/  @!P4 LEA.HI.X R45, R19, R47, R49, 0x1, P6 ;  /* 0x0000002f132dc211 */ /* 0x020fe200030f0c31 */
        /* <DEDUP_REMOVED lines=8> */
.L_x_1652:
[----:B------:R-:W-:Y:S05]  /*8130*/  BSYNC B0 ;  /* 0x0000000000007941 */ /* 0x000fea0003800000 */
.L_x_1651:
[----:B------:R-:W-:Y:S01]  /*8140*/  ISETP.GE.AND P4, PT, R97, 0x21, PT ;  /* 0x000000216100780c */ /* 0x000fe20003f86270 */
[----:B------:R-:W4:Y:S01]  /*8150*/  SHFL.IDX PT, R11, R11, 0x1, 0x181f ;  /* 0x00381f000b0b7f89 */ /* 0x000f2200000e0000 */
[----:B------:R-:W-:Y:S03]  /*8160*/  BSSY B0, `(.L_x_1653) ;  /* 0x0000018000007945 */ /* 0x000fe60003800000 */
[----:B------:R-:W0:Y:S08]  /*8170*/  SHFL.IDX PT, R46, R46, 0x1, 0x181f ;  /* 0x00381f002e2e7f89 */ /* 0x000e3000000e0000 */
[----:B------:R-:W-:Y:S05]  /*8180*/  @!P4 BRA `(.L_x_1654) ;  /* 0x000000000054c947 */ /* 0x000fea0003800000 */
[----:B------:R-:W-:Y:S02]  /*8190*/  ULDC UR4, c[0x0][0x2f4] ;  /* 0x0000bd0000047ab9 */ /* 0x000fe40000000800 */
[----:B------:R-:W-:Y:S02]  /*81a0*/  ISETP.GE.AND P6, PT, R16, UR4, PT ;  /* 0x0000000410007c0c */ /* 0x000fe4000bfc6270 */
[----:B------:R-:W-:-:S11]  /*81b0*/  ISETP.GE.AND P5, PT, R205, UR4, PT ;  /* 0x00000004cd007c0c */ /* 0x000fd6000bfa6270 */
[----:B0-----:R-:W0:Y:S01]  /*81c0*/  @!P6 LDS.128 R12, [R92+0x1400] ;  /* 0x001400005c0ce984 */ /* 0x001e220000000c00 */
[----:B------:R-:W-:-:S04]  /*81d0*/  @!P6 LEA R40, P4, R16, R46, 0x1 ;  /* 0x0000002e1028e211 */ /* 0x000fc800078808ff */
[----:B-1--4-:R-:W-:Y:S02]  /*81e0*/  @!P6 LEA.HI.X R41, R16, R11, R17, 0x1, P4 ;  /* 0x0000000b1029e211 */ /* 0x012fe400020f0c11 */
        /* <DEDUP_REMOVED lines=15> */
.L_x_1654:
[----:B------:R-:W-:Y:S05]  /*82e0*/  BSYNC B0 ;  /* 0x0000000000007941 */ /* 0x000fea0003800000 */
.L_x_1653:
[----:B0-----:R-:W3:Y:S01]  /*82f0*/  LDL.LU R12, [R1+0x40] ;  /* 0x00004000010c7983 */ /* 0x001ee20000300800 */
[----:B------:R-:W-:Y:S01]  /*8300*/  VIADD R202, R202, 0x1 ;  /* 0x00000001caca7836 */ /* 0x000fe20000000000 */
[----:B--2---:R-:W-:Y:S01]  /*8310*/  @!P0 IADD3 R89, R89, 0x308c0, RZ ;  /* 0x000308c059598810 */ /* 0x004fe20007ffe0ff */
[----:B------:R-:W-:Y:S01]  /*8320*/  @!PT LDS RZ, [RZ] ;  /* 0x00000000fffff984 */ /* 0x000fe20000000800 */
[----:B------:R-:W-:Y:S01]  /*8330*/  @!PT LDS RZ, [RZ] ;  /* 0x00000000fffff984 */ /* 0x000fe20000000800 */
[----:B------:R-:W-:Y:S01]  /*8340*/  @!PT LDS RZ, [RZ] ;  /* 0x00000000fffff984 */ /* 0x000fe20000000800 */
[----:B------:R-:W-:Y:S01]  /*8350*/  @!PT LDS RZ, [RZ] ;  /* 0x00000000fffff984 */ /* 0x000fe20000000800 */
[----:B------:R0:W-:Y:S06]  /*8360*/  MEMBAR.ALL.CTA ;  /* 0x0000000000007992 */ /* 0x0001ec0000008000 */
[----:B0-----:R-:W0:Y:S02]  /*8370*/  FENCE.VIEW.ASYNC.S ;  /* 0x00000000000073c6 */ /* 0x001e240000000000 */
[----:B0-----:R0:W-:Y:S01]  /*8380*/  BAR.SYNC.DEFER_BLOCKING R96, 0x80 ;  /* 0x000200600000751d */ /* 0x0011e20000010000 */
[----:B------:R-:W-:-:S02]  /*8390*/  ISETP.NE.AND P4, PT, R202, 0x2, PT ;  /* 0x00000002ca00780c */ /* 0x000fc40003f85270 */
[----:B------:R-:W-:Y:S02]  /*83a0*/  @!P0 PRMT R89, RZ, 0x654, R89 ;  /* 0x00000654ff598816 */ /* 0x000fe40000000059 */
[----:B----4-:R-:W-:Y:S02]  /*83b0*/  SEL R11, RZ, 0x1, P4 ;  /* 0x00000001ff0b7807 */ /* 0x010fe40002000000 */
[----:B------:R-:W-:Y:S01]  /*83c0*/  SEL R202, R202, RZ, P4 ;  /* 0x000000ffcaca7207 */ /* 0x000fe20002000000 */
[----:B------:R0:W-:Y:S01]  /*83d0*/  @!P0 SYNCS.ARRIVE.TRANS64.RED.A1T0 RZ, [R89+URZ], RZ ;  /* 0x000000ff59ff89a7 */ /* 0x0001e2000810043f */
[----:B------:R-:W-:Y:S02]  /*83e0*/  PLOP3.LUT P0, PT, PT, PT, PT, 0x8, 0x0 ;  /* 0x000000000000781c */ /* 0x000fe40003f0e170 */
[----:B---3--:R-:W-:-:S05]  /*83f0*/  LOP3.LUT R12, R12, R11, RZ, 0x3c, !PT ;  /* 0x0000000b0c0c7212 */ /* 0x008fca00078e3cff */
[----:B------:R0:W-:Y:S01]  /*8400*/  STL [R1+0x40], R12 ;  /* 0x0000400c01007387 */ /* 0x0001e20000100800 */
[----:B------:R-:W-:Y:S05]  /*8410*/  @P3 BRA `(.L_x_1655) ;  /* 0xffffffa000e83947 */ /* 0x000fea000383ffff */
.L_x_1569:
[----:B------:R-:W2:Y:S01]  /*8420*/  LDL R11, [R1+0x4c] ;  /* 0x00004c00010b7983 */ /* 0x000ea20000100800 */
[----:B------:R-:W3:Y:S01]  /*8430*/  LDC R0, c[0x0][0x448] ;  /* 0x00011200ff007b82 */ /* 0x000ee20000000800 */
[----:B------:R-:W-:Y:S01]  /*8440*/  IADD3 R5, R220, 0x1, -R219 ;  /* 0x00000001dc057810 */ /* 0x000fe20007ffe8db */
[----:B------:R-:W-:Y:S06]  /*8450*/  BSSY B0, `(.L_x_1656) ;  /* 0x000000d000007945 */ /* 0x000fec0003800000 */
[----:B------:R-:W4:Y:S01]  /*8460*/  LDC.64 R6, c[0x0][0x9e0] ;  /* 0x00027800ff067b82 */ /* 0x000f220000000a00 */
[----:B---3--:R-:W-:-:S02]  /*8470*/  ISETP.NE.AND P1, PT, R0, 0x1, PT ;  /* 0x000000010000780c */ /* 0x008fc40003f25270 */
[----:B----4-:R-:W-:-:S11]  /*8480*/  ISETP.GE.AND P2, PT, R7, 0x1, PT ;  /* 0x000000010700780c */ /* 0x010fd60003f46270 */
[----:B------:R-:W3:Y:S08]  /*8490*/  @P1 LDC R3, c[0x0][0x44c] ;  /* 0x00011300ff031b82 */ /* 0x000ef00000000800 */
[----:B------:R-:W4:Y:S01]  /*84a0*/  @P1 LDC R2, c[0x0][0x450] ;  /* 0x00011400ff021b82 */ /* 0x000f220000000800 */
[----:B--2---:R-:W-:-:S04]  /*84b0*/  VIADD R0, R11, 0x7f ;  /* 0x0000007f0b007836 */ /* 0x004fc80000000000 */
[----:B---3--:R-:W-:-:S05]  /*84c0*/  @P1 IMAD.HI.U32 R3, R0, R3, RZ ;  /* 0x0000000300031227 */ /* 0x008fca00078e00ff */
[----:B----4-:R-:W-:-:S05]  /*84d0*/  @P1 SHF.R.U32.HI R0, RZ, R2, R3 ;  /* 0x00000002ff001219 */ /* 0x010fca0000011603 */
[----:B------:R-:W-:Y:S01]  /*84e0*/  IMAD.IADD R3, R5, 0x1, R0 ;  /* 0x0000000105037824 */ /* 0x000fe200078e0200 */
[----:B------:R-:W-:Y:S06]  /*84f0*/  @P0 BRA `(.L_x_1657) ;  /* 0x0000000000080947 */ /* 0x000fec0003800000 */
[----:B------:R-:W2:Y:S02]  /*8500*/  FENCE.VIEW.ASYNC.G ;  /* 0x00000000000073c6 */ /* 0x000ea40000000100 */
[----:B--2---:R-:W-:Y:S06]  /*8510*/  BAR.ARV 0xc, 0x180 ;  /* 0x0306000000007b1d */ /* 0x004fec0000002000 */
.L_x_1657:
[----:B------:R-:W-:Y:S05]  /*8520*/  BSYNC B0 ;  /* 0x0000000000007941 */ /* 0x000fea0003800000 */
.L_x_1656:
[----:B------:R-:W-:Y:S01]  /*8530*/  IMAD.IADD R0, R3, 0x1, R6 ;  /* 0x0000000103007824 */ /* 0x000fe200078e0206 */
[----:B------:R-:W-:Y:S06]  /*8540*/  @!P2 BRA `(.L_x_1658) ;  /* 0x000000000048a947 */ /* 0x000fec0003800000 */
[C---:B------:R-:W-:Y:S01]  /*8550*/  ISETP.GT.AND P0, PT, R3.reuse, RZ, PT ;  /* 0x000000ff0300720c */ /* 0x040fe20003f04270 */
[----:B------:R-:W-:Y:S01]  /*8560*/  BSSY B0, `(.L_x_1659) ;  /* 0x000000e000007945 */ /* 0x000fe20003800000 */
[----:B------:R-:W-:-:S11]  /*8570*/  IADD3 R2, R3, -0x1, RZ ;  /* 0xffffffff03027810 */ /* 0x000fd60007ffe0ff */
[----:B------:R-:W-:Y:S05]  /*8580*/  @P0 BRA `(.L_x_1660) ;  /* 0x00000000001c0947 */ /* 0x000fea0003800000 */
[----:B------:R-:W-:Y:S01]  /*8590*/  ISETP.NE.AND P0, PT, R7, 0x1, PT ;  /* 0x000000010700780c */ /* 0x000fe20003f05270 */
[----:B------:R-:W-:-:S12]  /*85a0*/  IMAD.MOV R3, RZ, RZ, -R3 ;  /* 0x000000ffff037224 */ /* 0x000fd800078e0a03 */
[----:B------:R-:W2:Y:S02]  /*85b0*/  @P0 LDC.64 R4, c[0x0][0x9e8] ;  /* 0x00027a00ff040b82 */ /* 0x000ea40000000a00 */
[----:B--2---:R-:W-:-:S05]  /*85c0*/  @P0 IMAD.HI.U32 R2, R3, R4, RZ ;  /* 0x0000000403020227 */ /* 0x004fca00078e00ff */
[----:B------:R-:W-:-:S04]  /*85d0*/  @P0 SHF.R.U32.HI R3, RZ, R5, R2 ;  /* 0x00000005ff030219 */ /* 0x000fc80000011602 */
[----:B------:R-:W-:Y:S01]  /*85e0*/  LOP3.LUT R2, RZ, R3, RZ, 0x33, !PT ;  /* 0x00000003ff027212 */ /* 0x000fe200078e33ff */
[----:B------:R-:W-:Y:S06]  /*85f0*/  BRA `(.L_x_1661) ;  /* 0x0000000000107947 */ /* 0x000fec0003800000 */
.L_x_1660:
[----:B------:R-:W-:-:S13]  /*8600*/  ISETP.NE.AND P0, PT, R7, 0x1, PT ;  /* 0x000000010700780c */ /* 0x000fda0003f05270 */
[----:B------:R-:W2:Y:S02]  /*8610*/  @P0 LDC.64 R4, c[0x0][0x9e8] ;  /* 0x00027a00ff040b82 */ /* 0x000ea40000000a00 */
[----:B--2---:R-:W-:-:S05]  /*8620*/  @P0 IMAD.HI.U32 R4, R2, R4, RZ ;  /* 0x0000000402040227 */ /* 0x004fca00078e00ff */
[----:B------:R-:W-:-:S07]  /*8630*/  @P0 SHF.R.U32.HI R2, RZ, R5, R4 ;  /* 0x00000005ff020219 */ /* 0x000fce0000011604 */
.L_x_1661:
[----:B------:R-:W-:Y:S05]  /*8640*/  BSYNC B0 ;  /* 0x0000000000007941 */ /* 0x000fea0003800000 */
.L_x_1659:
[----:B------:R-:W-:-:S05]  /*8650*/  IMAD R3, R2, R7, R7 ;  /* 0x0000000702037224 */ /* 0x000fca00078e0207 */
[----:B------:R-:W-:-:S07]  /*8660*/  VIMNMX R0, R0, R3, PT ;  /* 0x0000000300007248 */ /* 0x000fce0003fe0100 */
.L_x_1658:
[----:B------:R-:W2:Y:S01]  /*8670*/  @P1 LDC R2, c[0x0][0x44c] ;  /* 0x00011300ff021b82 */ /* 0x000ea20000000800 */
[----:B------:R-:W-:Y:S01]  /*8680*/  VIADD R0, R0, 0x3f ;  /* 0x0000003f00007836 */ /* 0x000fe20000000000 */
[----:B------:R-:W-:Y:S01]  /*8690*/  ULDC UR4, c[0x0][0x9dc] ;  /* 0x0002770000047ab9 */ /* 0x000fe20000000800 */
[----:B------:R-:W-:-:S03]  /*86a0*/  IMAD.MOV.U32 R5, RZ, RZ, R11 ;  /* 0x000000ffff057224 */ /* 0x000fc600078e000b */
[----:B------:R-:W-:Y:S02]  /*86b0*/  SHF.R.S32.HI R3, RZ, 0x1f, R0 ;  /* 0x0000001fff037819 */ /* 0x000fe40000011400 */
[----:B------:R-:W3:Y:S02]  /*86c0*/  @P1 LDC R9, c[0x0][0x450] ;  /* 0x00011400ff091b82 */ /* 0x000ee40000000800 */
[----:B------:R-:W-:-:S04]  /*86d0*/  LEA.HI R3, R3, R0, RZ, 0x6 ;  /* 0x0000000003037211 */ /* 0x000fc800078f30ff */
[----:B------:R-:W-:-:S04]  /*86e0*/  SHF.R.S32.HI R0, RZ, 0x6, R3 ;  /* 0x00000006ff007819 */ /* 0x000fc80000011403 */
[----:B------:R-:W-:Y:S01]  /*86f0*/  VIMNMX R95, R95, R0, PT ;  /* 0x000000005f5f7248 */ /* 0x000fe20003fe0100 */
[----:B--2---:R-:W-:-:S05]  /*8700*/  @P1 IMAD.HI.U32 R2, R11, R2, RZ ;  /* 0x000000020b021227 */ /* 0x004fca00078e00ff */
[----:B---3--:R-:W-:-:S05]  /*8710*/  @P1 SHF.R.U32.HI R5, RZ, R9, R2 ;  /* 0x00000009ff051219 */ /* 0x008fca0000011602 */
[----:B------:R-:W-:-:S05]  /*8720*/  IMAD.IADD R2, R102, 0x1, R5 ;  /* 0x0000000166027824 */ /* 0x000fca00078e0205 */
[----:B------:R-:W-:Y:S01]  /*8730*/  IADD3 R3, R2, -UR4, RZ ;  /* 0x8000000402037c10 */ /* 0x000fe2000fffe0ff */
[----:B------:R-:W-:Y:S06]  /*8740*/  @!P2 BRA `(.L_x_1662) ;  /* 0x000000000044a947 */ /* 0x000fec0003800000 */
[----:B------:R-:W-:Y:S01]  /*8750*/  ISETP.GT.AND P0, PT, R2, -0x1, PT ;  /* 0xffffffff0200780c */ /* 0x000fe20003f04270 */
[----:B------:R-:W-:-:S12]  /*8760*/  BSSY B0, `(.L_x_1663) ;  /* 0x000000d000007945 */ /* 0x000fd80003800000 */
[----:B------:R-:W-:Y:S05]  /*8770*/  @P0 BRA `(.L_x_1664) ;  /* 0x00000000001c0947 */ /* 0x000fea0003800000 */
[----:B------:R-:W-:Y:S02]  /*8780*/  ISETP.NE.AND P0, PT, R7, 0x1, PT ;  /* 0x000000010700780c */ /* 0x000fe40003f05270 */
[----:B------:R-:W-:-:S11]  /*8790*/  LOP3.LUT R5, RZ, R2, RZ, 0x33, !PT ;  /* 0x00000002ff057212 */ /* 0x000fd600078e33ff */
[----:B------:R-:W2:Y:S02]  /*87a0*/  @P0 LDC.64 R8, c[0x0][0x9e8] ;  /* 0x00027a00ff080b82 */ /* 0x000ea40000000a00 */
[----:B--2---:R-:W-:-:S05]  /*87b0*/  @P0 IMAD.HI.U32 R0, R5, R8, RZ ;  /* 0x0000000805000227 */ /* 0x004fca00078e00ff */
[----:B------:R-:W-:-:S04]  /*87c0*/  @P0 SHF.R.U32.HI R5, RZ, R9, R0 ;  /* 0x00000009ff050219 */ /* 0x000fc80000011600 */
[----:B------:R-:W-:Y:S01]  /*87d0*/  LOP3.LUT R2, RZ, R5, RZ, 0x33, !PT ;  /* 0x00000005ff027212 */ /* 0x000fe200078e33ff */
[----:B------:R-:W-:Y:S06]  /*87e0*/  BRA `(.L_x_1665) ;  /* 0x0000000000107947 */ /* 0x000fec0003800000 */
.L_x_1664:
[----:B------:R-:W-:-:S13]  /*87f0*/  ISETP.NE.AND P0, PT, R7, 0x1, PT ;  /* 0x000000010700780c */ /* 0x000fda0003f05270 */
[----:B------:R-:W2:Y:S02]  /*8800*/  @P0 LDC.64 R4, c[0x0][0x9e8] ;  /* 0x00027a00ff040b82 */ /* 0x000ea40000000a00 */
[----:B--2---:R-:W-:-:S05]  /*8810*/  @P0 IMAD.HI.U32 R0, R2, R4, RZ ;  /* 0x0000000402000227 */ /* 0x004fca00078e00ff */
[----:B------:R-:W-:-:S07]  /*8820*/  @P0 SHF.R.U32.HI R2, RZ, R5, R0 ;  /* 0x00000005ff020219 */ /* 0x000fce0000011600 */
.L_x_1665:
[----:B------:R-:W-:Y:S05]  /*8830*/  BSYNC B0 ;  /* 0x0000000000007941 */ /* 0x000fea0003800000 */
.L_x_1663:
[----:B------:R-:W-:-:S05]  /*8840*/  IMAD R2, R2, R7, RZ ;  /* 0x0000000702027224 */ /* 0x000fca00078e02ff */
[----:B------:R-:W-:-:S07]  /*8850*/  VIMNMX R3, R3, R2, !PT ;  /* 0x0000000203037248 */ /* 0x000fce0007fe0100 */
.L_x_1662:
[----:B------:R-:W-:Y:S01]  /*8860*/  SHF.R.S32.HI R2, RZ, 0x1f, R3 ;  /* 0x0000001fff027819 */ /* 0x000fe20000011403 */
[----:B------:R-:W-:Y:S01]  /*8870*/  IMAD.MOV.U32 R0, RZ, RZ, RZ ;  /* 0x000000ffff007224 */ /* 0x000fe200078e00ff */
[----:B------:R-:W-:Y:S02]  /*8880*/  PLOP3.LUT P0, PT, PT, PT, PT, 0x80, 0x0 ;  /* 0x000000000000781c */ /* 0x000fe40003f0f070 */
[----:B------:R-:W-:Y:S02]  /*8890*/  CS2R R150, SRZ ;  /* 0x0000000000967805 */ /* 0x000fe4000001ff00 */
[----:B------:R-:W-:Y:S02]  /*88a0*/  LEA.HI R4, R2, R3, RZ, 0x6 ;  /* 0x0000000302047211 */ /* 0x000fe400078f30ff */
[----:B------:R-:W-:Y:S02]  /*88b0*/  CS2R R2, SRZ ;  /* 0x0000000000027805 */ /* 0x000fe4000001ff00 */
[----:B------:R-:W-:-:S02]  /*88c0*/  CS2R R148, SRZ ;  /* 0x0000000000947805 */ /* 0x000fc4000001ff00 */
[----:B------:R-:W-:Y:S02]  /*88d0*/  CS2R R146, SRZ ;  /* 0x0000000000927805 */ /* 0x000fe4000001ff00 */
[----:B------:R-:W-:Y:S02]  /*88e0*/  SHF.R.S32.HI R4, RZ, 0x6, R4 ;  /* 0x00000006ff047819 */ /* 0x000fe40000011404 */
[----:B------:R-:W-:Y:S02]  /*88f0*/  CS2R R144, SRZ ;  /* 0x0000000000907805 */ /* 0x000fe4000001ff00 */
[----:B------:R-:W-:Y:S02]  /*8900*/  CS2R R108, SRZ ;  /* 0x00000000006c7805 */ /* 0x000fe4000001ff00 */
[----:B-1----:R-:W-:Y:S02]  /*8910*/  CS2R R104, SRZ ;  /* 0x0000000000687805 */ /* 0x002fe4000001ff00 */
[----:B------:R-:W-:-:S02]  /*8920*/  VIMNMX R6, RZ, R4, !PT ;  /* 0x00000004ff067248 */ /* 0x000fc40007fe0100 */
[----:B------:R-:W-:Y:S02]  /*8930*/  CS2R R140, SRZ ;  /* 0x00000000008c7805 */ /* 0x000fe4000001ff00 */
[----:B------:R-:W-:Y:S02]  /*8940*/  CS2R R100, SRZ ;  /* 0x0000000000647805 */ /* 0x000fe4000001ff00 */
[----:B0-----:R-:W-:Y:S02]  /*8950*/  CS2R R96, SRZ ;  /* 0x0000000000607805 */ /* 0x001fe4000001ff00 */
[----:B------:R-:W-:Y:S01]  /*8960*/  ISETP.GT.AND P1, PT, R95, R6, PT ;  /* 0x000000065f00720c */ /* 0x000fe20003f24270 */
[----:B------:R0:W-:Y:S01]  /*8970*/  STL [R1+0x68], R6 ;  /* 0x0000680601007387 */ /* 0x0001e20000100800 */
        /* <DEDUP_REMOVED lines=20> */
[----:B-----5:R-:W-:-:S02]  /*8ac0*/  CS2R R48, SRZ ;  /* 0x0000000000307805 */ /* 0x020fc4000001ff00 */
        /* <DEDUP_REMOVED lines=34> */
[----:B------:R-:W-:Y:S01]  /*8cf0*/  CS2R R24, SRZ ;  /* 0x0000000000187805 */ /* 0x000fe2000001ff00 */
[----:B0-----:R-:W-:Y:S06]  /*8d00*/  @!P1 BRA `(.L_x_1666) ;  /* 0x0000015400a09947 */ /* 0x001fec0003800000 */
[----:B------:R-:W2:Y:S01]  /*8d10*/  LDL R6, [R1+0xac] ;  /* 0x0000ac0001067983 */ /* 0x000ea20000100800 */
[----:B------:R-:W-:Y:S03]  /*8d20*/  BSSY B6, `(.L_x_1667) ;  /* 0x000001c000067945 */ /* 0x000fe60003800000 */
[----:B--2---:R-:W0:Y:S02]  /*8d30*/  SHFL.IDX PT, R0, R6, RZ, 0x1f ;  /* 0x00001fff06007589 */ /* 0x004e2400000e0000 */
[----:B0-----:R-:W-:-:S04]  /*8d40*/  LEA.HI R2, R0, R0, RZ, 0x1 ;  /* 0x0000000000027211 */ /* 0x001fc800078f08ff */
[----:B------:R-:W-:Y:S02]  /*8d50*/  LOP3.LUT R3, R2, 0x1e, RZ, 0xc0, !PT ;  /* 0x0000001e02037812 */ /* 0x000fe400078ec0ff */
[----:B------:R-:W-:-:S03]  /*8d60*/  IADD3 R2, R18, 0x10400, RZ ;  /* 0x0001040012027810 */ /* 0x000fc60007ffe0ff */
[----:B------:R-:W-:Y:S01]  /*8d70*/  IMAD.IADD R3, R0, 0x1, -R3 ;  /* 0x0000000100037824 */ /* 0x000fe200078e0a03 */
[----:B------:R-:W-:-:S03]  /*8d80*/  LOP3.LUT P0, RZ, R2, 0x3ff, RZ, 0xc0, !PT ;  /* 0x000003ff02ff7812 */ /* 0x000fc6000780c0ff */
[----:B------:R-:W-:Y:S01]  /*8d90*/  IMAD R3, R3, 0x2000, R2 ;  /* 0x0000200003037824 */ /* 0x000fe200078e0202 */
[----:B------:R-:W-:-:S04]  /*8da0*/  P2R R24, PR, RZ, 0x1 ;  /* 0x00000001ff187803 */ /* 0x000fc80000000000 */
[----:B------:R-:W-:-:S04]  /*8db0*/  SHF.R.U32.HI R2, RZ, 0x4, R3 ;  /* 0x00000004ff027819 */ /* 0x000fc80000011603 */
[----:B------:R-:W-:Y:S01]  /*8dc0*/  LOP3.LUT R2, R2, 0x3fff, RZ, 0xc0, !PT ;  /* 0x00003fff02027812 */ /* 0x000fe200078ec0ff */
[----:B------:R-:W-:Y:S06]  /*8dd0*/  @!P0 BRA `(.L_x_1668) ;  /* 0x0000000000408947 */ /* 0x000fec0003800000 */
        /* <DEDUP_REMOVED lines=15> */
[----:B-1----:R-:W-:Y:S05]  /*8ed0*/  CALL.ABS.NOINC R14 ;  /* 0x000000000e007343 */ /* 0x002fea0003c00000 */
.L_x_1668:
[----:B------:R-:W-:Y:S05]  /*8ee0*/  BSYNC B6 ;  /* 0x0000000000067941 */ /* 0x000fea0003800000 */
.L_x_1667:
        /* <DEDUP_REMOVED lines=13> */
.L_x_1672:
[----:B-1----:R1:W2:Y:S02]  /*8fc0*/  SYNCS.PHASECHK.TRANS64.TRYWAIT P0, [R18+URZ+0x30800], R3 ;  /* 0x03080003120075a7 */ /* 0x0022a4000800017f */
[----:B--2---:R-:W-:Y:S05]  /*8fd0*/  @!P0 NANOSLEEP.SYNCS 0x989680 ;  /* 0x009896800000895d */ /* 0x004fea0003900000 */
[----:B------:R-:W2:Y:S02]  /*8fe0*/  @!P0 SYNCS.PHASECHK.TRANS64 P0, [R18+URZ+0x30800], R3 ;  /* 0x03080003120085a7 */ /* 0x000ea4000800007f */
[----:B--2---:R-:W-:Y:S05]  /*8ff0*/  @!P0 BRA `(.L_x_1672) ;  /* 0xfffffffc00f08947 */ /* 0x004fea000383ffff */
.L_x_1671:
[----:B------:R-:W-:Y:S05]  /*9000*/  BSYNC B0 ;  /* 0x0000000000007941 */ /* 0x000fea0003800000 */
.L_x_1670:
[----:B------:R-:W-:Y:S05]  /*9010*/  BRA `(.L_x_1673) ;  /* 0x0000009000a07947 */ /* 0x000fea0003800000 */
.L_x_1669:
[----:B------:R-:W-:Y:S01]  /*9020*/  ISETP.NE.AND P0, PT, R24, RZ, PT ;  /* 0x000000ff1800720c */ /* 0x000fe20003f05270 */
[----:B------:R-:W-:Y:S01]  /*9030*/  ULDC.64 UR4, c[0x0][0x3f8] ;  /* 0x0000fe0000047ab9 */ /* 0x000fe20000000a00 */
[----:B------:R-:W-:Y:S01]  /*9040*/  SHF.R.S32.HI R0, RZ, 0x1f, R94 ;  /* 0x0000001fff007819 */ /* 0x000fe2000001145e */
[----:B------:R-:W-:Y:S01]  /*9050*/  ULDC.64 UR6, c[0x0][0x408] ;  /* 0x0001020000067ab9 */ /* 0x000fe20000000a00 */
[----:B------:R-:W-:Y:S01]  /*9060*/  IMAD.WIDE.U32 R24, R94, UR4, RZ ;  /* 0x000000045e187c25 */ /* 0x000fe2000f8e00ff */
[----:B------:R-:W-:Y:S03]  /*9070*/  BSSY B6, `(.L_x_1674) ;  /* 0x0000019000067945 */ /* 0x000fe60003800000 */
[C---:B------:R-:W-:Y:S02]  /*9080*/  IMAD R3, R0.reuse, UR4, RZ ;  /* 0x0000000400037c24 */ /* 0x040fe4000f8e02ff */
[----:B------:R-:W-:-:S02]  /*9090*/  IMAD R5, R0, UR6, RZ ;  /* 0x0000000600057c24 */ /* 0x000fc4000f8e02ff */
[C---:B------:R-:W-:Y:S02]  /*90a0*/  IMAD R3, R94.reuse, UR5, R3 ;  /* 0x000000055e037c24 */ /* 0x040fe4000f8e0203 */
[C---:B------:R-:W-:Y:S02]  /*90b0*/  IMAD R5, R94.reuse, UR7, R5 ;  /* 0x000000075e057c24 */ /* 0x040fe4000f8e0205 */
[----:B------:R-:W-:-:S04]  /*90c0*/  IMAD.WIDE.U32 R26, R94, UR6, RZ ;  /* 0x000000065e1a7c25 */ /* 0x000fc8000f8e00ff */
[----:B------:R-:W-:Y:S02]  /*90d0*/  IMAD.IADD R29, R3, 0x1, R25 ;  /* 0x00000001031d7824 */ /* 0x000fe400078e0219 */
[----:B------:R-:W-:Y:S01]  /*90e0*/  IMAD.IADD R31, R5, 0x1, R27 ;  /* 0x00000001051f7824 */ /* 0x000fe200078e021b */
[----:B------:R-:W-:Y:S06]  /*90f0*/  @!P0 BRA `(.L_x_1675) ;  /* 0x0000000000408947 */ /* 0x000fec0003800000 */
[----:B------:R-:W-:Y:S01]  /*9100*/  MOV R0, 0x0 ;  /* 0x0000000000007802 */ /* 0x000fe20000000f00 */
[----:B------:R-:W-:Y:S01]  /*9110*/  ULDC.64 UR4, c[0x4][0xa8] ;  /* 0x01002a0000047ab9 */ /* 0x000fe20000000a00 */
[----:B------:R-:W-:Y:S01]  /*9120*/  ULDC.64 UR6, c[0x4][0xb0] ;  /* 0x01002c0000067ab9 */ /* 0x000fe20000000a00 */
[----:B------:R-:W-:Y:S01]  /*9130*/  MOV R4, UR4 ;  /* 0x0000000400047c02 */ /* 0x000fe20008000f00 */
        /* <DEDUP_REMOVED lines=12> */
.L_x_1675:
[----:B------:R-:W-:Y:S05]  /*9200*/  BSYNC B6 ;  /* 0x0000000000067941 */ /* 0x000fea0003800000 */
.L_x_1674:
[----:B------:R-:W2:Y:S01]  /*9210*/  LDL R122, [R1+0x4c] ;  /* 0x00004c00017a7983 */ /* 0x000ea20000100800 */
[----:B------:R-:W-:-:S03]  /*9220*/  ULDC.U8 UR4, c[0x0][0x410] ;  /* 0x0001040000047ab9 */ /* 0x000fc60000000000 */
[----:B------:R-:W2:Y:S04]  /*9230*/  LDL R120, [R1+0xc] ;  /* 0x00000c0001787983 */ /* 0x000ea80000100800 */
[----:B------:R-:W3:Y:S01]  /*9240*/  LDL R21, [R1+0x70] ;  /* 0x0000700001157983 */ /* 0x000ee20000100800 */
[----:B------:R-:W-:Y:S01]  /*9250*/  ISETP.NE.AND P0, PT, RZ, UR4, PT ;  /* 0x00000004ff007c0c */ /* 0x000fe2000bf05270 */
[----:B------:R-:W-:Y:S01]  /*9260*/  BSSY B0, `(.L_x_1676) ;  /* 0x00008fb000007945 */ /* 0x000fe20003800000 */
[C---:B--2---:R-:W-:Y:S01]  /*9270*/  IMAD.IADD R84, R120.reuse, 0x1, R122 ;  /* 0x0000000178547824 */ /* 0x044fe200078e027a */
[C---:B------:R-:W-:Y:S01]  /*9280*/  IADD3 R20, R120.reuse, 0x40, RZ ;  /* 0x0000004078147810 */ /* 0x040fe20007ffe0ff */
[----:B------:R-:W-:Y:S02]  /*9290*/  VIADD R3, R120, 0x60 ;  /* 0x0000006078037836 */ /* 0x000fe40000000000 */
[----:B---3--:R-:W-:-:S07]  /*92a0*/  IMAD R7, R21, 0x20, R84 ;  /* 0x0000002015077824 */ /* 0x008fce00078e0254 */
[----:B------:R-:W-:Y:S05]  /*92b0*/  @!P0 BRA `(.L_x_1677) ;  /* 0x0000004400c48947 */ /* 0x000fea0003800000 */
[----:B------:R-:W0:Y:S01]  /*92c0*/  LDC R10, c[0x0][0x448] ;  /* 0x00011200ff0a7b82 */ /* 0x000e220000000800 */
[----:B------:R-:W-:Y:S01]  /*92d0*/  ULDC.64 UR4, c[0x0][0x3f8] ;  /* 0x0000fe0000047ab9 */ /* 0x000fe20000000a00 */
[----:B------:R-:W-:Y:S01]  /*92e0*/  ULDC.64 UR6, c[0x0][0x408] ;  /* 0x0001020000067ab9 */ /* 0x000fe20000000a00 */
[----:B------:R-:W-:Y:S01]  /*92f0*/  IMAD.MOV.U32 R4, RZ, RZ, R24 ;  /* 0x000000ffff047224 */ /* 0x000fe200078e0018 */
[----:B------:R-:W-:Y:S01]  /*9300*/  MOV R8, R26 ;  /* 0x0000001a00087202 */ /* 0x000fe20000000f00 */
[----:B------:R-:W-:Y:S01]  /*9310*/  IMAD.MOV.U32 R9, RZ, RZ, R31 ;  /* 0x000000ffff097224 */ /* 0x000fe200078e001f */
[C---:B------:R-:W-:Y:S01]  /*9320*/  IADD3 R68, R200.reuse, 0x40, RZ ;  /* 0x00000040c8447810 */ /* 0x040fe20007ffe0ff */
[C---:B------:R-:W-:Y:S02]  /*9330*/  VIADD R69, R200.reuse, 0x20 ;  /* 0x00000020c8457836 */ /* 0x040fe40000000000 */
[----:B------:R-:W-:Y:S01]  /*9340*/  VIADD R21, R200, 0x60 ;  /* 0x00000060c8157836 */ /* 0x000fe20000000000 */
[----:B------:R-:W-:-:S02]  /*9350*/  SHF.R.S32.HI R85, RZ, 0x1f, R68 ;  /* 0x0000001fff557819 */ /* 0x000fc40000011444 */
[----:B------:R-:W-:Y:S02]  /*9360*/  SHF.R.S32.HI R86, RZ, 0x1f, R69 ;  /* 0x0000001fff567819 */ /* 0x000fe40000011445 */
[----:B------:R-:W-:Y:S02]  /*9370*/  SHF.R.S32.HI R110, RZ, 0x1f, R21 ;  /* 0x0000001fff6e7819 */ /* 0x000fe40000011415 */
[----:B0-----:R-:W-:-:S13]  /*9380*/  ISETP.NE.AND P0, PT, R10, 0x1, PT ;  /* 0x000000010a00780c */ /* 0x001fda0003f05270 */
[----:B------:R-:W0:Y:S08]  /*9390*/  @P0 LDC R0, c[0x0][0x44c] ;  /* 0x00011300ff000b82 */ /* 0x000e300000000800 */
[----:B------:R-:W1:Y:S01]  /*93a0*/  @P0 LDC R5, c[0x0][0x450] ;  /* 0x00011400ff050b82 */ /* 0x000e620000000800 */
[----:B0-----:R-:W-:-:S05]  /*93b0*/  @P0 IMAD.HI.U32 R0, R7, R0, RZ ;  /* 0x0000000007000227 */ /* 0x001fca00078e00ff */
[----:B-1----:R-:W-:Y:S01]  /*93c0*/  @P0 SHF.R.U32.HI R7, RZ, R5, R0 ;  /* 0x00000005ff070219 */ /* 0x002fe20000011600 */
[----:B------:R-:W-:-:S03]  /*93d0*/  IMAD.MOV.U32 R5, RZ, RZ, R29 ;  /* 0x000000ffff057224 */ /* 0x000fc600078e001d */
[----:B------:R-:W-:Y:S01]  /*93e0*/  SHF.R.S32.HI R0, RZ, 0x1f, R7 ;  /* 0x0000001fff007819 */ /* 0x000fe20000011407 */
[----:B------:R-:W-:-:S04]  /*93f0*/  IMAD.WIDE.U32 R4, R7, UR4, R4 ;  /* 0x0000000407047c25 */ /* 0x000fc8000f8e0004 */
[C---:B------:R-:W-:Y:S02]  /*9400*/  IMAD R6, R0.reuse, UR4, RZ ;  /* 0x0000000400067c24 */ /* 0x040fe4000f8e02ff */
[----:B------:R-:W-:Y:S02]  /*9410*/  IMAD R0, R0, UR6, RZ ;  /* 0x0000000600007c24 */ /* 0x000fe4000f8e02ff */
[C---:B------:R-:W-:Y:S01]  /*9420*/  IMAD R11, R7.reuse, UR5, R6 ;  /* 0x00000005070b7c24 */ /* 0x040fe2000f8e0206 */
[----:B------:R-:W-:Y:S01]  /*9430*/  ULDC.64 UR4, c[0x0][0x3e8] ;  /* 0x0000fa0000047ab9 */ /* 0x000fe20000000a00 */
[C---:B------:R-:W-:Y:S01]  /*9440*/  IMAD.WIDE.U32 R8, R7.reuse, UR6, R8 ;  /* 0x0000000607087c25 */ /* 0x040fe2000f8e0008 */
[----:B------:R-:W-:Y:S01]  /*9450*/  LEA R6, P0, R4, UR4, 0x1 ;  /* 0x0000000404067c11 */ /* 0x000fe2000f8008ff */
[----:B------:R-:W-:Y:S02]  /*9460*/  UMOV UR4, 0xffffffff ;  /* 0xffffffff00047882 */ /* 0x000fe40000000000 */
[----:B------:R-:W-:Y:S01]  /*9470*/  IMAD R13, R7, UR7, R0 ;  /* 0x00000007070d7c24 */ /* 0x000fe2000f8e0200 */
[----:B------:R-:W-:Y:S01]  /*9480*/  ULDC.64 UR6, c[0x0][0x400] ;  /* 0x0001000000067ab9 */ /* 0x000fe20000000a00 */
[----:B------:R-:W-:Y:S01]  /*9490*/  IMAD.IADD R7, R5, 0x1, R11 ;  /* 0x0000000105077824 */ /* 0x000fe200078e020b */
[----:B------:R-:W-:Y:S01]  /*94a0*/  LEA R0, P1, R8, UR6, 0x1 ;  /* 0x0000000608007c11 */ /* 0x000fe2000f8208ff */
[----:B------:R-:W-:-:S03]  /*94b0*/  IMAD.IADD R5, R9, 0x1, R13 ;  /* 0x0000000109057824 */ /* 0x000fc600078e020d */
[----:B------:R-:W-:Y:S02]  /*94c0*/  LEA.HI.X R7, R4, UR5, R7, 0x1, P0 ;  /* 0x0000000504077c11 */ /* 0x000fe400080f0c07 */
[----:B------:R-:W-:Y:S01]  /*94d0*/  LEA.HI.X R8, R8, UR7, R5, 0x1, P1 ;  /* 0x0000000708087c11 */ /* 0x000fe200088f0c05 */
[----:B------:R-:W-:Y:S06]  /*94e0*/  BRA.DIV UR4, `(.L_x_1678) ;  /* 0x000001fe04907947 */ /* 0x000fec000b800000 */
[----:B------:R0:W1:Y:S04]  /*94f0*/  SHFL.IDX PT, R5, R7, RZ, 0x181f ;  /* 0x00181fff07057589 */ /* 0x00006800000e0000 */
[----:B------:R0:W2:Y:S04]  /*9500*/  SHFL.IDX PT, R4, R6, RZ, 0x181f ;  /* 0x00181fff06047589 */ /* 0x0000a800000e0000 */
[----:B------:R0:W3:Y:S04]  /*9510*/  SHFL.IDX PT, R9, R8, RZ, 0x181f ;  /* 0x00181fff08097589 */ /* 0x0000e800000e0000 */
[----:B------:R0:W4:Y:S02]  /*9520*/  SHFL.IDX PT, R14, R0, RZ, 0x181f ;  /* 0x00181fff000e7589 */ /* 0x00012400000e0000 */
.L_x_2038:
[----:B------:R-:W-:Y:S01]  /*9530*/  IMAD R107, R219, R10, RZ ;  /* 0x0000000adb6b7224 */ /* 0x000fe200078e02ff */
        /* <DEDUP_REMOVED lines=9> */
[----:B------:R-:W-:-:S03]  /*95d0*/  CS2R R78, SRZ ;  /* 0x00000000004e7805 */ /* 0x000fc6000001ff00 */
[----:B------:R-:W-:Y:S05]  /*95e0*/  @P0 BRA `(.L_x_1680) ;  /* 0x0000000000a80947 */ /* 0x000fea0003800000 */
[----:B------:R-:W-:Y:S01]  /*95f0*/  ULDC UR4, c[0x0][0x3f4] ;  /* 0x0000fd0000047ab9 */ /* 0x000fe20000000800 */
[----:B------:R-:W-:Y:S02]  /*9600*/  CS2R R80, SRZ ;  /* 0x0000000000507805 */ /* 0x000fe4000001ff00 */
[----:B------:R-:W-:Y:S02]  /*9610*/  ISETP.GE.AND P2, PT, R69, UR4, PT ;  /* 0x0000000445007c0c */ /* 0x000fe4000bf46270 */
[----:B------:R-:W-:Y:S02]  /*9620*/  CS2R R78, SRZ ;  /* 0x00000000004e7805 */ /* 0x000fe4000001ff00 */
[----:B------:R-:W-:Y:S02]  /*9630*/  ISETP.GE.AND P1, PT, R68, UR4, PT ;  /* 0x0000000444007c0c */ /* 0x000fe4000bf26270 */
[----:B------:R-:W-:Y:S02]  /*9640*/  ISETP.GE.AND P3, PT, R200, UR4, PT ;  /* 0x00000004c8007c0c */ /* 0x000fe4000bf66270 */
[----:B------:R-:W-:-:S05]  /*9650*/  ISETP.GE.AND P0, PT, R21, UR4, PT ;  /* 0x0000000415007c0c */ /* 0x000fca000bf06270 */
[C---:B------:R-:W-:Y:S01]  /*9660*/  @!P2 IMAD.SHL.U32 R27, R69.reuse, 0x2, RZ ;  /* 0x00000002451ba824 */ /* 0x040fe200078e00ff */
[----:B------:R-:W-:-:S03]  /*9670*/  @!P2 SHF.L.U64.HI R32, R69, 0x1, R86 ;  /* 0x000000014520a819 */ /* 0x000fc60000010256 */
[C---:B------:R-:W-:Y:S01]  /*9680*/  @!P1 IMAD.SHL.U32 R11, R68.reuse, 0x2, RZ ;  /* 0x00000002440b9824 */ /* 0x040fe200078e00ff */
[----:B------:R-:W-:Y:S02]  /*9690*/  @!P1 SHF.L.U64.HI R34, R68, 0x1, R85 ;  /* 0x0000000144229819 */ /* 0x000fe40000010255 */
[----:B--2---:R-:W-:Y:S01]  /*96a0*/  @!P2 IADD3 R24, P4, R4, R27, RZ ;  /* 0x0000001b0418a210 */ /* 0x004fe20007f9e0ff */
[----:B------:R-:W-:Y:S01]  /*96b0*/  @!P0 IMAD.SHL.U32 R31, R21, 0x2, RZ ;  /* 0x00000002151f8824 */ /* 0x000fe200078e00ff */
[----:B---3--:R-:W-:Y:S02]  /*96c0*/  @!P3 MOV R15, R9 ;  /* 0x00000009000fb202 */ /* 0x008fe40000000f00 */
[----:B----4-:R-:W-:Y:S01]  /*96d0*/  @!P2 IADD3 R26, P6, R14, R27, RZ ;  /* 0x0000001b0e1aa210 */ /* 0x010fe20007fde0ff */
[----:B-1----:R-:W-:Y:S01]  /*96e0*/  @!P2 IMAD.X R25, R5, 0x1, R32, P4 ;  /* 0x000000010519a824 */ /* 0x002fe200020e0620 */
[-C--:B------:R-:W-:Y:S01]  /*96f0*/  @!P1 IADD3 R28, P5, R4, R11.reuse, RZ ;  /* 0x0000000b041c9210 */ /* 0x080fe20007fbe0ff */
[----:B------:R-:W-:Y:S01]  /*9700*/  @!P3 IMAD.WIDE R12, R200, 0x2, R14 ;  /* 0x00000002c80cb825 */ /* 0x000fe200078e020e */
[----:B------:R-:W-:-:S03]  /*9710*/  @!P1 IADD3 R30, P4, R14, R11, RZ ;  /* 0x0000000b0e1e9210 */ /* 0x000fc60007f9e0ff */
[----:B------:R-:W-:Y:S01]  /*9720*/  @!P2 IMAD.X R27, R9, 0x1, R32, P6 ;  /* 0x00000001091ba824 */ /* 0x000fe200030e0620 */
[----:B------:R-:W-:Y:S01]  /*9730*/  @!P0 SHF.L.U64.HI R32, R21, 0x1, R110 ;  /* 0x0000000115208819 */ /* 0x000fe2000001026e */
[----:B------:R-:W-:Y:S01]  /*9740*/  @!P1 IMAD.X R29, R5, 0x1, R34, P5 ;  /* 0x00000001051d9824 */ /* 0x000fe200028e0622 */
[-C--:B------:R-:W-:Y:S01]  /*9750*/  @!P0 IADD3 R14, P5, R14, R31.reuse, RZ ;  /* 0x0000001f0e0e8210 */ /* 0x080fe20007fbe0ff */
[----:B------:R-:W-:Y:S01]  /*9760*/  @!P3 IMAD.WIDE R10, R200, 0x2, R4 ;  /* 0x00000002c80ab825 */ /* 0x000fe200078e0204 */
[----:B------:R-:W-:Y:S02]  /*9770*/  @!P0 IADD3 R4, P6, R4, R31, RZ ;  /* 0x0000001f04048210 */ /* 0x000fe40007fde0ff */
[----:B------:R-:W-:Y:S02]  /*9780*/  CS2R R76, SRZ ;  /* 0x00000000004c7805 */ /* 0x000fe4000001ff00 */
[----:B------:R-:W-:Y:S02]  /*9790*/  CS2R R74, SRZ ;  /* 0x00000000004a7805 */ /* 0x000fe4000001ff00 */
[----:B------:R-:W-:-:S02]  /*97a0*/  CS2R R72, SRZ ;  /* 0x0000000000487805 */ /* 0x000fc4000001ff00 */
[----:B------:R-:W-:Y:S02]  /*97b0*/  CS2R R70, SRZ ;  /* 0x0000000000467805 */ /* 0x000fe4000001ff00 */
[----:B------:R-:W-:Y:S02]  /*97c0*/  CS2R R60, SRZ ;  /* 0x00000000003c7805 */ /* 0x000fe4000001ff00 */
[----:B------:R-:W-:Y:S01]  /*97d0*/  CS2R R62, SRZ ;  /* 0x00000000003e7805 */ /* 0x000fe2000001ff00 */
[----:B------:R-:W-:Y:S01]  /*97e0*/  @!P1 IMAD.X R31, R9, 0x1, R34, P4 ;  /* 0x00000001091f9824 */ /* 0x000fe200020e0622 */
[----:B------:R-:W-:Y:S01]  /*97f0*/  @!P0 IADD3.X R5, R5, R32, RZ, P6, !PT ;  /* 0x0000002005058210 */ /* 0x000fe200037fe4ff */
[----:B------:R-:W-:Y:S01]  /*9800*/  @!P0 IMAD.X R15, R9, 0x1, R32, P5 ;  /* 0x00000001090f8824 */ /* 0x000fe200028e0620 */
[----:B------:R1:W5:Y:S04]  /*9810*/  @!P3 LD.E.64 R80, desc[UR60][R10.64] ;  /* 0x0000003c0a50b980 */ /* 0x000368000c101b00 */
[----:B------:R1:W5:Y:S04]  /*9820*/  @!P3 LD.E.64 R78, desc[UR60][R12.64] ;  /* 0x0000003c0c4eb980 */ /* 0x000368000c101b00 */
[----:B------:R1:W5:Y:S04]  /*9830*/  @!P2 LD.E.64 R76, desc[UR60][R24.64] ;  /* 0x0000003c184ca980 */ /* 0x000368000c101b00 */
[----:B------:R1:W5:Y:S04]  /*9840*/  @!P2 LD.E.64 R74, desc[UR60][R26.64] ;  /* 0x0000003c1a4aa980 */ /* 0x000368000c101b00 */
[----:B------:R1:W5:Y:S04]  /*9850*/  @!P1 LD.E.64 R72, desc[UR60][R28.64] ;  /* 0x0000003c1c489980 */ /* 0x000368000c101b00 */
[----:B------:R1:W5:Y:S04]  /*9860*/  @!P1 LD.E.64 R70, desc[UR60][R30.64] ;  /* 0x0000003c1e469980 */ /* 0x000368000c101b00 */
[----:B------:R1:W5:Y:S04]  /*9870*/  @!P0 LD.E.64 R60, desc[UR60][R4.64] ;  /* 0x0000003c043c8980 */ /* 0x000368000c101b00 */
[----:B------:R1:W5:Y:S02]  /*9880*/  @!P0 LD.E.64 R62, desc[UR60][R14.64] ;  /* 0x0000003c0e3e8980 */ /* 0x000364000c101b00 */
.L_x_1680:
[----:B------:R-:W-:Y:S05]  /*9890*/  BSYNC B1 ;  /* 0x0000000000017941 */ /* 0x000fea0003800000 */
.L_x_1679:
[----:B-12--5:R-:W-:Y:S01]  /*98a0*/  IMAD.MOV.U32 R4, RZ, RZ, R60 ;  /* 0x000000ffff047224 */ /* 0x026fe200078e003c */
[----:B------:R-:W-:Y:S01]  /*98b0*/  MOV R10, R73 ;  /* 0x00000049000a7202 */ /* 0x000fe20000000f00 */
[----:B------:R-:W-:Y:S01]  /*98c0*/  IMAD.MOV.U32 R5, RZ, RZ, R61 ;  /* 0x000000ffff057224 */ /* 0x000fe200078e003d */
[----:B------:R-:W-:Y:S01]  /*98d0*/  UMOV UR4, 0xffffffff ;  /* 0xffffffff00047882 */ /* 0x000fe20000000000 */
[----:B---3--:R-:W-:Y:S01]  /*98e0*/  IMAD.MOV.U32 R9, RZ, RZ, R72 ;  /* 0x000000ffff097224 */ /* 0x008fe200078e0048 */
[----:B------:R-:W-:Y:S02]  /*98f0*/  CS2R R48, SRZ ;  /* 0x0000000000307805 */ /* 0x000fe4000001ff00 */
[----:B------:R-:W-:Y:S01]  /*9900*/  PRMT R112, R5, 0x5410, R4 ;  /* 0x0000541005707816 */ /* 0x000fe20000000004 */
[----:B------:R-:W-:Y:S01]  /*9910*/  IMAD.MOV.U32 R4, RZ, RZ, R76 ;  /* 0x000000ffff047224 */ /* 0x000fe200078e004c */
[----:B------:R-:W-:Y:S01]  /*9920*/  PRMT R114, R9, 0x5410, R10 ;  /* 0x0000541009727816 */ /* 0x000fe2000000000a */
[----:B------:R-:W-:-:S02]  /*9930*/  IMAD.MOV.U32 R5, RZ, RZ, R77 ;  /* 0x000000ffff057224 */ /* 0x000fc400078e004d */
[----:B------:R-:W-:Y:S02]  /*9940*/  IMAD.MOV.U32 R9, RZ, RZ, R80 ;  /* 0x000000ffff097224 */ /* 0x000fe400078e0050 */
        /* <DEDUP_REMOVED lines=13> */
[----:B------:R-:W-:-:S05]  /*9a20*/  IMAD.MOV.U32 R10, RZ, RZ, R79 ;  /* 0x000000ffff0a7224 */ /* 0x000fca00078e004f */
[----:B------:R-:W-:Y:S01]  /*9a30*/  PRMT R119, R9, 0x5410, R10 ;  /* 0x0000541009777816 */ /* 0x000fe2000000000a */
[----:B------:R-:W-:Y:S06]  /*9a40*/  BRA.DIV UR4, `(.L_x_1681) ;  /* 0x000001fa04a87947 */ /* 0x000fec000b800000 */
[----:B------:R1:W2:Y:S04]  /*9a50*/  SHFL.IDX PT, R5, R7, 0x1, 0x181f ;  /* 0x00381f0007057f89 */ /* 0x0002a800000e0000 */
[----:B------:R1:W3:Y:S04]  /*9a60*/  SHFL.IDX PT, R4, R6, 0x1, 0x181f ;  /* 0x00381f0006047f89 */ /* 0x0002e800000e0000 */
[----:B------:R1:W0:Y:S04]  /*9a70*/  SHFL.IDX PT, R9, R8, 0x1, 0x181f ;  /* 0x00381f0008097f89 */ /* 0x00022800000e0000 */
[----:B----4-:R1:W4:Y:S02]  /*9a80*/  SHFL.IDX PT, R14, R0, 0x1, 0x181f ;  /* 0x00381f00000e7f89 */ /* 0x01032400000e0000 */
.L_x_2044:
[----:B------:R-:W-:Y:S01]  /*9a90*/  VIADD R10, R84, 0x20 ;  /* 0x00000020540a7836 */ /* 0x000fe20000000000 */
        /* <DEDUP_REMOVED lines=8> */
[----:B------:R-:W-:-:S05]  /*9b20*/  CS2R R66, SRZ ;  /* 0x0000000000427805 */ /* 0x000fca000001ff00 */
        /* <DEDUP_REMOVED lines=10> */
[----:B------:R-:W-:Y:S02]  /*9bd0*/  @!P1 SHF.L.U32 R11, R68, 0x1, RZ ;  /* 0x00000001440b9819 */ /* 0x000fe400000006ff */
[----:B------:R-:W-:Y:S01]  /*9be0*/  @!P0 IMAD.SHL.U32 R33, R21, 0x2, RZ ;  /* 0x0000000215218824 */ /* 0x000fe200078e00ff */
[-C--:B---3--:R-:W-:Y:S01]  /*9bf0*/  @!P2 IADD3 R28, P4, R4, R31.reuse, RZ ;  /* 0x0000001f041ca210 */ /* 0x088fe20007f9e0ff */
[----:B0-----:R-:W-:Y:S01]  /*9c00*/  @!P3 IMAD.MOV.U32 R15, RZ, RZ, R9 ;  /* 0x000000ffff0fb224 */ /* 0x001fe200078e0009 */
[----:B----4-:R-:W-:Y:S01]  /*9c10*/  @!P2 IADD3 R30, P6, R14, R31, RZ ;  /* 0x0000001f0e1ea210 */ /* 0x010fe20007fde0ff */
[----:B--2---:R-:W-:Y:S01]  /*9c20*/  @!P3 IMAD.WIDE R24, R200, 0x2, R4 ;  /* 0x00000002c818b825 */ /* 0x004fe200078e0204 */
[----:B------:R-:W-:Y:S02]  /*9c30*/  @!P1 SHF.L.U64.HI R34, R68, 0x1, R85 ;  /* 0x0000000144229819 */ /* 0x000fe40000010255 */
[-C--:B------:R-:W-:Y:S01]  /*9c40*/  @!P1 IADD3 R12, P5, R4, R11.reuse, RZ ;  /* 0x0000000b040c9210 */ /* 0x080fe20007fbe0ff */
[C---:B------:R-:W-:Y:S01]  /*9c50*/  @!P2 IMAD.X R29, R5.reuse, 0x1, R32, P4 ;  /* 0x00000001051da824 */ /* 0x040fe200020e0620 */
[----:B------:R-:W-:Y:S01]  /*9c60*/  @!P1 IADD3 R10, P4, R14, R11, RZ ;  /* 0x0000000b0e0a9210 */ /* 0x000fe20007f9e0ff */
[----:B------:R-:W-:Y:S01]  /*9c70*/  @!P3 IMAD.WIDE R26, R200, 0x2, R14 ;  /* 0x00000002c81ab825 */ /* 0x000fe200078e020e */
[----:B------:R-:W-:-:S02]  /*9c80*/  @!P1 IADD3.X R13, R5, R34, RZ, P5, !PT ;  /* 0x00000022050d9210 */ /* 0x000fc40002ffe4ff */
[----:B------:R-:W-:Y:S02]  /*9c90*/  CS2R R56, SRZ ;  /* 0x0000000000387805 */ /* 0x000fe4000001ff00 */
[-C--:B------:R-:W-:Y:S01]  /*9ca0*/  @!P0 IADD3 R14, P5, R14, R33.reuse, RZ ;  /* 0x000000210e0e8210 */ /* 0x080fe20007fbe0ff */
[----:B------:R-:W-:Y:S01]  /*9cb0*/  @!P2 IMAD.X R31, R9, 0x1, R32, P6 ;  /* 0x00000001091fa824 */ /* 0x000fe200030e0620 */
[----:B------:R-:W-:Y:S02]  /*9cc0*/  @!P0 IADD3 R4, P6, R4, R33, RZ ;  /* 0x0000002104048210 */ /* 0x000fe40007fde0ff */
[----:B------:R-:W-:Y:S02]  /*9cd0*/  CS2R R58, SRZ ;  /* 0x00000000003a7805 */ /* 0x000fe4000001ff00 */
[----:B------:R-:W-:Y:S02]  /*9ce0*/  @!P0 SHF.L.U64.HI R32, R21, 0x1, R110 ;  /* 0x0000000115208819 */ /* 0x000fe4000001026e */
[----:B------:R-:W-:-:S02]  /*9cf0*/  CS2R R54, SRZ ;  /* 0x0000000000367805 */ /* 0x000fc4000001ff00 */
[----:B------:R-:W-:Y:S02]  /*9d00*/  CS2R R52, SRZ ;  /* 0x0000000000347805 */ /* 0x000fe4000001ff00 */
[----:B------:R-:W-:Y:S02]  /*9d10*/  CS2R R48, SRZ ;  /* 0x0000000000307805 */ /* 0x000fe4000001ff00 */
[----:B------:R-:W-:Y:S01]  /*9d20*/  CS2R R50, SRZ ;  /* 0x0000000000327805 */ /* 0x000fe2000001ff00 */
[----:B------:R-:W-:Y:S01]  /*9d30*/  @!P1 IMAD.X R11, R9, 0x1, R34, P4 ;  /* 0x00000001090b9824 */ /* 0x000fe200020e0622 */
[----:B------:R0:W5:Y:S01]  /*9d40*/  @!P3 LD.E.64 R64, desc[UR60][R24.64] ;  /* 0x0000003c1840b980 */ /* 0x000162000c101b00 */
[--C-:B------:R-:W-:Y:S02]  /*9d50*/  @!P0 IMAD.X R5, R5, 0x1, R32.reuse, P6 ;  /* 0x0000000105058824 */ /* 0x100fe400030e0620 */
[----:B------:R-:W-:Y:S01]  /*9d60*/  @!P0 IMAD.X R15, R9, 0x1, R32, P5 ;  /* 0x00000001090f8824 */ /* 0x000fe200028e0620 */
[----:B------:R0:W5:Y:S04]  /*9d70*/  @!P3 LD.E.64 R66, desc[UR60][R26.64] ;  /* 0x0000003c1a42b980 */ /* 0x000168000c101b00 */
[----:B------:R0:W5:Y:S04]  /*9d80*/  @!P2 LD.E.64 R56, desc[UR60][R28.64] ;  /* 0x0000003c1c38a980 */ /* 0x000168000c101b00 */
[----:B------:R0:W5:Y:S04]  /*9d90*/  @!P2 LD.E.64 R58, desc[UR60][R30.64] ;  /* 0x0000003c1e3aa980 */ /* 0x000168000c101b00 */
[----:B------:R0:W5:Y:S04]  /*9da0*/  @!P1 LD.E.64 R54, desc[UR60][R12.64] ;  /* 0x0000003c0c369980 */ /* 0x000168000c101b00 */
[----:B------:R0:W5:Y:S04]  /*9db0*/  @!P1 LD.E.64 R52, desc[UR60][R10.64] ;  /* 0x0000003c0a349980 */ /* 0x000168000c101b00 */
[----:B------:R0:W5:Y:S04]  /*9dc0*/  @!P0 LD.E.64 R48, desc[UR60][R4.64] ;  /* 0x0000003c04308980 */ /* 0x000168000c101b00 */
[----:B------:R0:W5:Y:S02]  /*9dd0*/  @!P0 LD.E.64 R50, desc[UR60][R14.64] ;  /* 0x0000003c0e328980 */ /* 0x000164000c101b00 */
.L_x_1683:
[----:B------:R-:W-:Y:S05]  /*9de0*/  BSYNC B1 ;  /* 0x0000000000017941 */ /* 0x000fea0003800000 */
.L_x_1682:
[----:B0--3-5:R-:W-:Y:S01]  /*9df0*/  IMAD.MOV.U32 R4, RZ, RZ, R48 ;  /* 0x000000ffff047224 */ /* 0x029fe200078e0030 */
[----:B--2---:R-:W-:Y:S01]  /*9e00*/  MOV R5, R49 ;  /* 0x0000003100057202 */ /* 0x004fe20000000f00 */
[----:B------:R-:W-:Y:S01]  /*9e10*/  IMAD.MOV.U32 R9, RZ, RZ, R54 ;  /* 0x000000ffff097224 */ /* 0x000fe200078e0036 */
[----:B------:R-:W-:Y:S01]  /*9e20*/  UMOV UR4, 0xffffffff ;  /* 0xffffffff00047882 */ /* 0x000fe20000000000 */
[----:B------:R-:W-:Y:S01]  /*9e30*/  IMAD.MOV.U32 R10, RZ, RZ, R55 ;  /* 0x000000ffff0a7224 */ /* 0x000fe200078e0037 */
[----:B------:R-:W-:Y:S01]  /*9e40*/  PRMT R99, R4, 0x5410, R5 ;  /* 0x0000541004637816 */ /* 0x000fe20000000005 */
        /* <DEDUP_REMOVED lines=17> */
[----:B------:R-:W-:-:S04]  /*9f60*/  PRMT R108, R4, 0x5410, R5 ;  /* 0x00005410046c7816 */ /* 0x000fc80000000005 */
[----:B------:R-:W-:Y:S01]  /*9f70*/  PRMT R111, R9, 0x5410, R10 ;  /* 0x00005410096f7816 */ /* 0x000fe2000000000a */
[----:B------:R-:W-:Y:S06]  /*9f80*/  BRA.DIV UR4, `(.L_x_1684) ;  /* 0x000001f604c87947 */ /* 0x000fec000b800000 */
[----:B------:R0:W2:Y:S04]  /*9f90*/  SHFL.IDX PT, R5, R7, 0x2, 0x181f ;  /* 0x00581f0007057f89 */ /* 0x0000a800000e0000 */
[----:B------:R0:W3:Y:S04]  /*9fa0*/  SHFL.IDX PT, R4, R6, 0x2, 0x181f ;  /* 0x00581f0006047f89 */ /* 0x0000e800000e0000 */
[----:B------:R0:W0:Y:S04]  /*9fb0*/  SHFL.IDX PT, R9, R8, 0x2, 0x181f ;  /* 0x00581f0008097f89 */ /* 0x00002800000e0000 */
[----:B----4-:R4:W0:Y:S02]  /*9fc0*/  SHFL.IDX PT, R14, R0, 0x2, 0x181f ;  /* 0x00581f00000e7f89 */ /* 0x01082400000e0000 */
.L_x_2050:
[----:B------:R-:W-:Y:S01]  /*9fd0*/  IADD3 R10, R84, 0x40, RZ ;  /* 0x00000040540a7810 */ /* 0x000fe20007ffe0ff */
[----:B------:R-:W-:Y:S01]  /*9fe0*/  BSSY B1, `(.L_x_1685) ;  /* 0x0000035000017945 */ /* 0x000fe20003800000 */
[----:B------:R-:W-:Y:S02]  /*9ff0*/  CS2R R30, SRZ ;  /* 0x00000000001e7805 */ /* 0x000fe4000001ff00 */
[----:B------:R-:W-:Y:S02]  /*a000*/  CS2R R36, SRZ ;  /* 0x0000000000247805 */ /* 0x000fe4000001ff00 */
[----:B------:R-:W-:Y:S02]  /*a010*/  ISETP.GE.AND P0, PT, R10, R107, PT ;  /* 0x0000006b0a00720c */ /* 0x000fe40003f06270 */
[----:B------:R-:W-:Y:S02]  /*a020*/  CS2R R40, SRZ ;  /* 0x0000000000287805 */ /* 0x000fe4000001ff00 */
[----:B------:R-:W-:-:S02]  /*a030*/  CS2R R44, SRZ ;  /* 0x00000000002c7805 */ /* 0x000fc4000001ff00 */
[----:B------:R-:W-:Y:S02]  /*a040*/  CS2R R28, SRZ ;  /* 0x00000000001c7805 */ /* 0x000fe4000001ff00 */
[----:B------:R-:W-:Y:S02]  /*a050*/  CS2R R38, SRZ ;  /* 0x0000000000267805 */ /* 0x000fe4000001ff00 */
[----:B------:R-:W-:Y:S02]  /*a060*/  CS2R R42, SRZ ;  /* 0x00000000002a7805 */ /* 0x000fe4000001ff00 */
[----:B------:R-:W-:Y:S01]  /*a070*/  CS2R R46, SRZ ;  /* 0x00000000002e7805 */ /* 0x000fe2000001ff00 */
[----:B------:R-:W-:Y:S06]  /*a080*/  @P0 BRA `(.L_x_1686) ;  /* 0x0000000000a80947 */ /* 0x000fec0003800000 */
        /* <DEDUP_REMOVED lines=10> */
[----:B------:R-:W-:Y:S01]  /*a130*/  @!P1 SHF.L.U64.HI R34, R68, 0x1, R85 ;  /* 0x0000000144229819 */ /* 0x000fe20000010255 */
[----:B0-----:R-:W-:Y:S01]  /*a140*/  @!P3 IMAD.MOV.U32 R15, RZ, RZ, R9 ;  /* 0x000000ffff0fb224 */ /* 0x001fe200078e0009 */
[-C--:B------:R-:W-:Y:S01]  /*a150*/  @!P2 IADD3 R24, P6, R14, R25.reuse, RZ ;  /* 0x000000190e18a210 */ /* 0x080fe20007fde0ff */
[----:B------:R-:W-:Y:S01]  /*a160*/  @!P0 IMAD.SHL.U32 R33, R21, 0x2, RZ ;  /* 0x0000000215218824 */ /* 0x000fe200078e00ff */
[----:B---3--:R-:W-:Y:S01]  /*a170*/  @!P2 IADD3 R26, P4, R4, R25, RZ ;  /* 0x00000019041aa210 */ /* 0x008fe20007f9e0ff */
[----:B--2---:R-:W-:Y:S01]  /*a180*/  @!P3 IMAD.WIDE R28, R200, 0x2, R4 ;  /* 0x00000002c81cb825 */ /* 0x004fe200078e0204 */
[-C--:B------:R-:W-:Y:S02]  /*a190*/  @!P1 IADD3 R12, P5, R4, R11.reuse, RZ ;  /* 0x0000000b040c9210 */ /* 0x080fe40007fbe0ff */
[----:B------:R-:W-:Y:S01]  /*a1a0*/  @!P2 IADD3.X R27, R5, R32, RZ, P4, !PT ;  /* 0x00000020051ba210 */ /* 0x000fe200027fe4ff */
[----:B------:R-:W-:Y:S01]  /*a1b0*/  @!P3 IMAD.WIDE R30, R200, 0x2, R14 ;  /* 0x00000002c81eb825 */ /* 0x000fe200078e020e */
[----:B------:R-:W-:Y:S01]  /*a1c0*/  @!P1 IADD3 R10, P4, R14, R11, RZ ;  /* 0x0000000b0e0a9210 */ /* 0x000fe20007f9e0ff */
[----:B------:R0:W5:Y:S02]  /*a1d0*/  @!P3 LD.E.64 R44, desc[UR60][R28.64] ;  /* 0x0000003c1c2cb980 */ /* 0x000164000c101b00 */
[----:B------:R-:W-:Y:S01]  /*a1e0*/  @!P2 IMAD.X R25, R9, 0x1, R32, P6 ;  /* 0x000000010919a824 */ /* 0x000fe200030e0620 */
[-C--:B------:R-:W-:Y:S01]  /*a1f0*/  @!P0 IADD3 R4, P6, R4, R33.reuse, RZ ;  /* 0x0000002104048210 */ /* 0x080fe20007fde0ff */
[----:B------:R-:W-:Y:S01]  /*a200*/  @!P1 IMAD.X R13, R5, 0x1, R34, P5 ;  /* 0x00000001050d9824 */ /* 0x000fe200028e0622 */
[----:B------:R-:W-:Y:S01]  /*a210*/  @!P0 SHF.L.U64.HI R32, R21, 0x1, R110 ;  /* 0x0000000115208819 */ /* 0x000fe2000001026e */
[----:B------:R2:W5:Y:S01]  /*a220*/  @!P3 LD.E.64 R46, desc[UR60][R30.64] ;  /* 0x0000003c1e2eb980 */ /* 0x000562000c101b00 */
[----:B------:R-:W-:-:S02]  /*a230*/  @!P0 IADD3 R14, P5, R14, R33, RZ ;  /* 0x000000210e0e8210 */ /* 0x000fc40007fbe0ff */
[----:B------:R-:W-:Y:S02]  /*a240*/  CS2R R40, SRZ ;  /* 0x0000000000287805 */ /* 0x000fe4000001ff00 */
[----:B------:R-:W-:Y:S02]  /*a250*/  CS2R R42, SRZ ;  /* 0x00000000002a7805 */ /* 0x000fe4000001ff00 */
[----:B------:R-:W-:Y:S02]  /*a260*/  CS2R R36, SRZ ;  /* 0x0000000000247805 */ /* 0x000fe4000001ff00 */
[----:B------:R-:W-:Y:S02]  /*a270*/  CS2R R38, SRZ ;  /* 0x0000000000267805 */ /* 0x000fe4000001ff00 */
[----:B0-----:R-:W-:Y:S01]  /*a280*/  CS2R R28, SRZ ;  /* 0x00000000001c7805 */ /* 0x001fe2000001ff00 */
[C---:B------:R-:W-:Y:S01]  /*a290*/  @!P1 IMAD.X R11, R9.reuse, 0x1, R34, P4 ;  /* 0x00000001090b9824 */ /* 0x040fe200020e0622 */
[----:B------:R-:W-:Y:S01]  /*a2a0*/  @!P0 IADD3.X R15, R9, R32, RZ, P5, !PT ;  /* 0x00000020090f8210 */ /* 0x000fe20002ffe4ff */
[----:B------:R-:W-:Y:S01]  /*a2b0*/  @!P0 IMAD.X R5, R5, 0x1, R32, P6 ;  /* 0x0000000105058824 */ /* 0x000fe200030e0620 */
[----:B--2---:R-:W-:Y:S01]  /*a2c0*/  CS2R R30, SRZ ;  /* 0x00000000001e7805 */ /* 0x004fe2000001ff00 */
[----:B------:R0:W5:Y:S04]  /*a2d0*/  @!P2 LD.E.64 R40, desc[UR60][R26.64] ;  /* 0x0000003c1a28a980 */ /* 0x000168000c101b00 */
[----:B------:R0:W5:Y:S04]  /*a2e0*/  @!P2 LD.E.64 R42, desc[UR60][R24.64] ;  /* 0x0000003c182aa980 */ /* 0x000168000c101b00 */
[----:B------:R0:W5:Y:S04]  /*a2f0*/  @!P1 LD.E.64 R36, desc[UR60][R12.64] ;  /* 0x0000003c0c249980 */ /* 0x000168000c101b00 */
[----:B------:R0:W5:Y:S04]  /*a300*/  @!P1 LD.E.64 R38, desc[UR60][R10.64] ;  /* 0x0000003c0a269980 */ /* 0x000168000c101b00 */
[----:B------:R0:W5:Y:S04]  /*a310*/  @!P0 LD.E.64 R30, desc[UR60][R4.64] ;  /* 0x0000003c041e8980 */ /* 0x000168000c101b00 */
[----:B------:R0:W5:Y:S02]  /*a320*/  @!P0 LD.E.64 R28, desc[UR60][R14.64] ;  /* 0x0000003c0e1c8980 */ /* 0x000164000c101b00 */
.L_x_1686:
[----:B------:R-:W-:Y:S05]  /*a330*/  BSYNC B1 ;  /* 0x0000000000017941 */ /* 0x000fea0003800000 */
.L_x_1685:
[----:B0--3-5:R-:W-:Y:S01]  /*a340*/  IMAD.MOV.U32 R4, RZ, RZ, R30 ;  /* 0x000000ffff047224 */ /* 0x029fe200078e001e */
[----:B------:R-:W-:Y:S01]  /*a350*/  UMOV UR4, 0xffffffff ;  /* 0xffffffff00047882 */ /* 0x000fe20000000000 */
[----:B--2---:R-:W-:Y:S02]  /*a360*/  IMAD.MOV.U32 R5, RZ, RZ, R31 ;  /* 0x000000ffff057224 */ /* 0x004fe400078e001f */
        /* <DEDUP_REMOVED lines=20> */
[----:B------:R-:W-:Y:S02]  /*a4b0*/  PRMT R98, R4, 0x5410, R5 ;  /* 0x0000541004627816 */ /* 0x000fe40000000005 */
[----:B------:R-:W-:Y:S02]  /*a4c0*/  CS2R R4, SRZ ;  /* 0x0000000000047805 */ /* 0x000fe4000001ff00 */
[----:B------:R-:W-:Y:S01]  /*a4d0*/  PRMT R105, R9, 0x5410, R10 ;  /* 0x0000541009697816 */ /* 0x000fe2000000000a */
[----:B------:R-:W-:Y:S06]  /*a4e0*/  BRA.DIV UR4, `(.L_x_1687) ;  /* 0x000001f204e07947 */ /* 0x000fec000b800000 */
[----:B------:R0:W2:Y:S04]  /*a4f0*/  SHFL.IDX PT, R9, R7, 0x3, 0x181f ;  /* 0x00781f0007097f89 */ /* 0x0000a800000e0000 */
[----:B------:R0:W3:Y:S04]  /*a500*/  SHFL.IDX PT, R10, R6, 0x3, 0x181f ;  /* 0x00781f00060a7f89 */ /* 0x0000e800000e0000 */
[----:B------:R0:W0:Y:S04]  /*a510*/  SHFL.IDX PT, R83, R8, 0x3, 0x181f ;  /* 0x00781f0008537f89 */ /* 0x00002800000e0000 */
[----:B------:R0:W0:Y:S02]  /*a520*/  SHFL.IDX PT, R82, R0, 0x3, 0x181f ;  /* 0x00781f0000527f89 */ /* 0x00002400000e0000 */
.L_x_2056:
[----:B01----:R-:W4:Y:S01]  /*a530*/  LDL R6, [R1+0x7c] ;  /* 0x00007c0001067983 */ /* 0x003f220000100800 */
        /* <DEDUP_REMOVED lines=9> */
[----:B----4-:R-:W-:-:S04]  /*a5d0*/  LEA.HI R0, R6, R6, RZ, 0x1 ;  /* 0x0000000606007211 */ /* 0x010fc800078f08ff */
[----:B------:R-:W-:-:S05]  /*a5e0*/  LOP3.LUT R0, R0, 0xfffffffe, RZ, 0xc0, !PT ;  /* 0xfffffffe00007812 */ /* 0x000fca00078ec0ff */
[----:B------:R-:W-:Y:S01]  /*a5f0*/  IMAD.IADD R0, R6, 0x1, -R0 ;  /* 0x0000000106007824 */ /* 0x000fe200078e0a00 */
[----:B------:R-:W-:-:S04]  /*a600*/  CS2R R6, SRZ ;  /* 0x0000000000067805 */ /* 0x000fc8000001ff00 */
[----:B------:R-:W-:Y:S01]  /*a610*/  SHF.L.U32 R121, R0, 0x1f, RZ ;  /* 0x0000001f00797819 */ /* 0x000fe200000006ff */
        /* <DEDUP_REMOVED lines=10> */
[C---:B------:R-:W-:Y:S02]  /*a6c0*/  @!P1 SHF.L.U64.HI R12, R68.reuse, 0x1, R85 ;  /* 0x00000001440c9819 */ /* 0x040fe40000010255 */
[----:B---3--:R-:W-:Y:S01]  /*a6d0*/  @!P3 IMAD.MOV.U32 R8, RZ, RZ, R10 ;  /* 0x000000ffff08b224 */ /* 0x008fe200078e000a */
[----:B------:R-:W-:Y:S01]  /*a6e0*/  @!P1 SHF.L.U32 R85, R68, 0x1, RZ ;  /* 0x0000000144559819 */ /* 0x000fe200000006ff */
[----:B------:R-:W-:Y:S01]  /*a6f0*/  @!P0 IMAD.SHL.U32 R11, R21, 0x2, RZ ;  /* 0x00000002150b8824 */ /* 0x000fe200078e00ff */
[-C--:B------:R-:W-:Y:S01]  /*a700*/  @!P2 IADD3 R90, P4, R10, R89.reuse, RZ ;  /* 0x000000590a5aa210 */ /* 0x080fe20007f9e0ff */
[----:B--2---:R-:W-:Y:S01]  /*a710*/  @!P3 IMAD.WIDE R4, R200, 0x2, R8 ;  /* 0x00000002c804b825 */ /* 0x004fe200078e0208 */
[----:B------:R-:W-:Y:S02]  /*a720*/  @!P2 IADD3 R88, P6, R82, R89, RZ ;  /* 0x000000595258a210 */ /* 0x000fe40007fde0ff */
[-C--:B------:R-:W-:Y:S01]  /*a730*/  @!P1 IADD3 R86, P5, R10, R85.reuse, RZ ;  /* 0x000000550a569210 */ /* 0x080fe20007fbe0ff */
[C---:B------:R-:W-:Y:S01]  /*a740*/  @!P2 IMAD.X R91, R9.reuse, 0x1, R0, P4 ;  /* 0x00000001095ba824 */ /* 0x040fe200020e0600 */
[----:B------:R-:W-:Y:S01]  /*a750*/  @!P1 IADD3 R84, P4, R82, R85, RZ ;  /* 0x0000005552549210 */ /* 0x000fe20007f9e0ff */
[----:B------:R-:W-:Y:S01]  /*a760*/  @!P3 IMAD.WIDE R6, R200, 0x2, R82 ;  /* 0x00000002c806b825 */ /* 0x000fe200078e0252 */
[----:B------:R-:W-:Y:S01]  /*a770*/  @!P1 IADD3.X R87, R9, R12, RZ, P5, !PT ;  /* 0x0000000c09579210 */ /* 0x000fe20002ffe4ff */
[----:B------:R0:W5:Y:S01]  /*a780*/  @!P3 LD.E.64 R32, desc[UR60][R4.64] ;  /* 0x0000003c0420b980 */ /* 0x000162000c101b00 */
[-C--:B------:R-:W-:Y:S01]  /*a790*/  @!P0 IADD3 R82, P5, R82, R11.reuse, RZ ;  /* 0x0000000b52528210 */ /* 0x080fe20007fbe0ff */
[----:B------:R-:W-:Y:S01]  /*a7a0*/  @!P2 IMAD.X R89, R83, 0x1, R0, P6 ;  /* 0x000000015359a824 */ /* 0x000fe200030e0600 */
[----:B------:R-:W-:Y:S01]  /*a7b0*/  @!P0 IADD3 R10, P6, R10, R11, RZ ;  /* 0x0000000b0a0a8210 */ /* 0x000fe20007fde0ff */
[----:B------:R1:W5:Y:S01]  /*a7c0*/  @!P3 LD.E.64 R34, desc[UR60][R6.64] ;  /* 0x0000003c0622b980 */ /* 0x000362000c101b00 */
[----:B------:R-:W-:Y:S01]  /*a7d0*/  @!P0 SHF.L.U64.HI R110, R21, 0x1, R110 ;  /* 0x00000001156e8819 */ /* 0x000fe2000001026e */
[----:B------:R-:W-:Y:S01]  /*a7e0*/  @!P1 IMAD.X R85, R83, 0x1, R12, P4 ;  /* 0x0000000153559824 */ /* 0x000fe200020e060c */
[----:B------:R-:W-:-:S02]  /*a7f0*/  CS2R R24, SRZ ;  /* 0x0000000000187805 */ /* 0x000fc4000001ff00 */
[----:B------:R-:W-:Y:S02]  /*a800*/  CS2R R26, SRZ ;  /* 0x00000000001a7805 */ /* 0x000fe4000001ff00 */
[----:B------:R-:W-:Y:S02]  /*a810*/  CS2R R14, SRZ ;  /* 0x00000000000e7805 */ /* 0x000fe4000001ff00 */
[----:B------:R-:W-:Y:S02]  /*a820*/  CS2R R12, SRZ ;  /* 0x00000000000c7805 */ /* 0x000fe4000001ff00 */
[----:B0-----:R-:W-:Y:S01]  /*a830*/  CS2R R4, SRZ ;  /* 0x0000000000047805 */ /* 0x001fe2000001ff00 */
[--C-:B------:R-:W-:Y:S01]  /*a840*/  @!P0 IMAD.X R11, R9, 0x1, R110.reuse, P6 ;  /* 0x00000001090b8824 */ /* 0x100fe200030e066e */
[----:B------:R0:W5:Y:S01]  /*a850*/  @!P2 LD.E.64 R24, desc[UR60][R90.64] ;  /* 0x0000003c5a18a980 */ /* 0x000162000c101b00 */
[----:B-1----:R-:W-:Y:S01]  /*a860*/  CS2R R6, SRZ ;  /* 0x0000000000067805 */ /* 0x002fe2000001ff00 */
[----:B------:R-:W-:-:S02]  /*a870*/  @!P0 IMAD.X R83, R83, 0x1, R110, P5 ;  /* 0x0000000153538824 */ /* 0x000fc400028e066e */
[----:B------:R0:W5:Y:S04]  /*a880*/  @!P2 LD.E.64 R26, desc[UR60][R88.64] ;  /* 0x0000003c581aa980 */ /* 0x000168000c101b00 */
[----:B------:R0:W5:Y:S04]  /*a890*/  @!P1 LD.E.64 R14, desc[UR60][R86.64] ;  /* 0x0000003c560e9980 */ /* 0x000168000c101b00 */
[----:B------:R0:W5:Y:S04]  /*a8a0*/  @!P1 LD.E.64 R12, desc[UR60][R84.64] ;  /* 0x0000003c540c9980 */ /* 0x000168000c101b00 */
[----:B------:R0:W5:Y:S04]  /*a8b0*/  @!P0 LD.E.64 R4, desc[UR60][R10.64] ;  /* 0x0000003c0a048980 */ /* 0x000168000c101b00 */
[----:B------:R0:W5:Y:S02]  /*a8c0*/  @!P0 LD.E.64 R6, desc[UR60][R82.64] ;  /* 0x0000003c52068980 */ /* 0x000164000c101b00 */
.L_x_1689:
[----:B------:R-:W-:Y:S05]  /*a8d0*/  BSYNC B1 ;  /* 0x0000000000017941 */ /* 0x000fea0003800000 */
.L_x_1688:
[----:B------:R-:W1:Y:S01]  /*a8e0*/  SYNCS.PHASECHK.TRANS64.TRYWAIT P0, [R18+URZ+0x30800], R121 ;  /* 0x03080079120075a7 */ /* 0x000e62000800017f */
[----:B-----5:R-:W-:Y:S01]  /*a8f0*/  IMAD.MOV.U32 R0, RZ, RZ, R4 ;  /* 0x000000ffff007224 */ /* 0x020fe200078e0004 */
[----:B------:R-:W-:Y:S01]  /*a900*/  MOV R8, R5 ;  /* 0x0000000500087202 */ /* 0x000fe20000000f00 */
[----:B--2---:R-:W-:Y:S01]  /*a910*/  IMAD.MOV.U32 R9, RZ, RZ, R14 ;  /* 0x000000ffff097224 */ /* 0x004fe200078e000e */
[----:B0--3--:R-:W-:Y:S01]  /*a920*/  MOV R10, R32 ;  /* 0x00000020000a7202 */ /* 0x009fe20000000f00 */
[----:B------:R-:W-:Y:S01]  /*a930*/  IMAD.MOV.U32 R11, RZ, RZ, R27 ;  /* 0x000000ffff0b7224 */ /* 0x000fe200078e001b */
[----:B------:R-:W-:Y:S01]  /*a940*/  PRMT R83, R8, 0x5410, R0 ;  /* 0x0000541008537816 */ /* 0x000fe20000000000 */
[----:B------:R-:W-:Y:S01]  /*a950*/  IMAD.MOV.U32 R8, RZ, RZ, R24 ;  /* 0x000000ffff087224 */ /* 0x000fe200078e0018 */
[----:B------:R-:W-:Y:S01]  /*a960*/  PRMT R84, R9, 0x7610, R84 ;  /* 0x0000761009547816 */ /* 0x000fe20000000054 */
[----:B------:R-:W-:Y:S01]  /*a970*/  IMAD.MOV.U32 R9, RZ, RZ, R25 ;  /* 0x000000ffff097224 */ /* 0x000fe200078e0019 */
[----:B------:R-:W-:Y:S01]  /*a980*/  PRMT R88, R10, 0x7610, R88 ;  /* 0x000076100a587816 */ /* 0x000fe20000000058 */
[----:B------:R-:W-:Y:S01]  /*a990*/  IMAD.MOV.U32 R10, RZ, RZ, R7 ;  /* 0x000000ffff0a7224 */ /* 0x000fe200078e0007 */
[----:B------:R-:W-:Y:S01]  /*a9a0*/  BSSY B1, `(.L_x_1690) ;  /* 0x0000012000017945 */ /* 0x000fe20003800000 */
[----:B------:R-:W-:Y:S01]  /*a9b0*/  IMAD.MOV.U32 R0, RZ, RZ, R15 ;  /* 0x000000ffff007224 */ /* 0x000fe200078e000f */
[----:B------:R-:W-:Y:S01]  /*a9c0*/  PRMT R86, R9, 0x5410, R8 ;  /* 0x0000541009567816 */ /* 0x000fe20000000008 */
[----:B------:R-:W-:-:S02]  /*a9d0*/  IMAD.MOV.U32 R8, RZ, RZ, R33 ;  /* 0x000000ffff087224 */ /* 0x000fc400078e0021 */
[----:B------:R-:W-:Y:S01]  /*a9e0*/  IMAD.MOV.U32 R9, RZ, RZ, R6 ;  /* 0x000000ffff097224 */ /* 0x000fe200078e0006 */
[----:B------:R-:W-:Y:S02]  /*a9f0*/  PRMT R84, R84, 0x5410, R0 ;  /* 0x0000541054547816 */ /* 0x000fe40000000000 */
[----:B------:R-:W-:Y:S01]  /*aa00*/  PRMT R88, R88, 0x5410, R8 ;  /* 0x0000541058587816 */ /* 0x000fe20000000008 */
[----:B------:R-:W-:Y:S01]  /*aa10*/  IMAD.MOV.U32 R8, RZ, RZ, R12 ;  /* 0x000000ffff087224 */ /* 0x000fe200078e000c */
[----:B------:R-:W-:Y:S01]  /*aa20*/  PRMT R82, R10, 0x5410, R9 ;  /* 0x000054100a527816 */ /* 0x000fe20000000009 */
[----:B------:R-:W-:Y:S01]  /*aa30*/  IMAD.MOV.U32 R10, RZ, RZ, R26 ;  /* 0x000000ffff0a7224 */ /* 0x000fe200078e001a */
[----:B------:R-:W-:Y:S02]  /*aa40*/  MOV R9, R13 ;  /* 0x0000000d00097202 */ /* 0x000fe40000000f00 */
[----:B------:R-:W-:Y:S02]  /*aa50*/  VIADDMNMX R0, R107, -R122, 0x80, PT ;  /* 0x000000806b007446 */ /* 0x000fe4000380097a */
[----:B------:R-:W-:Y:S01]  /*aa60*/  PRMT R85, R8, 0x5410, R9 ;  /* 0x0000541008557816 */ /* 0x000fe20000000009 */
[----:B------:R-:W-:Y:S01]  /*aa70*/  IMAD.MOV.U32 R8, RZ, RZ, R34 ;  /* 0x000000ffff087224 */ /* 0x000fe200078e0022 */
[----:B------:R-:W-:Y:S01]  /*aa80*/  ISETP.GE.AND P1, PT, R120, R0, PT ;  /* 0x000000007800720c */ /* 0x000fe20003f26270 */
[----:B------:R-:W-:Y:S01]  /*aa90*/  IMAD.MOV.U32 R9, RZ, RZ, R35 ;  /* 0x000000ffff097224 */ /* 0x000fe200078e0023 */
[----:B------:R-:W-:Y:S01]  /*aaa0*/  PRMT R87, R11, 0x5410, R10 ;  /* 0x000054100b577816 */ /* 0x000fe2000000000a */
[----:B-1----:R-:W-:Y:S10]  /*aab0*/  @!P0 BRA `(.L_x_1691) ;  /* 0x000001ec00e08947 */ /* 0x002ff40003800000 */
.L_x_2057:
[----:B------:R-:W-:Y:S05]  /*aac0*/  BSYNC B1 ;  /* 0x0000000000017941 */ /* 0x000fea0003800000 */
.L_x_1690:
[----:B------:R-:W-:Y:S01]  /*aad0*/  BSSY B1, `(.L_x_1692) ;  /* 0x00000bb000017945 */ /* 0x000fe20003800000 */
[----:B------:R-:W-:-:S03]  /*aae0*/  PRMT R89, R8, 0x5410, R9 ;  /* 0x0000541008597816 */ /* 0x000fc60000000009 */
[----:B------:R-:W-:Y:S05]  /*aaf0*/  @P1 BRA `(.L_x_1693) ;  /* 0x0000000800e01947 */ /* 0x000fea0003800000 */
[----:B------:R1:W5:Y:S01]  /*ab00*/  LDL R125, [R1+0x60] ;  /* 0x00006000017d7983 */ /* 0x0003620000100800 */
[----:B------:R-:W2:Y:S01]  /*ab10*/  LDC R8, c[0x0][0x3f4] ;  /* 0x0000fd00ff087b82 */ /* 0x000ea20000000800 */
[----:B------:R-:W-:Y:S01]  /*ab20*/  BSSY B2, `(.L_x_1694) ;  /* 0x0000030000027945 */ /* 0x000fe20003800000 */
[-C--:B--2---:R-:W-:Y:S02]  /*ab30*/  ISETP.GE.AND P0, PT, R200, R8.reuse, PT ;  /* 0x00000008c800720c */ /* 0x084fe40003f06270 */
[-C--:B------:R-:W-:Y:S02]  /*ab40*/  ISETP.GE.AND P1, PT, R69, R8.reuse, PT ;  /* 0x000000084500720c */ /* 0x080fe40003f26270 */
[-C--:B------:R-:W-:Y:S02]  /*ab50*/  ISETP.GE.AND P2, PT, R68, R8.reuse, PT ;  /* 0x000000084400720c */ /* 0x080fe40003f46270 */
[----:B------:R-:W-:-:S07]  /*ab60*/  ISETP.GE.AND P3, PT, R21, R8, PT ;  /* 0x000000081500720c */ /* 0x000fce0003f66270 */
[----:B-1----:R-:W-:Y:S06]  /*ab70*/  @P0 BRA `(.L_x_1695) ;  /* 0x0000000000a80947 */ /* 0x002fec0003800000 */
[----:B-----5:R-:W1:Y:S01]  /*ab80*/  LDS.128 R8, [R125] ;  /* 0x000000007d087984 */ /* 0x020e620000000c00 */
[----:B------:R-:W-:Y:S01]  /*ab90*/  SHF.R.U32.HI R110, RZ, 0x10, R79 ;  /* 0x00000010ff6e7819 */ /* 0x000fe2000001164f */
[----:B------:R-:W-:Y:S01]  /*aba0*/  HADD2.F32 R90, -RZ, R118.H0_H0 ;  /* 0x20000076ff5a7230 */ /* 0x000fe20000004100 */
[--C-:B------:R-:W-:Y:S01]  /*abb0*/  SHF.R.U32.HI R91, RZ, 0x10, R81.reuse ;  /* 0x00000010ff5b7819 */ /* 0x100fe20000011651 */
[----:B------:R-:W-:Y:S01]  /*abc0*/  HADD2.F32 R107, -RZ, R119.H0_H0 ;  /* 0x20000077ff6b7230 */ /* 0x000fe20000004100 */
[----:B------:R-:W-:Y:S01]  /*abd0*/  SHF.R.U64 R124, R80, 0x10, R81 ;  /* 0x00000010507c7819 */ /* 0x000fe20000001251 */
[----:B------:R-:W-:Y:S01]  /*abe0*/  HADD2.F32 R110, -RZ, R110.H0_H0 ;  /* 0x2000006eff6e7230 */ /* 0x000fe20000004100 */
[----:B------:R-:W-:Y:S01]  /*abf0*/  SHF.R.U64 R123, R78, 0x10, R79 ;  /* 0x000000104e7b7819 */ /* 0x000fe2000000124f */
[----:B------:R-:W-:Y:S02]  /*ac00*/  HADD2.F32 R91, -RZ, R91.H0_H0 ;  /* 0x2000005bff5b7230 */ /* 0x000fe40000004100 */
[----:B------:R-:W-:-:S02]  /*ac10*/  HADD2.F32 R119, -RZ, R119.H1_H1 ;  /* 0x30000077ff777230 */ /* 0x000fc40000004100 */
[----:B------:R-:W-:Y:S02]  /*ac20*/  HADD2.F32 R118, -RZ, R118.H1_H1 ;  /* 0x30000076ff767230 */ /* 0x000fe40000004100 */
[--C-:B-1----:R-:W-:Y:S02]  /*ac30*/  HADD2.F32 R81, -RZ, R11.reuse.H1_H1 ;  /* 0x3000000bff517230 */ /* 0x102fe40000004100 */
[----:B------:R-:W-:Y:S02]  /*ac40*/  HADD2.F32 R80, -RZ, R11.H0_H0 ;  /* 0x2000000bff507230 */ /* 0x000fe40000004100 */
[--C-:B------:R-:W-:Y:S02]  /*ac50*/  HADD2.F32 R11, -RZ, R8.reuse.H0_H0 ;  /* 0x20000008ff0b7230 */ /* 0x100fe40000004100 */
[C---:B0-----:R-:W-:Y:S01]  /*ac60*/  FMUL.FTZ R121, R81.reuse, R110 ;  /* 0x0000006e51797220 */ /* 0x041fe20000410000 */
[----:B------:R-:W-:Y:S02]  /*ac70*/  HADD2.F32 R8, -RZ, R8.H1_H1 ;  /* 0x30000008ff087230 */ /* 0x000fe40000004100 */
[----:B------:R-:W-:Y:S01]  /*ac80*/  FMUL.FTZ R81, R81, R91 ;  /* 0x0000005b51517220 */ /* 0x000fe20000410000 */
[----:B------:R-:W-:-:S02]  /*ac90*/  HADD2.F32 R78, -RZ, R10.H0_H0 ;  /* 0x2000000aff4e7230 */ /* 0x000fc40000004100 */
[C---:B------:R-:W-:Y:S01]  /*aca0*/  FFMA.FTZ R121, R80.reuse, R91, -R121 ;  /* 0x0000005b50797223 */ /* 0x040fe20000010879 */
[----:B------:R-:W-:Y:S02]  /*acb0*/  HADD2.F32 R79, -RZ, R10.H1_H1 ;  /* 0x3000000aff4f7230 */ /* 0x000fe40000004100 */
[----:B------:R-:W-:Y:S01]  /*acc0*/  FFMA.FTZ R122, R80, R110, R81 ;  /* 0x0000006e507a7223 */ /* 0x000fe20000010051 */
[--C-:B------:R-:W-:Y:S02]  /*acd0*/  HADD2.F32 R10, -RZ, R9.reuse.H0_H0 ;  /* 0x20000009ff0a7230 */ /* 0x100fe40000004100 */
[C---:B------:R-:W-:Y:S01]  /*ace0*/  FMUL.FTZ R120, R8.reuse, R107 ;  /* 0x0000006b08787220 */ /* 0x040fe20000410000 */
[----:B------:R-:W-:Y:S01]  /*acf0*/  FMUL.FTZ R110, R8, R90 ;  /* 0x0000005a086e7220 */ /* 0x000fe20000410000 */
[----:B------:R-:W-:Y:S02]  /*ad00*/  HADD2.F32 R9, -RZ, R9.H1_H1 ;  /* 0x30000009ff097230 */ /* 0x000fe40000004100 */
[----:B------:R-:W-:Y:S01]  /*ad10*/  FMUL.FTZ R81, R79, R119 ;  /* 0x000000774f517220 */ /* 0x000fe20000410000 */
[----:B------:R-:W-:-:S02]  /*ad20*/  HADD2.F32 R80, -RZ, R123.H0_H0 ;  /* 0x2000007bff507230 */ /* 0x000fc40000004100 */
[C---:B------:R-:W-:Y:S01]  /*ad30*/  FFMA.FTZ R120, R11.reuse, R90, -R120 ;  /* 0x0000005a0b787223 */ /* 0x040fe20000010878 */
[----:B------:R-:W-:Y:S02]  /*ad40*/  HADD2.F32 R8, -RZ, R124.H0_H0 ;  /* 0x2000007cff087230 */ /* 0x000fe40000004100 */
[----:B------:R-:W-:Y:S01]  /*ad50*/  FFMA.FTZ R107, R11, R107, R110 ;  /* 0x0000006b0b6b7223 */ /* 0x000fe2000001006e */
[----:B------:R-:W-:Y:S01]  /*ad60*/  FMUL.FTZ R90, R79, R118 ;  /* 0x000000764f5a7220 */ /* 0x000fe20000410000 */
[C---:B------:R-:W-:Y:S01]  /*ad70*/  FMUL.FTZ R11, R9.reuse, R80 ;  /* 0x00000050090b7220 */ /* 0x040fe20000410000 */
[C---:B------:R-:W-:Y:S01]  /*ad80*/  FFMA.FTZ R81, R78.reuse, R118, -R81 ;  /* 0x000000764e517223 */ /* 0x040fe20000010851 */
[-C--:B------:R-:W-:Y:S01]  /*ad90*/  FMUL.FTZ R79, R9, R8.reuse ;  /* 0x00000008094f7220 */ /* 0x080fe20000410000 */
[----:B------:R-:W-:Y:S01]  /*ada0*/  FFMA.FTZ R90, R78, R119, R90 ;  /* 0x000000774e5a7223 */ /* 0x000fe2000001005a */
[----:B------:R-:W-:Y:S01]  /*adb0*/  FFMA.FTZ R9, R10, R8, -R11 ;  /* 0x000000080a097223 */ /* 0x000fe2000001080b */
[----:B------:R-:W-:Y:S01]  /*adc0*/  F2FP.F16.F32.PACK_AB R11, R122, R121 ;  /* 0x000000797a0b723e */ /* 0x000fe200000000ff */
[----:B------:R-:W-:Y:S01]  /*add0*/  FFMA.FTZ R80, R10, R80, R79 ;  /* 0x000000500a507223 */ /* 0x000fe2000001004f */
[----:B------:R-:W-:-:S02]  /*ade0*/  F2FP.F16.F32.PACK_AB R8, R107, R120 ;  /* 0x000000786b08723e */ /* 0x000fc400000000ff */
[----:B------:R-:W-:Y:S02]  /*adf0*/  F2FP.F16.F32.PACK_AB R10, R90, R81 ;  /* 0x000000515a0a723e */ /* 0x000fe400000000ff */
[----:B------:R-:W-:-:S05]  /*ae00*/  F2FP.F16.F32.PACK_AB R9, R80, R9 ;  /* 0x000000095009723e */ /* 0x000fca00000000ff */
[----:B------:R1:W-:Y:S02]  /*ae10*/  STS.128 [R125], R8 ;  /* 0x000000087d007388 */ /* 0x0003e40000000c00 */
.L_x_1695:
[----:B------:R-:W-:Y:S05]  /*ae20*/  BSYNC B2 ;  /* 0x0000000000027941 */ /* 0x000fea0003800000 */
.L_x_1694:
[----:B------:R-:W-:Y:S04]  /*ae30*/  BSSY B2, `(.L_x_1696) ;  /* 0x000002c000027945 */ /* 0x000fe80003800000 */
[----:B------:R-:W-:Y:S05]  /*ae40*/  @P1 BRA `(.L_x_1697) ;  /* 0x0000000000a81947 */ /* 0x000fea0003800000 */
[----:B-1---5:R-:W1:Y:S01]  /*ae50*/  LDS.128 R8, [R125+0x4000] ;  /* 0x004000007d087984 */ /* 0x022e620000000c00 */
[----:B------:R-:W-:Y:S01]  /*ae60*/  SHF.R.U32.HI R79, RZ, 0x10, R77 ;  /* 0x00000010ff4f7819 */ /* 0x000fe2000001164d */
[----:B------:R-:W-:Y:S01]  /*ae70*/  HADD2.F32 R78, -RZ, R116.H0_H0 ;  /* 0x20000074ff4e7230 */ /* 0x000fe20000004100 */
[----:B------:R-:W-:Y:S01]  /*ae80*/  SHF.R.U32.HI R81, RZ, 0x10, R75 ;  /* 0x00000010ff517819 */ /* 0x000fe2000001164b */
        /* <DEDUP_REMOVED lines=10> */
[C---:B------:R-:W-:Y:S01]  /*af30*/  FMUL.FTZ R110, R77.reuse, R79 ;  /* 0x0000004f4d6e7220 */ /* 0x040fe20000410000 */
[----:B------:R-:W-:Y:S02]  /*af40*/  HADD2.F32 R8, -RZ, R8.H1_H1 ;  /* 0x30000008ff087230 */ /* 0x000fe40000004100 */
[----:B------:R-:W-:Y:S01]  /*af50*/  FMUL.FTZ R91, R77, R81 ;  /* 0x000000514d5b7220 */ /* 0x000fe20000410000 */
[----:B------:R-:W-:-:S02]  /*af60*/  HADD2.F32 R74, -RZ, R10.H0_H0 ;  /* 0x2000000aff4a7230 */ /* 0x000fc40000004100 */
[----:B------:R-:W-:Y:S01]  /*af70*/  FFMA.FTZ R118, R76, R81, R110 ;  /* 0x000000514c767223 */ /* 0x000fe2000001006e */
[----:B------:R-:W-:Y:S02]  /*af80*/  HADD2.F32 R75, -RZ, R10.H1_H1 ;  /* 0x3000000aff4b7230 */ /* 0x000fe40000004100 */
[----:B------:R-:W-:Y:S01]  /*af90*/  FMUL.FTZ R90, R8, R80 ;  /* 0x00000050085a7220 */ /* 0x000fe20000410000 */
[--C-:B------:R-:W-:Y:S02]  /*afa0*/  HADD2.F32 R10, -RZ, R9.reuse.H0_H0 ;  /* 0x20000009ff0a7230 */ /* 0x100fe40000004100 */
[----:B------:R-:W-:Y:S01]  /*afb0*/  FFMA.FTZ R91, R76, R79, -R91 ;  /* 0x0000004f4c5b7223 */ /* 0x000fe2000001085b */
[-C--:B------:R-:W-:Y:S01]  /*afc0*/  FMUL.FTZ R110, R8, R78.reuse ;  /* 0x0000004e086e7220 */ /* 0x080fe20000410000 */
[----:B------:R-:W-:Y:S02]  /*afd0*/  HADD2.F32 R9, -RZ, R9.H1_H1 ;  /* 0x30000009ff097230 */ /* 0x000fe40000004100 */
[----:B------:R-:W-:Y:S01]  /*afe0*/  FFMA.FTZ R90, R11, R78, -R90 ;  /* 0x0000004e0b5a7223 */ /* 0x000fe2000001085a */
[----:B------:R-:W-:-:S02]  /*aff0*/  HADD2.F32 R76, -RZ, R107.H0_H0 ;  /* 0x2000006bff4c7230 */ /* 0x000fc40000004100 */
[----:B------:R-:W-:Y:S01]  /*b000*/  FFMA.FTZ R77, R11, R80, R110 ;  /* 0x000000500b4d7223 */ /* 0x000fe2000001006e */
[----:B------:R-:W-:Y:S02]  /*b010*/  HADD2.F32 R8, -RZ, R119.H0_H0 ;  /* 0x20000077ff087230 */ /* 0x000fe40000004100 */
[CC--:B------:R-:W-:Y:S01]  /*b020*/  FMUL.FTZ R79, R75.reuse, R117.reuse ;  /* 0x000000754b4f7220 */ /* 0x0c0fe20000410000 */
[----:B------:R-:W-:Y:S01]  /*b030*/  FMUL.FTZ R78, R75, R116 ;  /* 0x000000744b4e7220 */ /* 0x000fe20000410000 */
[C---:B------:R-:W-:Y:S01]  /*b040*/  FMUL.FTZ R11, R9.reuse, R76 ;  /* 0x0000004c090b7220 */ /* 0x040fe20000410000 */
[----:B------:R-:W-:Y:S01]  /*b050*/  FMUL.FTZ R75, R9, R8 ;  /* 0x00000008094b7220 */ /* 0x000fe20000410000 */
[C---:B------:R-:W-:Y:S01]  /*b060*/  FFMA.FTZ R79, R74.reuse, R116, -R79 ;  /* 0x000000744a4f7223 */ /* 0x040fe2000001084f */
[----:B------:R-:W-:Y:S01]  /*b070*/  FFMA.FTZ R78, R74, R117, R78 ;  /* 0x000000754a4e7223 */ /* 0x000fe2000001004e */
[C---:B------:R-:W-:Y:S01]  /*b080*/  FFMA.FTZ R9, R10.reuse, R8, -R11 ;  /* 0x000000080a097223 */ /* 0x040fe2000001080b */
[----:B------:R-:W-:Y:S01]  /*b090*/  FFMA.FTZ R76, R10, R76, R75 ;  /* 0x0000004c0a4c7223 */ /* 0x000fe2000001004b */
[----:B------:R-:W-:-:S02]  /*b0a0*/  F2FP.F16.F32.PACK_AB R11, R118, R91 ;  /* 0x0000005b760b723e */ /* 0x000fc400000000ff */
[----:B------:R-:W-:Y:S02]  /*b0b0*/  F2FP.F16.F32.PACK_AB R10, R78, R79 ;  /* 0x0000004f4e0a723e */ /* 0x000fe400000000ff */
[----:B------:R-:W-:Y:S02]  /*b0c0*/  F2FP.F16.F32.PACK_AB R8, R77, R90 ;  /* 0x0000005a4d08723e */ /* 0x000fe400000000ff */
[----:B------:R-:W-:-:S05]  /*b0d0*/  F2FP.F16.F32.PACK_AB R9, R76, R9 ;  /* 0x000000094c09723e */ /* 0x000fca00000000ff */
[----:B------:R2:W-:Y:S02]  /*b0e0*/  STS.128 [R125+0x4000], R8 ;  /* 0x004000087d007388 */ /* 0x0005e40000000c00 */
.L_x_1697:
[----:B------:R-:W-:Y:S05]  /*b0f0*/  BSYNC B2 ;  /* 0x0000000000027941 */ /* 0x000fea0003800000 */
.L_x_1696:
[----:B------:R-:W-:Y:S04]  /*b100*/  BSSY B2, `(.L_x_1698) ;  /* 0x000002c000027945 */ /* 0x000fe80003800000 */
[----:B------:R-:W-:Y:S05]  /*b110*/  @P2 BRA `(.L_x_1699) ;  /* 0x0000000000a82947 */ /* 0x000fea0003800000 */
[----:B-12--5:R-:W1:Y:S01]  /*b120*/  LDS.128 R8, [R125+0x8000] ;  /* 0x008000007d087984 */ /* 0x026e620000000c00 */
        /* <DEDUP_REMOVED lines=41> */
.L_x_1699:
[----:B------:R-:W-:Y:S05]  /*b3c0*/  BSYNC B2 ;  /* 0x0000000000027941 */ /* 0x000fea0003800000 */
.L_x_1698:
[----:B------:R-:W-:Y:S05]  /*b3d0*/  @P3 BRA `(.L_x_1693) ;  /* 0x0000000000a83947 */ /* 0x000fea0003800000 */
[----:B-123-5:R-:W1:Y:S01]  /*b3e0*/  LDS.128 R8, [R125+0xc000] ;  /* 0x00c000007d087984 */ /* 0x02ee620000000c00 */
[----:B------:R-:W-:Y:S01]  /*b3f0*/  SHF.R.U32.HI R71, RZ, 0x10, R61 ;  /* 0x00000010ff477819 */ /* 0x000fe2000001163d */
[----:B------:R-:W-:Y:S01]  /*b400*/  HADD2.F32 R70, -RZ, R112.H1_H1 ;  /* 0x30000070ff467230 */ /* 0x000fe20000004100 */
[--C-:B------:R-:W-:Y:S01]  /*b410*/  SHF.R.U32.HI R73, RZ, 0x10, R63.reuse ;  /* 0x00000010ff497819 */ /* 0x100fe2000001163f */
[----:B------:R-:W-:Y:S01]  /*b420*/  HADD2.F32 R72, -RZ, R113.H0_H0 ;  /* 0x20000071ff487230 */ /* 0x000fe20000004100 */
[----:B------:R-:W-:Y:S01]  /*b430*/  SHF.R.U64 R77, R62, 0x10, R63 ;  /* 0x000000103e4d7819 */ /* 0x000fe2000000123f */
[----:B------:R-:W-:Y:S01]  /*b440*/  HADD2.F32 R71, -RZ, R71.H0_H0 ;  /* 0x20000047ff477230 */ /* 0x000fe20000004100 */
[----:B------:R-:W-:Y:S01]  /*b450*/  SHF.R.U64 R79, R60, 0x10, R61 ;  /* 0x000000103c4f7819 */ /* 0x000fe2000000123d */
[----:B------:R-:W-:Y:S02]  /*b460*/  HADD2.F32 R73, -RZ, R73.H0_H0 ;  /* 0x20000049ff497230 */ /* 0x000fe40000004100 */
[----:B------:R-:W-:-:S02]  /*b470*/  HADD2.F32 R113, -RZ, R113.H1_H1 ;  /* 0x30000071ff717230 */ /* 0x000fc40000004100 */
[----:B------:R-:W-:Y:S02]  /*b480*/  HADD2.F32 R112, -RZ, R112.H0_H0 ;  /* 0x20000070ff707230 */ /* 0x000fe40000004100 */
        /* <DEDUP_REMOVED lines=31> */
.L_x_1693:
[----:B------:R-:W-:Y:S05]  /*b680*/  BSYNC B1 ;  /* 0x0000000000017941 */ /* 0x000fea0003800000 */
.L_x_1692:
[----:B-1234-:R-:W2:Y:S01]  /*b690*/  LDL R8, [R1+0xa0] ;  /* 0x0000a00001087983 */ /* 0x01eea20000100800 */
[----:B------:R-:W-:Y:S01]  /*b6a0*/  BSSY B1, `(.L_x_1700) ;  /* 0x00000bb000017945 */ /* 0x000fe20003800000 */
[----:B--2---:R-:W-:-:S13]  /*b6b0*/  ISETP.GE.AND P0, PT, R8, R0, PT ;  /* 0x000000000800720c */ /* 0x004fda0003f06270 */
        /* <DEDUP_REMOVED lines=9> */
[----:B-----5:R-:W1:Y:S01]  /*b750*/  LDS.128 R8, [R76+0x1000] ;  /* 0x001000004c087984 */ /* 0x020e620000000c00 */
[--C-:B------:R-:W-:Y:S01]  /*b760*/  SHF.R.U64 R75, R64, 0x10, R65.reuse ;  /* 0x00000010404b7819 */ /* 0x100fe20000001241 */
[--C-:B------:R-:W-:Y:S01]  /*b770*/  HADD2.F32 R64, -RZ, R109.reuse.H0_H0 ;  /* 0x2000006dff407230 */ /* 0x100fe20000004100 */
[----:B------:R-:W-:Y:S01]  /*b780*/  SHF.R.U32.HI R65, RZ, 0x10, R65 ;  /* 0x00000010ff417819 */ /* 0x000fe20000011641 */
[----:B------:R-:W-:Y:S01]  /*b790*/  HADD2.F32 R109, -RZ, R109.H1_H1 ;  /* 0x3000006dff6d7230 */ /* 0x000fe20000004100 */
[--C-:B------:R-:W-:Y:S01]  /*b7a0*/  SHF.R.U64 R73, R66, 0x10, R67.reuse ;  /* 0x0000001042497819 */ /* 0x100fe20000001243 */
[----:B------:R-:W-:Y:S01]  /*b7b0*/  HADD2.F32 R66, -RZ, R111.H0_H0 ;  /* 0x2000006fff427230 */ /* 0x000fe20000004100 */
[----:B------:R-:W-:Y:S01]  /*b7c0*/  SHF.R.U32.HI R67, RZ, 0x10, R67 ;  /* 0x00000010ff437819 */ /* 0x000fe20000011643 */
        /* <DEDUP_REMOVED lines=21> */
[C---:B------:R-:W-:Y:S01]  /*b920*/  FMUL.FTZ R65, R61.reuse, R111 ;  /* 0x0000006f3d417220 */ /* 0x040fe20000410000 */
[-C--:B------:R-:W-:Y:S01]  /*b930*/  FMUL.FTZ R64, R61, R109.reuse ;  /* 0x0000006d3d407220 */ /* 0x080fe20000410000 */
[C---:B------:R-:W-:Y:S01]  /*b940*/  FMUL.FTZ R11, R9.reuse, R62 ;  /* 0x0000003e090b7220 */ /* 0x040fe20000410000 */
[-C--:B------:R-:W-:Y:S01]  /*b950*/  FMUL.FTZ R61, R9, R8.reuse ;  /* 0x00000008093d7220 */ /* 0x080fe20000410000 */
        /* <DEDUP_REMOVED lines=9> */
.L_x_1703:
[----:B------:R-:W-:Y:S05]  /*b9f0*/  BSYNC B2 ;  /* 0x0000000000027941 */ /* 0x000fea0003800000 */
.L_x_1702:
[----:B------:R-:W-:Y:S04]  /*ba00*/  BSSY B2, `(.L_x_1704) ;  /* 0x000002c000027945 */ /* 0x000fe80003800000 */
[----:B------:R-:W-:Y:S05]  /*ba10*/  @P1 BRA `(.L_x_1705) ;  /* 0x0000000000a81947 */ /* 0x000fea0003800000 */
[----:B-1---5:R-:W1:Y:S01]  /*ba20*/  LDS.128 R8, [R76+0x5000] ;  /* 0x005000004c087984 */ /* 0x022e620000000c00 */
[----:B------:R-:W-:Y:S01]  /*ba30*/  SHF.R.U32.HI R61, RZ, 0x10, R57 ;  /* 0x00000010ff3d7819 */ /* 0x000fe20000011639 */
[----:B------:R-:W-:Y:S01]  /*ba40*/  HADD2.F32 R60, -RZ, R106.H0_H0 ;  /* 0x2000006aff3c7230 */ /* 0x000fe20000004100 */
[--C-:B------:R-:W-:Y:S01]  /*ba50*/  SHF.R.U32.HI R63, RZ, 0x10, R59.reuse ;  /* 0x00000010ff3f7819 */ /* 0x100fe2000001163b */
[--C-:B------:R-:W-:Y:S01]  /*ba60*/  HADD2.F32 R62, -RZ, R108.reuse.H0_H0 ;  /* 0x2000006cff3e7230 */ /* 0x100fe20000004100 */
        /* <DEDUP_REMOVED lines=37> */
.L_x_1705:
[----:B------:R-:W-:Y:S05]  /*bcc0*/  BSYNC B2 ;  /* 0x0000000000027941 */ /* 0x000fea0003800000 */
.L_x_1704:
        /* <DEDUP_REMOVED lines=44> */
.L_x_1707:
[----:B------:R-:W-:Y:S05]  /*bf90*/  BSYNC B2 ;  /* 0x0000000000027941 */ /* 0x000fea0003800000 */
.L_x_1706:
[----:B------:R-:W-:Y:S05]  /*bfa0*/  @P3 BRA `(.L_x_1701) ;  /* 0x0000000000a83947 */ /* 0x000fea0003800000 */
[----:B-123-5:R-:W1:Y:S01]  /*bfb0*/  LDS.128 R8, [R76+0xd000] ;  /* 0x00d000004c087984 */ /* 0x02ee620000000c00 */
        /* <DEDUP_REMOVED lines=41> */
.L_x_1701:
[----:B------:R-:W-:Y:S05]  /*c250*/  BSYNC B1 ;  /* 0x0000000000017941 */ /* 0x000fea0003800000 */
.L_x_1700:
[----:B------:R-:W-:Y:S01]  /*c260*/  ISETP.GE.AND P0, PT, R20, R0, PT ;  /* 0x000000001400720c */ /* 0x000fe20003f06270 */
[----:B------:R-:W-:-:S12]  /*c270*/  BSSY B1, `(.L_x_1708) ;  /* 0x00000ba000017945 */ /* 0x000fd80003800000 */
[----:B------:R-:W-:Y:S05]  /*c280*/  @P0 BRA `(.L_x_1709) ;  /* 0x0000000800e00947 */ /* 0x000fea0003800000 */
[----:B------:R0:W5:Y:S01]  /*c290*/  LDL R56, [R1+0x60] ;  /* 0x0000600001387983 */ /* 0x0001620000100800 */
[----:B-1234-:R-:W1:Y:S01]  /*c2a0*/  LDC R8, c[0x0][0x3f4] ;  /* 0x0000fd00ff087b82 */ /* 0x01ee620000000800 */
[----:B------:R-:W-:Y:S01]  /*c2b0*/  BSSY B2, `(.L_x_1710) ;  /* 0x0000030000027945 */ /* 0x000fe20003800000 */
[-C--:B-1----:R-:W-:Y:S02]  /*c2c0*/  ISETP.GE.AND P0, PT, R200, R8.reuse, PT ;  /* 0x00000008c800720c */ /* 0x082fe40003f06270 */
[-C--:B------:R-:W-:Y:S02]  /*c2d0*/  ISETP.GE.AND P1, PT, R69, R8.reuse, PT ;  /* 0x000000084500720c */ /* 0x080fe40003f26270 */
[-C--:B------:R-:W-:Y:S02]  /*c2e0*/  ISETP.GE.AND P2, PT, R68, R8.reuse, PT ;  /* 0x000000084400720c */ /* 0x080fe40003f46270 */
[----:B------:R-:W-:-:S07]  /*c2f0*/  ISETP.GE.AND P3, PT, R21, R8, PT ;  /* 0x000000081500720c */ /* 0x000fce0003f66270 */
[----:B0-----:R-:W-:Y:S06]  /*c300*/  @P0 BRA `(.L_x_1711) ;  /* 0x0000000000a80947 */ /* 0x001fec0003800000 */
[----:B-----5:R-:W0:Y:S01]  /*c310*/  LDS.128 R8, [R56+0x2000] ;  /* 0x0020000038087984 */ /* 0x020e220000000c00 */
[----:B------:R-:W-:Y:S01]  /*c320*/  SHF.R.U32.HI R50, RZ, 0x10, R47 ;  /* 0x00000010ff327819 */ /* 0x000fe2000001162f */
[--C-:B------:R-:W-:Y:S01]  /*c330*/  HADD2.F32 R49, -RZ, R105.reuse.H0_H0 ;  /* 0x20000069ff317230 */ /* 0x100fe20000004100 */
[--C-:B------:R-:W-:Y:S01]  /*c340*/  SHF.R.U32.HI R48, RZ, 0x10, R45.reuse ;  /* 0x00000010ff307819 */ /* 0x100fe2000001162d */
[----:B------:R-:W-:Y:S01]  /*c350*/  HADD2.F32 R105, -RZ, R105.H1_H1 ;  /* 0x30000069ff697230 */ /* 0x000fe20000004100 */
[----:B------:R-:W-:Y:S01]  /*c360*/  SHF.R.U64 R55, R44, 0x10, R45 ;  /* 0x000000102c377819 */ /* 0x000fe2000000122d */
[----:B------:R-:W-:Y:S01]  /*c370*/  HADD2.F32 R50, -RZ, R50.H0_H0 ;  /* 0x20000032ff327230 */ /* 0x000fe20000004100 */
[----:B------:R-:W-:Y:S01]  /*c380*/  SHF.R.U64 R54, R46, 0x10, R47 ;  /* 0x000000102e367819 */ /* 0x000fe2000000122f */
[----:B------:R-:W-:Y:S02]  /*c390*/  HADD2.F32 R48, -RZ, R48.H0_H0 ;  /* 0x20000030ff307230 */ /* 0x000fe40000004100 */
[----:B------:R-:W-:-:S02]  /*c3a0*/  HADD2.F32 R47, -RZ, R104.H0_H0 ;  /* 0x20000068ff2f7230 */ /* 0x000fc40000004100 */
[--C-:B0-----:R-:W-:Y:S02]  /*c3b0*/  HADD2.F32 R45, -RZ, R11.reuse.H0_H0 ;  /* 0x2000000bff2d7230 */ /* 0x101fe40000004100 */
[----:B------:R-:W-:Y:S02]  /*c3c0*/  HADD2.F32 R46, -RZ, R11.H1_H1 ;  /* 0x3000000bff2e7230 */ /* 0x000fe40000004100 */
[--C-:B------:R-:W-:Y:S02]  /*c3d0*/  HADD2.F32 R11, -RZ, R8.reuse.H0_H0 ;  /* 0x20000008ff0b7230 */ /* 0x100fe40000004100 */
[----:B------:R-:W-:Y:S02]  /*c3e0*/  HADD2.F32 R8, -RZ, R8.H1_H1 ;  /* 0x30000008ff087230 */ /* 0x000fe40000004100 */
[C---:B------:R-:W-:Y:S01]  /*c3f0*/  FMUL.FTZ R52, R46.reuse, R50 ;  /* 0x000000322e347220 */ /* 0x040fe20000410000 */
[----:B------:R-:W-:Y:S01]  /*c400*/  FMUL.FTZ R51, R46, R48 ;  /* 0x000000302e337220 */ /* 0x000fe20000410000 */
[----:B------:R-:W-:-:S02]  /*c410*/  HADD2.F32 R20, -RZ, R10.H0_H0 ;  /* 0x2000000aff147230 */ /* 0x000fc40000004100 */
[C---:B------:R-:W-:Y:S01]  /*c420*/  FMUL.FTZ R46, R8.reuse, R49 ;  /* 0x00000031082e7220 */ /* 0x040fe20000410000 */
[C---:B------:R-:W-:Y:S01]  /*c430*/  FFMA.FTZ R52, R45.reuse, R48, -R52 ;  /* 0x000000302d347223 */ /* 0x040fe20000010834 */
[----:B------:R-:W-:Y:S02]  /*c440*/  HADD2.F32 R44, -RZ, R10.H1_H1 ;  /* 0x3000000aff2c7230 */ /* 0x000fe40000004100 */
[-C--:B------:R-:W-:Y:S01]  /*c450*/  FMUL.FTZ R48, R8, R47.reuse ;  /* 0x0000002f08307220 */ /* 0x080fe20000410000 */
[--C-:B------:R-:W-:Y:S02]  /*c460*/  HADD2.F32 R10, -RZ, R9.reuse.H0_H0 ;  /* 0x20000009ff0a7230 */ /* 0x100fe40000004100 */
[----:B------:R-:W-:Y:S01]  /*c470*/  FFMA.FTZ R53, R45, R50, R51 ;  /* 0x000000322d357223 */ /* 0x000fe20000010033 */
[C---:B------:R-:W-:Y:S01]  /*c480*/  FFMA.FTZ R47, R11.reuse, R47, -R46 ;  /* 0x0000002f0b2f7223 */ /* 0x040fe2000001082e */
[----:B------:R-:W-:Y:S02]  /*c490*/  HADD2.F32 R9, -RZ, R9.H1_H1 ;  /* 0x30000009ff097230 */ /* 0x000fe40000004100 */
[----:B------:R-:W-:Y:S01]  /*c4a0*/  FFMA.FTZ R48, R11, R49, R48 ;  /* 0x000000310b307223 */ /* 0x000fe20000010030 */
[----:B------:R-:W-:-:S02]  /*c4b0*/  HADD2.F32 R45, -RZ, R104.H1_H1 ;  /* 0x30000068ff2d7230 */ /* 0x000fc40000004100 */
[C---:B------:R-:W-:Y:S01]  /*c4c0*/  FMUL.FTZ R51, R44.reuse, R105 ;  /* 0x000000692c337220 */ /* 0x040fe20000410000 */
[----:B------:R-:W-:Y:S02]  /*c4d0*/  HADD2.F32 R46, -RZ, R54.H0_H0 ;  /* 0x20000036ff2e7230 */ /* 0x000fe40000004100 */
[----:B------:R-:W-:Y:S02]  /*c4e0*/  HADD2.F32 R8, -RZ, R55.H0_H0 ;  /* 0x20000037ff087230 */ /* 0x000fe40000004100 */
[-C--:B------:R-:W-:Y:S01]  /*c4f0*/  FMUL.FTZ R44, R44, R45.reuse ;  /* 0x0000002d2c2c7220 */ /* 0x080fe20000410000 */
[C---:B------:R-:W-:Y:S01]  /*c500*/  FFMA.FTZ R51, R20.reuse, R45, -R51 ;  /* 0x0000002d14337223 */ /* 0x040fe20000010833 */
[C---:B------:R-:W-:Y:S01]  /*c510*/  FMUL.FTZ R11, R9.reuse, R46 ;  /* 0x0000002e090b7220 */ /* 0x040fe20000410000 */
[-C--:B------:R-:W-:Y:S01]  /*c520*/  FMUL.FTZ R49, R9, R8.reuse ;  /* 0x0000000809317220 */ /* 0x080fe20000410000 */
[----:B------:R-:W-:Y:S02]  /*c530*/  FFMA.FTZ R44, R20, R105, R44 ;  /* 0x00000069142c7223 */ /* 0x000fe4000001002c */
[C---:B------:R-:W-:Y:S01]  /*c540*/  FFMA.FTZ R9, R10.reuse, R8, -R11 ;  /* 0x000000080a097223 */ /* 0x040fe2000001080b */
[----:B------:R-:W-:Y:S01]  /*c550*/  F2FP.F16.F32.PACK_AB R11, R53, R52 ;  /* 0x00000034350b723e */ /* 0x000fe200000000ff */
[----:B------:R-:W-:Y:S01]  /*c560*/  FFMA.FTZ R46, R10, R46, R49 ;  /* 0x0000002e0a2e7223 */ /* 0x000fe20000010031 */
[----:B------:R-:W-:-:S02]  /*c570*/  F2FP.F16.F32.PACK_AB R8, R48, R47 ;  /* 0x0000002f3008723e */ /* 0x000fc400000000ff */
[----:B------:R-:W-:Y:S02]  /*c580*/  F2FP.F16.F32.PACK_AB R10, R44, R51 ;  /* 0x000000332c0a723e */ /* 0x000fe400000000ff */
[----:B------:R-:W-:-:S05]  /*c590*/  F2FP.F16.F32.PACK_AB R9, R46, R9 ;  /* 0x000000092e09723e */ /* 0x000fca00000000ff */
[----:B------:R0:W-:Y:S02]  /*c5a0*/  STS.128 [R56+0x2000], R8 ;  /* 0x0020000838007388 */ /* 0x0001e40000000c00 */
.L_x_1711:
[----:B------:R-:W-:Y:S05]  /*c5b0*/  BSYNC B2 ;  /* 0x0000000000027941 */ /* 0x000fea0003800000 */
.L_x_1710:
[----:B------:R-:W-:Y:S04]  /*c5c0*/  BSSY B2, `(.L_x_1712) ;  /* 0x000002c000027945 */ /* 0x000fe80003800000 */
[----:B------:R-:W-:Y:S05]  /*c5d0*/  @P1 BRA `(.L_x_1713) ;  /* 0x0000000000a81947 */ /* 0x000fea0003800000 */
[----:B0----5:R-:W0:Y:S01]  /*c5e0*/  LDS.128 R8, [R56+0x6000] ;  /* 0x0060000038087984 */ /* 0x021e220000000c00 */
[----:B------:R-:W-:Y:S01]  /*c5f0*/  SHF.R.U32.HI R44, RZ, 0x10, R41 ;  /* 0x00000010ff2c7819 */ /* 0x000fe20000011629 */
[----:B------:R-:W-:Y:S01]  /*c600*/  HADD2.F32 R45, -RZ, R98.H0_H0 ;  /* 0x20000062ff2d7230 */ /* 0x000fe20000004100 */
[----:B------:R-:W-:Y:S02]  /*c610*/  SHF.R.U32.HI R46, RZ, 0x10, R43 ;  /* 0x00000010ff2e7819 */ /* 0x000fe4000001162b */
[----:B------:R-:W-:Y:S01]  /*c620*/  SHF.R.U64 R51, R40, 0x10, R41 ;  /* 0x0000001028337819 */ /* 0x000fe20000001229 */
[----:B------:R-:W-:Y:S01]  /*c630*/  HADD2.F32 R44, -RZ, R44.H0_H0 ;  /* 0x2000002cff2c7230 */ /* 0x000fe20000004100 */
[----:B------:R-:W-:Y:S01]  /*c640*/  SHF.R.U64 R50, R42, 0x10, R43 ;  /* 0x000000102a327819 */ /* 0x000fe2000000122b */
[----:B------:R-:W-:Y:S02]  /*c650*/  HADD2.F32 R46, -RZ, R46.H0_H0 ;  /* 0x2000002eff2e7230 */ /* 0x000fe40000004100 */
[----:B------:R-:W-:-:S02]  /*c660*/  HADD2.F32 R43, -RZ, R97.H0_H0 ;  /* 0x20000061ff2b7230 */ /* 0x000fc40000004100 */
[----:B------:R-:W-:Y:S02]  /*c670*/  HADD2.F32 R97, -RZ, R97.H1_H1 ;  /* 0x30000061ff617230 */ /* 0x000fe40000004100 */
        /* <DEDUP_REMOVED lines=8> */
[----:B------:R-:W-:Y:S01]  /*c700*/  FFMA.FTZ R48, R41, R44, -R48 ;  /* 0x0000002c29307223 */ /* 0x000fe20000010830 */
[----:B------:R-:W-:Y:S02]  /*c710*/  HADD2.F32 R40, -RZ, R10.H1_H1 ;  /* 0x3000000aff287230 */ /* 0x000fe40000004100 */
[-C--:B------:R-:W-:Y:S01]  /*c720*/  FMUL.FTZ R44, R8, R43.reuse ;  /* 0x0000002b082c7220 */ /* 0x080fe20000410000 */
[----:B------:R-:W-:Y:S01]  /*c730*/  FFMA.FTZ R42, R11, R43, -R42 ;  /* 0x0000002b0b2a7223 */ /* 0x000fe2000001082a */
[--C-:B------:R-:W-:Y:S02]  /*c740*/  HADD2.F32 R10, -RZ, R9.reuse.H0_H0 ;  /* 0x20000009ff0a7230 */ /* 0x100fe40000004100 */
[----:B------:R-:W-:Y:S01]  /*c750*/  FFMA.FTZ R49, R41, R46, R47 ;  /* 0x0000002e29317223 */ /* 0x000fe2000001002f */
[----:B------:R-:W-:Y:S02]  /*c760*/  HADD2.F32 R43, -RZ, R98.H1_H1 ;  /* 0x30000062ff2b7230 */ /* 0x000fe40000004100 */
[----:B------:R-:W-:Y:S01]  /*c770*/  FFMA.FTZ R45, R11, R45, R44 ;  /* 0x0000002d0b2d7223 */ /* 0x000fe2000001002c */
[----:B------:R-:W-:-:S02]  /*c780*/  HADD2.F32 R9, -RZ, R9.H1_H1 ;  /* 0x30000009ff097230 */ /* 0x000fc40000004100 */
[C---:B------:R-:W-:Y:S01]  /*c790*/  FMUL.FTZ R44, R40.reuse, R97 ;  /* 0x00000061282c7220 */ /* 0x040fe20000410000 */
[----:B------:R-:W-:Y:S02]  /*c7a0*/  HADD2.F32 R41, -RZ, R50.H0_H0 ;  /* 0x20000032ff297230 */ /* 0x000fe40000004100 */
[-C--:B------:R-:W-:Y:S01]  /*c7b0*/  FMUL.FTZ R47, R40, R43.reuse ;  /* 0x0000002b282f7220 */ /* 0x080fe20000410000 */
[----:B------:R-:W-:Y:S02]  /*c7c0*/  HADD2.F32 R8, -RZ, R51.H0_H0 ;  /* 0x20000033ff087230 */ /* 0x000fe40000004100 */
[C---:B------:R-:W-:Y:S01]  /*c7d0*/  FFMA.FTZ R44, R20.reuse, R43, R44 ;  /* 0x0000002b142c7223 */ /* 0x040fe2000001002c */
[C---:B------:R-:W-:Y:S01]  /*c7e0*/  FMUL.FTZ R11, R9.reuse, R41 ;  /* 0x00000029090b7220 */ /* 0x040fe20000410000 */
[----:B------:R-:W-:Y:S01]  /*c7f0*/  FFMA.FTZ R47, R20, R97, -R47 ;  /* 0x00000061142f7223 */ /* 0x000fe2000001082f */
[-C--:B------:R-:W-:Y:S02]  /*c800*/  FMUL.FTZ R40, R9, R8.reuse ;  /* 0x0000000809287220 */ /* 0x080fe40000410000 */
[C---:B------:R-:W-:Y:S01]  /*c810*/  FFMA.FTZ R9, R10.reuse, R8, -R11 ;  /* 0x000000080a097223 */ /* 0x040fe2000001080b */
[----:B------:R-:W-:Y:S01]  /*c820*/  F2FP.F16.F32.PACK_AB R11, R49, R48 ;  /* 0x00000030310b723e */ /* 0x000fe200000000ff */
[----:B------:R-:W-:Y:S01]  /*c830*/  FFMA.FTZ R40, R10, R41, R40 ;  /* 0x000000290a287223 */ /* 0x000fe20000010028 */
[----:B------:R-:W-:-:S02]  /*c840*/  F2FP.F16.F32.PACK_AB R10, R44, R47 ;  /* 0x0000002f2c0a723e */ /* 0x000fc400000000ff */
[----:B------:R-:W-:Y:S02]  /*c850*/  F2FP.F16.F32.PACK_AB R8, R45, R42 ;  /* 0x0000002a2d08723e */ /* 0x000fe400000000ff */
[----:B------:R-:W-:-:S05]  /*c860*/  F2FP.F16.F32.PACK_AB R9, R40, R9 ;  /* 0x000000092809723e */ /* 0x000fca00000000ff */
[----:B------:R1:W-:Y:S02]  /*c870*/  STS.128 [R56+0x6000], R8 ;  /* 0x0060000838007388 */ /* 0x0003e40000000c00 */
.L_x_1713:
[----:B------:R-:W-:Y:S05]  /*c880*/  BSYNC B2 ;  /* 0x0000000000027941 */ /* 0x000fea0003800000 */
.L_x_1712:
[----:B------:R-:W-:Y:S04]  /*c890*/  BSSY B2, `(.L_x_1714) ;  /* 0x000002c000027945 */ /* 0x000fe80003800000 */
[----:B------:R-:W-:Y:S05]  /*c8a0*/  @P2 BRA `(.L_x_1715) ;  /* 0x0000000000a82947 */ /* 0x000fea0003800000 */
[----:B01---5:R-:W0:Y:S01]  /*c8b0*/  LDS.128 R8, [R56+0xa000] ;  /* 0x00a0000038087984 */ /* 0x023e220000000c00 */
[----:B------:R-:W-:Y:S01]  /*c8c0*/  SHF.R.U32.HI R40, RZ, 0x10, R37 ;  /* 0x00000010ff287819 */ /* 0x000fe20000011625 */
[----:B------:R-:W-:Y:S01]  /*c8d0*/  HADD2.F32 R41, -RZ, R96.H0_H0 ;  /* 0x20000060ff297230 */ /* 0x000fe20000004100 */
[----:B------:R-:W-:Y:S02]  /*c8e0*/  SHF.R.U32.HI R42, RZ, 0x10, R39 ;  /* 0x00000010ff2a7819 */ /* 0x000fe40000011627 */
[----:B------:R-:W-:Y:S01]  /*c8f0*/  SHF.R.U64 R46, R36, 0x10, R37 ;  /* 0x00000010242e7819 */ /* 0x000fe20000001225 */
[----:B------:R-:W-:Y:S01]  /*c900*/  HADD2.F32 R40, -RZ, R40.H0_H0 ;  /* 0x20000028ff287230 */ /* 0x000fe20000004100 */
[----:B------:R-:W-:Y:S01]  /*c910*/  SHF.R.U64 R45, R38, 0x10, R39 ;  /* 0x00000010262d7819 */ /* 0x000fe20000001227 */
[----:B------:R-:W-:Y:S02]  /*c920*/  HADD2.F32 R42, -RZ, R42.H0_H0 ;  /* 0x2000002aff2a7230 */ /* 0x000fe40000004100 */
[----:B------:R-:W-:-:S02]  /*c930*/  HADD2.F32 R39, -RZ, R94.H1_H1 ;  /* 0x3000005eff277230 */ /* 0x000fc40000004100 */
        /* <DEDUP_REMOVED lines=9> */
[----:B------:R-:W-:Y:S01]  /*c9d0*/  FFMA.FTZ R47, R37, R42, R43 ;  /* 0x0000002a252f7223 */ /* 0x000fe2000001002b */
[----:B------:R-:W-:Y:S02]  /*c9e0*/  HADD2.F32 R36, -RZ, R10.H1_H1 ;  /* 0x3000000aff247230 */ /* 0x000fe40000004100 */
[-C--:B------:R-:W-:Y:S01]  /*c9f0*/  FMUL.FTZ R42, R8, R39.reuse ;  /* 0x00000027082a7220 */ /* 0x080fe20000410000 */
[C---:B------:R-:W-:Y:S01]  /*ca00*/  FFMA.FTZ R40, R11.reuse, R39, -R38 ;  /* 0x000000270b287223 */ /* 0x040fe20000010826 */
[--C-:B------:R-:W-:Y:S02]  /*ca10*/  HADD2.F32 R10, -RZ, R9.reuse.H0_H0 ;  /* 0x20000009ff0a7230 */ /* 0x100fe40000004100 */
[----:B------:R-:W-:Y:S02]  /*ca20*/  HADD2.F32 R39, -RZ, R96.H1_H1 ;  /* 0x30000060ff277230 */ /* 0x000fe40000004100 */
[----:B------:R-:W-:Y:S01]  /*ca30*/  FFMA.FTZ R41, R11, R41, R42 ;  /* 0x000000290b297223 */ /* 0x000fe2000001002a */
[----:B------:R-:W-:-:S02]  /*ca40*/  HADD2.F32 R9, -RZ, R9.H1_H1 ;  /* 0x30000009ff097230 */ /* 0x000fc40000004100 */
[----:B------:R-:W-:Y:S02]  /*ca50*/  HADD2.F32 R37, -RZ, R94.H0_H0 ;  /* 0x2000005eff257230 */ /* 0x000fe40000004100 */
[----:B------:R-:W-:Y:S02]  /*ca60*/  HADD2.F32 R38, -RZ, R45.H0_H0 ;  /* 0x2000002dff267230 */ /* 0x000fe40000004100 */
[C---:B------:R-:W-:Y:S01]  /*ca70*/  FMUL.FTZ R45, R36.reuse, R39 ;  /* 0x00000027242d7220 */ /* 0x040fe20000410000 */
[----:B------:R-:W-:Y:S02]  /*ca80*/  HADD2.F32 R8, -RZ, R46.H0_H0 ;  /* 0x2000002eff087230 */ /* 0x000fe40000004100 */
        /* <DEDUP_REMOVED lines=8> */
[----:B------:R-:W-:-:S02]  /*cb10*/  F2FP.F16.F32.PACK_AB R8, R41, R40 ;  /* 0x000000282908723e */ /* 0x000fc400000000ff */
[----:B------:R-:W-:Y:S02]  /*cb20*/  F2FP.F16.F32.PACK_AB R10, R36, R45 ;  /* 0x0000002d240a723e */ /* 0x000fe400000000ff */
[----:B------:R-:W-:-:S05]  /*cb30*/  F2FP.F16.F32.PACK_AB R9, R38, R9 ;  /* 0x000000092609723e */ /* 0x000fca00000000ff */
[----:B------:R2:W-:Y:S02]  /*cb40*/  STS.128 [R56+0xa000], R8 ;  /* 0x00a0000838007388 */ /* 0x0005e40000000c00 */
.L_x_1715:
[----:B------:R-:W-:Y:S05]  /*cb50*/  BSYNC B2 ;  /* 0x0000000000027941 */ /* 0x000fea0003800000 */
.L_x_1714:
[----:B------:R-:W-:Y:S05]  /*cb60*/  @P3 BRA `(.L_x_1709) ;  /* 0x0000000000a83947 */ /* 0x000fea0003800000 */
[----:B012--5:R-:W0:Y:S01]  /*cb70*/  LDS.128 R8, [R56+0xe000] ;  /* 0x00e0000038087984 */ /* 0x027e220000000c00 */
[----:B------:R-:W-:Y:S01]  /*cb80*/  SHF.R.U32.HI R36, RZ, 0x10, R31 ;  /* 0x00000010ff247819 */ /* 0x000fe2000001161f */
[----:B------:R-:W-:Y:S01]  /*cb90*/  HADD2.F32 R37, -RZ, R92.H1_H1 ;  /* 0x3000005cff257230 */ /* 0x000fe20000004100 */
[----:B------:R-:W-:Y:S02]  /*cba0*/  SHF.R.U32.HI R38, RZ, 0x10, R29 ;  /* 0x00000010ff267819 */ /* 0x000fe4000001161d */
[----:B------:R-:W-:Y:S01]  /*cbb0*/  SHF.R.U64 R43, R30, 0x10, R31 ;  /* 0x000000101e2b7819 */ /* 0x000fe2000000121f */
[----:B------:R-:W-:Y:S01]  /*cbc0*/  HADD2.F32 R36, -RZ, R36.H0_H0 ;  /* 0x20000024ff247230 */ /* 0x000fe20000004100 */
[----:B------:R-:W-:Y:S01]  /*cbd0*/  SHF.R.U64 R42, R28, 0x10, R29 ;  /* 0x000000101c2a7819 */ /* 0x000fe2000000121d */
[----:B------:R-:W-:Y:S02]  /*cbe0*/  HADD2.F32 R38, -RZ, R38.H0_H0 ;  /* 0x20000026ff267230 */ /* 0x000fe40000004100 */
[----:B------:R-:W-:-:S02]  /*cbf0*/  HADD2.F32 R31, -RZ, R93.H1_H1 ;  /* 0x3000005dff1f7230 */ /* 0x000fc40000004100 */
[----:B------:R-:W-:Y:S02]  /*cc00*/  HADD2.F32 R93, -RZ, R93.H0_H0 ;  /* 0x2000005dff5d7230 */ /* 0x000fe40000004100 */
        /* <DEDUP_REMOVED lines=14> */
[----:B------:R-:W-:Y:S02]  /*ccf0*/  HADD2.F32 R31, -RZ, R92.H0_H0 ;  /* 0x2000005cff1f7230 */ /* 0x000fe40000004100 */
        /* <DEDUP_REMOVED lines=17> */
.L_x_1709:
[----:B------:R-:W-:Y:S05]  /*ce10*/  BSYNC B1 ;  /* 0x0000000000017941 */ /* 0x000fea0003800000 */
.L_x_1708:
[----:B------:R-:W-:-:S13]  /*ce20*/  ISETP.GE.AND P0, PT, R3, R0, PT ;  /* 0x000000000300720c */ /* 0x000fda0003f06270 */
[----:B------:R-:W-:Y:S05]  /*ce30*/  @P0 BRA `(.L_x_1716) ;  /* 0x0000005000f40947 */ /* 0x000fea0003800000 */
[----:B------:R0:W5:Y:S01]  /*ce40*/  LDL R37, [R1+0x60] ;  /* 0x0000600001257983 */ /* 0x0001620000100800 */
[----:B------:R-:W1:Y:S01]  /*ce50*/  LDC R0, c[0x0][0x3f4] ;  /* 0x0000fd00ff007b82 */ /* 0x000e620000000800 */
[----:B------:R-:W-:Y:S01]  /*ce60*/  BSSY B1, `(.L_x_1717) ;  /* 0x0000030000017945 */ /* 0x000fe20003800000 */
[-C--:B-1----:R-:W-:Y:S02]  /*ce70*/  ISETP.GE.AND P0, PT, R200, R0.reuse, PT ;  /* 0x00000000c800720c */ /* 0x082fe40003f06270 */
[-C--:B------:R-:W-:Y:S02]  /*ce80*/  ISETP.GE.AND P1, PT, R69, R0.reuse, PT ;  /* 0x000000004500720c */ /* 0x080fe40003f26270 */
[-C--:B------:R-:W-:Y:S02]  /*ce90*/  ISETP.GE.AND P2, PT, R68, R0.reuse, PT ;  /* 0x000000004400720c */ /* 0x080fe40003f46270 */
[----:B------:R-:W-:-:S07]  /*cea0*/  ISETP.GE.AND P3, PT, R21, R0, PT ;  /* 0x000000001500720c */ /* 0x000fce0003f66270 */
[----:B0-----:R-:W-:Y:S06]  /*ceb0*/  @P0 BRA `(.L_x_1718) ;  /* 0x0000000000a80947 */ /* 0x001fec0003800000 */
[----:B--2345:R-:W0:Y:S01]  /*cec0*/  LDS.128 R8, [R37+0x3000] ;  /* 0x0030000025087984 */ /* 0x03ce220000000c00 */
        /* <DEDUP_REMOVED lines=10> */
[--C-:B0-----:R-:W-:Y:S02]  /*cf70*/  HADD2.F32 R21, -RZ, R11.reuse.H1_H1 ;  /* 0x3000000bff157230 */ /* 0x101fe40000004100 */
[----:B------:R-:W-:Y:S02]  /*cf80*/  HADD2.F32 R20, -RZ, R11.H0_H0 ;  /* 0x2000000bff147230 */ /* 0x000fe40000004100 */
[--C-:B------:R-:W-:Y:S02]  /*cf90*/  HADD2.F32 R0, -RZ, R8.reuse.H0_H0 ;  /* 0x20000008ff007230 */ /* 0x100fe40000004100 */
[C---:B------:R-:W-:Y:S01]  /*cfa0*/  FMUL.FTZ R33, R21.reuse, R30 ;  /* 0x0000001e15217220 */ /* 0x040fe20000410000 */
[----:B------:R-:W-:Y:S02]  /*cfb0*/  HADD2.F32 R8, -RZ, R8.H1_H1 ;  /* 0x30000008ff087230 */ /* 0x000fe40000004100 */
[----:B------:R-:W-:Y:S01]  /*cfc0*/  FMUL.FTZ R35, R21, R28 ;  /* 0x0000001c15237220 */ /* 0x000fe20000410000 */
[----:B------:R-:W-:-:S02]  /*cfd0*/  HADD2.F32 R11, -RZ, R10.H0_H0 ;  /* 0x2000000aff0b7230 */ /* 0x000fc40000004100 */
[----:B------:R-:W-:Y:S01]  /*cfe0*/  FFMA.FTZ R32, R20, R28, -R33 ;  /* 0x0000001c14207223 */ /* 0x000fe20000010821 */
[----:B------:R-:W-:Y:S02]  /*cff0*/  HADD2.F32 R10, -RZ, R10.H1_H1 ;  /* 0x3000000aff0a7230 */ /* 0x000fe40000004100 */
[----:B------:R-:W-:Y:S01]  /*d000*/  FMUL.FTZ R21, R8, R31 ;  /* 0x0000001f08157220 */ /* 0x000fe20000410000 */
[--C-:B------:R-:W-:Y:S02]  /*d010*/  HADD2.F32 R3, -RZ, R9.reuse.H0_H0 ;  /* 0x20000009ff037230 */ /* 0x100fe40000004100 */
[----:B------:R-:W-:Y:S01]  /*d020*/  FFMA.FTZ R35, R20, R30, R35 ;  /* 0x0000001e14237223 */ /* 0x000fe20000010023 */
[-C--:B------:R-:W-:Y:S01]  /*d030*/  FMUL.FTZ R33, R8, R29.reuse ;  /* 0x0000001d08217220 */ /* 0x080fe20000410000 */
[----:B------:R-:W-:Y:S02]  /*d040*/  HADD2.F32 R9, -RZ, R9.H1_H1 ;  /* 0x30000009ff097230 */ /* 0x000fe40000004100 */
[----:B------:R-:W-:Y:S01]  /*d050*/  FFMA.FTZ R21, R0, R29, -R21 ;  /* 0x0000001d00157223 */ /* 0x000fe20000010815 */
[----:B------:R-:W-:-:S02]  /*d060*/  HADD2.F32 R20, -RZ, R34.H0_H0 ;  /* 0x20000022ff147230 */ /* 0x000fc40000004100 */
[C---:B------:R-:W-:Y:S01]  /*d070*/  FMUL.FTZ R28, R10.reuse, R89 ;  /* 0x000000590a1c7220 */ /* 0x040fe20000410000 */
[----:B------:R-:W-:Y:S02]  /*d080*/  HADD2.F32 R8, -RZ, R36.H0_H0 ;  /* 0x20000024ff087230 */ /* 0x000fe40000004100 */
[----:B------:R-:W-:Y:S01]  /*d090*/  FMUL.FTZ R30, R10, R88 ;  /* 0x000000580a1e7220 */ /* 0x000fe20000410000 */
[----:B------:R-:W-:Y:S01]  /*d0a0*/  FFMA.FTZ R0, R0, R31, R33 ;  /* 0x0000001f00007223 */ /* 0x000fe20000010021 */
[----:B------:R-:W-:Y:S01]  /*d0b0*/  FMUL.FTZ R10, R9, R20 ;  /* 0x00000014090a7220 */ /* 0x000fe20000410000 */
[----:B------:R-:W-:Y:S01]  /*d0c0*/  FFMA.FTZ R28, R11, R88, -R28 ;  /* 0x000000580b1c7223 */ /* 0x000fe2000001081c */
        /* <DEDUP_REMOVED lines=8> */
[----:B------:R0:W-:Y:S02]  /*d150*/  STS.128 [R37+0x3000], R8 ;  /* 0x0030000825007388 */ /* 0x0001e40000000c00 */
.L_x_1718:
[----:B------:R-:W-:Y:S05]  /*d160*/  BSYNC B1 ;  /* 0x0000000000017941 */ /* 0x000fea0003800000 */
.L_x_1717:
[----:B------:R-:W-:Y:S04]  /*d170*/  BSSY B1, `(.L_x_1719) ;  /* 0x000002c000017945 */ /* 0x000fe80003800000 */
[----:B------:R-:W-:Y:S05]  /*d180*/  @P1 BRA `(.L_x_1720) ;  /* 0x0000000000a81947 */ /* 0x000fea0003800000 */
[----:B0-2345:R-:W0:Y:S01]  /*d190*/  LDS.128 R8, [R37+0x7000] ;  /* 0x0070000025087984 */ /* 0x03de220000000c00 */
[----:B------:R-:W-:Y:S02]  /*d1a0*/  SHF.R.U64 R30, R26, 0x10, R27 ;  /* 0x000000101a1e7819 */ /* 0x000fe4000000121b */
[----:B------:R-:W-:Y:S02]  /*d1b0*/  SHF.R.U64 R32, R24, 0x10, R25 ;  /* 0x0000001018207819 */ /* 0x000fe40000001219 */
[----:B------:R-:W-:Y:S01]  /*d1c0*/  SHF.R.U32.HI R26, RZ, 0x10, R27 ;  /* 0x00000010ff1a7819 */ /* 0x000fe2000001161b */
[----:B------:R-:W-:Y:S01]  /*d1d0*/  HADD2.F32 R27, -RZ, R87.H1_H1 ;  /* 0x30000057ff1b7230 */ /* 0x000fe20000004100 */
[----:B------:R-:W-:Y:S01]  /*d1e0*/  SHF.R.U32.HI R24, RZ, 0x10, R25 ;  /* 0x00000010ff187819 */ /* 0x000fe20000011619 */
[----:B------:R-:W-:Y:S02]  /*d1f0*/  HADD2.F32 R25, -RZ, R86.H1_H1 ;  /* 0x30000056ff197230 */ /* 0x000fe40000004100 */
[----:B------:R-:W-:-:S02]  /*d200*/  HADD2.F32 R26, -RZ, R26.H0_H0 ;  /* 0x2000001aff1a7230 */ /* 0x000fc40000004100 */
[----:B------:R-:W-:Y:S02]  /*d210*/  HADD2.F32 R24, -RZ, R24.H0_H0 ;  /* 0x20000018ff187230 */ /* 0x000fe40000004100 */
[----:B------:R-:W-:Y:S02]  /*d220*/  HADD2.F32 R87, -RZ, R87.H0_H0 ;  /* 0x20000057ff577230 */ /* 0x000fe40000004100 */
[----:B------:R-:W-:Y:S02]  /*d230*/  HADD2.F32 R86, -RZ, R86.H0_H0 ;  /* 0x20000056ff567230 */ /* 0x000fe40000004100 */
[--C-:B0-----:R-:W-:Y:S02]  /*d240*/  HADD2.F32 R21, -RZ, R11.reuse.H1_H1 ;  /* 0x3000000bff157230 */ /* 0x101fe40000004100 */
[----:B------:R-:W-:Y:S02]  /*d250*/  HADD2.F32 R20, -RZ, R11.H0_H0 ;  /* 0x2000000bff147230 */ /* 0x000fe40000004100 */
[----:B------:R-:W-:-:S02]  /*d260*/  HADD2.F32 R0, -RZ, R8.H0_H0 ;  /* 0x20000008ff007230 */ /* 0x000fc40000004100 */
[C---:B------:R-:W-:Y:S01]  /*d270*/  FMUL.FTZ R29, R21.reuse, R26 ;  /* 0x0000001a151d7220 */ /* 0x040fe20000410000 */
[----:B------:R-:W-:Y:S02]  /*d280*/  HADD2.F32 R8, -RZ, R8.H1_H1 ;  /* 0x30000008ff087230 */ /* 0x000fe40000004100 */
[-C--:B------:R-:W-:Y:S01]  /*d290*/  FMUL.FTZ R31, R21, R24.reuse ;  /* 0x00000018151f7220 */ /* 0x080fe20000410000 */
[--C-:B------:R-:W-:Y:S02]  /*d2a0*/  HADD2.F32 R11, -RZ, R10.reuse.H0_H0 ;  /* 0x2000000aff0b7230 */ /* 0x100fe40000004100 */
[----:B------:R-:W-:Y:S01]  /*d2b0*/  FFMA.FTZ R28, R20, R24, -R29 ;  /* 0x00000018141c7223 */ /* 0x000fe2000001081d */
[----:B------:R-:W-:Y:S02]  /*d2c0*/  HADD2.F32 R10, -RZ, R10.H1_H1 ;  /* 0x3000000aff0a7230 */ /* 0x000fe40000004100 */
[----:B------:R-:W-:Y:S01]  /*d2d0*/  FMUL.FTZ R21, R8, R27 ;  /* 0x0000001b08157220 */ /* 0x000fe20000410000 */
[----:B------:R-:W-:-:S02]  /*d2e0*/  HADD2.F32 R3, -RZ, R9.H0_H0 ;  /* 0x20000009ff037230 */ /* 0x000fc40000004100 */
[----:B------:R-:W-:Y:S01]  /*d2f0*/  FFMA.FTZ R31, R20, R26, R31 ;  /* 0x0000001a141f7223 */ /* 0x000fe2000001001f */
[-C--:B------:R-:W-:Y:S01]  /*d300*/  FMUL.FTZ R29, R8, R25.reuse ;  /* 0x00000019081d7220 */ /* 0x080fe20000410000 */
[----:B------:R-:W-:Y:S02]  /*d310*/  HADD2.F32 R9, -RZ, R9.H1_H1 ;  /* 0x30000009ff097230 */ /* 0x000fe40000004100 */
[----:B------:R-:W-:Y:S01]  /*d320*/  FFMA.FTZ R21, R0, R25, -R21 ;  /* 0x0000001900157223 */ /* 0x000fe20000010815 */
[----:B------:R-:W-:Y:S02]  /*d330*/  HADD2.F32 R20, -RZ, R30.H0_H0 ;  /* 0x2000001eff147230 */ /* 0x000fe40000004100 */
        /* <DEDUP_REMOVED lines=15> */
.L_x_1720:
[----:B------:R-:W-:Y:S05]  /*d430*/  BSYNC B1 ;  /* 0x0000000000017941 */ /* 0x000fea0003800000 */
.L_x_1719:
[----:B------:R-:W-:Y:S04]  /*d440*/  BSSY B1, `(.L_x_1721) ;  /* 0x000002c000017945 */ /* 0x000fe80003800000 */
[----:B------:R-:W-:Y:S05]  /*d450*/  @P2 BRA `(.L_x_1722) ;  /* 0x0000000000a82947 */ /* 0x000fea0003800000 */
[----:B012345:R-:W0:Y:S01]  /*d460*/  LDS.128 R8, [R37+0xb000] ;  /* 0x00b0000025087984 */ /* 0x03fe220000000c00 */
[----:B------:R-:W-:Y:S01]  /*d470*/  SHF.R.U64 R28, R14, 0x10, R15 ;  /* 0x000000100e1c7819 */ /* 0x000fe2000000120f */
[--C-:B------:R-:W-:Y:S01]  /*d480*/  HADD2.F32 R21, -RZ, R85.reuse.H0_H0 ;  /* 0x20000055ff157230 */ /* 0x100fe20000004100 */
[----:B------:R-:W-:Y:S01]  /*d490*/  SHF.R.U32.HI R20, RZ, 0x10, R13 ;  /* 0x00000010ff147819 */ /* 0x000fe2000001160d */
[----:B------:R-:W-:Y:S01]  /*d4a0*/  HADD2.F32 R85, -RZ, R85.H1_H1 ;  /* 0x30000055ff557230 */ /* 0x000fe20000004100 */
[----:B------:R-:W-:Y:S01]  /*d4b0*/  SHF.R.U32.HI R14, RZ, 0x10, R15 ;  /* 0x00000010ff0e7819 */ /* 0x000fe2000001160f */
[----:B------:R-:W-:Y:S01]  /*d4c0*/  HADD2.F32 R15, -RZ, R84.H0_H0 ;  /* 0x20000054ff0f7230 */ /* 0x000fe20000004100 */
[----:B------:R-:W-:Y:S01]  /*d4d0*/  SHF.R.U64 R26, R12, 0x10, R13 ;  /* 0x000000100c1a7819 */ /* 0x000fe2000000120d */
[----:B------:R-:W-:Y:S02]  /*d4e0*/  HADD2.F32 R20, -RZ, R20.H0_H0 ;  /* 0x20000014ff147230 */ /* 0x000fe40000004100 */
[----:B------:R-:W-:-:S02]  /*d4f0*/  HADD2.F32 R14, -RZ, R14.H0_H0 ;  /* 0x2000000eff0e7230 */ /* 0x000fc40000004100 */
        /* <DEDUP_REMOVED lines=32> */
.L_x_1722:
[----:B------:R-:W-:Y:S05]  /*d700*/  BSYNC B1 ;  /* 0x0000000000017941 */ /* 0x000fea0003800000 */
.L_x_1721:
[----:B------:R-:W-:Y:S05]  /*d710*/  @P3 BRA `(.L_x_1716) ;  /* 0x0000004800bc3947 */ /* 0x000fea0003800000 */
[----:B012345:R-:W0:Y:S01]  /*d720*/  LDS.128 R8, [R37+0xf000] ;  /* 0x00f0000025087984 */ /* 0x03fe220000000c00 */
[--C-:B------:R-:W-:Y:S01]  /*d730*/  SHF.R.U64 R24, R4, 0x10, R5.reuse ;  /* 0x0000001004187819 */ /* 0x100fe20000001205 */
[----:B------:R-:W-:Y:S01]  /*d740*/  HADD2.F32 R13, -RZ, R82.H1_H1 ;  /* 0x30000052ff0d7230 */ /* 0x000fe20000004100 */
[----:B------:R-:W-:Y:S02]  /*d750*/  SHF.R.U32.HI R4, RZ, 0x10, R5 ;  /* 0x00000010ff047819 */ /* 0x000fe40000011605 */
[--C-:B------:R-:W-:Y:S02]  /*d760*/  SHF.R.U32.HI R12, RZ, 0x10, R7.reuse ;  /* 0x00000010ff0c7819 */ /* 0x100fe40000011607 */
[----:B------:R-:W-:Y:S01]  /*d770*/  SHF.R.U64 R20, R6, 0x10, R7 ;  /* 0x0000001006147819 */ /* 0x000fe20000001207 */
[----:B------:R-:W-:Y:S02]  /*d780*/  HADD2.F32 R6, -RZ, R4.H0_H0 ;  /* 0x20000004ff067230 */ /* 0x000fe40000004100 */
[----:B------:R-:W-:-:S02]  /*d790*/  HADD2.F32 R12, -RZ, R12.H0_H0 ;  /* 0x2000000cff0c7230 */ /* 0x000fc40000004100 */
[--C-:B------:R-:W-:Y:S02]  /*d7a0*/  HADD2.F32 R7, -RZ, R83.reuse.H1_H1 ;  /* 0x30000053ff077230 */ /* 0x100fe40000004100 */
[----:B------:R-:W-:Y:S02]  /*d7b0*/  HADD2.F32 R83, -RZ, R83.H0_H0 ;  /* 0x20000053ff537230 */ /* 0x000fe40000004100 */
[--C-:B0-----:R-:W-:Y:S02]  /*d7c0*/  HADD2.F32 R5, -RZ, R11.reuse.H0_H0 ;  /* 0x2000000bff057230 */ /* 0x101fe40000004100 */
[----:B------:R-:W-:Y:S02]  /*d7d0*/  HADD2.F32 R11, -RZ, R11.H1_H1 ;  /* 0x3000000bff0b7230 */ /* 0x000fe40000004100 */
[--C-:B------:R-:W-:Y:S02]  /*d7e0*/  HADD2.F32 R0, -RZ, R8.reuse.H0_H0 ;  /* 0x20000008ff007230 */ /* 0x100fe40000004100 */
[----:B------:R-:W-:-:S02]  /*d7f0*/  HADD2.F32 R8, -RZ, R8.H1_H1 ;  /* 0x30000008ff087230 */ /* 0x000fc40000004100 */
[C---:B------:R-:W-:Y:S01]  /*d800*/  FMUL.FTZ R14, R11.reuse, R12 ;  /* 0x0000000c0b0e7220 */ /* 0x040fe20000410000 */
[-C--:B------:R-:W-:Y:S01]  /*d810*/  FMUL.FTZ R15, R11, R6.reuse ;  /* 0x000000060b0f7220 */ /* 0x080fe20000410000 */
[--C-:B------:R-:W-:Y:S02]  /*d820*/  HADD2.F32 R4, -RZ, R10.reuse.H0_H0 ;  /* 0x2000000aff047230 */ /* 0x100fe40000004100 */
[C---:B------:R-:W-:Y:S01]  /*d830*/  FFMA.FTZ R14, R5.reuse, R6, -R14 ;  /* 0x00000006050e7223 */ /* 0x040fe2000001080e */
[----:B------:R-:W-:Y:S01]  /*d840*/  FFMA.FTZ R21, R5, R12, R15 ;  /* 0x0000000c05157223 */ /* 0x000fe2000001000f */
[----:B------:R-:W-:Y:S02]  /*d850*/  HADD2.F32 R10, -RZ, R10.H1_H1 ;  /* 0x3000000aff0a7230 */ /* 0x000fe40000004100 */
[C---:B------:R-:W-:Y:S01]  /*d860*/  FMUL.FTZ R11, R8.reuse, R13 ;  /* 0x0000000d080b7220 */ /* 0x040fe20000410000 */
[----:B------:R-:W-:Y:S02]  /*d870*/  HADD2.F32 R3, -RZ, R9.H0_H0 ;  /* 0x20000009ff037230 */ /* 0x000fe40000004100 */
[----:B------:R-:W-:Y:S01]  /*d880*/  FMUL.FTZ R15, R8, R7 ;  /* 0x00000007080f7220 */ /* 0x000fe20000410000 */
[----:B------:R-:W-:-:S02]  /*d890*/  HADD2.F32 R5, -RZ, R82.H0_H0 ;  /* 0x20000052ff057230 */ /* 0x000fc40000004100 */
[----:B------:R-:W-:Y:S01]  /*d8a0*/  FFMA.FTZ R11, R0, R7, -R11 ;  /* 0x00000007000b7223 */ /* 0x000fe2000001080b */
[----:B------:R-:W-:Y:S02]  /*d8b0*/  HADD2.F32 R9, -RZ, R9.H1_H1 ;  /* 0x30000009ff097230 */ /* 0x000fe40000004100 */
[C---:B------:R-:W-:Y:S01]  /*d8c0*/  FMUL.FTZ R12, R10.reuse, R83 ;  /* 0x000000530a0c7220 */ /* 0x040fe20000410000 */
[----:B------:R-:W-:Y:S02]  /*d8d0*/  HADD2.F32 R8, -RZ, R20.H0_H0 ;  /* 0x20000014ff087230 */ /* 0x000fe40000004100 */
[-C--:B------:R-:W-:Y:S01]  /*d8e0*/  FMUL.FTZ R7, R10, R5.reuse ;  /* 0x000000050a077220 */ /* 0x080fe20000410000 */
[----:B------:R-:W-:Y:S02]  /*d8f0*/  HADD2.F32 R6, -RZ, R24.H0_H0 ;  /* 0x20000018ff067230 */ /* 0x000fe40000004100 */
[----:B------:R-:W-:Y:S01]  /*d900*/  FFMA.FTZ R12, R4, R5, R12 ;  /* 0x00000005040c7223 */ /* 0x000fe2000001000c */
[----:B------:R-:W-:Y:S01]  /*d910*/  FFMA.FTZ R0, R0, R13, R15 ;  /* 0x0000000d00007223 */ /* 0x000fe2000001000f */
[C---:B------:R-:W-:Y:S01]  /*d920*/  FMUL.FTZ R10, R9.reuse, R8 ;  /* 0x00000008090a7220 */ /* 0x040fe20000410000 */
[----:B------:R-:W-:Y:S01]  /*d930*/  FFMA.FTZ R83, R4, R83, -R7 ;  /* 0x0000005304537223 */ /* 0x000fe20000010807 */
[----:B------:R-:W-:Y:S01]  /*d940*/  FMUL.FTZ R9, R9, R6 ;  /* 0x0000000609097220 */ /* 0x000fe20000410000 */
[----:B------:R-:W-:Y:S01]  /*d950*/  F2FP.F16.F32.PACK_AB R7, R21, R14 ;  /* 0x0000000e1507723e */ /* 0x000fe200000000ff */
[C---:B------:R-:W-:Y:S01]  /*d960*/  FFMA.FTZ R5, R3.reuse, R6, -R10 ;  /* 0x0000000603057223 */ /* 0x040fe2000001080a */
[----:B------:R-:W-:Y:S01]  /*d970*/  F2FP.F16.F32.PACK_AB R4, R0, R11 ;  /* 0x0000000b0004723e */ /* 0x000fe200000000ff */
[----:B------:R-:W-:Y:S01]  /*d980*/  FFMA.FTZ R8, R3, R8, R9 ;  /* 0x0000000803087223 */ /* 0x000fe20000010009 */
[----:B------:R-:W-:-:S04]  /*d990*/  F2FP.F16.F32.PACK_AB R6, R12, R83 ;  /* 0x000000530c06723e */ /* 0x000fc800000000ff */
[----:B------:R-:W-:-:S05]  /*d9a0*/  F2FP.F16.F32.PACK_AB R5, R8, R5 ;  /* 0x000000050805723e */ /* 0x000fca00000000ff */
[----:B------:R0:W-:Y:S01]  /*d9b0*/  STS.128 [R37+0xf000], R4 ;  /* 0x00f0000425007388 */ /* 0x0001e20000000c00 */
[----:B------:R-:W-:Y:S05]  /*d9c0*/  BRA `(.L_x_1716) ;  /* 0x0000004800107947 */ /* 0x000fea0003800000 */
.L_x_1677:
[----:B------:R-:W0:Y:S01]  /*d9d0*/  LDC R10, c[0x0][0x448] ;  /* 0x00011200ff0a7b82 */ /* 0x000e220000000800 */
[----:B------:R-:W-:Y:S01]  /*d9e0*/  ULDC.64 UR4, c[0x0][0x3f8] ;  /* 0x0000fe0000047ab9 */ /* 0x000fe20000000a00 */
[----:B------:R-:W-:Y:S01]  /*d9f0*/  MOV R25, R29 ;  /* 0x0000001d00197202 */ /* 0x000fe20000000f00 */
[----:B------:R-:W-:Y:S01]  /*da00*/  ULDC.64 UR6, c[0x0][0x408] ;  /* 0x0001020000067ab9 */ /* 0x000fe20000000a00 */
[----:B------:R-:W-:Y:S01]  /*da10*/  IMAD.MOV.U32 R27, RZ, RZ, R31 ;  /* 0x000000ffff1b7224 */ /* 0x000fe200078e001f */
[----:B0-----:R-:W-:-:S13]  /*da20*/  ISETP.NE.AND P0, PT, R10, 0x1, PT ;  /* 0x000000010a00780c */ /* 0x001fda0003f05270 */
[----:B------:R-:W0:Y:S08]  /*da30*/  @P0 LDC R0, c[0x0][0x44c] ;  /* 0x00011300ff000b82 */ /* 0x000e300000000800 */
[----:B------:R-:W1:Y:S01]  /*da40*/  @P0 LDC R5, c[0x0][0x450] ;  /* 0x00011400ff050b82 */ /* 0x000e620000000800 */
[----:B0-----:R-:W-:-:S05]  /*da50*/  @P0 IMAD.HI.U32 R0, R7, R0, RZ ;  /* 0x0000000007000227 */ /* 0x001fca00078e00ff */
[----:B-1----:R-:W-:-:S04]  /*da60*/  @P0 SHF.R.U32.HI R7, RZ, R5, R0 ;  /* 0x00000005ff070219 */ /* 0x002fc80000011600 */
        /* <DEDUP_REMOVED lines=21> */
.L_x_2063:
        /* <DEDUP_REMOVED lines=16> */
[----:B------:R-:W-:-:S09]  /*dcc0*/  ISETP.GE.AND P5, PT, R205, UR4, PT ;  /* 0x00000004cd007c0c */ /* 0x000fd2000bfa6270 */
[C---:B------:R-:W-:Y:S01]  /*dcd0*/  @!P4 IMAD.SHL.U32 R12, R16.reuse, 0x2, RZ ;  /* 0x00000002100cc824 */ /* 0x040fe200078e00ff */
[----:B------:R-:W-:-:S03]  /*dce0*/  @!P4 SHF.L.U64.HI R13, R16, 0x1, R17 ;  /* 0x00000001100dc819 */ /* 0x000fc60000010211 */
[----:B------:R-:W-:Y:S02]  /*dcf0*/  @!P5 SHF.L.U32 R15, R203, 0x1, RZ ;  /* 0x00000001cb0fd819 */ /* 0x000fe400000006ff */
[CC--:B--2---:R-:W-:Y:S02]  /*dd00*/  @!P4 IADD3 R10, P0, R5.reuse, R12.reuse, RZ ;  /* 0x0000000c050ac210 */ /* 0x0c4fe40007f1e0ff */
[----:B----4-:R-:W-:Y:S02]  /*dd10*/  @!P4 IADD3 R12, P1, R14, R12, RZ ;  /* 0x0000000c0e0cc210 */ /* 0x010fe40007f3e0ff */
[-C--:B------:R-:W-:Y:S01]  /*dd20*/  @!P5 IADD3 R24, P2, R5, R15.reuse, RZ ;  /* 0x0000000f0518d210 */ /* 0x080fe20007f5e0ff */
[----:B-1----:R-:W-:Y:S01]  /*dd30*/  @!P4 IMAD.X R11, R4, 0x1, R13, P0 ;  /* 0x00000001040bc824 */ /* 0x002fe200000e060d */
[----:B------:R-:W-:Y:S02]  /*dd40*/  @!P5 IADD3 R14, P3, R14, R15, RZ ;  /* 0x0000000f0e0ed210 */ /* 0x000fe40007f7e0ff */
[----:B------:R-:W-:-:S02]  /*dd50*/  CS2R R68, SRZ ;  /* 0x0000000000447805 */ /* 0x000fc4000001ff00 */
[----:B------:R-:W-:Y:S02]  /*dd60*/  @!P5 SHF.L.U64.HI R5, R203, 0x1, R224 ;  /* 0x00000001cb05d819 */ /* 0x000fe400000102e0 */
[----:B------:R-:W-:Y:S02]  /*dd70*/  CS2R R70, SRZ ;  /* 0x0000000000467805 */ /* 0x000fe4000001ff00 */
[----:B------:R-:W-:Y:S02]  /*dd80*/  CS2R R56, SRZ ;  /* 0x0000000000387805 */ /* 0x000fe4000001ff00 */
[----:B------:R-:W-:Y:S02]  /*dd90*/  CS2R R58, SRZ ;  /* 0x00000000003a7805 */ /* 0x000fe4000001ff00 */
[----:B------:R-:W-:Y:S02]  /*dda0*/  CS2R R64, SRZ ;  /* 0x0000000000407805 */ /* 0x000fe4000001ff00 */
[----:B------:R-:W-:Y:S01]  /*ddb0*/  CS2R R66, SRZ ;  /* 0x0000000000427805 */ /* 0x000fe2000001ff00 */
[----:B---3--:R-:W-:Y:S01]  /*ddc0*/  @!P4 IMAD.X R13, R9, 0x1, R13, P1 ;  /* 0x00000001090dc824 */ /* 0x008fe200008e060d */
[----:B------:R1:W5:Y:S01]  /*ddd0*/  @!P4 LD.E.128 R60, desc[UR60][R10.64] ;  /* 0x0000003c0a3cc980 */ /* 0x000362000c101d00 */
[----:B------:R-:W-:-:S02]  /*dde0*/  @!P5 IMAD.X R25, R4, 0x1, R5, P2 ;  /* 0x000000010419d824 */ /* 0x000fc400010e0605 */
[----:B------:R-:W-:Y:S01]  /*ddf0*/  @!P5 IMAD.X R15, R9, 0x1, R5, P3 ;  /* 0x00000001090fd824 */ /* 0x000fe200018e0605 */
[----:B------:R1:W5:Y:S04]  /*de00*/  @!P4 LD.E.128 R68, desc[UR60][R12.64] ;  /* 0x0000003c0c44c980 */ /* 0x000368000c101d00 */
[----:B------:R1:W5:Y:S04]  /*de10*/  @!P5 LD.E.128 R56, desc[UR60][R24.64] ;  /* 0x0000003c1838d980 */ /* 0x000368000c101d00 */
[----:B------:R1:W5:Y:S02]  /*de20*/  @!P5 LD.E.128 R64, desc[UR60][R14.64] ;  /* 0x0000003c0e40d980 */ /* 0x000364000c101d00 */
.L_x_1725:
[----:B------:R-:W-:Y:S05]  /*de30*/  BSYNC B1 ;  /* 0x0000000000017941 */ /* 0x000fea0003800000 */
.L_x_1724:
[----:B---3-5:R-:W-:Y:S01]  /*de40*/  IMAD.MOV.U32 R9, RZ, RZ, R70 ;  /* 0x000000ffff097224 */ /* 0x028fe200078e0046 */
[----:B-1----:R-:W-:Y:S01]  /*de50*/  MOV R4, R68 ;  /* 0x0000004400047202 */ /* 0x002fe20000000f00 */
[----:B--2---:R-:W-:Y:S01]  /*de60*/  IMAD.MOV.U32 R5, RZ, RZ, R69 ;  /* 0x000000ffff057224 */ /* 0x004fe200078e0045 */
[----:B------:R-:W-:Y:S01]  /*de70*/  UMOV UR4, 0xffffffff ;  /* 0xffffffff00047882 */ /* 0x000fe20000000000 */
[----:B------:R-:W-:Y:S01]  /*de80*/  IMAD.MOV.U32 R10, RZ, RZ, R71 ;  /* 0x000000ffff0a7224 */ /* 0x000fe200078e0047 */
        /* <DEDUP_REMOVED lines=22> */
[----:B------:R-:W-:Y:S02]  /*dff0*/  PRMT R114, R114, 0x5410, R10 ;  /* 0x0000541072727816 */ /* 0x000fe4000000000a */
[----:B------:R-:W-:Y:S02]  /*e000*/  MOV R10, R59 ;  /* 0x0000003b000a7202 */ /* 0x000fe40000000f00 */
[----:B------:R-:W-:-:S02]  /*e010*/  PRMT R113, R113, 0x5410, R5 ;  /* 0x0000541071717816 */ /* 0x000fc40000000005 */
[----:B------:R-:W-:Y:S02]  /*e020*/  PRMT R112, R4, 0x5410, R10 ;  /* 0x0000541004707816 */ /* 0x000fe4000000000a */
[----:B------:R-:W-:Y:S01]  /*e030*/  PRMT R111, R111, 0x5410, R9 ;  /* 0x000054106f6f7816 */ /* 0x000fe20000000009 */
[----:B------:R-:W-:Y:S06]  /*e040*/  BRA.DIV UR4, `(.L_x_1726) ;  /* 0x000001be04007947 */ /* 0x000fec000b800000 */
[----:B------:R1:W2:Y:S04]  /*e050*/  SHFL.IDX PT, R4, R7, 0x1, 0x181f ;  /* 0x00381f0007047f89 */ /* 0x0002a800000e0000 */
[----:B------:R1:W3:Y:S04]  /*e060*/  SHFL.IDX PT, R5, R6, 0x1, 0x181f ;  /* 0x00381f0006057f89 */ /* 0x0002e800000e0000 */
[----:B------:R1:W0:Y:S04]  /*e070*/  SHFL.IDX PT, R9, R8, 0x1, 0x181f ;  /* 0x00381f0008097f89 */ /* 0x00022800000e0000 */
[----:B----4-:R1:W4:Y:S02]  /*e080*/  SHFL.IDX PT, R14, R0, 0x1, 0x181f ;  /* 0x00381f00000e7f89 */ /* 0x01032400000e0000 */
.L_x_2069:
        /* <DEDUP_REMOVED lines=18> */
[----:B------:R-:W-:Y:S01]  /*e1b0*/  @!P5 IMAD.SHL.U32 R15, R203, 0x2, RZ ;  /* 0x00000002cb0fd824 */ /* 0x000fe200078e00ff */
[CC--:B---3--:R-:W-:Y:S02]  /*e1c0*/  @!P4 IADD3 R10, P0, R5.reuse, R12.reuse, RZ ;  /* 0x0000000c050ac210 */ /* 0x0c8fe40007f1e0ff */
[----:B----4-:R-:W-:Y:S02]  /*e1d0*/  @!P4 IADD3 R12, P1, R14, R12, RZ ;  /* 0x0000000c0e0cc210 */ /* 0x010fe40007f3e0ff */
[-C--:B------:R-:W-:Y:S01]  /*e1e0*/  @!P5 IADD3 R24, P2, R5, R15.reuse, RZ ;  /* 0x0000000f0518d210 */ /* 0x080fe20007f5e0ff */
[----:B--2---:R-:W-:Y:S01]  /*e1f0*/  @!P4 IMAD.X R11, R4, 0x1, R13, P0 ;  /* 0x00000001040bc824 */ /* 0x004fe200000e060d */
[----:B------:R-:W-:Y:S02]  /*e200*/  @!P5 IADD3 R14, P3, R14, R15, RZ ;  /* 0x0000000f0e0ed210 */ /* 0x000fe40007f7e0ff */
[----:B------:R-:W-:Y:S02]  /*e210*/  @!P5 SHF.L.U64.HI R5, R203, 0x1, R224 ;  /* 0x00000001cb05d819 */ /* 0x000fe400000102e0 */
[----:B------:R-:W-:-:S02]  /*e220*/  CS2R R52, SRZ ;  /* 0x0000000000347805 */ /* 0x000fc4000001ff00 */
[----:B------:R-:W-:Y:S02]  /*e230*/  CS2R R54, SRZ ;  /* 0x0000000000367805 */ /* 0x000fe4000001ff00 */
[----:B------:R-:W-:Y:S02]  /*e240*/  CS2R R40, SRZ ;  /* 0x0000000000287805 */ /* 0x000fe4000001ff00 */
[----:B------:R-:W-:Y:S02]  /*e250*/  CS2R R42, SRZ ;  /* 0x00000000002a7805 */ /* 0x000fe4000001ff00 */
[----:B------:R-:W-:Y:S02]  /*e260*/  CS2R R48, SRZ ;  /* 0x0000000000307805 */ /* 0x000fe4000001ff00 */
[----:B------:R-:W-:Y:S02]  /*e270*/  CS2R R50, SRZ ;  /* 0x0000000000327805 */ /* 0x000fe4000001ff00 */
[C---:B0-----:R-:W-:Y:S01]  /*e280*/  @!P4 IADD3.X R13, R9.reuse, R13, RZ, P1, !PT ;  /* 0x0000000d090dc210 */ /* 0x041fe20000ffe4ff */
[--C-:B------:R-:W-:Y:S01]  /*e290*/  @!P5 IMAD.X R25, R4, 0x1, R5.reuse, P2 ;  /* 0x000000010419d824 */ /* 0x100fe200010e0605 */
[----:B------:R0:W5:Y:S01]  /*e2a0*/  @!P4 LD.E.128 R44, desc[UR60][R10.64] ;  /* 0x0000003c0a2cc980 */ /* 0x000162000c101d00 */
[----:B------:R-:W-:-:S03]  /*e2b0*/  @!P5 IMAD.X R15, R9, 0x1, R5, P3 ;  /* 0x00000001090fd824 */ /* 0x000fc600018e0605 */
[----:B------:R0:W5:Y:S04]  /*e2c0*/  @!P4 LD.E.128 R52, desc[UR60][R12.64] ;  /* 0x0000003c0c34c980 */ /* 0x000168000c101d00 */
[----:B------:R0:W5:Y:S04]  /*e2d0*/  @!P5 LD.E.128 R40, desc[UR60][R24.64] ;  /* 0x0000003c1828d980 */ /* 0x000168000c101d00 */
[----:B------:R0:W5:Y:S02]  /*e2e0*/  @!P5 LD.E.128 R48, desc[UR60][R14.64] ;  /* 0x0000003c0e30d980 */ /* 0x000164000c101d00 */
.L_x_1728:
[----:B------:R-:W-:Y:S05]  /*e2f0*/  BSYNC B1 ;  /* 0x0000000000017941 */ /* 0x000fea0003800000 */
.L_x_1727:
[----:B--2--5:R-:W-:Y:S01]  /*e300*/  IMAD.MOV.U32 R4, RZ, RZ, R52 ;  /* 0x000000ffff047224 */ /* 0x024fe200078e0034 */
[----:B0-----:R-:W-:Y:S01]  /*e310*/  MOV R9, R54 ;  /* 0x0000003600097202 */ /* 0x001fe20000000f00 */
[----:B---3--:R-:W-:Y:S01]  /*e320*/  IMAD.MOV.U32 R5, RZ, RZ, R53 ;  /* 0x000000ffff057224 */ /* 0x008fe200078e0035 */
[----:B------:R-:W-:Y:S01]  /*e330*/  UMOV UR4, 0xffffffff ;  /* 0xffffffff00047882 */ /* 0x000fe20000000000 */
        /* <DEDUP_REMOVED lines=25> */
[----:B----4-:R4:W0:Y:S02]  /*e4d0*/  SHFL.IDX PT, R14, R0, 0x2, 0x181f ;  /* 0x00581f00000e7f89 */ /* 0x01082400000e0000 */
.L_x_2075:
        /* <DEDUP_REMOVED lines=17> */
[----:B------:R-:W-:-:S07]  /*e5f0*/  CS2R R36, SRZ ;  /* 0x0000000000247805 */ /* 0x000fce000001ff00 */
[----:B------:R-:W-:-:S04]  /*e600*/  @!P5 IMAD.SHL.U32 R15, R203, 0x2, RZ ;  /* 0x00000002cb0fd824 */ /* 0x000fc800078e00ff */
[C---:B------:R-:W-:Y:S02]  /*e610*/  @!P4 SHF.L.U32 R10, R16.reuse, 0x1, RZ ;  /* 0x00000001100ac819 */ /* 0x040fe400000006ff */
[----:B------:R-:W-:Y:S02]  /*e620*/  @!P4 SHF.L.U64.HI R11, R16, 0x1, R17 ;  /* 0x00000001100bc819 */ /* 0x000fe40000010211 */
[CC--:B---3--:R-:W-:Y:S02]  /*e630*/  @!P4 IADD3 R72, P0, R5.reuse, R10.reuse, RZ ;  /* 0x0000000a0548c210 */ /* 0x0c8fe40007f1e0ff */
[----:B------:R-:W-:Y:S02]  /*e640*/  @!P5 IADD3 R12, P2, R5, R15, RZ ;  /* 0x0000000f050cd210 */ /* 0x000fe40007f5e0ff */
[----:B0-----:R-:W-:Y:S01]  /*e650*/  @!P4 IADD3 R10, P1, R14, R10, RZ ;  /* 0x0000000a0e0ac210 */ /* 0x001fe20007f3e0ff */
[----:B--2---:R-:W-:Y:S01]  /*e660*/  @!P4 IMAD.X R73, R4, 0x1, R11, P0 ;  /* 0x000000010449c824 */ /* 0x004fe200000e060b */
[----:B------:R-:W-:-:S02]  /*e670*/  @!P5 SHF.L.U64.HI R5, R203, 0x1, R224 ;  /* 0x00000001cb05d819 */ /* 0x000fc400000102e0 */
[----:B------:R-:W-:Y:S02]  /*e680*/  @!P5 IADD3 R14, P3, R14, R15, RZ ;  /* 0x0000000f0e0ed210 */ /* 0x000fe40007f7e0ff */
[----:B------:R-:W-:Y:S02]  /*e690*/  CS2R R38, SRZ ;  /* 0x0000000000267805 */ /* 0x000fe4000001ff00 */
[----:B------:R-:W-:Y:S02]  /*e6a0*/  CS2R R24, SRZ ;  /* 0x0000000000187805 */ /* 0x000fe4000001ff00 */
[----:B------:R-:W-:Y:S02]  /*e6b0*/  CS2R R26, SRZ ;  /* 0x00000000001a7805 */ /* 0x000fe4000001ff00 */
[----:B------:R-:W-:Y:S02]  /*e6c0*/  CS2R R32, SRZ ;  /* 0x0000000000207805 */ /* 0x000fe4000001ff00 */
[----:B------:R-:W-:Y:S01]  /*e6d0*/  CS2R R34, SRZ ;  /* 0x0000000000227805 */ /* 0x000fe2000001ff00 */
[C---:B------:R-:W-:Y:S01]  /*e6e0*/  @!P4 IMAD.X R11, R9.reuse, 0x1, R11, P1 ;  /* 0x00000001090bc824 */ /* 0x040fe200008e060b */
[----:B------:R-:W-:Y:S01]  /*e6f0*/  @!P5 IADD3.X R15, R9, R5, RZ, P3, !PT ;  /* 0x00000005090fd210 */ /* 0x000fe20001ffe4ff */
[----:B------:R-:W-:Y:S01]  /*e700*/  @!P5 IMAD.X R13, R4, 0x1, R5, P2 ;  /* 0x00000001040dd824 */ /* 0x000fe200010e0605 */
[----:B------:R0:W5:Y:S04]  /*e710*/  @!P4 LD.E.128 R28, desc[UR60][R72.64] ;  /* 0x0000003c481cc980 */ /* 0x000168000c101d00 */
[----:B------:R0:W5:Y:S04]  /*e720*/  @!P4 LD.E.128 R36, desc[UR60][R10.64] ;  /* 0x0000003c0a24c980 */ /* 0x000168000c101d00 */
[----:B------:R0:W5:Y:S04]  /*e730*/  @!P5 LD.E.128 R24, desc[UR60][R12.64] ;  /* 0x0000003c0c18d980 */ /* 0x000168000c101d00 */
[----:B------:R0:W5:Y:S02]  /*e740*/  @!P5 LD.E.128 R32, desc[UR60][R14.64] ;  /* 0x0000003c0e20d980 */ /* 0x000164000c101d00 */
.L_x_1731:
[----:B------:R-:W-:Y:S05]  /*e750*/  BSYNC B1 ;  /* 0x0000000000017941 */ /* 0x000fea0003800000 */
.L_x_1730:
[----:B--2--5:R-:W-:Y:S01]  /*e760*/  IMAD.MOV.U32 R4, RZ, RZ, R36 ;  /* 0x000000ffff047224 */ /* 0x024fe200078e0024 */
[----:B------:R-:W-:Y:S01]  /*e770*/  UMOV UR4, 0xffffffff ;  /* 0xffffffff00047882 */ /* 0x000fe20000000000 */
[----:B---3--:R-:W-:Y:S02]  /*e780*/  IMAD.MOV.U32 R5, RZ, RZ, R37 ;  /* 0x000000ffff057224 */ /* 0x008fe400078e0025 */
[----:B0-----:R-:W-:Y:S02]  /*e790*/  IMAD.MOV.U32 R9, RZ, RZ, R38 ;  /* 0x000000ffff097224 */ /* 0x001fe400078e0026 */
        /* <DEDUP_REMOVED lines=26> */
[----:B-1--4-:R-:W1:Y:S02]  /*e940*/  SHFL.IDX PT, R0, R0, 0x3, 0x181f ;  /* 0x00781f0000007f89 */ /* 0x012e6400000e0000 */
.L_x_2081:
[----:B------:R-:W4:Y:S01]  /*e950*/  LDL R13, [R1+0x7c] ;  /* 0x00007c00010d7983 */ /* 0x000f220000100800 */
[----:B------:R-:W-:Y:S01]  /*e960*/  VIADD R84, R84, 0x60 ;  /* 0x0000006054547836 */ /* 0x000fe20000000000 */
[----:B------:R-:W-:Y:S01]  /*e970*/  BSSY B1, `(.L_x_1733) ;  /* 0x0000029000017945 */ /* 0x000fe20003800000 */
[----:B0-----:R-:W-:Y:S02]  /*e980*/  CS2R R6, SRZ ;  /* 0x0000000000067805 */ /* 0x001fe4000001ff00 */
[----:B------:R-:W-:Y:S02]  /*e990*/  CS2R R10, SRZ ;  /* 0x00000000000a7805 */ /* 0x000fe4000001ff00 */
[----:B------:R-:W-:Y:S02]  /*e9a0*/  CS2R R14, SRZ ;  /* 0x00000000000e7805 */ /* 0x000fe4000001ff00 */
[----:B------:R-:W-:Y:S02]  /*e9b0*/  ISETP.GE.AND P0, PT, R84, R87, PT ;  /* 0x000000575400720c */ /* 0x000fe40003f06270 */
[----:B------:R-:W-:-:S02]  /*e9c0*/  CS2R R72, SRZ ;  /* 0x0000000000487805 */ /* 0x000fc4000001ff00 */
[----:B------:R-:W-:Y:S02]  /*e9d0*/  CS2R R74, SRZ ;  /* 0x00000000004a7805 */ /* 0x000fe4000001ff00 */
[----:B----4-:R-:W-:-:S04]  /*e9e0*/  LEA.HI R8, R13, R13, RZ, 0x1 ;  /* 0x0000000d0d087211 */ /* 0x010fc800078f08ff */
[----:B------:R-:W-:Y:S02]  /*e9f0*/  LOP3.LUT R12, R8, 0xfffffffe, RZ, 0xc0, !PT ;  /* 0xfffffffe080c7812 */ /* 0x000fe400078ec0ff */
[----:B------:R-:W-:-:S03]  /*ea00*/  CS2R R8, SRZ ;  /* 0x0000000000087805 */ /* 0x000fc6000001ff00 */
        /* <DEDUP_REMOVED lines=12> */
[-C--:B---3--:R-:W-:Y:S02]  /*ead0*/  @!P4 IADD3 R82, P0, R76, R79.reuse, RZ ;  /* 0x0000004f4c52c210 */ /* 0x088fe40007f1e0ff */
[----:B-1----:R-:W-:Y:S02]  /*eae0*/  @!P4 IADD3 R78, P1, R0, R79, RZ ;  /* 0x0000004f004ec210 */ /* 0x002fe40007f3e0ff */
[-C--:B------:R-:W-:Y:S01]  /*eaf0*/  @!P5 IADD3 R80, P2, R76, R5.reuse, RZ ;  /* 0x000000054c50d210 */ /* 0x080fe20007f5e0ff */
[--C-:B--2---:R-:W-:Y:S01]  /*eb00*/  @!P4 IMAD.X R83, R21, 0x1, R4.reuse, P0 ;  /* 0x000000011553c824 */ /* 0x104fe200000e0604 */
[----:B------:R-:W-:Y:S01]  /*eb10*/  @!P5 IADD3 R76, P3, R0, R5, RZ ;  /* 0x00000005004cd210 */ /* 0x000fe20007f7e0ff */
[----:B------:R-:W-:Y:S01]  /*eb20*/  @!P4 IMAD.X R79, R77, 0x1, R4, P1 ;  /* 0x000000014d4fc824 */ /* 0x000fe200008e0604 */
[----:B------:R-:W-:-:S02]  /*eb30*/  @!P5 SHF.L.U64.HI R0, R203, 0x1, R224 ;  /* 0x00000001cb00d819 */ /* 0x000fc400000102e0 */
[----:B------:R-:W-:Y:S02]  /*eb40*/  CS2R R4, SRZ ;  /* 0x0000000000047805 */ /* 0x000fe4000001ff00 */
[----:B------:R-:W-:Y:S02]  /*eb50*/  CS2R R6, SRZ ;  /* 0x0000000000067805 */ /* 0x000fe4000001ff00 */
[----:B------:R-:W-:Y:S02]  /*eb60*/  CS2R R72, SRZ ;  /* 0x0000000000487805 */ /* 0x000fe4000001ff00 */
[----:B------:R-:W-:Y:S02]  /*eb70*/  CS2R R74, SRZ ;  /* 0x00000000004a7805 */ /* 0x000fe4000001ff00 */
[----:B------:R-:W-:Y:S02]  /*eb80*/  CS2R R8, SRZ ;  /* 0x0000000000087805 */ /* 0x000fe4000001ff00 */
[----:B------:R-:W-:Y:S01]  /*eb90*/  CS2R R10, SRZ ;  /* 0x00000000000a7805 */ /* 0x000fe2000001ff00 */
[--C-:B------:R-:W-:Y:S01]  /*eba0*/  @!P5 IMAD.X R81, R21, 0x1, R0.reuse, P2 ;  /* 0x000000011551d824 */ /* 0x100fe200010e0600 */
[----:B------:R0:W5:Y:S01]  /*ebb0*/  @!P4 LD.E.128 R12, desc[UR60][R82.64] ;  /* 0x0000003c520cc980 */ /* 0x000162000c101d00 */
[----:B------:R-:W-:-:S03]  /*ebc0*/  @!P5 IMAD.X R77, R77, 0x1, R0, P3 ;  /* 0x000000014d4dd824 */ /* 0x000fc600018e0600 */
[----:B------:R0:W5:Y:S04]  /*ebd0*/  @!P4 LD.E.128 R4, desc[UR60][R78.64] ;  /* 0x0000003c4e04c980 */ /* 0x000168000c101d00 */
[----:B------:R0:W5:Y:S04]  /*ebe0*/  @!P5 LD.E.128 R72, desc[UR60][R80.64] ;  /* 0x0000003c5048d980 */ /* 0x000168000c101d00 */
[----:B------:R0:W5:Y:S02]  /*ebf0*/  @!P5 LD.E.128 R8, desc[UR60][R76.64] ;  /* 0x0000003c4c08d980 */ /* 0x000164000c101d00 */
.L_x_1734:
[----:B------:R-:W-:Y:S05]  /*ec00*/  BSYNC B1 ;  /* 0x0000000000017941 */ /* 0x000fea0003800000 */
.L_x_1733:
[----:B0-----:R-:W4:Y:S01]  /*ec10*/  LDL R79, [R1+0x4c] ;  /* 0x00004c00014f7983 */ /* 0x001f220000100800 */
[----:B------:R-:W0:Y:S03]  /*ec20*/  SYNCS.PHASECHK.TRANS64.TRYWAIT P0, [R18+URZ+0x30800], R115 ;  /* 0x03080073120075a7 */ /* 0x000e26000800017f */
[----:B------:R-:W4:Y:S01]  /*ec30*/  LDL R78, [R1+0xc] ;  /* 0x00000c00014e7983 */ /* 0x000f220000100800 */
[----:B--2--5:R-:W-:Y:S01]  /*ec40*/  IMAD.MOV.U32 R21, RZ, RZ, R5 ;  /* 0x000000ffff157224 */ /* 0x024fe200078e0005 */
[----:B-1----:R-:W-:Y:S01]  /*ec50*/  MOV R0, R4 ;  /* 0x0000000400007202 */ /* 0x002fe20000000f00 */
[----:B------:R-:W-:Y:S01]  /*ec60*/  IMAD.MOV.U32 R77, RZ, RZ, R8 ;  /* 0x000000ffff4d7224 */ /* 0x000fe200078e0008 */
[----:B------:R-:W-:Y:S01]  /*ec70*/  BSSY B1, `(.L_x_1735) ;  /* 0x000001d000017945 */ /* 0x000fe20003800000 */
[----:B---3--:R-:W-:Y:S01]  /*ec80*/  IMAD.MOV.U32 R76, RZ, RZ, R7 ;  /* 0x000000ffff4c7224 */ /* 0x008fe200078e0007 */
        /* <DEDUP_REMOVED lines=10> */
[----:B------:R-:W-:Y:S02]  /*ed30*/  PRMT R85, R21, 0x5410, R76 ;  /* 0x0000541015557816 */ /* 0x000fe4000000004c */
[----:B------:R-:W-:Y:S01]  /*ed40*/  PRMT R84, R84, 0x5410, R0 ;  /* 0x0000541054547816 */ /* 0x000fe20000000000 */
[----:B------:R-:W-:Y:S01]  /*ed50*/  IMAD.MOV.U32 R0, RZ, RZ, R13 ;  /* 0x000000ffff007224 */ /* 0x000fe200078e000d */
[----:B------:R-:W-:-:S04]  /*ed60*/  MOV R76, R14 ;  /* 0x0000000e004c7202 */ /* 0x000fc80000000f00 */
[----:B------:R-:W-:Y:S01]  /*ed70*/  PRMT R96, R76, 0x5410, R77 ;  /* 0x000054104c607816 */ /* 0x000fe2000000004d */
[----:B------:R-:W-:Y:S01]  /*ed80*/  IMAD.MOV.U32 R76, RZ, RZ, R72 ;  /* 0x000000ffff4c7224 */ /* 0x000fe200078e0048 */
[----:B------:R-:W-:Y:S01]  /*ed90*/  PRMT R94, R94, 0x5410, R0 ;  /* 0x000054105e5e7816 */ /* 0x000fe20000000000 */
[----:B------:R-:W-:Y:S01]  /*eda0*/  IMAD.MOV.U32 R77, RZ, RZ, R73 ;  /* 0x000000ffff4d7224 */ /* 0x000fe200078e0049 */
[----:B------:R-:W-:-:S04]  /*edb0*/  SHF.R.S32.HI R0, RZ, 0x1f, R205 ;  /* 0x0000001fff007819 */ /* 0x000fc800000114cd */
[----:B------:R-:W-:Y:S02]  /*edc0*/  PRMT R86, R76, 0x5410, R77 ;  /* 0x000054104c567816 */ /* 0x000fe4000000004d */
[----:B------:R-:W-:Y:S02]  /*edd0*/  LEA.HI R0, R0, R205, RZ, 0x3 ;  /* 0x000000cd00007211 */ /* 0x000fe400078f18ff */
[----:B------:R-:W-:Y:S02]  /*ede0*/  MOV R76, R75 ;  /* 0x0000004b004c7202 */ /* 0x000fe40000000f00 */
[----:B----4-:R-:W-:-:S04]  /*edf0*/  VIADDMNMX R21, R87, -R79, 0x80, PT ;  /* 0x0000008057157446 */ /* 0x010fc8000380094f */
[----:B------:R-:W-:Y:S01]  /*ee00*/  ISETP.GE.AND P1, PT, R78, R21, PT ;  /* 0x000000154e00720c */ /* 0x000fe20003f26270 */
[----:B------:R-:W-:-:S05]  /*ee10*/  IMAD.MOV.U32 R78, RZ, RZ, R74 ;  /* 0x000000ffff4e7224 */ /* 0x000fca00078e004a */
[----:B------:R-:W-:Y:S01]  /*ee20*/  PRMT R87, R78, 0x7610, R87 ;  /* 0x000076104e577816 */ /* 0x000fe20000000057 */
[----:B0-----:R-:W-:Y:S06]  /*ee30*/  @!P0 BRA `(.L_x_1736) ;  /* 0x000001b000d88947 */ /* 0x001fec0003800000 */
.L_x_2082:
[----:B------:R-:W-:Y:S05]  /*ee40*/  BSYNC B1 ;  /* 0x0000000000017941 */ /* 0x000fea0003800000 */
.L_x_1735:
[----:B------:R-:W-:Y:S01]  /*ee50*/  BSSY B1, `(.L_x_1737) ;  /* 0x00000cd000017945 */ /* 0x000fe20003800000 */
[----:B------:R-:W-:Y:S02]  /*ee60*/  PRMT R87, R87, 0x5410, R76 ;  /* 0x0000541057577816 */ /* 0x000fe4000000004c */
[----:B------:R-:W-:Y:S01]  /*ee70*/  SHF.R.S32.HI R0, RZ, 0x3, R0 ;  /* 0x00000003ff007819 */ /* 0x000fe20000011400 */
[----:B------:R-:W-:Y:S06]  /*ee80*/  @P1 BRA `(.L_x_1738) ;  /* 0x0000000c00241947 */ /* 0x000fec0003800000 */
[----:B------:R1:W5:Y:S01]  /*ee90*/  LDL R135, [R1+0x54] ;  /* 0x0000540001877983 */ /* 0x0003620000100800 */
[----:B0-----:R-:W0:Y:S03]  /*eea0*/  LDC R115, c[0x0][0x3f4] ;  /* 0x0000fd00ff737b82 */ /* 0x001e260000000800 */
[----:B------:R1:W5:Y:S04]  /*eeb0*/  LDL R134, [R1+0xa8] ;  /* 0x0000a80001867983 */ /* 0x0003680000100800 */
[----:B------:R1:W5:Y:S01]  /*eec0*/  LDL R133, [R1+0x5c] ;  /* 0x00005c0001857983 */ /* 0x0003620000100800 */
[----:B------:R-:W-:Y:S01]  /*eed0*/  BSSY B2, `(.L_x_1739) ;  /* 0x0000064000027945 */ /* 0x000fe20003800000 */
[----:B0-----:R-:W-:-:S02]  /*eee0*/  ISETP.GE.AND P0, PT, R16, R115, PT ;  /* 0x000000731000720c */ /* 0x001fc40003f06270 */
[----:B------:R-:W-:-:S11]  /*eef0*/  ISETP.GE.AND P1, PT, R205, R115, PT ;  /* 0x00000073cd00720c */ /* 0x000fd60003f26270 */
[----:B-1----:R-:W-:Y:S05]  /*ef00*/  @P0 BRA `(.L_x_1740) ;  /* 0x0000000400800947 */ /* 0x002fea0003800000 */
[----:B------:R-:W2:Y:S04]  /*ef10*/  LDL R77, [R1+0x70] ;  /* 0x00007000014d7983 */ /* 0x000ea80000100800 */
[----:B------:R-:W3:Y:S01]  /*ef20*/  LDL R136, [R1+0x60] ;  /* 0x0000600001887983 */ /* 0x000ee20000100800 */
[----:B------:R-:W-:Y:S01]  /*ef30*/  SHF.R.U32.HI R130, RZ, 0x10, R69 ;  /* 0x00000010ff827819 */ /* 0x000fe20000011645 */
[--C-:B------:R-:W-:Y:S01]  /*ef40*/  HADD2.F32 R129, -RZ, R119.reuse.H0_H0 ;  /* 0x20000077ff817230 */ /* 0x100fe20000004100 */
[--C-:B------:R-:W-:Y:S01]  /*ef50*/  SHF.R.U32.HI R127, RZ, 0x10, R61.reuse ;  /* 0x00000010ff7f7819 */ /* 0x100fe2000001163d */
[----:B------:R-:W-:Y:S01]  /*ef60*/  HADD2.F32 R126, -RZ, R119.H1_H1 ;  /* 0x30000077ff7e7230 */ /* 0x000fe20000004100 */
[----:B------:R-:W-:Y:S01]  /*ef70*/  SHF.R.U64 R60, R60, 0x10, R61 ;  /* 0x000000103c3c7819 */ /* 0x000fe2000000123d */
[----:B------:R-:W-:Y:S01]  /*ef80*/  HADD2.F32 R130, -RZ, R130.H0_H0 ;  /* 0x20000082ff827230 */ /* 0x000fe20000004100 */
[----:B------:R-:W-:Y:S01]  /*ef90*/  SHF.R.U64 R61, R68, 0x10, R69 ;  /* 0x00000010443d7819 */ /* 0x000fe20000001245 */
[----:B------:R-:W-:Y:S01]  /*efa0*/  HADD2.F32 R127, -RZ, R127.H0_H0 ;  /* 0x2000007fff7f7230 */ /* 0x000fe20000004100 */
[--C-:B------:R-:W-:Y:S01]  /*efb0*/  SHF.R.U64 R62, R62, 0x10, R63.reuse ;  /* 0x000000103e3e7819 */ /* 0x100fe2000000123f */
[----:B------:R-:W-:Y:S01]  /*efc0*/  HADD2.F32 R128, -RZ, R118.H1_H1 ;  /* 0x30000076ff807230 */ /* 0x000fe20000004100 */
[----:B------:R-:W-:-:S02]  /*efd0*/  SHF.R.U32.HI R68, RZ, 0x10, R63 ;  /* 0x00000010ff447819 */ /* 0x000fc4000001163f */
[--C-:B------:R-:W-:Y:S02]  /*efe0*/  SHF.R.U64 R63, R70, 0x10, R71.reuse ;  /* 0x00000010463f7819 */ /* 0x100fe40000001247 */
[----:B------:R-:W-:Y:S01]  /*eff0*/  SHF.R.U32.HI R70, RZ, 0x10, R71 ;  /* 0x00000010ff467819 */ /* 0x000fe20000011647 */
[----:B------:R-:W-:-:S04]  /*f000*/  HADD2.F32 R68, -RZ, R68.H0_H0 ;  /* 0x20000044ff447230 */ /* 0x000fc80000004100 */
[----:B------:R-:W-:Y:S01]  /*f010*/  HADD2.F32 R70, -RZ, R70.H0_H0 ;  /* 0x20000046ff467230 */ /* 0x000fe20000004100 */
[----:B--2---:R-:W-:-:S04]  /*f020*/  LEA.HI R76, R115, R77, RZ, 0x1d ;  /* 0x0000004d734c7211 */ /* 0x004fc800078fe8ff */
[----:B------:R-:W-:Y:S01]  /*f030*/  SHF.R.S32.HI R79, RZ, 0x1f, R76 ;  /* 0x0000001fff4f7819 */ /* 0x000fe2000001144c */
[----:B------:R-:W-:-:S03]  /*f040*/  IMAD.SHL.U32 R77, R76, 0x8, RZ ;  /* 0x000000084c4d7824 */ /* 0x000fc600078e00ff */
[----:B------:R-:W-:Y:S02]  /*f050*/  LEA.HI R79, R79, R76, RZ, 0x3 ;  /* 0x0000004c4f4f7211 */ /* 0x000fe400078f18ff */
[----:B-----5:R-:W-:-:S03]  /*f060*/  LOP3.LUT R77, R135, 0x38, R77, 0xf8, !PT ;  /* 0x00000038874d7812 */ /* 0x020fc600078ef84d */
[----:B------:R-:W-:Y:S01]  /*f070*/  IMAD.SHL.U32 R79, R79, 0x400, RZ ;  /* 0x000004004f4f7824 */ /* 0x000fe200078e00ff */
[----:B------:R-:W-:-:S04]  /*f080*/  LOP3.LUT R81, R77, R134, RZ, 0x3c, !PT ;  /* 0x000000864d517212 */ /* 0x000fc800078e3cff */
[----:B------:R-:W-:Y:S02]  /*f090*/  LOP3.LUT R80, R79, 0x7fffe000, RZ, 0xc0, !PT ;  /* 0x7fffe0004f507812 */ /* 0x000fe400078ec0ff */
[----:B---3--:R-:W0:Y:S02]  /*f0a0*/  LDS.128 R76, [R136] ;  /* 0x00000000884c7984 */ /* 0x008e240000000c00 */
[----:B------:R-:W-:-:S05]  /*f0b0*/  IADD3 R81, R81, R80, R133 ;  /* 0x0000005051517210 */ /* 0x000fca0007ffe085 */
[----:B------:R-:W-:-:S05]  /*f0c0*/  IMAD R117, R81, 0x2, R18 ;  /* 0x0000000251757824 */ /* 0x000fca00078e0212 */
[----:B------:R-:W1:Y:S01]  /*f0d0*/  LDS.128 R80, [R117+0x10400] ;  /* 0x0104000075507984 */ /* 0x000e620000000c00 */
[--C-:B0-----:R-:W-:Y:S02]  /*f0e0*/  HADD2.F32 R120, -RZ, R77.reuse.H0_H0 ;  /* 0x2000004dff787230 */ /* 0x101fe40000004100 */
[----:B------:R-:W-:Y:S02]  /*f0f0*/  HADD2.F32 R123, -RZ, R77.H1_H1 ;  /* 0x3000004dff7b7230 */ /* 0x000fe40000004100 */
[----:B------:R-:W-:Y:S02]  /*f100*/  HADD2.F32 R122, -RZ, R76.H0_H0 ;  /* 0x2000004cff7a7230 */ /* 0x000fe40000004100 */
[----:B------:R-:W-:Y:S02]  /*f110*/  HADD2.F32 R69, -RZ, R78.H0_H0 ;  /* 0x2000004eff457230 */ /* 0x000fe40000004100 */
[--C-:B------:R-:W-:Y:S02]  /*f120*/  HADD2.F32 R71, -RZ, R79.reuse.H0_H0 ;  /* 0x2000004fff477230 */ /* 0x100fe40000004100 */
[----:B------:R-:W-:-:S02]  /*f130*/  HADD2.F32 R79, -RZ, R79.H1_H1 ;  /* 0x3000004fff4f7230 */ /* 0x000fc40000004100 */
[--C-:B-1----:R-:W-:Y:S02]  /*f140*/  HADD2.F32 R77, -RZ, R81.reuse.H0_H0 ;  /* 0x20000051ff4d7230 */ /* 0x102fe40000004100 */
[----:B------:R-:W-:Y:S02]  /*f150*/  HADD2.F32 R124, -RZ, R81.H1_H1 ;  /* 0x30000051ff7c7230 */ /* 0x000fe40000004100 */
[----:B------:R-:W-:Y:S02]  /*f160*/  HADD2.F32 R119, -RZ, R80.H0_H0 ;  /* 0x20000050ff777230 */ /* 0x000fe40000004100 */
[C---:B------:R-:W-:Y:S01]  /*f170*/  FMUL.FTZ R81, R77.reuse, R129 ;  /* 0x000000814d517220 */ /* 0x040fe20000410000 */
[----:B------:R-:W-:Y:S01]  /*f180*/  FMUL.FTZ R131, R77, R126 ;  /* 0x0000007e4d837220 */ /* 0x000fe20000410000 */
[----:B------:R-:W-:Y:S01]  /*f190*/  FMUL.FTZ R132, R124, R130 ;  /* 0x000000827c847220 */ /* 0x000fe20000410000 */
[----:B------:R-:W-:Y:S02]  /*f1a0*/  HADD2.F32 R125, -RZ, R82.H0_H0 ;  /* 0x20000052ff7d7230 */ /* 0x000fe40000004100 */
[----:B------:R-:W-:Y:S01]  /*f1b0*/  FFMA.FTZ R77, R120, R126, -R81 ;  /* 0x0000007e784d7223 */ /* 0x000fe20000010851 */
[----:B------:R-:W-:-:S02]  /*f1c0*/  HADD2.F32 R126, -RZ, R118.H0_H0 ;  /* 0x20000076ff7e7230 */ /* 0x000fc40000004100 */
[----:B------:R-:W-:Y:S01]  /*f1d0*/  FFMA.FTZ R81, R120, R129, R131 ;  /* 0x0000008178517223 */ /* 0x000fe20000010083 */
[-C--:B------:R-:W-:Y:S01]  /*f1e0*/  FMUL.FTZ R120, R124, R127.reuse ;  /* 0x0000007f7c787220 */ /* 0x080fe20000410000 */
[----:B------:R-:W-:Y:S01]  /*f1f0*/  FFMA.FTZ R118, R123, R127, -R132 ;  /* 0x0000007f7b767223 */ /* 0x000fe20000010884 */
[C---:B------:R-:W-:Y:S01]  /*f200*/  FMUL.FTZ R127, R119.reuse, R128 ;  /* 0x00000080777f7220 */ /* 0x040fe20000410000 */
[----:B------:R-:W-:Y:S01]  /*f210*/  FMUL.FTZ R129, R119, R126 ;  /* 0x0000007e77817220 */ /* 0x000fe20000410000 */
[--C-:B------:R-:W-:Y:S02]  /*f220*/  HADD2.F32 R132, -RZ, R116.reuse.H1_H1 ;  /* 0x30000074ff847230 */ /* 0x100fe40000004100 */
[----:B------:R-:W-:Y:S01]  /*f230*/  FFMA.FTZ R120, R123, R130, R120 ;  /* 0x000000827b787223 */ /* 0x000fe20000010078 */
[----:B------:R-:W-:Y:S02]  /*f240*/  HADD2.F32 R124, -RZ, R116.H0_H0 ;  /* 0x20000074ff7c7230 */ /* 0x000fe40000004100 */
[C---:B------:R-:W-:Y:S01]  /*f250*/  FFMA.FTZ R119, R122.reuse, R126, -R127 ;  /* 0x0000007e7a777223 */ /* 0x040fe2000001087f */
[----:B------:R-:W-:Y:S01]  /*f260*/  FFMA.FTZ R116, R122, R128, R129 ;  /* 0x000000807a747223 */ /* 0x000fe20000010081 */
[----:B------:R-:W-:-:S02]  /*f270*/  HADD2.F32 R122, -RZ, R114.H1_H1 ;  /* 0x30000072ff7a7230 */ /* 0x000fc40000004100 */
[C---:B------:R-:W-:Y:S01]  /*f280*/  FMUL.FTZ R126, R125.reuse, R132 ;  /* 0x000000847d7e7220 */ /* 0x040fe20000410000 */
[--C-:B------:R-:W-:Y:S02]  /*f290*/  HADD2.F32 R121, -RZ, R83.reuse.H0_H0 ;  /* 0x20000053ff797230 */ /* 0x100fe40000004100 */
[-C--:B------:R-:W-:Y:S01]  /*f2a0*/  FMUL.FTZ R128, R125, R124.reuse ;  /* 0x0000007c7d807220 */ /* 0x080fe20000410000 */
[----:B------:R-:W-:Y:S02]  /*f2b0*/  HADD2.F32 R114, -RZ, R114.H0_H0 ;  /* 0x20000072ff727230 */ /* 0x000fe40000004100 */
[C---:B------:R-:W-:Y:S01]  /*f2c0*/  FFMA.FTZ R126, R69.reuse, R124, -R126 ;  /* 0x0000007c457e7223 */ /* 0x040fe2000001087e */
[----:B------:R-:W-:Y:S02]  /*f2d0*/  HADD2.F32 R83, -RZ, R83.H1_H1 ;  /* 0x30000053ff537230 */ /* 0x000fe40000004100 */
[----:B------:R-:W-:Y:S01]  /*f2e0*/  FFMA.FTZ R128, R69, R132, R128 ;  /* 0x0000008445807223 */ /* 0x000fe20000010080 */
[----:B------:R-:W-:-:S02]  /*f2f0*/  HADD2.F32 R80, -RZ, R80.H1_H1 ;  /* 0x30000050ff507230 */ /* 0x000fc40000004100 */
[C---:B------:R-:W-:Y:S01]  /*f300*/  FMUL.FTZ R124, R121.reuse, R114 ;  /* 0x00000072797c7220 */ /* 0x040fe20000410000 */
[----:B------:R-:W-:Y:S01]  /*f310*/  FMUL.FTZ R121, R121, R122 ;  /* 0x0000007a79797220 */ /* 0x000fe20000410000 */
[----:B------:R-:W-:Y:S02]  /*f320*/  HADD2.F32 R82, -RZ, R82.H1_H1 ;  /* 0x30000052ff527230 */ /* 0x000fe40000004100 */
[----:B------:R-:W-:Y:S01]  /*f330*/  FMUL.FTZ R130, R83, R70 ;  /* 0x0000004653827220 */ /* 0x000fe20000410000 */
[C---:B------:R-:W-:Y:S01]  /*f340*/  FFMA.FTZ R124, R71.reuse, R122, -R124 ;  /* 0x0000007a477c7223 */ /* 0x040fe2000001087c */
[----:B------:R-:W-:Y:S01]  /*f350*/  FFMA.FTZ R114, R71, R114, R121 ;  /* 0x0000007247727223 */ /* 0x000fe20000010079 */
[-C--:B------:R-:W-:Y:S01]  /*f360*/  FMUL.FTZ R122, R83, R68.reuse ;  /* 0x00000044537a7220 */ /* 0x080fe20000410000 */
[----:B------:R-:W-:Y:S02]  /*f370*/  HADD2.F32 R69, -RZ, R61.H0_H0 ;  /* 0x2000003dff457230 */ /* 0x000fe40000004100 */
[----:B------:R-:W-:Y:S01]  /*f380*/  FFMA.FTZ R123, R79, R68, -R130 ;  /* 0x000000444f7b7223 */ /* 0x000fe20000010882 */
[----:B------:R-:W-:-:S02]  /*f390*/  HADD2.F32 R71, -RZ, R63.H0_H0 ;  /* 0x2000003fff477230 */ /* 0x000fc40000004100 */
[----:B------:R-:W-:Y:S01]  /*f3a0*/  FFMA.FTZ R125, R79, R70, R122 ;  /* 0x000000464f7d7223 */ /* 0x000fe2000001007a */
[----:B------:R-:W-:Y:S02]  /*f3b0*/  HADD2.F32 R61, -RZ, R60.H0_H0 ;  /* 0x2000003cff3d7230 */ /* 0x000fe40000004100 */
[----:B------:R-:W-:Y:S01]  /*f3c0*/  FMUL.FTZ R79, R80, R69 ;  /* 0x00000045504f7220 */ /* 0x000fe20000410000 */
[----:B------:R-:W-:Y:S02]  /*f3d0*/  HADD2.F32 R63, -RZ, R62.H0_H0 ;  /* 0x2000003eff3f7230 */ /* 0x000fe40000004100 */
[----:B------:R-:W-:Y:S01]  /*f3e0*/  FMUL.FTZ R83, R82, R71 ;  /* 0x0000004752537220 */ /* 0x000fe20000410000 */
[----:B------:R-:W-:Y:S02]  /*f3f0*/  HADD2.F32 R76, -RZ, R76.H1_H1 ;  /* 0x3000004cff4c7230 */ /* 0x000fe40000004100 */
[----:B------:R-:W-:Y:S01]  /*f400*/  FMUL.FTZ R80, R80, R61 ;  /* 0x0000003d50507220 */ /* 0x000fe20000410000 */
[----:B------:R-:W-:-:S02]  /*f410*/  HADD2.F32 R78, -RZ, R78.H1_H1 ;  /* 0x3000004eff4e7230 */ /* 0x000fc40000004100 */
[----:B------:R-:W-:Y:S01]  /*f420*/  FMUL.FTZ R82, R82, R63 ;  /* 0x0000003f52527220 */ /* 0x000fe20000410000 */
[C---:B------:R-:W-:Y:S01]  /*f430*/  FFMA.FTZ R60, R76.reuse, R61, -R79 ;  /* 0x0000003d4c3c7223 */ /* 0x040fe2000001084f */
[----:B------:R-:W-:Y:S01]  /*f440*/  FFMA.FTZ R79, R76, R69, R80 ;  /* 0x000000454c4f7223 */ /* 0x000fe20000010050 */
[C---:B------:R-:W-:Y:S01]  /*f450*/  FFMA.FTZ R83, R78.reuse, R63, -R83 ;  /* 0x0000003f4e537223 */ /* 0x040fe20000010853 */
[----:B------:R-:W-:Y:S01]  /*f460*/  FFMA.FTZ R121, R78, R71, R82 ;  /* 0x000000474e797223 */ /* 0x000fe20000010052 */
[----:B------:R-:W-:Y:S02]  /*f470*/  F2FP.F16.F32.PACK_AB R63, R123, R124 ;  /* 0x0000007c7b3f723e */ /* 0x000fe400000000ff */
[----:B------:R-:W-:Y:S02]  /*f480*/  F2FP.F16.F32.PACK_AB R61, R118, R77 ;  /* 0x0000004d763d723e */ /* 0x000fe400000000ff */
[----:B------:R-:W-:Y:S02]  /*f490*/  F2FP.F16.F32.PACK_AB R60, R60, R119 ;  /* 0x000000773c3c723e */ /* 0x000fe400000000ff */
[----:B------:R-:W-:-:S02]  /*f4a0*/  F2FP.F16.F32.PACK_AB R62, R83, R126 ;  /* 0x0000007e533e723e */ /* 0x000fc400000000ff */
[----:B------:R-:W-:Y:S02]  /*f4b0*/  F2FP.F16.F32.PACK_AB R71, R125, R114 ;  /* 0x000000727d47723e */ /* 0x000fe400000000ff */
[----:B------:R-:W-:Y:S01]  /*f4c0*/  F2FP.F16.F32.PACK_AB R69, R120, R81 ;  /* 0x000000517845723e */ /* 0x000fe200000000ff */
[----:B------:R0:W-:Y:S01]  /*f4d0*/  STS.128 [R136], R60 ;  /* 0x0000003c88007388 */ /* 0x0001e20000000c00 */
[----:B------:R-:W-:Y:S02]  /*f4e0*/  F2FP.F16.F32.PACK_AB R68, R79, R116 ;  /* 0x000000744f44723e */ /* 0x000fe400000000ff */
[----:B------:R-:W-:-:S05]  /*f4f0*/  F2FP.F16.F32.PACK_AB R70, R121, R128 ;  /* 0x000000807946723e */ /* 0x000fca00000000ff */
[----:B------:R0:W-:Y:S02]  /*f500*/  STS.128 [R117+0x10400], R68 ;  /* 0x0104004475007388 */ /* 0x0001e40000000c00 */
.L_x_1740:
[----:B------:R-:W-:Y:S05]  /*f510*/  BSYNC B2 ;  /* 0x0000000000027941 */ /* 0x000fea0003800000 */
.L_x_1739:
[----:B------:R-:W-:Y:S05]  /*f520*/  @P1 BRA `(.L_x_1738) ;  /* 0x00000004007c1947 */ /* 0x000fea0003800000 */
[----:B------:R-:W2:Y:S01]  /*f530*/  LDL R119, [R1+0x9c] ;  /* 0x00009c0001777983 */ /* 0x000ea20000100800 */
[----:B------:R-:W-:Y:S01]  /*f540*/  LEA.HI R115, R115, R0, RZ, 0x1d ;  /* 0x0000000073737211 */ /* 0x000fe200078fe8ff */
[--C-:B------:R-:W-:Y:S01]  /*f550*/  HADD2.F32 R116, -RZ, R113.reuse.H0_H0 ;  /* 0x20000071ff747230 */ /* 0x100fe20000004100 */
[----:B------:R-:W-:Y:S01]  /*f560*/  SHF.R.U64 R56, R56, 0x10, R57 ;  /* 0x0000001038387819 */ /* 0x000fe20000001239 */
[----:B------:R-:W-:Y:S01]  /*f570*/  HADD2.F32 R82, -RZ, R113.H1_H1 ;  /* 0x30000071ff527230 */ /* 0x000fe20000004100 */
[----:B0-----:R-:W-:Y:S01]  /*f580*/  SHF.R.S32.HI R62, RZ, 0x1f, R115 ;  /* 0x0000001fff3e7819 */ /* 0x001fe20000011473 */
[----:B------:R-:W-:Y:S01]  /*f590*/  IMAD.SHL.U32 R60, R115, 0x8, RZ ;  /* 0x00000008733c7824 */ /* 0x000fe200078e00ff */
[----:B------:R-:W-:Y:S02]  /*f5a0*/  SHF.R.U32.HI R81, RZ, 0x10, R57 ;  /* 0x00000010ff517819 */ /* 0x000fe40000011639 */
[----:B------:R-:W-:Y:S02]  /*f5b0*/  LEA.HI R62, R62, R115, RZ, 0x3 ;  /* 0x000000733e3e7211 */ /* 0x000fe400078f18ff */
[----:B-----5:R-:W-:Y:S01]  /*f5c0*/  LOP3.LUT R60, R135, 0x38, R60, 0xf8, !PT ;  /* 0x00000038873c7812 */ /* 0x020fe200078ef83c */
[----:B------:R-:W-:Y:S01]  /*f5d0*/  HADD2.F32 R81, -RZ, R81.H0_H0 ;  /* 0x20000051ff517230 */ /* 0x000fe20000004100 */
[----:B------:R-:W-:-:S02]  /*f5e0*/  SHF.L.U32 R62, R62, 0xa, RZ ;  /* 0x0000000a3e3e7819 */ /* 0x000fc400000006ff */
[----:B------:R-:W-:Y:S02]  /*f5f0*/  LOP3.LUT R69, R60, R134, RZ, 0x3c, !PT ;  /* 0x000000863c457212 */ /* 0x000fe400078e3cff */
[----:B------:R-:W-:Y:S02]  /*f600*/  LOP3.LUT R68, R62, 0x7fffe000, RZ, 0xc0, !PT ;  /* 0x7fffe0003e447812 */ /* 0x000fe400078ec0ff */
[----:B------:R-:W-:Y:S02]  /*f610*/  SHF.R.U64 R57, R58, 0x10, R59 ;  /* 0x000000103a397819 */ /* 0x000fe4000000123b */
[----:B------:R-:W-:Y:S02]  /*f620*/  IADD3 R69, R69, R68, R133 ;  /* 0x0000004445457210 */ /* 0x000fe40007ffe085 */
[--C-:B------:R-:W-:Y:S01]  /*f630*/  SHF.R.U64 R64, R64, 0x10, R65.reuse ;  /* 0x0000001040407819 */ /* 0x100fe20000001241 */
[----:B------:R-:W-:Y:S01]  /*f640*/  HADD2.F32 R57, -RZ, R57.H0_H0 ;  /* 0x20000039ff397230 */ /* 0x000fe20000004100 */
[----:B------:R-:W-:Y:S01]  /*f650*/  SHF.R.U32.HI R83, RZ, 0x10, R65 ;  /* 0x00000010ff537819 */ /* 0x000fe20000011641 */
[----:B------:R-:W-:Y:S01]  /*f660*/  IMAD R76, R69, 0x2, R18 ;  /* 0x00000002454c7824 */ /* 0x000fe200078e0212 */
[----:B------:R-:W-:-:S02]  /*f670*/  SHF.R.U64 R58, R66, 0x10, R67 ;  /* 0x00000010423a7819 */ /* 0x000fc40000001243 */
[----:B------:R-:W-:Y:S01]  /*f680*/  SHF.R.U32.HI R117, RZ, 0x10, R59 ;  /* 0x00000010ff757819 */ /* 0x000fe2000001163b */
[----:B------:R-:W-:Y:S01]  /*f690*/  HADD2.F32 R83, -RZ, R83.H0_H0 ;  /* 0x20000053ff537230 */ /* 0x000fe20000004100 */
[----:B------:R-:W0:Y:S01]  /*f6a0*/  LDS.128 R68, [R76+0x10400] ;  /* 0x010400004c447984 */ /* 0x000e220000000c00 */
[----:B------:R-:W-:Y:S01]  /*f6b0*/  SHF.R.U32.HI R115, RZ, 0x10, R67 ;  /* 0x00000010ff737819 */ /* 0x000fe20000011643 */
[----:B0-----:R-:W-:Y:S02]  /*f6c0*/  HADD2.F32 R78, -RZ, R69.H1_H1 ;  /* 0x30000045ff4e7230 */ /* 0x001fe40000004100 */
[----:B------:R-:W-:Y:S02]  /*f6d0*/  HADD2.F32 R79, -RZ, R70.H0_H0 ;  /* 0x20000046ff4f7230 */ /* 0x000fe40000004100 */
[--C-:B------:R-:W-:Y:S02]  /*f6e0*/  HADD2.F32 R80, -RZ, R71.reuse.H0_H0 ;  /* 0x20000047ff507230 */ /* 0x100fe40000004100 */
[----:B------:R-:W-:Y:S01]  /*f6f0*/  FMUL.FTZ R113, R78, R83 ;  /* 0x000000534e717220 */ /* 0x000fe20000410000 */
[----:B------:R-:W-:-:S02]  /*f700*/  HADD2.F32 R71, -RZ, R71.H1_H1 ;  /* 0x30000047ff477230 */ /* 0x000fc40000004100 */
[----:B------:R-:W-:Y:S01]  /*f710*/  HADD2.F32 R70, -RZ, R70.H1_H1 ;  /* 0x30000046ff467230 */ /* 0x000fe20000004100 */
[----:B--2---:R-:W0:Y:S02]  /*f720*/  LDS.128 R60, [R119] ;  /* 0x00000000773c7984 */ /* 0x004e240000000c00 */
[--C-:B0-----:R-:W-:Y:S02]  /*f730*/  HADD2.F32 R65, -RZ, R61.reuse.H0_H0 ;  /* 0x2000003dff417230 */ /* 0x101fe40000004100 */
[----:B------:R-:W-:Y:S02]  /*f740*/  HADD2.F32 R66, -RZ, R61.H1_H1 ;  /* 0x3000003dff427230 */ /* 0x000fe40000004100 */
[----:B------:R-:W-:Y:S02]  /*f750*/  HADD2.F32 R61, -RZ, R69.H0_H0 ;  /* 0x20000045ff3d7230 */ /* 0x000fe40000004100 */
[----:B------:R-:W-:Y:S02]  /*f760*/  HADD2.F32 R69, -RZ, R68.H0_H0 ;  /* 0x20000044ff457230 */ /* 0x000fe40000004100 */
[----:B------:R-:W-:-:S02]  /*f770*/  HADD2.F32 R59, -RZ, R60.H0_H0 ;  /* 0x2000003cff3b7230 */ /* 0x000fc40000004100 */
[C---:B------:R-:W-:Y:S01]  /*f780*/  FMUL.FTZ R114, R61.reuse, R116 ;  /* 0x000000743d727220 */ /* 0x040fe20000410000 */
[-C--:B------:R-:W-:Y:S01]  /*f790*/  FMUL.FTZ R118, R61, R82.reuse ;  /* 0x000000523d767220 */ /* 0x080fe20000410000 */
[----:B------:R-:W-:Y:S02]  /*f7a0*/  HADD2.F32 R67, -RZ, R62.H0_H0 ;  /* 0x2000003eff437230 */ /* 0x000fe40000004100 */
[C---:B------:R-:W-:Y:S01]  /*f7b0*/  FFMA.FTZ R61, R65.reuse, R82, -R114 ;  /* 0x00000052413d7223 */ /* 0x040fe20000010872 */
[----:B------:R-:W-:Y:S02]  /*f7c0*/  HADD2.F32 R114, -RZ, R110.H0_H0 ;  /* 0x2000006eff727230 */ /* 0x000fe40000004100 */
[----:B------:R-:W-:Y:S01]  /*f7d0*/  FFMA.FTZ R118, R65, R116, R118 ;  /* 0x0000007441767223 */ /* 0x000fe20000010076 */
[----:B------:R-:W-:Y:S02]  /*f7e0*/  HADD2.F32 R82, -RZ, R112.H0_H0 ;  /* 0x20000070ff527230 */ /* 0x000fe40000004100 */
[----:B------:R-:W-:Y:S01]  /*f7f0*/  FMUL.FTZ R65, R78, R81 ;  /* 0x000000514e417220 */ /* 0x000fe20000410000 */
[----:B------:R-:W-:-:S02]  /*f800*/  HADD2.F32 R110, -RZ, R110.H1_H1 ;  /* 0x3000006eff6e7230 */ /* 0x000fc40000004100 */
[C---:B------:R-:W-:Y:S01]  /*f810*/  FMUL.FTZ R78, R69.reuse, R114 ;  /* 0x00000072454e7220 */ /* 0x040fe20000410000 */
[C---:B------:R-:W-:Y:S01]  /*f820*/  FFMA.FTZ R116, R66.reuse, R81, -R113 ;  /* 0x0000005142747223 */ /* 0x040fe20000010871 */
[----:B------:R-:W-:Y:S01]  /*f830*/  FFMA.FTZ R83, R66, R83, R65 ;  /* 0x0000005342537223 */ /* 0x000fe20000010041 */
[-C--:B------:R-:W-:Y:S01]  /*f840*/  FMUL.FTZ R69, R69, R82.reuse ;  /* 0x0000005245457220 */ /* 0x080fe20000410000 */
[--C-:B------:R-:W-:Y:S02]  /*f850*/  HADD2.F32 R66, -RZ, R111.reuse.H1_H1 ;  /* 0x3000006fff427230 */ /* 0x100fe40000004100 */
[----:B------:R-:W-:Y:S01]  /*f860*/  FFMA.FTZ R82, R59, R82, -R78 ;  /* 0x000000523b527223 */ /* 0x000fe2000001084e */
[----:B------:R-:W-:Y:S01]  /*f870*/  FMUL.FTZ R78, R79, R110 ;  /* 0x0000006e4f4e7220 */ /* 0x000fe20000410000 */
[----:B------:R-:W-:Y:S02]  /*f880*/  HADD2.F32 R111, -RZ, R111.H0_H0 ;  /* 0x2000006fff6f7230 */ /* 0x000fe40000004100 */
[----:B------:R-:W-:Y:S01]  /*f890*/  FFMA.FTZ R69, R59, R114, R69 ;  /* 0x000000723b457223 */ /* 0x000fe20000010045 */
[----:B------:R-:W-:Y:S01]  /*f8a0*/  FMUL.FTZ R114, R79, R66 ;  /* 0x000000424f727220 */ /* 0x000fe20000410000 */
[----:B------:R-:W-:-:S02]  /*f8b0*/  HADD2.F32 R77, -RZ, R63.H0_H0 ;  /* 0x2000003fff4d7230 */ /* 0x000fc40000004100 */
[C---:B------:R-:W-:Y:S01]  /*f8c0*/  FFMA.FTZ R79, R67.reuse, R66, -R78 ;  /* 0x00000042434f7223 */ /* 0x040fe2000001084e */
[----:B------:R-:W-:Y:S02]  /*f8d0*/  HADD2.F32 R112, -RZ, R112.H1_H1 ;  /* 0x30000070ff707230 */ /* 0x000fe40000004100 */
[C---:B------:R-:W-:Y:S01]  /*f8e0*/  FMUL.FTZ R120, R80.reuse, R111 ;  /* 0x0000006f50787220 */ /* 0x040fe20000410000 */
[----:B------:R-:W-:Y:S02]  /*f8f0*/  HADD2.F32 R78, -RZ, R115.H0_H0 ;  /* 0x20000073ff4e7230 */ /* 0x000fe40000004100 */
[----:B------:R-:W-:Y:S01]  /*f900*/  FFMA.FTZ R114, R67, R110, R114 ;  /* 0x0000006e43727223 */ /* 0x000fe20000010072 */
[----:B------:R-:W-:Y:S02]  /*f910*/  HADD2.F32 R66, -RZ, R117.H0_H0 ;  /* 0x20000075ff427230 */ /* 0x000fe40000004100 */
[----:B------:R-:W-:Y:S01]  /*f920*/  FMUL.FTZ R80, R80, R112 ;  /* 0x0000007050507220 */ /* 0x000fe20000410000 */
[----:B------:R-:W-:-:S02]  /*f930*/  HADD2.F32 R63, -RZ, R63.H1_H1 ;  /* 0x3000003fff3f7230 */ /* 0x000fc40000004100 */
[----:B------:R-:W-:Y:S01]  /*f940*/  FFMA.FTZ R120, R77, R112, -R120 ;  /* 0x000000704d787223 */ /* 0x000fe20000010878 */
[----:B------:R-:W-:Y:S02]  /*f950*/  HADD2.F32 R68, -RZ, R68.H1_H1 ;  /* 0x30000044ff447230 */ /* 0x000fe40000004100 */
[C---:B------:R-:W-:Y:S01]  /*f960*/  FMUL.FTZ R110, R71.reuse, R78 ;  /* 0x0000004e476e7220 */ /* 0x040fe20000410000 */
[-C--:B------:R-:W-:Y:S01]  /*f970*/  FMUL.FTZ R112, R71, R66.reuse ;  /* 0x0000004247707220 */ /* 0x080fe20000410000 */
[----:B------:R-:W-:Y:S02]  /*f980*/  HADD2.F32 R65, -RZ, R64.H0_H0 ;  /* 0x20000040ff417230 */ /* 0x000fe40000004100 */
[----:B------:R-:W-:Y:S01]  /*f990*/  FFMA.FTZ R80, R77, R111, R80 ;  /* 0x0000006f4d507223 */ /* 0x000fe20000010050 */
[----:B------:R-:W-:Y:S02]  /*f9a0*/  HADD2.F32 R67, -RZ, R58.H0_H0 ;  /* 0x2000003aff437230 */ /* 0x000fe40000004100 */
[----:B------:R-:W-:Y:S01]  /*f9b0*/  FFMA.FTZ R81, R63, R66, -R110 ;  /* 0x000000423f517223 */ /* 0x000fe2000001086e */
[----:B------:R-:W-:-:S02]  /*f9c0*/  HADD2.F32 R59, -RZ, R56.H0_H0 ;  /* 0x20000038ff3b7230 */ /* 0x000fc40000004100 */
[----:B------:R-:W-:Y:S01]  /*f9d0*/  FFMA.FTZ R111, R63, R78, R112 ;  /* 0x0000004e3f6f7223 */ /* 0x000fe20000010070 */
[----:B------:R-:W-:Y:S02]  /*f9e0*/  HADD2.F32 R60, -RZ, R60.H1_H1 ;  /* 0x3000003cff3c7230 */ /* 0x000fe40000004100 */
[----:B------:R-:W-:Y:S01]  /*f9f0*/  FMUL.FTZ R63, R68, R65 ;  /* 0x00000041443f7220 */ /* 0x000fe20000410000 */
[----:B------:R-:W-:Y:S02]  /*fa00*/  HADD2.F32 R62, -RZ, R62.H1_H1 ;  /* 0x3000003eff3e7230 */ /* 0x000fe40000004100 */
        /* <DEDUP_REMOVED lines=17> */
.L_x_1738:
[----:B------:R-:W-:Y:S05]  /*fb20*/  BSYNC B1 ;  /* 0x0000000000017941 */ /* 0x000fea0003800000 */
.L_x_1737:
[----:B-1----:R-:W2:Y:S01]  /*fb30*/  LDL R56, [R1+0xa0] ;  /* 0x0000a00001387983 */ /* 0x002ea20000100800 */
[----:B------:R-:W-:Y:S01]  /*fb40*/  BSSY B1, `(.L_x_1741) ;  /* 0x00000cc000017945 */ /* 0x000fe20003800000 */
[----:B--2---:R-:W-:-:S13]  /*fb50*/  ISETP.GE.AND P0, PT, R56, R21, PT ;  /* 0x000000153800720c */ /* 0x004fda0003f06270 */
[----:B------:R-:W-:Y:S05]  /*fb60*/  @P0 BRA `(.L_x_1742) ;  /* 0x0000000c00240947 */ /* 0x000fea0003800000 */
[----:B------:R1:W5:Y:S01]  /*fb70*/  LDL R114, [R1+0x50] ;  /* 0x0000500001727983 */ /* 0x0003620000100800 */
[----:B------:R-:W2:Y:S03]  /*fb80*/  LDC R65, c[0x0][0x3f4] ;  /* 0x0000fd00ff417b82 */ /* 0x000ea60000000800 */
[----:B------:R1:W5:Y:S04]  /*fb90*/  LDL R113, [R1+0xa4] ;  /* 0x0000a40001717983 */ /* 0x0003680000100800 */
[----:B------:R1:W5:Y:S01]  /*fba0*/  LDL R112, [R1+0x58] ;  /* 0x0000580001707983 */ /* 0x0003620000100800 */
[----:B------:R-:W-:Y:S01]  /*fbb0*/  BSSY B2, `(.L_x_1743) ;  /* 0x0000064000027945 */ /* 0x000fe20003800000 */
[----:B--2---:R-:W-:-:S02]  /*fbc0*/  ISETP.GE.AND P0, PT, R16, R65, PT ;  /* 0x000000411000720c */ /* 0x004fc40003f06270 */
[----:B------:R-:W-:-:S11]  /*fbd0*/  ISETP.GE.AND P1, PT, R205, R65, PT ;  /* 0x00000041cd00720c */ /* 0x000fd60003f26270 */
[----:B-1----:R-:W-:Y:S05]  /*fbe0*/  @P0 BRA `(.L_x_1744) ;  /* 0x0000000400800947 */ /* 0x002fea0003800000 */
[----:B------:R-:W2:Y:S04]  /*fbf0*/  LDL R56, [R1+0x70] ;  /* 0x0000700001387983 */ /* 0x000ea80000100800 */
[----:B0-----:R-:W3:Y:S01]  /*fc00*/  LDL R115, [R1+0x98] ;  /* 0x0000980001737983 */ /* 0x001ee20000100800 */
[--C-:B------:R-:W-:Y:S01]  /*fc10*/  SHF.R.U64 R82, R52, 0x10, R53.reuse ;  /* 0x0000001034527819 */ /* 0x100fe20000001235 */
[----:B------:R-:W-:Y:S01]  /*fc20*/  HADD2.F32 R68, -RZ, R106.H1_H1 ;  /* 0x3000006aff447230 */ /* 0x000fe20000004100 */
[----:B------:R-:W-:Y:S01]  /*fc30*/  SHF.R.U32.HI R70, RZ, 0x10, R53 ;  /* 0x00000010ff467819 */ /* 0x000fe20000011635 */
[----:B------:R-:W-:Y:S01]  /*fc40*/  HADD2.F32 R66, -RZ, R108.H1_H1 ;  /* 0x3000006cff427230 */ /* 0x000fe20000004100 */
[--C-:B------:R-:W-:Y:S02]  /*fc50*/  SHF.R.U64 R111, R44, 0x10, R45.reuse ;  /* 0x000000102c6f7819 */ /* 0x100fe4000000122d */
[----:B------:R-:W-:Y:S01]  /*fc60*/  SHF.R.U32.HI R67, RZ, 0x10, R45 ;  /* 0x00000010ff437819 */ /* 0x000fe2000001162d */
[----:B------:R-:W-:Y:S01]  /*fc70*/  HADD2.F32 R70, -RZ, R70.H0_H0 ;  /* 0x20000046ff467230 */ /* 0x000fe20000004100 */
[----:B------:R-:W-:-:S02]  /*fc80*/  SHF.R.U64 R81, R54, 0x10, R55 ;  /* 0x0000001036517819 */ /* 0x000fc40000001237 */
[----:B------:R-:W-:Y:S02]  /*fc90*/  SHF.R.U32.HI R79, RZ, 0x10, R55 ;  /* 0x00000010ff4f7819 */ /* 0x000fe40000011637 */
[--C-:B------:R-:W-:Y:S02]  /*fca0*/  SHF.R.U32.HI R83, RZ, 0x10, R47.reuse ;  /* 0x00000010ff537819 */ /* 0x100fe4000001162f */
[----:B------:R-:W-:Y:S02]  /*fcb0*/  SHF.R.U64 R110, R46, 0x10, R47 ;  /* 0x000000102e6e7819 */ /* 0x000fe4000000122f */
        /* <DEDUP_REMOVED lines=23> */
[----:B------:R-:W-:Y:S02]  /*fe30*/  HADD2.F32 R53, -RZ, R106.H0_H0 ;  /* 0x2000006aff357230 */ /* 0x000fe40000004100 */
[----:B------:R-:W-:Y:S01]  /*fe40*/  FMUL.FTZ R80, R61, R70 ;  /* 0x000000463d507220 */ /* 0x000fe20000410000 */
[----:B------:R-:W-:Y:S01]  /*fe50*/  FFMA.FTZ R76, R45, R66, -R76 ;  /* 0x000000422d4c7223 */ /* 0x000fe2000001084c */
[----:B------:R-:W-:-:S02]  /*fe60*/  HADD2.F32 R66, -RZ, R67.H0_H0 ;  /* 0x20000043ff427230 */ /* 0x000fc40000004100 */
[----:B------:R-:W-:Y:S01]  /*fe70*/  FFMA.FTZ R78, R45, R68, R78 ;  /* 0x000000442d4e7223 */ /* 0x000fe2000001004e */
[----:B------:R-:W-:Y:S02]  /*fe80*/  HADD2.F32 R45, -RZ, R108.H0_H0 ;  /* 0x2000006cff2d7230 */ /* 0x000fe40000004100 */
[C---:B------:R-:W-:Y:S01]  /*fe90*/  FMUL.FTZ R67, R52.reuse, R53 ;  /* 0x0000003534437220 */ /* 0x040fe20000410000 */
[----:B------:R-:W-:Y:S02]  /*fea0*/  HADD2.F32 R54, -RZ, R62.H0_H0 ;  /* 0x2000003eff367230 */ /* 0x000fe40000004100 */
[-C--:B------:R-:W-:Y:S01]  /*feb0*/  FMUL.FTZ R68, R61, R66.reuse ;  /* 0x000000423d447220 */ /* 0x080fe20000410000 */
[C---:B------:R-:W-:Y:S01]  /*fec0*/  FFMA.FTZ R69, R57.reuse, R66, -R80 ;  /* 0x0000004239457223 */ /* 0x040fe20000010850 */
[-C--:B------:R-:W-:Y:S01]  /*fed0*/  FMUL.FTZ R52, R52, R45.reuse ;  /* 0x0000002d34347220 */ /* 0x080fe20000410000 */
[----:B------:R-:W-:Y:S01]  /*fee0*/  FFMA.FTZ R67, R44, R45, -R67 ;  /* 0x0000002d2c437223 */ /* 0x000fe20000010843 */
[----:B------:R-:W-:Y:S01]  /*fef0*/  FFMA.FTZ R71, R57, R70, R68 ;  /* 0x0000004639477223 */ /* 0x000fe20000010044 */
[----:B------:R-:W-:-:S02]  /*ff00*/  HADD2.F32 R55, -RZ, R63.H0_H0 ;  /* 0x2000003fff377230 */ /* 0x000fc40000004100 */
[----:B------:R-:W-:Y:S01]  /*ff10*/  FFMA.FTZ R57, R44, R53, R52 ;  /* 0x000000352c397223 */ /* 0x000fe20000010034 */
[----:B------:R-:W-:Y:S02]  /*ff20*/  HADD2.F32 R61, -RZ, R107.H0_H0 ;  /* 0x2000006bff3d7230 */ /* 0x000fe40000004100 */
[----:B------:R-:W-:Y:S02]  /*ff30*/  HADD2.F32 R45, -RZ, R109.H0_H0 ;  /* 0x2000006dff2d7230 */ /* 0x000fe40000004100 */
[----:B------:R-:W-:Y:S02]  /*ff40*/  HADD2.F32 R66, -RZ, R107.H1_H1 ;  /* 0x3000006bff427230 */ /* 0x000fe40000004100 */
[C---:B------:R-:W-:Y:S01]  /*ff50*/  FMUL.FTZ R53, R54.reuse, R61 ;  /* 0x0000003d36357220 */ /* 0x040fe20000410000 */
[----:B------:R-:W-:Y:S02]  /*ff60*/  HADD2.F32 R44, -RZ, R109.H1_H1 ;  /* 0x3000006dff2c7230 */ /* 0x000fe40000004100 */
[----:B------:R-:W-:Y:S01]  /*ff70*/  FMUL.FTZ R77, R54, R45 ;  /* 0x0000002d364d7220 */ /* 0x000fe20000410000 */
[----:B------:R-:W-:-:S02]  /*ff80*/  HADD2.F32 R63, -RZ, R63.H1_H1 ;  /* 0x3000003fff3f7230 */ /* 0x000fc40000004100 */
[C---:B------:R-:W-:Y:S01]  /*ff90*/  FMUL.FTZ R70, R55.reuse, R66 ;  /* 0x0000004237467220 */ /* 0x040fe20000410000 */
[----:B------:R-:W-:Y:S02]  /*ffa0*/  HADD2.F32 R54, -RZ, R79.H0_H0 ;  /* 0x2000004fff367230 */ /* 0x000fe40000004100 */
[-C--:B------:R-:W-:Y:S01]  /*ffb0*/  FMUL.FTZ R55, R55, R44.reuse ;  /* 0x0000002c37377220 */ /* 0x080fe20000410000 */
[----:B------:R-:W-:Y:S02]  /*ffc0*/  HADD2.F32 R52, -RZ, R83.H0_H0 ;  /* 0x20000053ff347230 */ /* 0x000fe40000004100 */
[C---:B------:R-:W-:Y:S01]  /*ffd0*/  FFMA.FTZ R68, R46.reuse, R45, -R53 ;  /* 0x0000002d2e447223 */ /* 0x040fe20000010835 */
[----:B------:R-:W-:Y:S01]  /*ffe0*/  FFMA.FTZ R77, R46, R61, R77 ;  /* 0x0000003d2e4d7223 */ /* 0x000fe2000001004d */
[C---:B------:R-:W-:Y:S01]  /*fff0*/  FFMA.FTZ R70, R47.reuse, R44, -R70 ;  /* 0x0000002c2f467223 */ /* 0x040fe20000010846 */
[----:B------:R-:W-:Y:S01]  /*10000*/  FFMA.FTZ R66, R47, R66, R55 ;  /* 0x000000422f427223 */ /* 0x000fe20000010037 */
[----:B------:R-:W-:-:S02]  /*10010*/  HADD2.F32 R60, -RZ, R60.H1_H1 ;  /* 0x3000003cff3c7230 */ /* 0x000fc40000004100 */
[C---:B------:R-:W-:Y:S01]  /*10020*/  FMUL.FTZ R46, R63.reuse, R54 ;  /* 0x000000363f2e7220 */ /* 0x040fe20000410000 */
[----:B------:R-:W-:Y:S02]  /*10030*/  HADD2.F32 R62, -RZ, R62.H1_H1 ;  /* 0x3000003eff3e7230 */ /* 0x000fe40000004100 */
[-C--:B------:R-:W-:Y:S01]  /*10040*/  FMUL.FTZ R44, R63, R52.reuse ;  /* 0x000000343f2c7220 */ /* 0x080fe20000410000 */
[----:B------:R-:W-:Y:S02]  /*10050*/  HADD2.F32 R53, -RZ, R82.H0_H0 ;  /* 0x20000052ff357230 */ /* 0x000fe40000004100 */
[C---:B------:R-:W-:Y:S01]  /*10060*/  FFMA.FTZ R63, R59.reuse, R52, -R46 ;  /* 0x000000343b3f7223 */ /* 0x040fe2000001082e */
[----:B------:R-:W-:Y:S02]  /*10070*/  HADD2.F32 R55, -RZ, R81.H0_H0 ;  /* 0x20000051ff377230 */ /* 0x000fe40000004100 */
[----:B------:R-:W-:Y:S01]  /*10080*/  FFMA.FTZ R79, R59, R54, R44 ;  /* 0x000000363b4f7223 */ /* 0x000fe2000001002c */
[----:B------:R-:W-:-:S02]  /*10090*/  HADD2.F32 R45, -RZ, R111.H0_H0 ;  /* 0x2000006fff2d7230 */ /* 0x000fc40000004100 */
[----:B------:R-:W-:Y:S01]  /*100a0*/  FMUL.FTZ R59, R60, R53 ;  /* 0x000000353c3b7220 */ /* 0x000fe20000410000 */
[----:B------:R-:W-:Y:S02]  /*100b0*/  HADD2.F32 R47, -RZ, R110.H0_H0 ;  /* 0x2000006eff2f7230 */ /* 0x000fe40000004100 */
[----:B------:R-:W-:Y:S01]  /*100c0*/  FMUL.FTZ R61, R62, R55 ;  /* 0x000000373e3d7220 */ /* 0x000fe20000410000 */
[----:B------:R-:W-:Y:S02]  /*100d0*/  HADD2.F32 R56, -RZ, R56.H1_H1 ;  /* 0x30000038ff387230 */ /* 0x000fe40000004100 */
[----:B------:R-:W-:Y:S01]  /*100e0*/  FMUL.FTZ R60, R60, R45 ;  /* 0x0000002d3c3c7220 */ /* 0x000fe20000410000 */
[----:B------:R-:W-:Y:S02]  /*100f0*/  HADD2.F32 R58, -RZ, R58.H1_H1 ;  /* 0x3000003aff3a7230 */ /* 0x000fe40000004100 */
        /* <DEDUP_REMOVED lines=15> */
.L_x_1744:
[----:B------:R-:W-:Y:S05]  /*101f0*/  BSYNC B2 ;  /* 0x0000000000027941 */ /* 0x000fea0003800000 */
.L_x_1743:
[----:B------:R-:W-:Y:S05]  /*10200*/  @P1 BRA `(.L_x_1742) ;  /* 0x00000004007c1947 */ /* 0x000fea0003800000 */
[----:B------:R-:W2:Y:S01]  /*10210*/  LDL R76, [R1+0x94] ;  /* 0x00009400014c7983 */ /* 0x000ea20000100800 */
[----:B------:R-:W-:Y:S01]  /*10220*/  LEA.HI R65, R65, R0, RZ, 0x1d ;  /* 0x0000000041417211 */ /* 0x000fe200078fe8ff */
[--C-:B0-----:R-:W-:Y:S01]  /*10230*/  HADD2.F32 R60, -RZ, R101.reuse.H1_H1 ;  /* 0x30000065ff3c7230 */ /* 0x101fe20000004100 */
[----:B------:R-:W-:Y:S01]  /*10240*/  SHF.R.U64 R67, R48, 0x10, R49 ;  /* 0x0000001030437819 */ /* 0x000fe20000001231 */
[----:B------:R-:W-:Y:S01]  /*10250*/  HADD2.F32 R58, -RZ, R104.H1_H1 ;  /* 0x30000068ff3a7230 */ /* 0x000fe20000004100 */
[----:B-1----:R-:W-:Y:S01]  /*10260*/  SHF.R.S32.HI R46, RZ, 0x1f, R65 ;  /* 0x0000001fff2e7819 */ /* 0x002fe20000011441 */
[----:B------:R-:W-:Y:S01]  /*10270*/  HADD2.F32 R101, -RZ, R101.H0_H0 ;  /* 0x20000065ff657230 */ /* 0x000fe20000004100 */
[----:B------:R-:W-:Y:S02]  /*10280*/  SHF.L.U32 R44, R65, 0x3, RZ ;  /* 0x00000003412c7819 */ /* 0x000fe400000006ff */
[----:B------:R-:W-:Y:S02]  /*10290*/  LEA.HI R46, R46, R65, RZ, 0x3 ;  /* 0x000000412e2e7211 */ /* 0x000fe400078f18ff */
[----:B-----5:R-:W-:-:S02]  /*102a0*/  LOP3.LUT R44, R114, 0x38, R44, 0xf8, !PT ;  /* 0x00000038722c7812 */ /* 0x020fc400078ef82c */
[----:B------:R-:W-:Y:S01]  /*102b0*/  SHF.R.U32.HI R62, RZ, 0x10, R49 ;  /* 0x00000010ff3e7819 */ /* 0x000fe20000011631 */
[----:B------:R-:W-:Y:S01]  /*102c0*/  IMAD.SHL.U32 R46, R46, 0x400, RZ ;  /* 0x000004002e2e7824 */ /* 0x000fe200078e00ff */
[----:B------:R-:W-:Y:S02]  /*102d0*/  LOP3.LUT R52, R44, R113, RZ, 0x3c, !PT ;  /* 0x000000712c347212 */ /* 0x000fe400078e3cff */
[--C-:B------:R-:W-:Y:S01]  /*102e0*/  SHF.R.U64 R71, R40, 0x10, R41.reuse ;  /* 0x0000001028477819 */ /* 0x100fe20000001229 */
[----:B------:R-:W-:Y:S01]  /*102f0*/  HADD2.F32 R62, -RZ, R62.H0_H0 ;  /* 0x2000003eff3e7230 */ /* 0x000fe20000004100 */
[----:B------:R-:W-:Y:S02]  /*10300*/  LOP3.LUT R53, R46, 0x7fffe000, RZ, 0xc0, !PT ;  /* 0x7fffe0002e357812 */ /* 0x000fe400078ec0ff */
[----:B------:R-:W-:Y:S02]  /*10310*/  SHF.R.U32.HI R57, RZ, 0x10, R41 ;  /* 0x00000010ff397819 */ /* 0x000fe40000011629 */
[----:B------:R-:W-:-:S02]  /*10320*/  IADD3 R53, R52, R53, R112 ;  /* 0x0000003534357210 */ /* 0x000fc40007ffe070 */
[--C-:B------:R-:W-:Y:S02]  /*10330*/  SHF.R.U64 R65, R50, 0x10, R51.reuse ;  /* 0x0000001032417819 */ /* 0x100fe40000001233 */
[----:B------:R-:W-:Y:S01]  /*10340*/  SHF.R.U32.HI R63, RZ, 0x10, R51 ;  /* 0x00000010ff3f7819 */ /* 0x000fe20000011633 */
[----:B------:R-:W-:Y:S01]  /*10350*/  IMAD R56, R53, 0x2, R18 ;  /* 0x0000000235387824 */ /* 0x000fe200078e0212 */
[--C-:B------:R-:W-:Y:S02]  /*10360*/  SHF.R.U32.HI R69, RZ, 0x10, R43.reuse ;  /* 0x00000010ff457819 */ /* 0x100fe4000001162b */
[----:B------:R-:W-:Y:S02]  /*10370*/  SHF.R.U64 R70, R42, 0x10, R43 ;  /* 0x000000102a467819 */ /* 0x000fe4000000122b */
[----:B------:R-:W0:Y:S02]  /*10380*/  LDS.128 R52, [R56+0x10400] ;  /* 0x0104000038347984 */ /* 0x000e240000000c00 */
[----:B0-----:R-:W-:-:S02]  /*10390*/  HADD2.F32 R49, -RZ, R53.H0_H0 ;  /* 0x20000035ff317230 */ /* 0x001fc40000004100 */
[----:B------:R-:W-:Y:S02]  /*103a0*/  HADD2.F32 R53, -RZ, R53.H1_H1 ;  /* 0x30000035ff357230 */ /* 0x000fe40000004100 */
[----:B------:R-:W-:Y:S02]  /*103b0*/  HADD2.F32 R48, -RZ, R52.H0_H0 ;  /* 0x20000034ff307230 */ /* 0x000fe40000004100 */
[C---:B------:R-:W-:Y:S01]  /*103c0*/  FMUL.FTZ R64, R49.reuse, R60 ;  /* 0x0000003c31407220 */ /* 0x040fe20000410000 */
[----:B------:R-:W-:Y:S01]  /*103d0*/  FMUL.FTZ R66, R49, R58 ;  /* 0x0000003a31427220 */ /* 0x000fe20000410000 */
[----:B------:R-:W-:Y:S01]  /*103e0*/  FMUL.FTZ R68, R53, R62 ;  /* 0x0000003e35447220 */ /* 0x000fe20000410000 */
[----:B------:R-:W-:Y:S02]  /*103f0*/  HADD2.F32 R50, -RZ, R54.H0_H0 ;  /* 0x20000036ff327230 */ /* 0x000fe40000004100 */
[----:B------:R-:W-:Y:S02]  /*10400*/  HADD2.F32 R49, -RZ, R103.H0_H0 ;  /* 0x20000067ff317230 */ /* 0x000fe40000004100 */
[----:B------:R-:W-:-:S02]  /*10410*/  HADD2.F32 R51, -RZ, R55.H0_H0 ;  /* 0x20000037ff337230 */ /* 0x000fc40000004100 */
[----:B------:R-:W-:Y:S02]  /*10420*/  HADD2.F32 R55, -RZ, R55.H1_H1 ;  /* 0x30000037ff377230 */ /* 0x000fe40000004100 */
[----:B------:R-:W-:Y:S02]  /*10430*/  HADD2.F32 R52, -RZ, R52.H1_H1 ;  /* 0x30000034ff347230 */ /* 0x000fe40000004100 */
[----:B------:R-:W-:Y:S01]  /*10440*/  HADD2.F32 R54, -RZ, R54.H1_H1 ;  /* 0x30000036ff367230 */ /* 0x000fe20000004100 */
[----:B--2---:R-:W0:Y:S02]  /*10450*/  LDS.128 R44, [R76] ;  /* 0x000000004c2c7984 */ /* 0x004e240000000c00 */
[--C-:B0-----:R-:W-:Y:S02]  /*10460*/  HADD2.F32 R41, -RZ, R45.reuse.H0_H0 ;  /* 0x2000002dff297230 */ /* 0x101fe40000004100 */
[----:B------:R-:W-:Y:S02]  /*10470*/  HADD2.F32 R40, -RZ, R44.H0_H0 ;  /* 0x2000002cff287230 */ /* 0x000fe40000004100 */
[----:B------:R-:W-:-:S02]  /*10480*/  HADD2.F32 R45, -RZ, R45.H1_H1 ;  /* 0x3000002dff2d7230 */ /* 0x000fc40000004100 */
[C---:B------:R-:W-:Y:S01]  /*10490*/  FFMA.FTZ R64, R41.reuse, R58, -R64 ;  /* 0x0000003a29407223 */ /* 0x040fe20000010840 */
[----:B------:R-:W-:Y:S02]  /*104a0*/  HADD2.F32 R58, -RZ, R57.H0_H0 ;  /* 0x20000039ff3a7230 */ /* 0x000fe40000004100 */
[----:B------:R-:W-:Y:S01]  /*104b0*/  FFMA.FTZ R66, R41, R60, R66 ;  /* 0x0000003c29427223 */ /* 0x000fe20000010042 */
[----:B------:R-:W-:Y:S02]  /*104c0*/  HADD2.F32 R41, -RZ, R104.H0_H0 ;  /* 0x20000068ff297230 */ /* 0x000fe40000004100 */
[----:B------:R-:W-:Y:S02]  /*104d0*/  HADD2.F32 R42, -RZ, R46.H0_H0 ;  /* 0x2000002eff2a7230 */ /* 0x000fe40000004100 */
[-C--:B------:R-:W-:Y:S01]  /*104e0*/  FMUL.FTZ R60, R53, R58.reuse ;  /* 0x0000003a353c7220 */ /* 0x080fe20000410000 */
[C---:B------:R-:W-:Y:S01]  /*104f0*/  FMUL.FTZ R53, R48.reuse, R101 ;  /* 0x0000006530357220 */ /* 0x040fe20000410000 */
[----:B------:R-:W-:Y:S01]  /*10500*/  FMUL.FTZ R48, R48, R41 ;  /* 0x0000002930307220 */ /* 0x000fe20000410000 */
[----:B------:R-:W-:Y:S01]  /*10510*/  FFMA.FTZ R57, R45, R58, -R68 ;  /* 0x0000003a2d397223 */ /* 0x000fe20000010844 */
[----:B------:R-:W-:-:S02]  /*10520*/  HADD2.F32 R58, -RZ, R103.H1_H1 ;  /* 0x30000067ff3a7230 */ /* 0x000fc40000004100 */
[C---:B------:R-:W-:Y:S01]  /*10530*/  FFMA.FTZ R53, R40.reuse, R41, -R53 ;  /* 0x0000002928357223 */ /* 0x040fe20000010835 */
[--C-:B------:R-:W-:Y:S02]  /*10540*/  HADD2.F32 R41, -RZ, R105.reuse.H0_H0 ;  /* 0x20000069ff297230 */ /* 0x100fe40000004100 */
[----:B------:R-:W-:Y:S01]  /*10550*/  FFMA.FTZ R101, R40, R101, R48 ;  /* 0x0000006528657223 */ /* 0x000fe20000010030 */
[----:B------:R-:W-:Y:S02]  /*10560*/  HADD2.F32 R40, -RZ, R105.H1_H1 ;  /* 0x30000069ff287230 */ /* 0x000fe40000004100 */
[----:B------:R-:W-:Y:S01]  /*10570*/  FFMA.FTZ R59, R45, R62, R60 ;  /* 0x0000003e2d3b7223 */ /* 0x000fe2000001003c */
[----:B------:R-:W-:Y:S02]  /*10580*/  HADD2.F32 R43, -RZ, R47.H0_H0 ;  /* 0x2000002fff2b7230 */ /* 0x000fe40000004100 */
[C---:B------:R-:W-:Y:S01]  /*10590*/  FMUL.FTZ R45, R50.reuse, R49 ;  /* 0x00000031322d7220 */ /* 0x040fe20000410000 */
[----:B------:R-:W-:Y:S01]  /*105a0*/  FMUL.FTZ R61, R50, R41 ;  /* 0x00000029323d7220 */ /* 0x000fe20000410000 */
[----:B------:R-:W-:-:S02]  /*105b0*/  HADD2.F32 R50, -RZ, R63.H0_H0 ;  /* 0x2000003fff327230 */ /* 0x000fc40000004100 */
[C---:B------:R-:W-:Y:S01]  /*105c0*/  FMUL.FTZ R62, R51.reuse, R58 ;  /* 0x0000003a333e7220 */ /* 0x040fe20000410000 */
[----:B------:R-:W-:Y:S02]  /*105d0*/  HADD2.F32 R48, -RZ, R69.H0_H0 ;  /* 0x20000045ff307230 */ /* 0x000fe40000004100 */
[-C--:B------:R-:W-:Y:S01]  /*105e0*/  FMUL.FTZ R51, R51, R40.reuse ;  /* 0x0000002833337220 */ /* 0x080fe20000410000 */
[----:B------:R-:W-:Y:S02]  /*105f0*/  HADD2.F32 R47, -RZ, R47.H1_H1 ;  /* 0x3000002fff2f7230 */ /* 0x000fe40000004100 */
[C---:B------:R-:W-:Y:S01]  /*10600*/  FFMA.FTZ R60, R42.reuse, R41, -R45 ;  /* 0x000000292a3c7223 */ /* 0x040fe2000001082d */
[----:B------:R-:W-:Y:S01]  /*10610*/  FFMA.FTZ R61, R42, R49, R61 ;  /* 0x000000312a3d7223 */ /* 0x000fe2000001003d */
[----:B------:R-:W-:Y:S01]  /*10620*/  FFMA.FTZ R62, R43, R40, -R62 ;  /* 0x000000282b3e7223 */ /* 0x000fe2000001083e */
[----:B------:R-:W-:Y:S01]  /*10630*/  FMUL.FTZ R42, R55, R50 ;  /* 0x00000032372a7220 */ /* 0x000fe20000410000 */
[----:B------:R-:W-:Y:S01]  /*10640*/  FFMA.FTZ R58, R43, R58, R51 ;  /* 0x0000003a2b3a7223 */ /* 0x000fe20000010033 */
[----:B------:R-:W-:Y:S01]  /*10650*/  FMUL.FTZ R40, R55, R48 ;  /* 0x0000003037287220 */ /* 0x000fe20000410000 */
[----:B------:R-:W-:-:S02]  /*10660*/  HADD2.F32 R45, -RZ, R67.H0_H0 ;  /* 0x20000043ff2d7230 */ /* 0x000fc40000004100 */
[C---:B------:R-:W-:Y:S01]  /*10670*/  FFMA.FTZ R55, R47.reuse, R48, -R42 ;  /* 0x000000302f377223 */ /* 0x040fe2000001082a */
[----:B------:R-:W-:Y:S02]  /*10680*/  HADD2.F32 R49, -RZ, R65.H0_H0 ;  /* 0x20000041ff317230 */ /* 0x000fe40000004100 */
[----:B------:R-:W-:Y:S01]  /*10690*/  FFMA.FTZ R63, R47, R50, R40 ;  /* 0x000000322f3f7223 */ /* 0x000fe20000010028 */
[----:B------:R-:W-:Y:S02]  /*106a0*/  HADD2.F32 R41, -RZ, R71.H0_H0 ;  /* 0x20000047ff297230 */ /* 0x000fe40000004100 */
[----:B------:R-:W-:Y:S01]  /*106b0*/  FMUL.FTZ R47, R52, R45 ;  /* 0x0000002d342f7220 */ /* 0x000fe20000410000 */
[----:B------:R-:W-:Y:S02]  /*106c0*/  HADD2.F32 R43, -RZ, R70.H0_H0 ;  /* 0x20000046ff2b7230 */ /* 0x000fe40000004100 */
[----:B------:R-:W-:Y:S01]  /*106d0*/  FMUL.FTZ R51, R54, R49 ;  /* 0x0000003136337220 */ /* 0x000fe20000410000 */
[----:B------:R-:W-:-:S02]  /*106e0*/  HADD2.F32 R44, -RZ, R44.H1_H1 ;  /* 0x3000002cff2c7230 */ /* 0x000fc40000004100 */
[----:B------:R-:W-:Y:S01]  /*106f0*/  FMUL.FTZ R52, R52, R41 ;  /* 0x0000002934347220 */ /* 0x000fe20000410000 */
[----:B------:R-:W-:Y:S02]  /*10700*/  HADD2.F32 R46, -RZ, R46.H1_H1 ;  /* 0x3000002eff2e7230 */ /* 0x000fe40000004100 */
[----:B------:R-:W-:Y:S01]  /*10710*/  FMUL.FTZ R54, R54, R43 ;  /* 0x0000002b36367220 */ /* 0x000fe20000410000 */
        /* <DEDUP_REMOVED lines=14> */
.L_x_1742:
[----:B------:R-:W-:Y:S05]  /*10800*/  BSYNC B1 ;  /* 0x0000000000017941 */ /* 0x000fea0003800000 */
.L_x_1741:
[----:B------:R-:W-:Y:S01]  /*10810*/  ISETP.GE.AND P0, PT, R20, R21, PT ;  /* 0x000000151400720c */ /* 0x000fe20003f06270 */
[----:B------:R-:W-:-:S12]  /*10820*/  BSSY B1, `(.L_x_1745) ;  /* 0x00000cf000017945 */ /* 0x000fd80003800000 */
[----:B------:R-:W-:Y:S05]  /*10830*/  @P0 BRA `(.L_x_1746) ;  /* 0x0000000c00340947 */ /* 0x000fea0003800000 */
[----:B------:R-:W3:Y:S01]  /*10840*/  LDC R65, c[0x0][0x3f4] ;  /* 0x0000fd00ff417b82 */ /* 0x000ee20000000800 */
[----:B--2---:R-:W-:Y:S01]  /*10850*/  SHF.R.S32.HI R41, RZ, 0x1f, R20 ;  /* 0x0000001fff297819 */ /* 0x004fe20000011414 */
[----:B------:R-:W-:Y:S01]  /*10860*/  IMAD.SHL.U32 R40, R20, 0x40, RZ ;  /* 0x0000004014287824 */ /* 0x000fe200078e00ff */
[----:B------:R-:W-:Y:S02]  /*10870*/  BSSY B2, `(.L_x_1747) ;  /* 0x0000069000027945 */ /* 0x000fe40003800000 */
[----:B------:R-:W-:Y:S02]  /*10880*/  LEA.HI R41, R41, R20, RZ, 0x3 ;  /* 0x0000001429297211 */ /* 0x000fe400078f18ff */
[----:B-1----:R-:W-:-:S03]  /*10890*/  LOP3.LUT R64, R40, 0x1c0, RZ, 0xc0, !PT ;  /* 0x000001c028407812 */ /* 0x002fc600078ec0ff */
[----:B------:R-:W-:Y:S01]  /*108a0*/  IMAD.SHL.U32 R20, R41, 0x40, RZ ;  /* 0x0000004029147824 */ /* 0x000fe200078e00ff */
[----:B------:R-:W-:-:S04]  /*108b0*/  SHF.R.U32.HI R48, RZ, 0x3, R64 ;  /* 0x00000003ff307819 */ /* 0x000fc80000011640 */
[----:B------:R-:W-:Y:S02]  /*108c0*/  LOP3.LUT R20, R20, 0xfffffe00, RZ, 0xc0, !PT ;  /* 0xfffffe0014147812 */ /* 0x000fe400078ec0ff */
[-C--:B---3--:R-:W-:Y:S02]  /*108d0*/  ISETP.GE.AND P0, PT, R16, R65.reuse, PT ;  /* 0x000000411000720c */ /* 0x088fe40003f06270 */
[----:B------:R-:W-:-:S11]  /*108e0*/  ISETP.GE.AND P1, PT, R205, R65, PT ;  /* 0x00000041cd00720c */ /* 0x000fd60003f26270 */
[----:B------:R-:W-:Y:S05]  /*108f0*/  @P0 BRA `(.L_x_1748) ;  /* 0x0000000400800947 */ /* 0x000fea0003800000 */
[----:B------:R-:W2:Y:S04]  /*10900*/  LDL R42, [R1+0x70] ;  /* 0x00007000012a7983 */ /* 0x000ea80000100800 */
[----:B------:R-:W3:Y:S01]  /*10910*/  LDL R66, [R1+0x90] ;  /* 0x0000900001427983 */ /* 0x000ee20000100800 */
[--C-:B------:R-:W-:Y:S01]  /*10920*/  SHF.R.U64 R59, R36, 0x10, R37.reuse ;  /* 0x00000010243b7819 */ /* 0x100fe20000001225 */
[----:B------:R-:W-:Y:S01]  /*10930*/  HADD2.F32 R50, -RZ, R99.H1_H1 ;  /* 0x30000063ff327230 */ /* 0x000fe20000004100 */
[----:B------:R-:W-:Y:S01]  /*10940*/  SHF.R.U32.HI R54, RZ, 0x10, R37 ;  /* 0x00000010ff367819 */ /* 0x000fe20000011625 */
[--C-:B------:R-:W-:Y:S01]  /*10950*/  HADD2.F32 R52, -RZ, R97.reuse.H1_H1 ;  /* 0x30000061ff347230 */ /* 0x100fe20000004100 */
[--C-:B0-----:R-:W-:Y:S01]  /*10960*/  SHF.R.U64 R63, R28, 0x10, R29.reuse ;  /* 0x000000101c3f7819 */ /* 0x101fe2000000121d */
[----:B------:R-:W-:Y:S01]  /*10970*/  HADD2.F32 R97, -RZ, R97.H0_H0 ;  /* 0x20000061ff617230 */ /* 0x000fe20000004100 */
[----:B------:R-:W-:Y:S01]  /*10980*/  SHF.R.U32.HI R51, RZ, 0x10, R29 ;  /* 0x00000010ff337819 */ /* 0x000fe2000001161d */
[----:B------:R-:W-:Y:S01]  /*10990*/  HADD2.F32 R99, -RZ, R99.H0_H0 ;  /* 0x20000063ff637230 */ /* 0x000fe20000004100 */
[--C-:B------:R-:W-:Y:S01]  /*109a0*/  SHF.R.U64 R57, R38, 0x10, R39.reuse ;  /* 0x0000001026397819 */ /* 0x100fe20000001227 */
[----:B------:R-:W-:Y:S01]  /*109b0*/  HADD2.F32 R54, -RZ, R54.H0_H0 ;  /* 0x20000036ff367230 */ /* 0x000fe20000004100 */
[----:B------:R-:W-:-:S02]  /*109c0*/  SHF.R.U32.HI R55, RZ, 0x10, R39 ;  /* 0x00000010ff377819 */ /* 0x000fc40000011627 */
[--C-:B------:R-:W-:Y:S02]  /*109d0*/  SHF.R.U32.HI R61, RZ, 0x10, R31.reuse ;  /* 0x00000010ff3d7819 */ /* 0x100fe4000001161f */
[----:B------:R-:W-:Y:S02]  /*109e0*/  SHF.R.U64 R62, R30, 0x10, R31 ;  /* 0x000000101e3e7819 */ /* 0x000fe4000000121f */
        /* <DEDUP_REMOVED lines=13> */
[----:B------:R-:W-:Y:S02]  /*10ac0*/  HADD2.F32 R28, -RZ, R40.H0_H0 ;  /* 0x20000028ff1c7230 */ /* 0x000fe40000004100 */
[----:B------:R-:W-:Y:S02]  /*10ad0*/  HADD2.F32 R41, -RZ, R41.H1_H1 ;  /* 0x30000029ff297230 */ /* 0x000fe40000004100 */
[----:B------:R-:W-:Y:S02]  /*10ae0*/  HADD2.F32 R30, -RZ, R42.H0_H0 ;  /* 0x2000002aff1e7230 */ /* 0x000fe40000004100 */
[--C-:B------:R-:W-:Y:S02]  /*10af0*/  HADD2.F32 R31, -RZ, R43.reuse.H0_H0 ;  /* 0x2000002bff1f7230 */ /* 0x100fe40000004100 */
[----:B------:R-:W-:-:S02]  /*10b00*/  HADD2.F32 R43, -RZ, R43.H1_H1 ;  /* 0x3000002bff2b7230 */ /* 0x000fc40000004100 */
[--C-:B-1----:R-:W-:Y:S02]  /*10b10*/  HADD2.F32 R37, -RZ, R45.reuse.H0_H0 ;  /* 0x2000002dff257230 */ /* 0x102fe40000004100 */
[----:B------:R-:W-:Y:S02]  /*10b20*/  HADD2.F32 R36, -RZ, R44.H0_H0 ;  /* 0x2000002cff247230 */ /* 0x000fe40000004100 */
[----:B------:R-:W-:Y:S02]  /*10b30*/  HADD2.F32 R45, -RZ, R45.H1_H1 ;  /* 0x3000002dff2d7230 */ /* 0x000fe40000004100 */
[C---:B------:R-:W-:Y:S01]  /*10b40*/  FMUL.FTZ R56, R37.reuse, R52 ;  /* 0x0000003425387220 */ /* 0x040fe20000410000 */
[-C--:B------:R-:W-:Y:S01]  /*10b50*/  FMUL.FTZ R58, R37, R50.reuse ;  /* 0x00000032253a7220 */ /* 0x080fe20000410000 */
[----:B------:R-:W-:Y:S02]  /*10b60*/  HADD2.F32 R37, -RZ, R98.H0_H0 ;  /* 0x20000062ff257230 */ /* 0x000fe40000004100 */
[C---:B------:R-:W-:Y:S01]  /*10b70*/  FFMA.FTZ R56, R29.reuse, R50, -R56 ;  /* 0x000000321d387223 */ /* 0x040fe20000010838 */
[----:B------:R-:W-:Y:S01]  /*10b80*/  FFMA.FTZ R58, R29, R52, R58 ;  /* 0x000000341d3a7223 */ /* 0x000fe2000001003a */
[----:B------:R-:W-:Y:S01]  /*10b90*/  FMUL.FTZ R29, R36, R97 ;  /* 0x00000061241d7220 */ /* 0x000fe20000410000 */
[----:B------:R-:W-:-:S02]  /*10ba0*/  HADD2.F32 R50, -RZ, R51.H0_H0 ;  /* 0x20000033ff327230 */ /* 0x000fc40000004100 */
[-C--:B------:R-:W-:Y:S01]  /*10bb0*/  FMUL.FTZ R36, R36, R99.reuse ;  /* 0x0000006324247220 */ /* 0x080fe20000410000 */
[----:B------:R-:W-:Y:S02]  /*10bc0*/  HADD2.F32 R39, -RZ, R47.H0_H0 ;  /* 0x2000002fff277230 */ /* 0x000fe40000004100 */
[----:B------:R-:W-:Y:S01]  /*10bd0*/  FFMA.FTZ R99, R28, R99, -R29 ;  /* 0x000000631c637223 */ /* 0x000fe2000001081d */
[C---:B------:R-:W-:Y:S01]  /*10be0*/  FMUL.FTZ R60, R45.reuse, R54 ;  /* 0x000000362d3c7220 */ /* 0x040fe20000410000 */
[----:B------:R-:W-:Y:S02]  /*10bf0*/  HADD2.F32 R29, -RZ, R100.H0_H0 ;  /* 0x20000064ff1d7230 */ /* 0x000fe40000004100 */
[-C--:B------:R-:W-:Y:S01]  /*10c00*/  FMUL.FTZ R52, R45, R50.reuse ;  /* 0x000000322d347220 */ /* 0x080fe20000410000 */
[----:B------:R-:W-:Y:S02]  /*10c10*/  HADD2.F32 R98, -RZ, R98.H1_H1 ;  /* 0x30000062ff627230 */ /* 0x000fe40000004100 */
[----:B------:R-:W-:Y:S01]  /*10c20*/  FFMA.FTZ R45, R41, R50, -R60 ;  /* 0x00000032292d7223 */ /* 0x000fe2000001083c */
[----:B------:R-:W-:-:S02]  /*10c30*/  HADD2.F32 R38, -RZ, R46.H0_H0 ;  /* 0x2000002eff267230 */ /* 0x000fc40000004100 */
[----:B------:R-:W-:Y:S01]  /*10c40*/  FFMA.FTZ R51, R41, R54, R52 ;  /* 0x0000003629337223 */ /* 0x000fe20000010034 */
[----:B------:R-:W-:Y:S02]  /*10c50*/  HADD2.F32 R100, -RZ, R100.H1_H1 ;  /* 0x30000064ff647230 */ /* 0x000fe40000004100 */
[----:B------:R-:W-:Y:S01]  /*10c60*/  FFMA.FTZ R97, R28, R97, R36 ;  /* 0x000000611c617223 */ /* 0x000fe20000010024 */
[C---:B------:R-:W-:Y:S01]  /*10c70*/  FMUL.FTZ R50, R39.reuse, R98 ;  /* 0x0000006227327220 */ /* 0x040fe20000410000 */
[----:B------:R-:W-:Y:S02]  /*10c80*/  HADD2.F32 R47, -RZ, R47.H1_H1 ;  /* 0x3000002fff2f7230 */ /* 0x000fe40000004100 */
[C---:B------:R-:W-:Y:S01]  /*10c90*/  FMUL.FTZ R41, R38.reuse, R37 ;  /* 0x0000002526297220 */ /* 0x040fe20000410000 */
[----:B------:R-:W-:Y:S01]  /*10ca0*/  FMUL.FTZ R53, R38, R29 ;  /* 0x0000001d26357220 */ /* 0x000fe20000410000 */
[----:B------:R-:W-:Y:S02]  /*10cb0*/  HADD2.F32 R36, -RZ, R55.H0_H0 ;  /* 0x20000037ff247230 */ /* 0x000fe40000004100 */
[----:B------:R-:W-:Y:S01]  /*10cc0*/  FMUL.FTZ R39, R39, R100 ;  /* 0x0000006427277220 */ /* 0x000fe20000410000 */
[----:B------:R-:W-:-:S02]  /*10cd0*/  HADD2.F32 R28, -RZ, R61.H0_H0 ;  /* 0x2000003dff1c7230 */ /* 0x000fc40000004100 */
[C---:B------:R-:W-:Y:S01]  /*10ce0*/  FFMA.FTZ R38, R30.reuse, R29, -R41 ;  /* 0x0000001d1e267223 */ /* 0x040fe20000010829 */
[----:B------:R-:W-:Y:S01]  /*10cf0*/  FFMA.FTZ R53, R30, R37, R53 ;  /* 0x000000251e357223 */ /* 0x000fe20000010035 */
[----:B------:R-:W-:Y:S01]  /*10d00*/  FFMA.FTZ R98, R31, R98, R39 ;  /* 0x000000621f627223 */ /* 0x000fe20000010027 */
[----:B------:R-:W-:Y:S02]  /*10d10*/  HADD2.F32 R44, -RZ, R44.H1_H1 ;  /* 0x3000002cff2c7230 */ /* 0x000fe40000004100 */
[----:B------:R-:W-:Y:S01]  /*10d20*/  FMUL.FTZ R30, R47, R36 ;  /* 0x000000242f1e7220 */ /* 0x000fe20000410000 */
[----:B------:R-:W-:Y:S02]  /*10d30*/  HADD2.F32 R46, -RZ, R46.H1_H1 ;  /* 0x3000002eff2e7230 */ /* 0x000fe40000004100 */
[----:B------:R-:W-:Y:S01]  /*10d40*/  FFMA.FTZ R50, R31, R100, -R50 ;  /* 0x000000641f327223 */ /* 0x000fe20000010832 */
        /* <DEDUP_REMOVED lines=27> */
.L_x_1748:
[----:B------:R-:W-:Y:S05]  /*10f00*/  BSYNC B2 ;  /* 0x0000000000027941 */ /* 0x000fea0003800000 */
.L_x_1747:
[----:B------:R-:W-:Y:S05]  /*10f10*/  @P1 BRA `(.L_x_1746) ;  /* 0x00000004007c1947 */ /* 0x000fea0003800000 */
[----:B------:R-:W2:Y:S01]  /*10f20*/  LDL R55, [R1+0x8c] ;  /* 0x00008c0001377983 */ /* 0x000ea20000100800 */
[----:B------:R-:W-:Y:S01]  /*10f30*/  LEA.HI R65, R65, R0, RZ, 0x1d ;  /* 0x0000000041417211 */ /* 0x000fe200078fe8ff */
[----:B------:R-:W-:Y:S01]  /*10f40*/  HADD2.F32 R42, -RZ, R88.H1_H1 ;  /* 0x30000058ff2a7230 */ /* 0x000fe20000004100 */
[----:B------:R-:W-:Y:S01]  /*10f50*/  SHF.R.U64 R51, R32, 0x10, R33 ;  /* 0x0000001020337819 */ /* 0x000fe20000001221 */
[----:B------:R-:W-:Y:S01]  /*10f60*/  HADD2.F32 R40, -RZ, R90.H1_H1 ;  /* 0x3000005aff287230 */ /* 0x000fe20000004100 */
[----:B-1----:R-:W-:Y:S01]  /*10f70*/  SHF.R.S32.HI R28, RZ, 0x1f, R65 ;  /* 0x0000001fff1c7819 */ /* 0x002fe20000011441 */
[----:B------:R-:W-:Y:S01]  /*10f80*/  IMAD.SHL.U32 R29, R65, 0x8, RZ ;  /* 0x00000008411d7824 */ /* 0x000fe200078e00ff */
[----:B------:R-:W-:Y:S02]  /*10f90*/  SHF.R.U32.HI R44, RZ, 0x10, R33 ;  /* 0x00000010ff2c7819 */ /* 0x000fe40000011621 */
[----:B------:R-:W-:Y:S02]  /*10fa0*/  LEA.HI R28, R28, R65, RZ, 0x3 ;  /* 0x000000411c1c7211 */ /* 0x000fe400078f18ff */
[----:B------:R-:W-:Y:S01]  /*10fb0*/  LOP3.LUT R29, R64, 0x38, R29, 0xf8, !PT ;  /* 0x00000038401d7812 */ /* 0x000fe200078ef81d */
[----:B------:R-:W-:Y:S01]  /*10fc0*/  HADD2.F32 R44, -RZ, R44.H0_H0 ;  /* 0x2000002cff2c7230 */ /* 0x000fe20000004100 */
[----:B------:R-:W-:Y:S01]  /*10fd0*/  SHF.R.U64 R54, R24, 0x10, R25 ;  /* 0x0000001018367819 */ /* 0x000fe20000001219 */
[----:B------:R-:W-:Y:S01]  /*10fe0*/  IMAD.SHL.U32 R28, R28, 0x400, RZ ;  /* 0x000004001c1c7824 */ /* 0x000fe200078e00ff */
[----:B------:R-:W-:-:S02]  /*10ff0*/  LOP3.LUT R37, R29, R48, RZ, 0x3c, !PT ;  /* 0x000000301d257212 */ /* 0x000fc400078e3cff */
[----:B------:R-:W-:Y:S02]  /*11000*/  SHF.R.U32.HI R41, RZ, 0x10, R25 ;  /* 0x00000010ff297819 */ /* 0x000fe40000011619 */
[----:B------:R-:W-:Y:S02]  /*11010*/  LOP3.LUT R36, R28, 0x7fffe000, RZ, 0xc0, !PT ;  /* 0x7fffe0001c247812 */ /* 0x000fe400078ec0ff */
[--C-:B------:R-:W-:Y:S02]  /*11020*/  SHF.R.U64 R49, R34, 0x10, R35.reuse ;  /* 0x0000001022317819 */ /* 0x100fe40000001223 */
[----:B------:R-:W-:Y:S02]  /*11030*/  IADD3 R37, R37, R36, R20 ;  /* 0x0000002425257210 */ /* 0x000fe40007ffe014 */
[----:B------:R-:W-:Y:S02]  /*11040*/  SHF.R.U32.HI R47, RZ, 0x10, R35 ;  /* 0x00000010ff2f7819 */ /* 0x000fe40000011623 */
[----:B------:R-:W-:-:S02]  /*11050*/  LEA R20, R37, R18, 0x1 ;  /* 0x0000001225147211 */ /* 0x000fc400078e08ff */
[--C-:B------:R-:W-:Y:S02]  /*11060*/  SHF.R.U32.HI R52, RZ, 0x10, R27.reuse ;  /* 0x00000010ff347819 */ /* 0x100fe4000001161b */
[----:B------:R-:W-:Y:S01]  /*11070*/  SHF.R.U64 R53, R26, 0x10, R27 ;  /* 0x000000101a357819 */ /* 0x000fe2000000121b */
[----:B------:R-:W1:Y:S02]  /*11080*/  LDS.128 R36, [R20+0x10400] ;  /* 0x0104000014247984 */ /* 0x000e640000000c00 */
[--C-:B-1----:R-:W-:Y:S02]  /*11090*/  HADD2.F32 R33, -RZ, R37.reuse.H0_H0 ;  /* 0x20000025ff217230 */ /* 0x102fe40000004100 */
[----:B------:R-:W-:Y:S02]  /*110a0*/  HADD2.F32 R32, -RZ, R36.H0_H0 ;  /* 0x20000024ff207230 */ /* 0x000fe40000004100 */
[----:B------:R-:W-:Y:S02]  /*110b0*/  HADD2.F32 R37, -RZ, R37.H1_H1 ;  /* 0x30000025ff257230 */ /* 0x000fe40000004100 */
[C---:B------:R-:W-:Y:S01]  /*110c0*/  FMUL.FTZ R46, R33.reuse, R42 ;  /* 0x0000002a212e7220 */ /* 0x040fe20000410000 */
[----:B------:R-:W-:Y:S01]  /*110d0*/  FMUL.FTZ R48, R33, R40 ;  /* 0x0000002821307220 */ /* 0x000fe20000410000 */
[----:B------:R-:W-:-:S02]  /*110e0*/  HADD2.F32 R33, -RZ, R88.H0_H0 ;  /* 0x20000058ff217230 */ /* 0x000fc40000004100 */
[----:B------:R-:W-:Y:S01]  /*110f0*/  FMUL.FTZ R50, R37, R44 ;  /* 0x0000002c25327220 */ /* 0x000fe20000410000 */
[----:B------:R-:W-:Y:S02]  /*11100*/  HADD2.F32 R34, -RZ, R38.H0_H0 ;  /* 0x20000026ff227230 */ /* 0x000fe40000004100 */
[--C-:B------:R-:W-:Y:S02]  /*11110*/  HADD2.F32 R35, -RZ, R39.reuse.H0_H0 ;  /* 0x20000027ff237230 */ /* 0x100fe40000004100 */
[----:B------:R-:W-:Y:S02]  /*11120*/  HADD2.F32 R39, -RZ, R39.H1_H1 ;  /* 0x30000027ff277230 */ /* 0x000fe40000004100 */
[----:B------:R-:W-:Y:S02]  /*11130*/  HADD2.F32 R36, -RZ, R36.H1_H1 ;  /* 0x30000024ff247230 */ /* 0x000fe40000004100 */
[----:B------:R-:W-:Y:S01]  /*11140*/  HADD2.F32 R38, -RZ, R38.H1_H1 ;  /* 0x30000026ff267230 */ /* 0x000fe20000004100 */
[----:B--2---:R-:W1:Y:S02]  /*11150*/  LDS.128 R28, [R55] ;  /* 0x00000000371c7984 */ /* 0x004e640000000c00 */
[----:B-1----:R-:W-:-:S02]  /*11160*/  HADD2.F32 R25, -RZ, R29.H0_H0 ;  /* 0x2000001dff197230 */ /* 0x002fc40000004100 */
[----:B------:R-:W-:Y:S02]  /*11170*/  HADD2.F32 R24, -RZ, R28.H0_H0 ;  /* 0x2000001cff187230 */ /* 0x000fe40000004100 */
[----:B------:R-:W-:Y:S02]  /*11180*/  HADD2.F32 R29, -RZ, R29.H1_H1 ;  /* 0x3000001dff1d7230 */ /* 0x000fe40000004100 */
[C---:B------:R-:W-:Y:S01]  /*11190*/  FFMA.FTZ R46, R25.reuse, R40, -R46 ;  /* 0x00000028192e7223 */ /* 0x040fe2000001082e */
[----:B------:R-:W-:Y:S02]  /*111a0*/  HADD2.F32 R40, -RZ, R41.H0_H0 ;  /* 0x20000029ff287230 */ /* 0x000fe40000004100 */
[----:B------:R-:W-:Y:S01]  /*111b0*/  FFMA.FTZ R48, R25, R42, R48 ;  /* 0x0000002a19307223 */ /* 0x000fe20000010030 */
[----:B------:R-:W-:Y:S02]  /*111c0*/  HADD2.F32 R25, -RZ, R90.H0_H0 ;  /* 0x2000005aff197230 */ /* 0x000fe40000004100 */
[----:B------:R-:W-:Y:S01]  /*111d0*/  FMUL.FTZ R41, R32, R33 ;  /* 0x0000002120297220 */ /* 0x000fe20000410000 */
[----:B------:R-:W-:-:S02]  /*111e0*/  HADD2.F32 R26, -RZ, R30.H0_H0 ;  /* 0x2000001eff1a7230 */ /* 0x000fc40000004100 */
[-C--:B------:R-:W-:Y:S01]  /*111f0*/  FMUL.FTZ R42, R37, R40.reuse ;  /* 0x00000028252a7220 */ /* 0x080fe20000410000 */
[C---:B------:R-:W-:Y:S01]  /*11200*/  FFMA.FTZ R43, R29.reuse, R40, -R50 ;  /* 0x000000281d2b7223 */ /* 0x040fe20000010832 */
[-C--:B------:R-:W-:Y:S01]  /*11210*/  FMUL.FTZ R32, R32, R25.reuse ;  /* 0x0000001920207220 */ /* 0x080fe20000410000 */
[C---:B------:R-:W-:Y:S01]  /*11220*/  FFMA.FTZ R41, R24.reuse, R25, -R41 ;  /* 0x0000001918297223 */ /* 0x040fe20000010829 */
[----:B------:R-:W-:Y:S02]  /*11230*/  HADD2.F32 R37, -RZ, R89.H0_H0 ;  /* 0x20000059ff257230 */ /* 0x000fe40000004100 */
[----:B------:R-:W-:Y:S01]  /*11240*/  FFMA.FTZ R45, R29, R44, R42 ;  /* 0x0000002c1d2d7223 */ /* 0x000fe2000001002a */
[----:B------:R-:W-:Y:S02]  /*11250*/  HADD2.F32 R25, -RZ, R91.H0_H0 ;  /* 0x2000005bff197230 */ /* 0x000fe40000004100 */
[----:B------:R-:W-:Y:S01]  /*11260*/  FFMA.FTZ R42, R24, R33, R32 ;  /* 0x00000021182a7223 */ /* 0x000fe20000010020 */
[----:B------:R-:W-:-:S02]  /*11270*/  HADD2.F32 R40, -RZ, R89.H1_H1 ;  /* 0x30000059ff287230 */ /* 0x000fc40000004100 */
[C---:B------:R-:W-:Y:S01]  /*11280*/  FMUL.FTZ R29, R34.reuse, R37 ;  /* 0x00000025221d7220 */ /* 0x040fe20000410000 */
[----:B------:R-:W-:Y:S02]  /*11290*/  HADD2.F32 R24, -RZ, R91.H1_H1 ;  /* 0x3000005bff187230 */ /* 0x000fe40000004100 */
[----:B------:R-:W-:Y:S01]  /*112a0*/  FMUL.FTZ R33, R34, R25 ;  /* 0x0000001922217220 */ /* 0x000fe20000410000 */
[----:B------:R-:W-:Y:S02]  /*112b0*/  HADD2.F32 R27, -RZ, R31.H0_H0 ;  /* 0x2000001fff1b7230 */ /* 0x000fe40000004100 */
[C---:B------:R-:W-:Y:S01]  /*112c0*/  FMUL.FTZ R50, R35.reuse, R40 ;  /* 0x0000002823327220 */ /* 0x040fe20000410000 */
[----:B------:R-:W-:Y:S02]  /*112d0*/  HADD2.F32 R34, -RZ, R47.H0_H0 ;  /* 0x2000002fff227230 */ /* 0x000fe40000004100 */
[----:B------:R-:W-:Y:S01]  /*112e0*/  FMUL.FTZ R35, R35, R24 ;  /* 0x0000001823237220 */ /* 0x000fe20000410000 */
[----:B------:R-:W-:-:S02]  /*112f0*/  HADD2.F32 R32, -RZ, R52.H0_H0 ;  /* 0x20000034ff207230 */ /* 0x000fc40000004100 */
[C---:B------:R-:W-:Y:S01]  /*11300*/  FFMA.FTZ R44, R26.reuse, R25, -R29 ;  /* 0x000000191a2c7223 */ /* 0x040fe2000001081d */
[----:B------:R-:W-:Y:S02]  /*11310*/  HADD2.F32 R31, -RZ, R31.H1_H1 ;  /* 0x3000001fff1f7230 */ /* 0x000fe40000004100 */
[----:B------:R-:W-:Y:S01]  /*11320*/  FFMA.FTZ R37, R26, R37, R33 ;  /* 0x000000251a257223 */ /* 0x000fe20000010021 */
[----:B------:R-:W-:Y:S01]  /*11330*/  FFMA.FTZ R50, R27, R24, -R50 ;  /* 0x000000181b327223 */ /* 0x000fe20000010832 */
[----:B------:R-:W-:Y:S01]  /*11340*/  FMUL.FTZ R26, R39, R34 ;  /* 0x00000022271a7220 */ /* 0x000fe20000410000 */
        /* <DEDUP_REMOVED lines=28> */
.L_x_1746:
[----:B------:R-:W-:Y:S05]  /*11510*/  BSYNC B1 ;  /* 0x0000000000017941 */ /* 0x000fea0003800000 */
.L_x_1745:
[----:B------:R-:W-:-:S13]  /*11520*/  ISETP.GE.AND P0, PT, R3, R21, PT ;  /* 0x000000150300720c */ /* 0x000fda0003f06270 */
[----:B------:R-:W-:Y:S05]  /*11530*/  @P0 BRA `(.L_x_1716) ;  /* 0x0000000c00340947 */ /* 0x000fea0003800000 */
[----:B-12---:R-:W1:Y:S01]  /*11540*/  LDC R45, c[0x0][0x3f4] ;  /* 0x0000fd00ff2d7b82 */ /* 0x006e620000000800 */
[----:B---3--:R-:W-:Y:S01]  /*11550*/  SHF.R.S32.HI R24, RZ, 0x1f, R3 ;  /* 0x0000001fff187819 */ /* 0x008fe20000011403 */
[----:B------:R-:W-:Y:S01]  /*11560*/  IMAD.SHL.U32 R20, R3, 0x40, RZ ;  /* 0x0000004003147824 */ /* 0x000fe200078e00ff */
[----:B------:R-:W-:Y:S02]  /*11570*/  BSSY B1, `(.L_x_1749) ;  /* 0x0000069000017945 */ /* 0x000fe40003800000 */
[----:B------:R-:W-:Y:S02]  /*11580*/  LEA.HI R24, R24, R3, RZ, 0x3 ;  /* 0x0000000318187211 */ /* 0x000fe400078f18ff */
[----:B------:R-:W-:-:S03]  /*11590*/  LOP3.LUT R46, R20, 0x1c0, RZ, 0xc0, !PT ;  /* 0x000001c0142e7812 */ /* 0x000fc600078ec0ff */
[----:B------:R-:W-:Y:S01]  /*115a0*/  IMAD.SHL.U32 R24, R24, 0x40, RZ ;  /* 0x0000004018187824 */ /* 0x000fe200078e00ff */
[----:B------:R-:W-:-:S04]  /*115b0*/  SHF.R.U32.HI R47, RZ, 0x3, R46 ;  /* 0x00000003ff2f7819 */ /* 0x000fc8000001162e */
[----:B------:R-:W-:Y:S02]  /*115c0*/  LOP3.LUT R48, R24, 0xfffffe00, RZ, 0xc0, !PT ;  /* 0xfffffe0018307812 */ /* 0x000fe400078ec0ff */
[-C--:B-1----:R-:W-:Y:S02]  /*115d0*/  ISETP.GE.AND P0, PT, R16, R45.reuse, PT ;  /* 0x0000002d1000720c */ /* 0x082fe40003f06270 */
[----:B------:R-:W-:-:S11]  /*115e0*/  ISETP.GE.AND P1, PT, R205, R45, PT ;  /* 0x0000002dcd00720c */ /* 0x000fd60003f26270 */
[----:B------:R-:W-:Y:S05]  /*115f0*/  @P0 BRA `(.L_x_1750) ;  /* 0x0000000400800947 */ /* 0x000fea0003800000 */
[----:B------:R-:W2:Y:S04]  /*11600*/  LDL R25, [R1+0x70] ;  /* 0x0000700001197983 */ /* 0x000ea80000100800 */
[----:B------:R-:W3:Y:S01]  /*11610*/  LDL R49, [R1+0x88] ;  /* 0x0000880001317983 */ /* 0x000ee20000100800 */
[--C-:B------:R-:W-:Y:S01]  /*11620*/  SHF.R.U64 R44, R12, 0x10, R13.reuse ;  /* 0x000000100c2c7819 */ /* 0x100fe2000000120d */
[----:B------:R-:W-:Y:S01]  /*11630*/  HADD2.F32 R32, -RZ, R92.H1_H1 ;  /* 0x3000005cff207230 */ /* 0x000fe20000004100 */
[----:B------:R-:W-:Y:S02]  /*11640*/  SHF.R.U32.HI R21, RZ, 0x10, R13 ;  /* 0x00000010ff157819 */ /* 0x000fe4000001160d */
[--C-:B------:R-:W-:Y:S02]  /*11650*/  SHF.R.U64 R41, R4, 0x10, R5.reuse ;  /* 0x0000001004297819 */ /* 0x100fe40000001205 */
[----:B------:R-:W-:-:S02]  /*11660*/  SHF.R.U32.HI R34, RZ, 0x10, R5 ;  /* 0x00000010ff227819 */ /* 0x000fc40000011605 */
[--C-:B------:R-:W-:Y:S02]  /*11670*/  SHF.R.U64 R43, R14, 0x10, R15.reuse ;  /* 0x000000100e2b7819 */ /* 0x100fe4000000120f */
[----:B------:R-:W-:Y:S01]  /*11680*/  SHF.R.U32.HI R42, RZ, 0x10, R15 ;  /* 0x00000010ff2a7819 */ /* 0x000fe2000001160f */
[----:B------:R-:W-:Y:S01]  /*11690*/  HADD2.F32 R34, -RZ, R34.H0_H0 ;  /* 0x20000022ff227230 */ /* 0x000fe20000004100 */
[--C-:B------:R-:W-:Y:S02]  /*116a0*/  SHF.R.U32.HI R37, RZ, 0x10, R7.reuse ;  /* 0x00000010ff257819 */ /* 0x100fe40000011607 */
[----:B------:R-:W-:Y:S02]  /*116b0*/  SHF.R.U64 R39, R6, 0x10, R7 ;  /* 0x0000001006277819 */ /* 0x000fe40000001207 */
        /* <DEDUP_REMOVED lines=8> */
[----:B---3--:R-:W1:Y:S02]  /*11740*/  LDS.128 R24, [R49] ;  /* 0x0000000031187984 */ /* 0x008e640000000c00 */
[----:B------:R-:W-:Y:S01]  /*11750*/  IADD3 R3, R3, R20, R48 ;  /* 0x0000001403037210 */ /* 0x000fe20007ffe030 */
[----:B------:R-:W-:-:S03]  /*11760*/  HADD2.F32 R20, -RZ, R94.H1_H1 ;  /* 0x3000005eff147230 */ /* 0x000fc60000004100 */
[----:B------:R-:W-:-:S05]  /*11770*/  LEA R3, R3, R18, 0x1 ;  /* 0x0000001203037211 */ /* 0x000fca00078e08ff */
[----:B------:R-:W2:Y:S01]  /*11780*/  LDS.128 R28, [R3+0x10400] ;  /* 0x01040000031c7984 */ /* 0x000ea20000000c00 */
[--C-:B-1----:R-:W-:Y:S02]  /*11790*/  HADD2.F32 R5, -RZ, R25.reuse.H0_H0 ;  /* 0x20000019ff057230 */ /* 0x102fe40000004100 */
[----:B------:R-:W-:Y:S02]  /*117a0*/  HADD2.F32 R25, -RZ, R25.H1_H1 ;  /* 0x30000019ff197230 */ /* 0x000fe40000004100 */
[----:B------:R-:W-:Y:S02]  /*117b0*/  HADD2.F32 R4, -RZ, R24.H0_H0 ;  /* 0x20000018ff047230 */ /* 0x000fe40000004100 */
[----:B------:R-:W-:Y:S02]  /*117c0*/  HADD2.F32 R6, -RZ, R26.H0_H0 ;  /* 0x2000001aff067230 */ /* 0x000fe40000004100 */
[--C-:B------:R-:W-:Y:S02]  /*117d0*/  HADD2.F32 R7, -RZ, R27.reuse.H0_H0 ;  /* 0x2000001bff077230 */ /* 0x100fe40000004100 */
[----:B------:R-:W-:-:S02]  /*117e0*/  HADD2.F32 R27, -RZ, R27.H1_H1 ;  /* 0x3000001bff1b7230 */ /* 0x000fc40000004100 */
[--C-:B--2---:R-:W-:Y:S02]  /*117f0*/  HADD2.F32 R13, -RZ, R29.reuse.H0_H0 ;  /* 0x2000001dff0d7230 */ /* 0x104fe40000004100 */
        /* <DEDUP_REMOVED lines=10> */
[----:B------:R-:W-:Y:S02]  /*118a0*/  HADD2.F32 R14, -RZ, R30.H0_H0 ;  /* 0x2000001eff0e7230 */ /* 0x000fe40000004100 */
[-C--:B------:R-:W-:Y:S01]  /*118b0*/  FMUL.FTZ R32, R29, R20.reuse ;  /* 0x000000141d207220 */ /* 0x080fe20000410000 */
[C---:B------:R-:W-:Y:S01]  /*118c0*/  FMUL.FTZ R29, R12.reuse, R13 ;  /* 0x0000000d0c1d7220 */ /* 0x040fe20000410000 */
[-C--:B------:R-:W-:Y:S01]  /*118d0*/  FMUL.FTZ R12, R12, R5.reuse ;  /* 0x000000050c0c7220 */ /* 0x080fe20000410000 */
[----:B------:R-:W-:Y:S01]  /*118e0*/  FFMA.FTZ R33, R25, R20, -R40 ;  /* 0x0000001419217223 */ /* 0x000fe20000010828 */
[----:B------:R-:W-:Y:S02]  /*118f0*/  HADD2.F32 R15, -RZ, R31.H0_H0 ;  /* 0x2000001fff0f7230 */ /* 0x000fe40000004100 */
[C---:B------:R-:W-:Y:S01]  /*11900*/  FFMA.FTZ R29, R4.reuse, R5, -R29 ;  /* 0x00000005041d7223 */ /* 0x040fe2000001081d */
[----:B------:R-:W-:Y:S01]  /*11910*/  FFMA.FTZ R20, R4, R13, R12 ;  /* 0x0000000d04147223 */ /* 0x000fe2000001000c */
[----:B------:R-:W-:-:S02]  /*11920*/  HADD2.F32 R21, -RZ, R93.H0_H0 ;  /* 0x2000005dff157230 */ /* 0x000fc40000004100 */
[----:B------:R-:W-:Y:S01]  /*11930*/  FFMA.FTZ R25, R25, R34, R32 ;  /* 0x0000002219197223 */ /* 0x000fe20000010020 */
[--C-:B------:R-:W-:Y:S02]  /*11940*/  HADD2.F32 R5, -RZ, R96.reuse.H0_H0 ;  /* 0x20000060ff057230 */ /* 0x100fe40000004100 */
[----:B------:R-:W-:Y:S02]  /*11950*/  HADD2.F32 R12, -RZ, R93.H1_H1 ;  /* 0x3000005dff0c7230 */ /* 0x000fe40000004100 */
[C---:B------:R-:W-:Y:S01]  /*11960*/  FMUL.FTZ R13, R14.reuse, R21 ;  /* 0x000000150e0d7220 */ /* 0x040fe20000410000 */
[----:B------:R-:W-:Y:S02]  /*11970*/  HADD2.F32 R96, -RZ, R96.H1_H1 ;  /* 0x30000060ff607230 */ /* 0x000fe40000004100 */
[----:B------:R-:W-:Y:S01]  /*11980*/  FMUL.FTZ R35, R14, R5 ;  /* 0x000000050e237220 */ /* 0x000fe20000410000 */
[----:B------:R-:W-:Y:S02]  /*11990*/  HADD2.F32 R31, -RZ, R31.H1_H1 ;  /* 0x3000001fff1f7230 */ /* 0x000fe40000004100 */
[----:B------:R-:W-:Y:S01]  /*119a0*/  FMUL.FTZ R34, R15, R12 ;  /* 0x0000000c0f227220 */ /* 0x000fe20000410000 */
[----:B------:R-:W-:-:S02]  /*119b0*/  HADD2.F32 R14, -RZ, R37.H0_H0 ;  /* 0x20000025ff0e7230 */ /* 0x000fc40000004100 */
[----:B------:R-:W-:Y:S01]  /*119c0*/  FMUL.FTZ R15, R15, R96 ;  /* 0x000000600f0f7220 */ /* 0x000fe20000410000 */
[----:B------:R-:W-:Y:S02]  /*119d0*/  HADD2.F32 R4, -RZ, R42.H0_H0 ;  /* 0x2000002aff047230 */ /* 0x000fe40000004100 */
        /* <DEDUP_REMOVED lines=34> */
.L_x_1750:
[----:B------:R-:W-:Y:S05]  /*11c00*/  BSYNC B1 ;  /* 0x0000000000017941 */ /* 0x000fea0003800000 */
.L_x_1749:
[----:B------:R-:W-:Y:S05]  /*11c10*/  @P1 BRA `(.L_x_1716) ;  /* 0x00000004007c1947 */ /* 0x000fea0003800000 */
[----:B------:R-:W2:Y:S01]  /*11c20*/  LDL R37, [R1+0x84] ;  /* 0x0000840001257983 */ /* 0x000ea20000100800 */
[----:B------:R-:W-:Y:S01]  /*11c30*/  LEA.HI R0, R45, R0, RZ, 0x1d ;  /* 0x000000002d007211 */ /* 0x000fe200078fe8ff */
[----:B------:R-:W-:Y:S01]  /*11c40*/  HADD2.F32 R25, -RZ, R86.H1_H1 ;  /* 0x30000056ff197230 */ /* 0x000fe20000004100 */
[----:B------:R-:W-:Y:S01]  /*11c50*/  SHF.R.U32.HI R26, RZ, 0x10, R9 ;  /* 0x00000010ff1a7819 */ /* 0x000fe20000011609 */
[----:B------:R-:W-:Y:S01]  /*11c60*/  HADD2.F32 R27, -RZ, R84.H1_H1 ;  /* 0x30000054ff1b7230 */ /* 0x000fe20000004100 */
[----:B-1----:R-:W-:Y:S01]  /*11c70*/  SHF.R.S32.HI R5, RZ, 0x1f, R0 ;  /* 0x0000001fff057819 */ /* 0x002fe20000011400 */
[----:B------:R-:W-:Y:S01]  /*11c80*/  IMAD.SHL.U32 R3, R0, 0x8, RZ ;  /* 0x0000000800037824 */ /* 0x000fe200078e00ff */
[----:B------:R-:W-:Y:S01]  /*11c90*/  SHF.R.U64 R36, R72, 0x10, R73 ;  /* 0x0000001048247819 */ /* 0x000fe20000001249 */
[----:B------:R-:W-:Y:S01]  /*11ca0*/  HADD2.F32 R26, -RZ, R26.H0_H0 ;  /* 0x2000001aff1a7230 */ /* 0x000fe20000004100 */
[----:B------:R-:W-:Y:S01]  /*11cb0*/  LEA.HI R5, R5, R0, RZ, 0x3 ;  /* 0x0000000005057211 */ /* 0x000fe200078f18ff */
[----:B------:R-:W-:Y:S01]  /*11cc0*/  HADD2.F32 R84, -RZ, R84.H0_H0 ;  /* 0x20000054ff547230 */ /* 0x000fe20000004100 */
[----:B------:R-:W-:Y:S01]  /*11cd0*/  LOP3.LUT R0, R46, 0x38, R3, 0xf8, !PT ;  /* 0x000000382e007812 */ /* 0x000fe200078ef803 */
[----:B------:R-:W-:Y:S01]  /*11ce0*/  HADD2.F32 R86, -RZ, R86.H0_H0 ;  /* 0x20000056ff567230 */ /* 0x000fe20000004100 */
[----:B------:R-:W-:Y:S01]  /*11cf0*/  SHF.R.U32.HI R72, RZ, 0x10, R73 ;  /* 0x00000010ff487819 */ /* 0x000fe20000011649 */
[----:B------:R-:W-:Y:S01]  /*11d00*/  IMAD.SHL.U32 R5, R5, 0x400, RZ ;  /* 0x0000040005057824 */ /* 0x000fe200078e00ff */
[----:B------:R-:W-:-:S02]  /*11d10*/  LOP3.LUT R0, R0, R47, RZ, 0x3c, !PT ;  /* 0x0000002f00007212 */ /* 0x000fc400078e3cff */
[----:B------:R-:W-:Y:S02]  /*11d20*/  SHF.R.U64 R34, R8, 0x10, R9 ;  /* 0x0000001008227819 */ /* 0x000fe40000001209 */
[----:B------:R-:W-:Y:S02]  /*11d30*/  LOP3.LUT R3, R5, 0x7fffe000, RZ, 0xc0, !PT ;  /* 0x7fffe00005037812 */ /* 0x000fe400078ec0ff */
[--C-:B------:R-:W-:Y:S02]  /*11d40*/  SHF.R.U64 R33, R10, 0x10, R11.reuse ;  /* 0x000000100a217819 */ /* 0x100fe4000000120b */
[----:B------:R-:W-:Y:S02]  /*11d50*/  IADD3 R3, R0, R3, R48 ;  /* 0x0000000300037210 */ /* 0x000fe40007ffe030 */
[----:B------:R-:W-:Y:S02]  /*11d60*/  SHF.R.U32.HI R32, RZ, 0x10, R11 ;  /* 0x00000010ff207819 */ /* 0x000fe4000001160b */
[--C-:B------:R-:W-:Y:S01]  /*11d70*/  SHF.R.U64 R35, R74, 0x10, R75.reuse ;  /* 0x000000104a237819 */ /* 0x100fe2000000124b */
[----:B------:R-:W-:Y:S01]  /*11d80*/  IMAD R3, R3, 0x2, R18 ;  /* 0x0000000203037824 */ /* 0x000fe200078e0212 */
[----:B------:R-:W-:-:S04]  /*11d90*/  SHF.R.U32.HI R74, RZ, 0x10, R75 ;  /* 0x00000010ff4a7819 */ /* 0x000fc8000001164b */
[----:B------:R-:W1:Y:S02]  /*11da0*/  LDS.128 R12, [R3+0x10400] ;  /* 0x01040000030c7984 */ /* 0x000e640000000c00 */
[--C-:B-1----:R-:W-:Y:S02]  /*11db0*/  HADD2.F32 R20, -RZ, R13.reuse.H0_H0 ;  /* 0x2000000dff147230 */ /* 0x102fe40000004100 */
[----:B------:R-:W-:Y:S02]  /*11dc0*/  HADD2.F32 R13, -RZ, R13.H1_H1 ;  /* 0x3000000dff0d7230 */ /* 0x000fe40000004100 */
[----:B------:R-:W-:Y:S02]  /*11dd0*/  HADD2.F32 R11, -RZ, R12.H0_H0 ;  /* 0x2000000cff0b7230 */ /* 0x000fe40000004100 */
        /* <DEDUP_REMOVED lines=11> */
[----:B------:R-:W-:Y:S02]  /*11e90*/  HADD2.F32 R5, -RZ, R5.H1_H1 ;  /* 0x30000005ff057230 */ /* 0x000fe40000004100 */
[----:B------:R-:W-:Y:S02]  /*11ea0*/  HADD2.F32 R0, -RZ, R4.H0_H0 ;  /* 0x20000004ff007230 */ /* 0x000fe40000004100 */
[C---:B------:R-:W-:Y:S01]  /*11eb0*/  FFMA.FTZ R29, R8.reuse, R25, -R29 ;  /* 0x00000019081d7223 */ /* 0x040fe2000001081d */
[----:B------:R-:W-:Y:S01]  /*11ec0*/  FFMA.FTZ R31, R8, R27, R31 ;  /* 0x0000001b081f7223 */ /* 0x000fe2000001001f */
[-C--:B------:R-:W-:Y:S01]  /*11ed0*/  FMUL.FTZ R8, R13, R20.reuse ;  /* 0x000000140d087220 */ /* 0x080fe20000410000 */
[----:B------:R-:W-:Y:S01]  /*11ee0*/  FFMA.FTZ R28, R5, R20, -R28 ;  /* 0x00000014051c7223 */ /* 0x000fe2000001081c */
[C---:B------:R-:W-:Y:S01]  /*11ef0*/  FMUL.FTZ R13, R11.reuse, R84 ;  /* 0x000000540b0d7220 */ /* 0x040fe20000410000 */
[----:B------:R-:W-:Y:S02]  /*11f00*/  HADD2.F32 R20, -RZ, R85.H0_H0 ;  /* 0x20000055ff147230 */ /* 0x000fe40000004100 */
[----:B------:R-:W-:Y:S01]  /*11f10*/  FMUL.FTZ R11, R11, R86 ;  /* 0x000000560b0b7220 */ /* 0x000fe20000410000 */
[----:B------:R-:W-:Y:S01]  /*11f20*/  FFMA.FTZ R26, R5, R26, R8 ;  /* 0x0000001a051a7223 */ /* 0x000fe20000010008 */
[----:B------:R-:W-:-:S02]  /*11f30*/  HADD2.F32 R9, -RZ, R6.H0_H0 ;  /* 0x20000006ff097230 */ /* 0x000fc40000004100 */
[C---:B------:R-:W-:Y:S01]  /*11f40*/  FFMA.FTZ R86, R0.reuse, R86, -R13 ;  /* 0x0000005600567223 */ /* 0x040fe2000001080d */
[----:B------:R-:W-:Y:S02]  /*11f50*/  HADD2.F32 R8, -RZ, R87.H0_H0 ;  /* 0x20000057ff087230 */ /* 0x000fe40000004100 */
[----:B------:R-:W-:Y:S01]  /*11f60*/  FFMA.FTZ R84, R0, R84, R11 ;  /* 0x0000005400547223 */ /* 0x000fe2000001000b */
[----:B------:R-:W-:Y:S02]  /*11f70*/  HADD2.F32 R85, -RZ, R85.H1_H1 ;  /* 0x30000055ff557230 */ /* 0x000fe40000004100 */
[C---:B------:R-:W-:Y:S01]  /*11f80*/  FMUL.FTZ R0, R21.reuse, R20 ;  /* 0x0000001415007220 */ /* 0x040fe20000410000 */
[----:B------:R-:W-:Y:S02]  /*11f90*/  HADD2.F32 R87, -RZ, R87.H1_H1 ;  /* 0x30000057ff577230 */ /* 0x000fe40000004100 */
[----:B------:R-:W-:Y:S01]  /*11fa0*/  FMUL.FTZ R30, R21, R8 ;  /* 0x00000008151e7220 */ /* 0x000fe20000410000 */
[----:B------:R-:W-:-:S02]  /*11fb0*/  HADD2.F32 R10, -RZ, R7.H0_H0 ;  /* 0x20000007ff0a7230 */ /* 0x000fc40000004100 */
[C---:B------:R-:W-:Y:S01]  /*11fc0*/  FFMA.FTZ R25, R9.reuse, R8, -R0 ;  /* 0x0000000809197223 */ /* 0x040fe20000010800 */
[C---:B------:R-:W-:Y:S01]  /*11fd0*/  FMUL.FTZ R5, R24.reuse, R85 ;  /* 0x0000005518057220 */ /* 0x040fe20000410000 */
[----:B------:R-:W-:Y:S02]  /*11fe0*/  HADD2.F32 R8, -RZ, R32.H0_H0 ;  /* 0x20000020ff087230 */ /* 0x000fe40000004100 */
[-C--:B------:R-:W-:Y:S01]  /*11ff0*/  FMUL.FTZ R24, R24, R87.reuse ;  /* 0x0000005718187220 */ /* 0x080fe20000410000 */
[----:B------:R-:W-:Y:S02]  /*12000*/  HADD2.F32 R0, -RZ, R74.H0_H0 ;  /* 0x2000004aff007230 */ /* 0x000fe40000004100 */
[----:B------:R-:W-:Y:S01]  /*12010*/  FFMA.FTZ R30, R9, R20, R30 ;  /* 0x00000014091e7223 */ /* 0x000fe2000001001e */
[----:B------:R-:W-:Y:S02]  /*12020*/  HADD2.F32 R7, -RZ, R7.H1_H1 ;  /* 0x30000007ff077230 */ /* 0x000fe40000004100 */
[C---:B------:R-:W-:Y:S01]  /*12030*/  FFMA.FTZ R87, R10.reuse, R87, -R5 ;  /* 0x000000570a577223 */ /* 0x040fe20000010805 */
[----:B------:R-:W-:Y:S01]  /*12040*/  FFMA.FTZ R24, R10, R85, R24 ;  /* 0x000000550a187223 */ /* 0x000fe20000010018 */
[C---:B------:R-:W-:Y:S01]  /*12050*/  FMUL.FTZ R20, R15.reuse, R8 ;  /* 0x000000080f147220 */ /* 0x040fe20000410000 */
[----:B------:R-:W-:Y:S01]  /*12060*/  FMUL.FTZ R10, R15, R0 ;  /* 0x000000000f0a7220 */ /* 0x000fe20000410000 */
[----:B------:R-:W-:-:S02]  /*12070*/  HADD2.F32 R11, -RZ, R34.H0_H0 ;  /* 0x20000022ff0b7230 */ /* 0x000fc40000004100 */
[----:B------:R-:W-:Y:S02]  /*12080*/  HADD2.F32 R13, -RZ, R33.H0_H0 ;  /* 0x20000021ff0d7230 */ /* 0x000fe40000004100 */
[C---:B------:R-:W-:Y:S01]  /*12090*/  FFMA.FTZ R20, R7.reuse, R0, -R20 ;  /* 0x0000000007147223 */ /* 0x040fe20000010814 */
[----:B------:R-:W-:Y:S02]  /*120a0*/  HADD2.F32 R5, -RZ, R36.H0_H0 ;  /* 0x20000024ff057230 */ /* 0x000fe40000004100 */
[----:B------:R-:W-:Y:S01]  /*120b0*/  FFMA.FTZ R33, R7, R8, R10 ;  /* 0x0000000807217223 */ /* 0x000fe2000001000a */
[----:B------:R-:W-:Y:S02]  /*120c0*/  HADD2.F32 R9, -RZ, R35.H0_H0 ;  /* 0x20000023ff097230 */ /* 0x000fe40000004100 */
[----:B------:R-:W-:Y:S01]  /*120d0*/  FMUL.FTZ R7, R12, R11 ;  /* 0x0000000b0c077220 */ /* 0x000fe20000410000 */
[----:B------:R-:W-:Y:S02]  /*120e0*/  HADD2.F32 R4, -RZ, R4.H1_H1 ;  /* 0x30000004ff047230 */ /* 0x000fe40000004100 */
[----:B------:R-:W-:Y:S01]  /*120f0*/  FMUL.FTZ R27, R14, R13 ;  /* 0x0000000d0e1b7220 */ /* 0x000fe20000410000 */
[----:B------:R-:W-:-:S02]  /*12100*/  HADD2.F32 R6, -RZ, R6.H1_H1 ;  /* 0x30000006ff067230 */ /* 0x000fc40000004100 */
[----:B------:R-:W-:Y:S01]  /*12110*/  FMUL.FTZ R12, R12, R5 ;  /* 0x000000050c0c7220 */ /* 0x000fe20000410000 */
[----:B------:R-:W-:Y:S01]  /*12120*/  FMUL.FTZ R14, R14, R9 ;  /* 0x000000090e0e7220 */ /* 0x000fe20000410000 */
[----:B------:R-:W-:Y:S01]  /*12130*/  FFMA.FTZ R15, R4, R5, -R7 ;  /* 0x00000005040f7223 */ /* 0x000fe20000010807 */
[----:B------:R-:W-:Y:S01]  /*12140*/  F2FP.F16.F32.PACK_AB R7, R33, R24 ;  /* 0x000000182107723e */ /* 0x000fe200000000ff */
[----:B------:R-:W-:Y:S01]  /*12150*/  FFMA.FTZ R10, R6, R9, -R27 ;  /* 0x00000009060a7223 */ /* 0x000fe2000001081b */
[----:B------:R-:W-:Y:S01]  /*12160*/  FFMA.FTZ R21, R4, R11, R12 ;  /* 0x0000000b04157223 */ /* 0x000fe2000001000c */
[----:B------:R-:W-:Y:S01]  /*12170*/  FFMA.FTZ R13, R6, R13, R14 ;  /* 0x0000000d060d7223 */ /* 0x000fe2000001000e */
[----:B------:R-:W-:Y:S02]  /*12180*/  F2FP.F16.F32.PACK_AB R11, R20, R87 ;  /* 0x00000057140b723e */ /* 0x000fe400000000ff */
[----:B------:R-:W-:Y:S02]  /*12190*/  F2FP.F16.F32.PACK_AB R9, R28, R29 ;  /* 0x0000001d1c09723e */ /* 0x000fe400000000ff */
[----:B------:R-:W-:-:S02]  /*121a0*/  F2FP.F16.F32.PACK_AB R8, R15, R86 ;  /* 0x000000560f08723e */ /* 0x000fc400000000ff */
[----:B------:R-:W-:Y:S02]  /*121b0*/  F2FP.F16.F32.PACK_AB R10, R10, R25 ;  /* 0x000000190a0a723e */ /* 0x000fe400000000ff */
[----:B------:R-:W-:Y:S02]  /*121c0*/  F2FP.F16.F32.PACK_AB R5, R26, R31 ;  /* 0x0000001f1a05723e */ /* 0x000fe400000000ff */
[----:B------:R-:W-:Y:S01]  /*121d0*/  F2FP.F16.F32.PACK_AB R4, R21, R84 ;  /* 0x000000541504723e */ /* 0x000fe200000000ff */
[----:B------:R4:W-:Y:S01]  /*121e0*/  STS.128 [R37], R8 ;  /* 0x0000000825007388 */ /* 0x0009e20000000c00 */
[----:B------:R-:W-:-:S05]  /*121f0*/  F2FP.F16.F32.PACK_AB R6, R13, R30 ;  /* 0x0000001e0d06723e */ /* 0x000fca00000000ff */
[----:B------:R4:W-:Y:S02]  /*12200*/  STS.128 [R3+0x10400], R4 ;  /* 0x0104000403007388 */ /* 0x0009e40000000c00 */
.L_x_1716:
[----:B------:R-:W-:Y:S05]  /*12210*/  BSYNC B0 ;  /* 0x0000000000007941 */ /* 0x000fea0003800000 */
.L_x_1676:
        /* <DEDUP_REMOVED lines=8> */
.L_x_1673:
[----:B------:R-:W-:-:S13]  /*122a0*/  ISETP.NE.AND P0, PT, R225, 0x3, PT ;  /* 0x00000003e100780c */ /* 0x000fda0003f05270 */
[----:B------:R-:W-:Y:S05]  /*122b0*/  @!P0 BRA `(.L_x_1751) ;  /* 0x0000000000048947 */ /* 0x000fea0003800000 */
[----:B------:R-:W-:Y:S01]  /*122c0*/  BPT.TRAP 0x1 ;  /* 0x000000040000795c */ /* 0x000fe20000300000 */
.L_x_1751:
[----:B0-234-:R-:W-:Y:S01]  /*122d0*/  IMAD R8, R204, 0x8, R18 ;  /* 0x00000008cc087824 */ /* 0x01dfe200078e0212 */
[----:B-1----:R-:W-:-:S04]  /*122e0*/  SHF.L.U32 R3, R218, 0x1f, RZ ;  /* 0x0000001fda037819 */ /* 0x002fc800000006ff */
[----:B------:R0:W1:Y:S01]  /*122f0*/  SYNCS.PHASECHK.TRANS64.TRYWAIT P1, [R8+URZ+0x30830], R3 ;  /* 0x03083003080075a7 */ /* 0x000062000802017f */
[----:B------:R-:W-:Y:S05]  /*12300*/  @!P0 BRA `(.L_x_1752) ;  /* 0x0000000000048947 */ /* 0x000fea0003800000 */
[----:B------:R-:W-:Y:S01]  /*12310*/  BPT.TRAP 0x1 ;  /* 0x000000040000795c */ /* 0x000fe20000300000 */
.L_x_1752:
[----:B------:R-:W-:Y:S01]  /*12320*/  IADD3 R0, R18, 0x20400, RZ ;  /* 0x0002040012007810 */ /* 0x000fe20007ffe0ff */
[----:B------:R-:W-:Y:S01]  /*12330*/  IMAD.MOV.U32 R7, RZ, RZ, 0x40000040 ;  /* 0x40000040ff077424 */ /* 0x000fe200078e00ff */
[----:B------:R-:W-:Y:S02]  /*12340*/  LOP3.LUT R6, R2, 0x10000, RZ, 0xfc, !PT ;  /* 0x0001000002067812 */ /* 0x000fe400078efcff */
[----:B------:R-:W-:-:S04]  /*12350*/  SHF.R.U32.HI R0, RZ, 0x4, R0 ;  /* 0x00000004ff007819 */ /* 0x000fc80000011600 */
[----:B------:R-:W-:-:S04]  /*12360*/  LOP3.LUT R0, R0, 0x3fff, RZ, 0xc0, !PT ;  /* 0x00003fff00007812 */ /* 0x000fc800078ec0ff */
[----:B------:R-:W-:-:S05]  /*12370*/  LOP3.LUT R0, R0, 0x10000, RZ, 0xfc, !PT ;  /* 0x0001000000007812 */ /* 0x000fca00078efcff */
[----:B------:R2:W-:Y:S01]  /*12380*/  STL [R1+0x44], R0 ;  /* 0x0000440001007387 */ /* 0x0005e20000100800 */
[----:B-1----:R-:W-:Y:S05]  /*12390*/  @P1 BRA `(.L_x_1753) ;  /* 0x0000000000081947 */ /* 0x002fea0003800000 */
[----:B------:R-:W1:Y:S02]  /*123a0*/  SYNCS.PHASECHK.TRANS64.TRYWAIT P1, [R8+URZ+0x30830], R3 ;  /* 0x03083003080075a7 */ /* 0x000e64000802017f */
[----:B-1----:R-:W-:Y:S05]  /*123b0*/  @!P1 BRA `(.L_x_1754) ;  /* 0x0000017c008c9947 */ /* 0x002fea0003800000 */
.L_x_1753:
[----:B--2---:R-:W2:Y:S01]  /*123c0*/  LDL R0, [R1+0x44] ;  /* 0x0000440001007983 */ /* 0x004ea20000100800 */
[----:B01----:R-:W-:Y:S01]  /*123d0*/  IMAD.MOV.U32 R3, RZ, RZ, 0x40000040 ;  /* 0x40000040ff037424 */ /* 0x003fe200078e00ff */
[----:B------:R-:W-:Y:S05]  /*123e0*/  WARPSYNC.ALL ;  /* 0x0000000000007948 */ /* 0x000fea0003800000 */
[C---:B------:R-:W-:Y:S01]  /*123f0*/  R2UR UR4, R6.reuse ;  /* 0x00000000060472ca */ /* 0x040fe200000e0000 */
[----:B-----5:R-:W-:Y:S01]  /*12400*/  WARPGROUP.ARRIVE ;  /* 0x00000000000079c5 */ /* 0x020fe20000000000 */
[----:B------:R-:W-:Y:S01]  /*12410*/  R2UR UR5, R7 ;  /* 0x00000000070572ca */ /* 0x000fe200000e0000 */
[C---:B------:R-:W-:Y:S01]  /*12420*/  VIADD R64, R6.reuse, 0x2 ;  /* 0x0000000206407836 */ /* 0x040fe20000000000 */
[----:B------:R-:W-:Y:S01]  /*12430*/  R2UR UR7, R3 ;  /* 0x00000000030772ca */ /* 0x000fe200000e0000 */
[----:B------:R-:W-:Y:S01]  /*12440*/  IMAD.MOV.U32 R65, RZ, RZ, 0x40000040 ;  /* 0x40000040ff417424 */ /* 0x000fe200078e00ff */
[----:B------:R-:W-:Y:S01]  /*12450*/  MOV R63, 0x40000040 ;  /* 0x40000040003f7802 */ /* 0x000fe20000000f00 */
[----:B------:R-:W-:Y:S01]  /*12460*/  IMAD.MOV.U32 R5, RZ, RZ, 0x40000040 ;  /* 0x40000040ff057424 */ /* 0x000fe200078e00ff */
[C---:B------:R-:W-:Y:S01]  /*12470*/  IADD3 R56, R6.reuse, 0x402, RZ ;  /* 0x0000040206387810 */ /* 0x040fe20007ffe0ff */
[C---:B------:R-:W-:Y:S01]  /*12480*/  VIADD R62, R6.reuse, 0x4 ;  /* 0x00000004063e7836 */ /* 0x040fe20000000000 */
[----:B------:R-:W-:Y:S01]  /*12490*/  MOV R215, 0x40000040 ;  /* 0x4000004000d77802 */ /* 0x000fe20000000f00 */
[C---:B------:R-:W-:Y:S01]  /*124a0*/  VIADD R60, R6.reuse, 0x6 ;  /* 0x00000006063c7836 */ /* 0x040fe20000000000 */
[C---:B------:R-:W-:Y:S01]  /*124b0*/  IADD3 R208, R6.reuse, 0x804, RZ ;  /* 0x0000080406d07810 */ /* 0x040fe20007ffe0ff */
[----:B------:R-:W-:Y:S01]  /*124c0*/  IMAD.MOV.U32 R61, RZ, RZ, 0x40000040 ;  /* 0x40000040ff3d7424 */ /* 0x000fe200078e00ff */
[----:B------:R-:W-:Y:S01]  /*124d0*/  MOV R21, 0x40000040 ;  /* 0x4000004000157802 */ /* 0x000fe20000000f00 */
[C---:B------:R-:W-:Y:S01]  /*124e0*/  VIADD R58, R6.reuse, 0x400 ;  /* 0x00000400063a7836 */ /* 0x040fe20000000000 */
[----:B------:R-:W-:Y:S01]  /*124f0*/  IADD3 R10, R6, 0xc06, RZ ;  /* 0x00000c06060a7810 */ /* 0x000fe20007ffe0ff */
[----:B------:R-:W-:Y:S01]  /*12500*/  IMAD.MOV.U32 R59, RZ, RZ, 0x40000040 ;  /* 0x40000040ff3b7424 */ /* 0x000fe200078e00ff */
[----:B------:R0:W-:Y:S01]  /*12510*/  STL.64 [R1+0x38], R64 ;  /* 0x0000384001007387 */ /* 0x0001e20000100a00 */
[----:B------:R-:W-:-:S02]  /*12520*/  IMAD.MOV.U32 R57, RZ, RZ, 0x40000040 ;  /* 0x40000040ff397424 */ /* 0x000fc400078e00ff */
[C---:B------:R-:W-:Y:S01]  /*12530*/  VIADD R216, R6.reuse, 0x404 ;  /* 0x0000040406d87836 */ /* 0x040fe20000000000 */
[----:B------:R0:W-:Y:S01]  /*12540*/  STL.64 [R1+0x30], R62 ;  /* 0x0000303e01007387 */ /* 0x0001e20000100a00 */
[----:B------:R-:W-:Y:S02]  /*12550*/  IMAD.MOV.U32 R217, RZ, RZ, 0x40000040 ;  /* 0x40000040ffd97424 */ /* 0x000fe400078e00ff */
[C---:B------:R-:W-:Y:S01]  /*12560*/  VIADD R214, R6.reuse, 0x406 ;  /* 0x0000040606d67836 */ /* 0x040fe20000000000 */
[----:B------:R0:W-:Y:S01]  /*12570*/  STL.64 [R1+0x28], R60 ;  /* 0x0000283c01007387 */ /* 0x0001e20000100a00 */
[C---:B------:R-:W-:Y:S02]  /*12580*/  VIADD R212, R6.reuse, 0x800 ;  /* 0x0000080006d47836 */ /* 0x040fe40000000000 */
[----:B------:R-:W-:Y:S01]  /*12590*/  IMAD.MOV.U32 R213, RZ, RZ, 0x40000040 ;  /* 0x40000040ffd57424 */ /* 0x000fe200078e00ff */
[----:B------:R0:W-:Y:S01]  /*125a0*/  STL.64 [R1+0x20], R58 ;  /* 0x0000203a01007387 */ /* 0x0001e20000100a00 */
[----:B------:R-:W-:-:S02]  /*125b0*/  VIADD R210, R6, 0x802 ;  /* 0x0000080206d27836 */ /* 0x000fc40000000000 */
[----:B------:R-:W-:Y:S01]  /*125c0*/  IMAD.MOV.U32 R211, RZ, RZ, 0x40000040 ;  /* 0x40000040ffd37424 */ /* 0x000fe200078e00ff */
[----:B------:R0:W-:Y:S01]  /*125d0*/  STL.64 [R1+0x18], R56 ;  /* 0x0000183801007387 */ /* 0x0001e20000100a00 */
[----:B------:R-:W-:Y:S02]  /*125e0*/  IMAD.MOV.U32 R209, RZ, RZ, 0x40000040 ;  /* 0x40000040ffd17424 */ /* 0x000fe400078e00ff */
[C---:B------:R-:W-:Y:S02]  /*125f0*/  VIADD R206, R6.reuse, 0x806 ;  /* 0x0000080606ce7836 */ /* 0x040fe40000000000 */
[----:B------:R-:W-:Y:S02]  /*12600*/  IMAD.MOV.U32 R207, RZ, RZ, 0x40000040 ;  /* 0x40000040ffcf7424 */ /* 0x000fe400078e00ff */
[C---:B------:R-:W-:Y:S02]  /*12610*/  VIADD R20, R6.reuse, 0xc00 ;  /* 0x00000c0006147836 */ /* 0x040fe40000000000 */
[----:B------:R-:W-:-:S02]  /*12620*/  VIADD R14, R6, 0xc02 ;  /* 0x00000c02060e7836 */ /* 0x000fc40000000000 */
[----:B------:R-:W-:Y:S02]  /*12630*/  IMAD.MOV.U32 R15, RZ, RZ, 0x40000040 ;  /* 0x40000040ff0f7424 */ /* 0x000fe400078e00ff */
[----:B------:R-:W-:Y:S02]  /*12640*/  VIADD R12, R6, 0xc04 ;  /* 0x00000c04060c7836 */ /* 0x000fe40000000000 */
[----:B------:R-:W-:Y:S02]  /*12650*/  IMAD.MOV.U32 R13, RZ, RZ, 0x40000040 ;  /* 0x40000040ff0d7424 */ /* 0x000fe400078e00ff */
[----:B------:R-:W-:Y:S02]  /*12660*/  IMAD.MOV.U32 R11, RZ, RZ, 0x40000040 ;  /* 0x40000040ff0b7424 */ /* 0x000fe400078e00ff */
[----:B------:R-:W-:Y:S02]  /*12670*/  IMAD.MOV.U32 R3, RZ, RZ, 0x40000040 ;  /* 0x40000040ff037424 */ /* 0x000fe400078e00ff */
[----:B--2---:R-:W-:-:S05]  /*12680*/  IMAD R2, R204, 0x800, R0 ;  /* 0x00000800cc027824 */ /* 0x004fca00078e0200 */
[C---:B------:R-:W-:Y:S02]  /*12690*/  R2UR UR6, R2.reuse ;  /* 0x00000000020672ca */ /* 0x040fe400000e0000 */
[----:B------:R-:W-:-:S11]  /*126a0*/  IADD3 R4, R2, 0x2, RZ ;  /* 0x0000000202047810 */ /* 0x000fd60007ffe0ff */
[----:B------:R-:W-:Y:S01]  /*126b0*/  HGMMA.64x64x16.F32 R24, gdesc[UR4], RZ, !UPT, gsb0 ;  /* 0x00e00000041879f0 */ /* 0x000fe2000c0008ff */
[----:B------:R-:W-:Y:S02]  /*126c0*/  R2UR UR4, R64 ;  /* 0x00000000400472ca */ /* 0x000fe400000e0000 */
[----:B------:R-:W-:Y:S02]  /*126d0*/  R2UR UR5, R65 ;  /* 0x00000000410572ca */ /* 0x000fe400000e0000 */
[----:B------:R-:W-:Y:S01]  /*126e0*/  R2UR UR6, R4 ;  /* 0x00000000040672ca */ /* 0x000fe200000e0000 */
[----:B------:R-:W-:Y:S01]  /*126f0*/  VIADD R4, R2, 0x4 ;  /* 0x0000000402047836 */ /* 0x000fe20000000000 */
[----:B------:R-:W-:Y:S01]  /*12700*/  R2UR UR7, R5 ;  /* 0x00000000050772ca */ /* 0x000fe200000e0000 */
[----:B------:R-:W-:Y:S01]  /*12710*/  IMAD.MOV.U32 R5, RZ, RZ, 0x40000040 ;  /* 0x40000040ff057424 */ /* 0x000fe200078e00ff */
[----:B------:R-:W-:Y:S02]  /*12720*/  WARPGROUP.DEPBAR.LE gsb0, 0x0 ;  /* 0x00008000000079c5 */ /* 0x000fe40000010000 */
[----:B------:R-:W-:-:S09]  /*12730*/  WARPGROUP.ARRIVE ;  /* 0x00000000000079c5 */ /* 0x000fd20000000000 */
[----:B------:R-:W-:Y:S01]  /*12740*/  HGMMA.64x64x16.F32 R24, gdesc[UR4], R24, gsb0 ;  /* 0x00e00000041879f0 */ /* 0x000fe20008000818 */
[----:B------:R-:W-:Y:S02]  /*12750*/  R2UR UR4, R62 ;  /* 0x000000003e0472ca */ /* 0x000fe400000e0000 */
[----:B------:R-:W-:Y:S02]  /*12760*/  R2UR UR5, R63 ;  /* 0x000000003f0572ca */ /* 0x000fe400000e0000 */
[----:B------:R-:W-:Y:S01]  /*12770*/  R2UR UR6, R4 ;  /* 0x00000000040672ca */ /* 0x000fe200000e0000 */
[----:B------:R-:W-:Y:S01]  /*12780*/  VIADD R4, R2, 0x6 ;  /* 0x0000000602047836 */ /* 0x000fe20000000000 */
[----:B------:R-:W-:Y:S02]  /*12790*/  R2UR UR7, R5 ;  /* 0x00000000050772ca */ /* 0x000fe400000e0000 */
[----:B------:R-:W-:Y:S01]  /*127a0*/  MOV R5, 0x40000040 ;  /* 0x4000004000057802 */ /* 0x000fe20000000f00 */
[----:B------:R-:W-:-:S02]  /*127b0*/  WARPGROUP.DEPBAR.LE gsb0, 0x0 ;  /* 0x00008000000079c5 */ /* 0x000fc40000010000 */
[----:B------:R-:W-:-:S08]  /*127c0*/  WARPGROUP.ARRIVE ;  /* 0x00000000000079c5 */ /* 0x000fd00000000000 */
[----:B------:R-:W-:Y:S01]  /*127d0*/  HGMMA.64x64x16.F32 R24, gdesc[UR4], R24, gsb0 ;  /* 0x00e00000041879f0 */ /* 0x000fe20008000818 */
        /* <DEDUP_REMOVED lines=20> */
[----:B------:R-:W-:Y:S02]  /*12920*/  R2UR UR6, R4 ;  /* 0x00000000040672ca */ /* 0x000fe400000e0000 */
[----:B------:R-:W-:Y:S01]  /*12930*/  R2UR UR7, R5 ;  /* 0x00000000050772ca */ /* 0x000fe200000e0000 */
[----:B------:R-:W-:Y:S01]  /*12940*/  IMAD.MOV.U32 R5, RZ, RZ, 0x40000040 ;  /* 0x40000040ff057424 */ /* 0x000fe200078e00ff */
[----:B------:R-:W-:Y:S01]  /*12950*/  IADD3 R4, R2, 0x204, RZ ;  /* 0x0000020402047810 */ /* 0x000fe20007ffe0ff */
        /* <DEDUP_REMOVED lines=69> */
[C---:B------:R-:W-:Y:S01]  /*12db0*/  VIADD R4, R2.reuse, 0x604 ;  /* 0x0000060402047836 */ /* 0x040fe20000000000 */
[----:B------:R-:W-:Y:S01]  /*12dc0*/  R2UR UR7, R5 ;  /* 0x00000000050772ca */ /* 0x000fe200000e0000 */
[----:B------:R-:W-:Y:S02]  /*12dd0*/  IMAD.MOV.U32 R5, RZ, RZ, 0x40000040 ;  /* 0x40000040ff057424 */ /* 0x000fe400078e00ff */
[----:B------:R-:W-:Y:S01]  /*12de0*/  VIADD R2, R2, 0x606 ;  /* 0x0000060602027836 */ /* 0x000fe20000000000 */
[----:B------:R-:W-:-:S02]  /*12df0*/  WARPGROUP.DEPBAR.LE gsb0, 0x0 ;  /* 0x00008000000079c5 */ /* 0x000fc40000010000 */
[----:B------:R-:W-:-:S07]  /*12e00*/  WARPGROUP.ARRIVE ;  /* 0x00000000000079c5 */ /* 0x000fce0000000000 */
[----:B------:R-:W-:Y:S01]  /*12e10*/  HGMMA.64x64x16.F32 R24, gdesc[UR4], R24, gsb0 ;  /* 0x00e00000041879f0 */ /* 0x000fe20008000818 */
[----:B------:R-:W-:Y:S02]  /*12e20*/  R2UR UR4, R12 ;  /* 0x000000000c0472ca */ /* 0x000fe400000e0000 */
[----:B------:R-:W-:Y:S02]  /*12e30*/  R2UR UR5, R13 ;  /* 0x000000000d0572ca */ /* 0x000fe400000e0000 */
[----:B------:R-:W-:Y:S02]  /*12e40*/  R2UR UR6, R4 ;  /* 0x00000000040672ca */ /* 0x000fe400000e0000 */
[----:B------:R-:W-:Y:S01]  /*12e50*/  R2UR UR7, R5 ;  /* 0x00000000050772ca */ /* 0x000fe200000e0000 */
[----:B------:R-:W-:Y:S02]  /*12e60*/  WARPGROUP.DEPBAR.LE gsb0, 0x0 ;  /* 0x00008000000079c5 */ /* 0x000fe40000010000 */
[----:B------:R-:W-:-:S10]  /*12e70*/  WARPGROUP.ARRIVE ;  /* 0x00000000000079c5 */ /* 0x000fd40000000000 */
[----:B------:R-:W-:Y:S01]  /*12e80*/  HGMMA.64x64x16.F32 R24, gdesc[UR4], R24, gsb0 ;  /* 0x00e00000041879f0 */ /* 0x000fe20008000818 */
[----:B------:R-:W-:Y:S02]  /*12e90*/  R2UR UR4, R10 ;  /* 0x000000000a0472ca */ /* 0x000fe400000e0000 */
[----:B------:R-:W-:Y:S02]  /*12ea0*/  R2UR UR5, R11 ;  /* 0x000000000b0572ca */ /* 0x000fe400000e0000 */
[----:B------:R-:W-:Y:S02]  /*12eb0*/  R2UR UR6, R2 ;  /* 0x00000000020672ca */ /* 0x000fe400000e0000 */
[----:B------:R-:W-:Y:S01]  /*12ec0*/  R2UR UR7, R3 ;  /* 0x00000000030772ca */ /* 0x000fe200000e0000 */
[----:B------:R-:W-:Y:S02]  /*12ed0*/  WARPGROUP.DEPBAR.LE gsb0, 0x0 ;  /* 0x00008000000079c5 */ /* 0x000fe40000010000 */
[----:B------:R-:W-:-:S10]  /*12ee0*/  WARPGROUP.ARRIVE ;  /* 0x00000000000079c5 */ /* 0x000fd40000000000 */
[----:B------:R-:W-:Y:S03]  /*12ef0*/  HGMMA.64x64x16.F32 R24, gdesc[UR4], R24, gsb0 ;  /* 0x00e00000041879f0 */ /* 0x000fe60008000818 */
[----:B------:R-:W-:Y:S02]  /*12f00*/  WARPGROUP.DEPBAR.LE gsb0, 0x0 ;  /* 0x00008000000079c5 */ /* 0x000fe40000010000 */
[----:B0-----:R-:W-:Y:S05]  /*12f10*/  @!P0 BRA `(.L_x_1755) ;  /* 0x0000000000048947 */ /* 0x001fea0003800000 */
[----:B------:R-:W-:Y:S01]  /*12f20*/  BPT.TRAP 0x1 ;  /* 0x000000040000795c */ /* 0x000fe20000300000 */
.L_x_1755:
[----:B------:R-:W2:Y:S01]  /*12f30*/  LDL R0, [R1+0x64] ;  /* 0x0000640001007983 */ /* 0x000ea20000100800 */
[----:B------:R-:W0:Y:S03]  /*12f40*/  LDC R72, c[0x0][0x448] ;  /* 0x00011200ff487b82 */ /* 0x000e260000000800 */
[----:B------:R-:W2:Y:S04]  /*12f50*/  LDL R70, [R1+0x4c] ;  /* 0x00004c0001467983 */ /* 0x000ea80000100800 */
[----:B------:R-:W3:Y:S01]  /*12f60*/  LDL R9, [R1+0x4] ;  /* 0x0000040001097983 */ /* 0x000ee20000100800 */
[----:B------:R-:W1:Y:S03]  /*12f70*/  LDC.64 R56, c[0x0][0x9e0] ;  /* 0x00027800ff387b82 */ /* 0x000e660000000a00 */
[----:B------:R-:W4:Y:S01]  /*12f80*/  LDL R65, [R1+0x8] ;  /* 0x0000080001417983 */ /* 0x000f220000100800 */
[----:B------:R-:W-:Y:S01]  /*12f90*/  LOP3.LUT R22, R22, 0xffffffbf, RZ, 0xc0, !PT ;  /* 0xffffffbf16167812 */ /* 0x000fe200078ec0ff */
[----:B------:R-:W-:Y:S01]  /*12fa0*/  ULDC UR4, c[0x0][0x9dc] ;  /* 0x0002770000047ab9 */ /* 0x000fe20000000800 */
[----:B0-----:R-:W-:-:S13]  /*12fb0*/  ISETP.NE.AND P1, PT, R72, 0x1, PT ;  /* 0x000000014800780c */ /* 0x001fda0003f25270 */
[----:B------:R-:W0:Y:S08]  /*12fc0*/  @P1 LDC R3, c[0x0][0x44c] ;  /* 0x00011300ff031b82 */ /* 0x000e300000000800 */
[----:B------:R-:W5:Y:S01]  /*12fd0*/  @P1 LDC R4, c[0x0][0x450] ;  /* 0x00011400ff041b82 */ /* 0x000f620000000800 */
[----:B------:R-:W-:Y:S01]  /*12fe0*/  @P1 LOP3.LUT R22, R22, 0x40, RZ, 0xfc, !PT ;  /* 0x0000004016161812 */ /* 0x000fe200078efcff */
[----:B------:R-:W-:-:S03]  /*12ff0*/  IMAD.U32 R223, RZ, RZ, UR4 ;  /* 0x00000004ffdf7e24 */ /* 0x000fc6000f8e00ff */
[----:B------:R-:W-:Y:S02]  /*13000*/  LOP3.LUT R22, R22, 0xffffffdf, RZ, 0xc0, !PT ;  /* 0xffffffdf16167812 */ /* 0x000fe400078ec0ff */
[----:B------:R-:W-:Y:S01]  /*13010*/  LEA R58, R95, 0xffffffc0, 0x6 ;  /* 0xffffffc05f3a7811 */ /* 0x000fe200078e30ff */
[----:B--2---:R-:W-:-:S04]  /*13020*/  IMAD.IADD R0, R0, 0x1, R70 ;  /* 0x0000000100007824 */ /* 0x004fc800078e0246 */
[----:B0-----:R-:W-:Y:S01]  /*13030*/  @P1 IMAD.HI.U32 R3, R0, R3, RZ ;  /* 0x0000000300031227 */ /* 0x001fe200078e00ff */
[----:B------:R-:W-:-:S04]  /*13040*/  MOV R2, R0 ;  /* 0x0000000000027202 */ /* 0x000fc80000000f00 */
[----:B-----5:R-:W-:Y:S01]  /*13050*/  @P1 SHF.R.U32.HI R2, RZ, R4, R3 ;  /* 0x00000004ff021219 */ /* 0x020fe20000011603 */
[----:B------:R-:W-:Y:S02]  /*13060*/  IMAD.MOV.U32 R4, RZ, RZ, -0x40 ;  /* 0xffffffc0ff047424 */ /* 0x000fe400078e00ff */
[----:B------:R-:W-:Y:S02]  /*13070*/  VIADD R0, R8, 0x30840 ;  /* 0x0003084008007836 */ /* 0x000fe40000000000 */
[----:B------:R-:W0:Y:S01]  /*13080*/  SHFL.IDX PT, R8, R2, RZ, 0x1c1f ;  /* 0x001c1fff02087589 */ /* 0x000e2200000e0000 */
[----:B------:R-:W-:-:S04]  /*13090*/  IMAD R5, R95, R4, 0x40 ;  /* 0x000000405f057424 */ /* 0x000fc800078e0204 */
[----:B------:R-:W-:Y:S01]  /*130a0*/  VIADD R3, R5, 0x1 ;  /* 0x0000000105037836 */ /* 0x000fe20000000000 */
[----:B---3--:R-:W-:Y:S02]  /*130b0*/  PRMT R0, R9, 0x654, R0 ;  /* 0x0000065409007816 */ /* 0x008fe40000000000 */
[----:B-1----:R-:W-:Y:S01]  /*130c0*/  ISETP.GE.AND P1, PT, R57, 0x1, PT ;  /* 0x000000013900780c */ /* 0x002fe20003f26270 */
[----:B----4-:R-:W-:Y:S01]  /*130d0*/  IMAD R3, R65, -0x2, R3 ;  /* 0xfffffffe41037824 */ /* 0x010fe200078e0203 */
[----:B------:R1:W-:Y:S01]  /*130e0*/  SYNCS.ARRIVE.TRANS64.RED.A1T0 RZ, [R0+URZ], RZ ;  /* 0x000000ff00ff79a7 */ /* 0x0003e2000810043f */
[----:B------:R-:W-:-:S03]  /*130f0*/  LOP3.LUT R4, RZ, R223, RZ, 0x33, !PT ;  /* 0x000000dfff047212 */ /* 0x000fc600078e33ff */
[----:B------:R-:W-:Y:S02]  /*13100*/  IADD3 R3, -R219, R3, R220 ;  /* 0x00000003db037210 */ /* 0x000fe40007ffe1dc */
[----:B-1----:R-:W-:-:S03]  /*13110*/  IADD3 R0, R220, R5, RZ ;  /* 0x00000005dc007210 */ /* 0x002fc60007ffe0ff */
[C---:B------:R-:W-:Y:S02]  /*13120*/  IMAD.IADD R60, R3.reuse, 0x1, R56 ;  /* 0x00000001033c7824 */ /* 0x040fe400078e0238 */
[----:B------:R-:W-:Y:S02]  /*13130*/  IMAD.IADD R61, R3, 0x1, R4 ;  /* 0x00000001033d7824 */ /* 0x000fe400078e0204 */
[----:B------:R-:W-:Y:S01]  /*13140*/  IMAD R59, R65, -0x2, R0 ;  /* 0xfffffffe413b7824 */ /* 0x000fe200078e0200 */
[----:B------:R-:W-:Y:S01]  /*13150*/  @P1 LOP3.LUT R22, R22, 0x20, RZ, 0xfc, !PT ;  /* 0x0000002016161812 */ /* 0x000fe200078efcff */
[----:B0-----:R-:W-:-:S03]  /*13160*/  IMAD.IADD R4, R61, 0x1, R8 ;  /* 0x000000013d047824 */ /* 0x001fc600078e0208 */
[----:B------:R-:W-:Y:S01]  /*13170*/  VIADDMNMX R0, R8, R60, R59, PT ;  /* 0x0000003c08007246 */ /* 0x000fe2000380013b */
[----:B------:R-:W-:Y:S06]  /*13180*/  @!P1 BRA `(.L_x_1756) ;  /* 0x0000000000509947 */ /* 0x000fec0003800000 */
[----:B------:R-:W-:Y:S01]  /*13190*/  IADD3 R3, -R219, R220, R8 ;  /* 0x000000dcdb037210 */ /* 0x000fe20007ffe108 */
[----:B------:R-:W-:Y:S03]  /*131a0*/  BSSY B0, `(.L_x_1757) ;  /* 0x000000e000007945 */ /* 0x000fe60003800000 */
[----:B------:R-:W-:-:S13]  /*131b0*/  ISETP.GT.AND P1, PT, R3, -0x1, PT ;  /* 0xffffffff0300780c */ /* 0x000fda0003f24270 */
        /* <DEDUP_REMOVED lines=8> */
.L_x_1758:
[----:B------:R-:W-:-:S13]  /*13240*/  ISETP.NE.AND P1, PT, R57, 0x1, PT ;  /* 0x000000013900780c */ /* 0x000fda0003f25270 */
[----:B------:R-:W0:Y:S02]  /*13250*/  @P1 LDC.64 R8, c[0x0][0x9e8] ;  /* 0x00027a00ff081b82 */ /* 0x000e240000000a00 */
[----:B0-----:R-:W-:-:S05]  /*13260*/  @P1 IMAD.HI.U32 R8, R3, R8, RZ ;  /* 0x0000000803081227 */ /* 0x001fca00078e00ff */
[----:B------:R-:W-:-:S07]  /*13270*/  @P1 SHF.R.U32.HI R3, RZ, R9, R8 ;  /* 0x00000009ff031219 */ /* 0x000fce0000011608 */
.L_x_1759:
[----:B------:R-:W-:Y:S05]  /*13280*/  BSYNC B0 ;  /* 0x0000000000007941 */ /* 0x000fea0003800000 */
.L_x_1757:
[----:B------:R-:W-:-:S04]  /*13290*/  IMAD R3, R3, R57, -R58 ;  /* 0x0000003903037224 */ /* 0x000fc800078e0a3a */
[----:B------:R-:W-:-:S05]  /*132a0*/  IMAD R3, R65, -0x2, R3 ;  /* 0xfffffffe41037824 */ /* 0x000fca00078e0203 */
[----:B------:R-:W-:Y:S02]  /*132b0*/  VIMNMX R4, R4, R3, !PT ;  /* 0x0000000304047248 */ /* 0x000fe40007fe0100 */
[----:B------:R-:W-:-:S07]  /*132c0*/  VIADDMNMX R0, R3, R57, R0, PT ;  /* 0x0000003903007246 */ /* 0x000fce0003800100 */
.L_x_1756:
[C---:B------:R-:W-:Y:S01]  /*132d0*/  ISETP.GE.AND P2, PT, R5.reuse, 0x9, PT ;  /* 0x000000090500780c */ /* 0x040fe20003f46270 */
[----:B------:R-:W0:Y:S01]  /*132e0*/  SHFL.IDX PT, R2, R2, 0x1, 0x1c1f ;  /* 0x003c1f0002027f89 */ /* 0x000e2200000e0000 */
[C---:B------:R-:W-:Y:S02]  /*132f0*/  ISETP.GE.AND P1, PT, R5.reuse, 0x2, PT ;  /* 0x000000020500780c */ /* 0x040fe40003f26270 */
[C---:B------:R-:W-:Y:S02]  /*13300*/  ISETP.GT.AND P3, PT, R4.reuse, 0x8, !P2 ;  /* 0x000000080400780c */ /* 0x040fe40005764270 */
[----:B------:R-:W-:Y:S02]  /*13310*/  ISETP.GT.AND P4, PT, R4, 0x1, !P1 ;  /* 0x000000010400780c */ /* 0x000fe40004f84270 */
[----:B------:R-:W-:Y:S02]  /*13320*/  ISETP.LT.OR P3, PT, R0, 0x9, P3 ;  /* 0x000000090000780c */ /* 0x000fe40001f61670 */
[----:B------:R-:W-:-:S02]  /*13330*/  ISETP.GE.AND P5, PT, R5, 0xa, PT ;  /* 0x0000000a0500780c */ /* 0x000fc40003fa6270 */
[----:B------:R-:W-:Y:S02]  /*13340*/  FSEL R73, R28, -INF , !P3 ;  /* 0xff8000001c497808 */ /* 0x000fe40005800000 */
[----:B------:R-:W-:Y:S02]  /*13350*/  ISETP.LT.OR P4, PT, R0, 0x2, P4 ;  /* 0x000000020000780c */ /* 0x000fe40002781670 */
[----:B------:R-:W-:Y:S02]  /*13360*/  ISETP.GT.AND P3, PT, R4, 0x9, !P5 ;  /* 0x000000090400780c */ /* 0x000fe40006f64270 */
[----:B------:R-:W-:Y:S02]  /*13370*/  FSEL R71, R25, -INF , !P4 ;  /* 0xff80000019477808 */ /* 0x000fe40006000000 */
        /* <DEDUP_REMOVED lines=26> */
[C---:B------:R-:W-:Y:S02]  /*13520*/  ISETP.GE.AND P4, PT, R5.reuse, 0x22, PT ;  /* 0x000000220500780c */ /* 0x040fe40003f86270 */
        /* <DEDUP_REMOVED lines=26> */
[----:B------:R-:W-:Y:S02]  /*136d0*/  ISETP.GE.AND P3, PT, R5, 0x39, PT ;  /* 0x000000390500780c */ /* 0x000fe40003f66270 */
[----:B------:R-:W-:Y:S02]  /*136e0*/  P2R R28, PR, RZ, 0x20 ;  /* 0x00000020ff1c7803 */ /* 0x000fe40000000000 */
[----:B------:R-:W-:-:S02]  /*136f0*/  ISETP.GT.AND P4, PT, R4, 0x38, !P3 ;  /* 0x000000380400780c */ /* 0x000fc40005f84270 */
[----:B------:R-:W-:Y:S02]  /*13700*/  ISETP.GE.AND P5, PT, R5, 0x3a, PT ;  /* 0x0000003a0500780c */ /* 0x000fe40003fa6270 */
[----:B------:R-:W-:-:S04]  /*13710*/  ISETP.LT.OR P4, PT, R0, 0x39, P4 ;  /* 0x000000390000780c */ /* 0x000fc80002781670 */
[----:B------:R-:W-:Y:S02]  /*13720*/  FSEL R3, R52, -INF , !P4 ;  /* 0xff80000034037808 */ /* 0x000fe40006000000 */
[----:B------:R-:W-:-:S04]  /*13730*/  ISETP.GT.AND P4, PT, R4, RZ, !P6 ;  /* 0x000000ff0400720c */ /* 0x000fc80007784270 */
[----:B------:R-:W-:-:S04]  /*13740*/  ISETP.LT.OR P4, PT, R0, 0x1, P4 ;  /* 0x000000010000780c */ /* 0x000fc80002781670 */
[----:B------:R-:W-:Y:S02]  /*13750*/  FSEL R69, R24, -INF , !P4 ;  /* 0xff80000018457808 */ /* 0x000fe40006000000 */
[----:B------:R-:W-:Y:S01]  /*13760*/  ISETP.GT.AND P4, PT, R4, 0x39, !P5 ;  /* 0x000000390400780c */ /* 0x000fe20006f84270 */
[----:B0-----:R-:W-:-:S03]  /*13770*/  IMAD.IADD R4, R61, 0x1, R2 ;  /* 0x000000013d047824 */ /* 0x001fc600078e0202 */
[----:B------:R-:W-:Y:S02]  /*13780*/  ISETP.LT.OR P4, PT, R0, 0x3a, P4 ;  /* 0x0000003a0000780c */ /* 0x000fe40002781670 */
[----:B------:R-:W-:Y:S02]  /*13790*/  VIADDMNMX R0, R2, R60, R59, PT ;  /* 0x0000003c02007246 */ /* 0x000fe4000380013b */
[----:B------:R-:W-:Y:S02]  /*137a0*/  FSEL R53, R53, -INF , !P4 ;  /* 0xff80000035357808 */ /* 0x000fe40006000000 */
[----:B------:R-:W-:-:S13]  /*137b0*/  ISETP.GE.AND P4, PT, R57, 0x1, PT ;  /* 0x000000013900780c */ /* 0x000fda0003f86270 */
[----:B------:R-:W-:Y:S05]  /*137c0*/  @!P4 BRA `(.L_x_1760) ;  /* 0x000000000050c947 */ /* 0x000fea0003800000 */
        /* <DEDUP_REMOVED lines=11> */
.L_x_1762:
[----:B------:R-:W-:-:S13]  /*13880*/  ISETP.NE.AND P4, PT, R57, 0x1, PT ;  /* 0x000000013900780c */ /* 0x000fda0003f85270 */
[----:B------:R-:W0:Y:S02]  /*13890*/  @P4 LDC.64 R60, c[0x0][0x9e8] ;  /* 0x00027a00ff3c4b82 */ /* 0x000e240000000a00 */
[----:B0-----:R-:W-:-:S05]  /*138a0*/  @P4 IMAD.HI.U32 R8, R2, R60, RZ ;  /* 0x0000003c02084227 */ /* 0x001fca00078e00ff */
[----:B------:R-:W-:-:S07]  /*138b0*/  @P4 SHF.R.U32.HI R2, RZ, R61, R8 ;  /* 0x0000003dff024219 */ /* 0x000fce0000011608 */
.L_x_1763:
[----:B------:R-:W-:Y:S05]  /*138c0*/  BSYNC B0 ;  /* 0x0000000000007941 */ /* 0x000fea0003800000 */
.L_x_1761:
[----:B------:R-:W-:-:S04]  /*138d0*/  IMAD R2, R2, R57, -R58 ;  /* 0x0000003902027224 */ /* 0x000fc800078e0a3a */
[----:B------:R-:W-:-:S05]  /*138e0*/  IMAD R5, R65, -0x2, R2 ;  /* 0xfffffffe41057824 */ /* 0x000fca00078e0202 */
[----:B------:R-:W-:Y:S02]  /*138f0*/  VIMNMX R4, R4, R5, !PT ;  /* 0x0000000504047248 */ /* 0x000fe40007fe0100 */
[----:B------:R-:W-:-:S07]  /*13900*/  VIADDMNMX R0, R5, R57, R0, PT ;  /* 0x0000003905007246 */ /* 0x000fce0003800100 */
.L_x_1760:
[----:B------:R-:W-:Y:S01]  /*13910*/  FMNMX.FTZ R2, R69, R71, !PT ;  /* 0x0000004745027209 */ /* 0x000fe20007810000 */
[----:B------:R-:W-:Y:S01]  /*13920*/  ULDC UR4, c[0x0][0x988] ;  /* 0x0002620000047ab9 */ /* 0x000fe20000000800 */
        /* <DEDUP_REMOVED lines=14> */
[C---:B------:R-:W-:Y:S02]  /*13a10*/  ISETP.GT.AND P2, PT, R4.reuse, 0x8, !P2 ;  /* 0x000000080400780c */ /* 0x040fe40005744270 */
[----:B------:R-:W-:Y:S02]  /*13a20*/  ISETP.GT.AND P1, PT, R4, 0x10, !P1 ;  /* 0x000000100400780c */ /* 0x000fe40004f24270 */
[----:B------:R-:W-:-:S02]  /*13a30*/  FMNMX.FTZ R2, R29, R2, !PT ;  /* 0x000000021d027209 */ /* 0x000fc40007810000 */
[C---:B------:R-:W-:Y:S02]  /*13a40*/  ISETP.LT.OR P2, PT, R0.reuse, 0x9, P2 ;  /* 0x000000090000780c */ /* 0x040fe40001741670 */
[----:B------:R-:W-:Y:S02]  /*13a50*/  ISETP.LT.OR P1, PT, R0, 0x11, P1 ;  /* 0x000000110000780c */ /* 0x000fe40000f21670 */
[----:B------:R-:W-:Y:S02]  /*13a60*/  FMNMX.FTZ R2, R41, R2, !PT ;  /* 0x0000000229027209 */ /* 0x000fe40007810000 */
[----:B------:R-:W-:Y:S02]  /*13a70*/  FSEL R59, R30, -INF , !P2 ;  /* 0xff8000001e3b7808 */ /* 0x000fe40005000000 */
[----:B------:R-:W-:Y:S02]  /*13a80*/  ISETP.NE.AND P2, PT, R63, RZ, PT ;  /* 0x000000ff3f00720c */ /* 0x000fe40003f45270 */
[----:B------:R-:W-:-:S02]  /*13a90*/  FSEL R63, R34, -INF , !P1 ;  /* 0xff800000223f7808 */ /* 0x000fc40004800000 */
[----:B------:R-:W-:Y:S02]  /*13aa0*/  FMNMX.FTZ R2, R25, R2, !PT ;  /* 0x0000000219027209 */ /* 0x000fe40007810000 */
[----:B------:R-:W-:Y:S02]  /*13ab0*/  ISETP.NE.AND P1, PT, R32, RZ, PT ;  /* 0x000000ff2000720c */ /* 0x000fe40003f25270 */
[----:B------:R-:W-:Y:S02]  /*13ac0*/  FMNMX.FTZ R2, R45, R2, !PT ;  /* 0x000000022d027209 */ /* 0x000fe40007810000 */
[----:B------:R-:W-:Y:S02]  /*13ad0*/  ISETP.GT.AND P1, PT, R4, 0x11, !P1 ;  /* 0x000000110400780c */ /* 0x000fe40004f24270 */
[----:B------:R-:W-:Y:S02]  /*13ae0*/  FMNMX.FTZ R2, R9, R2, !PT ;  /* 0x0000000209027209 */ /* 0x000fe40007810000 */
[----:B------:R-:W-:-:S02]  /*13af0*/  ISETP.LT.OR P1, PT, R0, 0x12, P1 ;  /* 0x000000120000780c */ /* 0x000fc40000f21670 */
[----:B------:R-:W-:Y:S02]  /*13b00*/  ISETP.GT.AND P6, PT, R4, RZ, !P6 ;  /* 0x000000ff0400720c */ /* 0x000fe400077c4270 */
[----:B------:R-:W-:Y:S02]  /*13b10*/  FMNMX.FTZ R2, R49, R2, !PT ;  /* 0x0000000231027209 */ /* 0x000fe40007810000 */
[----:B------:R-:W-:Y:S02]  /*13b20*/  FSEL R35, R35, -INF , !P1 ;  /* 0xff80000023237808 */ /* 0x000fe40004800000 */
[----:B------:R-:W-:Y:S02]  /*13b30*/  ISETP.NE.AND P1, PT, R64, RZ, PT ;  /* 0x000000ff4000720c */ /* 0x000fe40003f25270 */
[----:B------:R-:W-:Y:S02]  /*13b40*/  ISETP.LT.OR P6, PT, R0, 0x1, P6 ;  /* 0x000000010000780c */ /* 0x000fe400037c1670 */
[----:B------:R-:W-:-:S02]  /*13b50*/  FMNMX.FTZ R2, R3, R2, !PT ;  /* 0x0000000203027209 */ /* 0x000fc40007810000 */
[----:B------:R-:W-:Y:S02]  /*13b60*/  ISETP.GT.AND P1, PT, R4, 0x18, !P1 ;  /* 0x000000180400780c */ /* 0x000fe40004f24270 */
[----:B------:R-:W-:Y:S02]  /*13b70*/  FSEL R31, R26, -INF , !P6 ;  /* 0xff8000001a1f7808 */ /* 0x000fe40007000000 */
[----:B------:R-:W-:Y:S02]  /*13b80*/  FMNMX.FTZ R26, R53, R2, !PT ;  /* 0x00000002351a7209 */ /* 0x000fe40007810000 */
[----:B------:R-:W-:Y:S02]  /*13b90*/  ISETP.LT.OR P1, PT, R0, 0x19, P1 ;  /* 0x000000190000780c */ /* 0x000fe40000f21670 */
[----:B------:R-:W-:Y:S01]  /*13ba0*/  ISETP.NE.AND P4, PT, R44, RZ, PT ;  /* 0x000000ff2c00720c */ /* 0x000fe20003f85270 */
[----:B------:R-:W0:Y:S01]  /*13bb0*/  SHFL.BFLY PT, R5, R26, 0x2, 0x1f ;  /* 0x0c401f001a057f89 */ /* 0x000e2200000e0000 */
[----:B------:R-:W-:-:S02]  /*13bc0*/  FSEL R65, R38, -INF , !P1 ;  /* 0xff80000026417808 */ /* 0x000fc40004800000 */
[----:B------:R-:W-:Y:S02]  /*13bd0*/  ISETP.NE.AND P1, PT, R36, RZ, PT ;  /* 0x000000ff2400720c */ /* 0x000fe40003f25270 */
[----:B------:R-:W-:Y:S02]  /*13be0*/  MOV R2, UR4 ;  /* 0x0000000400027c02 */ /* 0x000fe40008000f00 */
[C---:B------:R-:W-:Y:S02]  /*13bf0*/  ISETP.GT.AND P1, PT, R4.reuse, 0x19, !P1 ;  /* 0x000000190400780c */ /* 0x040fe40004f24270 */
[----:B------:R-:W-:Y:S02]  /*13c00*/  ISETP.GT.AND P3, PT, R4, 0x38, !P3 ;  /* 0x000000380400780c */ /* 0x000fe40005f64270 */
[----:B------:R-:W-:Y:S02]  /*13c10*/  ISETP.LT.OR P1, PT, R0, 0x1a, P1 ;  /* 0x0000001a0000780c */ /* 0x000fe40000f21670 */
[----:B------:R-:W-:-:S02]  /*13c20*/  ISETP.GT.AND P5, PT, R4, 0x39, !P5 ;  /* 0x000000390400780c */ /* 0x000fc40006fa4270 */
[----:B------:R-:W-:Y:S02]  /*13c30*/  FSEL R39, R39, -INF , !P1 ;  /* 0xff80000027277808 */ /* 0x000fe40004800000 */
[----:B------:R-:W-:Y:S02]  /*13c40*/  ISETP.NE.AND P1, PT, R66, RZ, PT ;  /* 0x000000ff4200720c */ /* 0x000fe40003f25270 */
[----:B------:R-:W-:Y:S02]  /*13c50*/  ISETP.LT.OR P3, PT, R0, 0x39, P3 ;  /* 0x000000390000780c */ /* 0x000fe40001f61670 */
[----:B------:R-:W-:Y:S02]  /*13c60*/  ISETP.GT.AND P1, PT, R4, 0x20, !P1 ;  /* 0x000000200400780c */ /* 0x000fe40004f24270 */
[C---:B------:R-:W-:Y:S02]  /*13c70*/  ISETP.LT.OR P5, PT, R0.reuse, 0x3a, P5 ;  /* 0x0000003a0000780c */ /* 0x040fe40002fa1670 */
[----:B------:R-:W-:-:S02]  /*13c80*/  ISETP.LT.OR P1, PT, R0, 0x21, P1 ;  /* 0x000000210000780c */ /* 0x000fc40000f21670 */
[----:B0-----:R-:W-:Y:S02]  /*13c90*/  FMNMX.FTZ R28, R26, R5, !PT ;  /* 0x000000051a1c7209 */ /* 0x001fe40007810000 */
[----:B------:R-:W-:Y:S02]  /*13ca0*/  FSEL R67, R42, -INF , !P1 ;  /* 0xff8000002a437808 */ /* 0x000fe40004800000 */
[----:B------:R-:W-:Y:S01]  /*13cb0*/  ISETP.NE.AND P1, PT, R40, RZ, PT ;  /* 0x000000ff2800720c */ /* 0x000fe20003f25270 */
[----:B------:R-:W0:Y:S01]  /*13cc0*/  SHFL.BFLY PT, R5, R28, 0x1, 0x1f ;  /* 0x0c201f001c057f89 */ /* 0x000e2200000e0000 */
[----:B------:R-:W-:Y:S02]  /*13cd0*/  FSEL R55, R55, -INF , !P5 ;  /* 0xff80000037377808 */ /* 0x000fe40006800000 */
[----:B------:R-:W-:-:S04]  /*13ce0*/  ISETP.GT.AND P1, PT, R4, 0x21, !P1 ;  /* 0x000000210400780c */ /* 0x000fc80004f24270 */
[----:B------:R-:W-:-:S04]  /*13cf0*/  ISETP.LT.OR P1, PT, R0, 0x22, P1 ;  /* 0x000000220000780c */ /* 0x000fc80000f21670 */
[----:B------:R-:W-:Y:S02]  /*13d00*/  FSEL R43, R43, -INF , !P1 ;  /* 0xff8000002b2b7808 */ /* 0x000fe40004800000 */
[----:B------:R-:W-:Y:S02]  /*13d10*/  ISETP.GT.AND P1, PT, R4, 0x28, !P2 ;  /* 0x000000280400780c */ /* 0x000fe40005724270 */
[----:B------:R-:W-:Y:S02]  /*13d20*/  ISETP.NE.AND P2, PT, R68, RZ, PT ;  /* 0x000000ff4400720c */ /* 0x000fe40003f45270 */
[----:B------:R-:W-:-:S04]  /*13d30*/  ISETP.LT.OR P1, PT, R0, 0x29, P1 ;  /* 0x000000290000780c */ /* 0x000fc80000f21670 */
[----:B------:R-:W-:Y:S02]  /*13d40*/  FSEL R27, R46, -INF , !P1 ;  /* 0xff8000002e1b7808 */ /* 0x000fe40004800000 */
[----:B------:R-:W-:Y:S02]  /*13d50*/  ISETP.GT.AND P1, PT, R4, 0x29, !P4 ;  /* 0x000000290400780c */ /* 0x000fe40006724270 */
[----:B0-----:R-:W-:Y:S02]  /*13d60*/  FMNMX.FTZ R5, R28, R5, !PT ;  /* 0x000000051c057209 */ /* 0x001fe40007810000 */
[----:B------:R-:W-:Y:S02]  /*13d70*/  ISETP.LT.OR P1, PT, R0, 0x2a, P1 ;  /* 0x0000002a0000780c */ /* 0x000fe40000f21670 */
[----:B------:R-:W-:Y:S01]  /*13d80*/  ISETP.NE.AND P4, PT, R48, RZ, PT ;  /* 0x000000ff3000720c */ /* 0x000fe20003f85270 */
[----:B------:R-:W-:Y:S01]  /*13d90*/  FMUL.FTZ R24, R5, R2 ;  /* 0x0000000205187220 */ /* 0x000fe20000410000 */
[----:B------:R-:W-:-:S02]  /*13da0*/  FSEL R47, R47, -INF , !P1 ;  /* 0xff8000002f2f7808 */ /* 0x000fc40004800000 */
[----:B------:R-:W-:-:S04]  /*13db0*/  FSETP.NEU.FTZ.AND P1, PT, R5, -INF , PT ;  /* 0xff8000000500780b */ /* 0x000fc80003f3d000 */
[----:B------:R-:W-:Y:S02]  /*13dc0*/  FSEL R30, R24, RZ, P1 ;  /* 0x000000ff181e7208 */ /* 0x000fe40000800000 */
[----:B------:R-:W-:Y:S02]  /*13dd0*/  FMNMX.FTZ R24, R31, R8, !PT ;  /* 0x000000081f187209 */ /* 0x000fe40007810000 */
[C---:B------:R-:W-:Y:S01]  /*13de0*/  ISETP.GT.AND P1, PT, R4.reuse, 0x30, !P2 ;  /* 0x000000300400780c */ /* 0x040fe20005724270 */
[--C-:B------:R-:W-:Y:S01]  /*13df0*/  FFMA.FTZ R26, R71, R2, -R30.reuse ;  /* 0x00000002471a7223 */ /* 0x100fe2000001081e */
[----:B------:R-:W-:Y:S01]  /*13e00*/  FMNMX.FTZ R24, R59, R24, !PT ;  /* 0x000000183b187209 */ /* 0x000fe20007810000 */
[-CC-:B------:R-:W-:Y:S01]  /*13e10*/  FFMA.FTZ R28, R79, R2.reuse, -R30.reuse ;  /* 0x000000024f1c7223 */ /* 0x180fe2000001081e */
[----:B------:R-:W-:Y:S01]  /*13e20*/  ISETP.GT.AND P2, PT, R4, 0x31, !P4 ;  /* 0x000000310400780c */ /* 0x000fe20006744270 */
[--C-:B------:R-:W-:Y:S01]  /*13e30*/  FFMA.FTZ R4, R69, R2, -R30.reuse ;  /* 0x0000000245047223 */ /* 0x100fe2000001081e */
[----:B------:R-:W-:Y:S01]  /*13e40*/  FMNMX.FTZ R24, R61, R24, !PT ;  /* 0x000000183d187209 */ /* 0x000fe20007810000 */
[----:B------:R0:W-:Y:S01]  /*13e50*/  MUFU.EX2 R75, R26 ;  /* 0x0000001a004b7308 */ /* 0x0001e20000000800 */
[C---:B------:R-:W-:Y:S01]  /*13e60*/  ISETP.LT.OR P1, PT, R0.reuse, 0x31, P1 ;  /* 0x000000310000780c */ /* 0x040fe20000f21670 */
[--C-:B------:R-:W-:Y:S01]  /*13e70*/  FFMA.FTZ R37, R37, R2, -R30.reuse ;  /* 0x0000000225257223 */ /* 0x100fe2000001081e */
[----:B------:R-:W-:Y:S01]  /*13e80*/  FMNMX.FTZ R24, R63, R24, !PT ;  /* 0x000000183f187209 */ /* 0x000fe20007810000 */
[-CC-:B------:R-:W-:Y:S01]  /*13e90*/  FFMA.FTZ R33, R33, R2.reuse, -R30.reuse ;  /* 0x0000000221217223 */ /* 0x180fe2000001081e */
[----:B------:R-:W-:Y:S01]  /*13ea0*/  ISETP.LT.OR P2, PT, R0, 0x32, P2 ;  /* 0x000000320000780c */ /* 0x000fe20001741670 */
[--C-:B------:R-:W-:Y:S01]  /*13eb0*/  FFMA.FTZ R0, R73, R2, -R30.reuse ;  /* 0x0000000249007223 */ /* 0x100fe2000001081e */
[----:B------:R-:W-:Y:S01]  /*13ec0*/  FMNMX.FTZ R24, R35, R24, !PT ;  /* 0x0000001823187209 */ /* 0x000fe20007810000 */
[----:B------:R1:W-:Y:S01]  /*13ed0*/  MUFU.EX2 R196, R4 ;  /* 0x0000000400c47308 */ /* 0x0003e20000000800 */
[----:B------:R-:W-:Y:S01]  /*13ee0*/  FSEL R69, R50, -INF , !P1 ;  /* 0xff80000032457808 */ /* 0x000fe20004800000 */
[--C-:B0-----:R-:W-:Y:S01]  /*13ef0*/  FFMA.FTZ R26, R81, R2, -R30.reuse ;  /* 0x00000002511a7223 */ /* 0x101fe2000001081e */
[----:B------:R-:W-:Y:S01]  /*13f00*/  FMNMX.FTZ R24, R65, R24, !PT ;  /* 0x0000001841187209 */ /* 0x000fe20007810000 */
[-CC-:B------:R-:W-:Y:S01]  /*13f10*/  FFMA.FTZ R29, R29, R2.reuse, -R30.reuse ;  /* 0x000000021d1d7223 */ /* 0x180fe2000001081e */
[----:B------:R-:W-:Y:S01]  /*13f20*/  FSEL R51, R51, -INF , !P2 ;  /* 0xff80000033337808 */ /* 0x000fe20005000000 */
[--C-:B------:R-:W-:Y:S01]  /*13f30*/  FFMA.FTZ R41, R41, R2, -R30.reuse ;  /* 0x0000000229297223 */ /* 0x100fe2000001081e */
[----:B------:R-:W-:Y:S01]  /*13f40*/  FMNMX.FTZ R24, R39, R24, !PT ;  /* 0x0000001827187209 */ /* 0x000fe20007810000 */
[----:B------:R-:W-:Y:S01]  /*13f50*/  MUFU.EX2 R0, R0 ;  /* 0x0000000000007308 */ /* 0x000fe20000000800 */
[----:B------:R-:W-:Y:S01]  /*13f60*/  FSEL R71, R54, -INF , !P3 ;  /* 0xff80000036477808 */ /* 0x000fe20005800000 */
[--C-:B-1----:R-:W-:Y:S01]  /*13f70*/  FFMA.FTZ R4, R77, R2, -R30.reuse ;  /* 0x000000024d047223 */ /* 0x102fe2000001081e */
[----:B------:R-:W-:Y:S01]  /*13f80*/  FMNMX.FTZ R24, R67, R24, !PT ;  /* 0x0000001843187209 */ /* 0x000fe20007810000 */
[-CC-:B------:R-:W-:Y:S01]  /*13f90*/  FFMA.FTZ R25, R25, R2.reuse, -R30.reuse ;  /* 0x0000000219197223 */ /* 0x180fe2000001081e */
[----:B------:R-:W-:Y:S01]  /*13fa0*/  ISETP.NE.AND P4, PT, R72, 0x1, PT ;  /* 0x000000014800780c */ /* 0x000fe20003f85270 */
[--C-:B------:R-:W-:Y:S01]  /*13fb0*/  FFMA.FTZ R45, R45, R2, -R30.reuse ;  /* 0x000000022d2d7223 */ /* 0x100fe2000001081e */
[----:B------:R-:W-:Y:S01]  /*13fc0*/  FMNMX.FTZ R24, R43, R24, !PT ;  /* 0x000000182b187209 */ /* 0x000fe20007810000 */
[----:B------:R-:W0:Y:S01]  /*13fd0*/  MUFU.EX2 R77, R4 ;  /* 0x00000004004d7308 */ /* 0x000e220000000800 */
[-CC-:B------:R-:W-:Y:S01]  /*13fe0*/  FFMA.FTZ R9, R9, R2.reuse, -R30.reuse ;  /* 0x0000000209097223 */ /* 0x180fe2000001081e */
[--C-:B------:R-:W-:Y:S01]  /*13ff0*/  FFMA.FTZ R49, R49, R2, -R30.reuse ;  /* 0x0000000231317223 */ /* 0x100fe2000001081e */
[----:B------:R-:W-:Y:S01]  /*14000*/  FMNMX.FTZ R24, R27, R24, !PT ;  /* 0x000000181b187209 */ /* 0x000fe20007810000 */
[-CC-:B------:R-:W-:Y:S01]  /*14010*/  FFMA.FTZ R3, R3, R2.reuse, -R30.reuse ;  /* 0x0000000203037223 */ /* 0x180fe2000001081e */
[----:B------:R-:W-:-:S02]  /*14020*/  FFMA.FTZ R30, R53, R2, -R30 ;  /* 0x00000002351e7223 */ /* 0x000fc4000001081e */
[----:B------:R-:W-:Y:S01]  /*14030*/  FMNMX.FTZ R24, R47, R24, !PT ;  /* 0x000000182f187209 */ /* 0x000fe20007810000 */
[----:B------:R-:W-:Y:S02]  /*14040*/  MUFU.EX2 R28, R28 ;  /* 0x0000001c001c7308 */ /* 0x000fe40000000800 */
[----:B------:R-:W1:Y:S01]  /*14050*/  @P4 LDC R44, c[0x0][0x450] ;  /* 0x00011400ff2c4b82 */ /* 0x000e620000000800 */
[----:B------:R-:W-:-:S04]  /*14060*/  FMNMX.FTZ R24, R69, R24, !PT ;  /* 0x0000001845187209 */ /* 0x000fc80007810000 */
[----:B------:R-:W-:Y:S01]  /*14070*/  FMNMX.FTZ R24, R51, R24, !PT ;  /* 0x0000001833187209 */ /* 0x000fe20007810000 */
[----:B------:R-:W2:Y:S01]  /*14080*/  MUFU.EX2 R79, R26 ;  /* 0x0000001a004f7308 */ /* 0x000ea20000000800 */
[----:B0-----:R-:W-:Y:S02]  /*14090*/  F2FP.F16.F32.PACK_AB R198, R77, R0 ;  /* 0x000000004dc6723e */ /* 0x001fe400000000ff */
[----:B------:R-:W-:-:S04]  /*140a0*/  FMNMX.FTZ R24, R71, R24, !PT ;  /* 0x0000001847187209 */ /* 0x000fc80007810000 */
[----:B------:R-:W-:Y:S01]  /*140b0*/  FMNMX.FTZ R24, R55, R24, !PT ;  /* 0x0000001837187209 */ /* 0x000fe20007810000 */
[----:B------:R0:W-:Y:S04]  /*140c0*/  MUFU.EX2 R194, R37 ;  /* 0x0000002500c27308 */ /* 0x0001e80000000800 */
[----:B------:R-:W3:Y:S04]  /*140d0*/  SHFL.BFLY PT, R73, R24, 0x2, 0x1f ;  /* 0x0c401f0018497f89 */ /* 0x000ee800000e0000 */
[----:B------:R-:W-:Y:S01]  /*140e0*/  MUFU.EX2 R33, R33 ;  /* 0x0000002100217308 */ /* 0x000fe20000000800 */
[----:B0-----:R-:W-:Y:S01]  /*140f0*/  FADD.FTZ R37, R196, R75 ;  /* 0x0000004bc4257221 */ /* 0x001fe20000010000 */
[----:B--2---:R-:W-:-:S02]  /*14100*/  F2FP.F16.F32.PACK_AB R192, R79, R28 ;  /* 0x0000001c4fc0723e */ /* 0x004fc400000000ff */
[----:B------:R-:W-:Y:S01]  /*14110*/  F2FP.F16.F32.PACK_AB R196, R75, R196 ;  /* 0x000000c44bc4723e */ /* 0x000fe200000000ff */
[----:B------:R-:W-:-:S03]  /*14120*/  FADD.FTZ R38, R0, R37 ;  /* 0x0000002500267221 */ /* 0x000fc60000010000 */
[----:B------:R-:W-:Y:S08]  /*14130*/  MUFU.EX2 R29, R29 ;  /* 0x0000001d001d7308 */ /* 0x000ff00000000800 */
[----:B------:R0:W-:Y:S01]  /*14140*/  MUFU.EX2 R188, R41 ;  /* 0x0000002900bc7308 */ /* 0x0001e20000000800 */
[----:B---3--:R-:W-:-:S07]  /*14150*/  FMNMX.FTZ R73, R24, R73, !PT ;  /* 0x0000004918497209 */ /* 0x008fce0007810000 */
[----:B------:R-:W-:Y:S01]  /*14160*/  MUFU.EX2 R25, R25 ;  /* 0x0000001900197308 */ /* 0x000fe20000000800 */
[----:B------:R-:W2:Y:S01]  /*14170*/  SHFL.BFLY PT, R4, R73, 0x1, 0x1f ;  /* 0x0c201f0049047f89 */ /* 0x000ea200000e0000 */
[----:B0-----:R-:W0:Y:S06]  /*14180*/  @P4 LDC R41, c[0x0][0x44c] ;  /* 0x00011300ff294b82 */ /* 0x001e2c0000000800 */
[----:B------:R-:W-:Y:S08]  /*14190*/  MUFU.EX2 R190, R45 ;  /* 0x0000002d00be7308 */ /* 0x000ff00000000800 */
[----:B------:R-:W-:Y:S08]  /*141a0*/  MUFU.EX2 R9, R9 ;  /* 0x0000000900097308 */ /* 0x000ff00000000800 */
[----:B------:R-:W-:Y:S01]  /*141b0*/  MUFU.EX2 R184, R49 ;  /* 0x0000003100b87308 */ /* 0x000fe20000000800 */
[----:B--2---:R-:W-:Y:S01]  /*141c0*/  FMNMX.FTZ R4, R73, R4, !PT ;  /* 0x0000000449047209 */ /* 0x004fe20007810000 */
[----:B0-----:R-:W-:-:S03]  /*141d0*/  @P4 IMAD.HI.U32 R41, R70, R41, RZ ;  /* 0x0000002946294227 */ /* 0x001fc600078e00ff */
[C---:B------:R-:W-:Y:S01]  /*141e0*/  FSETP.NEU.FTZ.AND P1, PT, R4.reuse, -INF , PT ;  /* 0xff8000000400780b */ /* 0x040fe20003f3d000 */
[----:B------:R-:W-:Y:S02]  /*141f0*/  FMUL.FTZ R24, R4, R2 ;  /* 0x0000000204187220 */ /* 0x000fe40000410000 */
[----:B------:R-:W-:Y:S03]  /*14200*/  MUFU.EX2 R3, R3 ;  /* 0x0000000300037308 */ /* 0x000fe60000000800 */
[----:B------:R-:W-:-:S05]  /*14210*/  FSEL R24, R24, RZ, P1 ;  /* 0x000000ff18187208 */ /* 0x000fca0000800000 */
        /* <DEDUP_REMOVED lines=14> */
[----:B------:R-:W0:Y:S01]  /*14300*/  MUFU.EX2 R8, R8 ;  /* 0x0000000800087308 */ /* 0x000e220000000800 */
[-CC-:B------:R-:W-:Y:S01]  /*14310*/  FFMA.FTZ R51, R51, R2.reuse, -R24.reuse ;  /* 0x0000000233337223 */ /* 0x180fe20000010818 */
[-CC-:B------:R-:W-:Y:S01]  /*14320*/  FFMA.FTZ R71, R71, R2.reuse, -R24.reuse ;  /* 0x0000000247477223 */ /* 0x180fe20000010818 */
[----:B------:R-:W-:-:S05]  /*14330*/  FFMA.FTZ R55, R55, R2, -R24 ;  /* 0x0000000237377223 */ /* 0x000fca0000010818 */
[----:B------:R-:W-:Y:S08]  /*14340*/  MUFU.EX2 R59, R59 ;  /* 0x0000003b003b7308 */ /* 0x000ff00000000800 */
[----:B------:R-:W2:Y:S01]  /*14350*/  MUFU.EX2 R26, R61 ;  /* 0x0000003d001a7308 */ /* 0x000ea20000000800 */
[----:B0-----:R-:W-:-:S07]  /*14360*/  F2FP.F16.F32.PACK_AB R197, R8, R31 ;  /* 0x0000001f08c5723e */ /* 0x001fce00000000ff */
[----:B------:R-:W-:Y:S08]  /*14370*/  MUFU.EX2 R63, R63 ;  /* 0x0000003f003f7308 */ /* 0x000ff00000000800 */
[----:B------:R0:W3:Y:S01]  /*14380*/  MUFU.EX2 R32, R35 ;  /* 0x0000002300207308 */ /* 0x0000e20000000800 */
[----:B--2---:R-:W-:-:S07]  /*14390*/  F2FP.F16.F32.PACK_AB R199, R26, R59 ;  /* 0x0000003b1ac7723e */ /* 0x004fce00000000ff */
[----:B------:R-:W2:Y:S01]  /*143a0*/  MUFU.EX2 R65, R65 ;  /* 0x0000004100417308 */ /* 0x000ea20000000800 */
[----:B0-----:R-:W-:Y:S01]  /*143b0*/  FADD.FTZ R35, R77, R38 ;  /* 0x000000264d237221 */ /* 0x001fe20000010000 */
[----:B------:R-:W-:-:S03]  /*143c0*/  FADD.FTZ R38, R31, R8 ;  /* 0x000000081f267221 */ /* 0x000fc60000010000 */
[----:B------:R-:W-:Y:S01]  /*143d0*/  FADD.FTZ R40, R28, R35 ;  /* 0x000000231c287221 */ /* 0x000fe20000010000 */
[----:B------:R-:W-:Y:S02]  /*143e0*/  FADD.FTZ R35, R59, R38 ;  /* 0x000000263b237221 */ /* 0x000fe40000010000 */
[----:B------:R0:W4:Y:S01]  /*143f0*/  MUFU.EX2 R34, R39 ;  /* 0x0000002700227308 */ /* 0x0001220000000800 */
[----:B------:R-:W-:Y:S01]  /*14400*/  FADD.FTZ R42, R79, R40 ;  /* 0x000000284f2a7221 */ /* 0x000fe20000010000 */
[----:B------:R-:W-:Y:S01]  /*14410*/  FADD.FTZ R40, R26, R35 ;  /* 0x000000231a287221 */ /* 0x000fe20000010000 */
[----:B---3--:R-:W-:Y:S02]  /*14420*/  F2FP.F16.F32.PACK_AB R193, R32, R63 ;  /* 0x0000003f20c1723e */ /* 0x008fe400000000ff */
[----:B------:R-:W-:Y:S01]  /*14430*/  FADD.FTZ R37, R33, R42 ;  /* 0x0000002a21257221 */ /* 0x000fe20000010000 */
[----:B------:R-:W-:Y:S02]  /*14440*/  FADD.FTZ R35, R63, R40 ;  /* 0x000000283f237221 */ /* 0x000fe40000010000 */
[----:B------:R-:W3:Y:S01]  /*14450*/  MUFU.EX2 R67, R67 ;  /* 0x0000004300437308 */ /* 0x000ee20000000800 */
[----:B------:R-:W-:Y:S01]  /*14460*/  FADD.FTZ R42, R194, R37 ;  /* 0x00000025c22a7221 */ /* 0x000fe20000010000 */
[----:B------:R-:W-:Y:S01]  /*14470*/  FADD.FTZ R40, R32, R35 ;  /* 0x0000002320287221 */ /* 0x000fe20000010000 */
[----:B------:R-:W-:Y:S01]  /*14480*/  F2FP.F16.F32.PACK_AB R194, R194, R33 ;  /* 0x00000021c2c2723e */ /* 0x000fe200000000ff */
[----:B0-----:R-:W-:-:S02]  /*14490*/  IMAD.MOV.U32 R39, RZ, RZ, R70 ;  /* 0x000000ffff277224 */ /* 0x001fc400078e0046 */
[----:B------:R-:W-:Y:S01]  /*144a0*/  FADD.FTZ R37, R29, R42 ;  /* 0x0000002a1d257221 */ /* 0x000fe20000010000 */
[----:B--2---:R-:W-:Y:S01]  /*144b0*/  FADD.FTZ R35, R65, R40 ;  /* 0x0000002841237221 */ /* 0x004fe20000010000 */
[----:B-1----:R-:W-:Y:S01]  /*144c0*/  @P4 SHF.R.U32.HI R39, RZ, R44, R41 ;  /* 0x0000002cff274219 */ /* 0x002fe20000011629 */
[----:B------:R-:W0:Y:S01]  /*144d0*/  MUFU.EX2 R36, R43 ;  /* 0x0000002b00247308 */ /* 0x000e220000000800 */
[----:B------:R-:W-:Y:S01]  /*144e0*/  FADD.FTZ R42, R188, R37 ;  /* 0x00000025bc2a7221 */ /* 0x000fe20000010000 */
[----:B----4-:R-:W-:Y:S01]  /*144f0*/  FADD.FTZ R40, R34, R35 ;  /* 0x0000002322287221 */ /* 0x010fe20000010000 */
[----:B------:R-:W-:Y:S01]  /*14500*/  ISETP.GE.AND P4, PT, R57, 0x1, PT ;  /* 0x000000013900780c */ /* 0x000fe20003f86270 */
[----:B------:R-:W-:Y:S02]  /*14510*/  IMAD.IADD R39, R102, 0x1, R39 ;  /* 0x0000000166277824 */ /* 0x000fe400078e0227 */
[----:B------:R-:W-:Y:S01]  /*14520*/  FADD.FTZ R37, R25, R42 ;  /* 0x0000002a19257221 */ /* 0x000fe20000010000 */
[----:B------:R-:W-:Y:S01]  /*14530*/  F2FP.F16.F32.PACK_AB R188, R188, R29 ;  /* 0x0000001dbcbc723e */ /* 0x000fe200000000ff */
[----:B------:R-:W1:Y:S01]  /*14540*/  MUFU.EX2 R27, R27 ;  /* 0x0000001b001b7308 */ /* 0x000e620000000800 */
[----:B---3--:R-:W-:Y:S01]  /*14550*/  FADD.FTZ R35, R67, R40 ;  /* 0x0000002843237221 */ /* 0x008fe20000010000 */
[C---:B------:R-:W-:Y:S01]  /*14560*/  FADD.FTZ R40, R190.reuse, R37 ;  /* 0x00000025be287221 */ /* 0x040fe20000010000 */
[----:B------:R-:W-:Y:S01]  /*14570*/  F2FP.F16.F32.PACK_AB R190, R190, R25 ;  /* 0x00000019bebe723e */ /* 0x000fe200000000ff */
[----:B------:R-:W-:Y:S01]  /*14580*/  IMAD.IADD R56, R39, 0x1, R56 ;  /* 0x0000000127387824 */ /* 0x000fe200078e0238 */
[----:B------:R-:W-:-:S03]  /*14590*/  F2FP.F16.F32.PACK_AB R195, R34, R65 ;  /* 0x0000004122c3723e */ /* 0x000fc600000000ff */
[----:B------:R-:W2:Y:S01]  /*145a0*/  MUFU.EX2 R38, R47 ;  /* 0x0000002f00267308 */ /* 0x000ea20000000800 */
[C---:B0-----:R-:W-:Y:S01]  /*145b0*/  FADD.FTZ R0, R36.reuse, R35 ;  /* 0x0000002324007221 */ /* 0x041fe20000010000 */
[----:B------:R-:W-:Y:S01]  /*145c0*/  FADD.FTZ R35, R9, R40 ;  /* 0x0000002809237221 */ /* 0x000fe20000010000 */
[----:B------:R-:W-:-:S03]  /*145d0*/  F2FP.F16.F32.PACK_AB R189, R36, R67 ;  /* 0x0000004324bd723e */ /* 0x000fc600000000ff */
[C---:B------:R-:W-:Y:S01]  /*145e0*/  FADD.FTZ R40, R184.reuse, R35 ;  /* 0x00000023b8287221 */ /* 0x040fe20000010000 */
[----:B------:R-:W-:Y:S01]  /*145f0*/  F2FP.F16.F32.PACK_AB R184, R184, R9 ;  /* 0x00000009b8b8723e */ /* 0x000fe200000000ff */
[----:B------:R-:W0:Y:S01]  /*14600*/  MUFU.EX2 R69, R69 ;  /* 0x0000004500457308 */ /* 0x000e220000000800 */
[----:B-1----:R-:W-:Y:S01]  /*14610*/  FADD.FTZ R33, R27, R0 ;  /* 0x000000001b217221 */ /* 0x002fe20000010000 */
[----:B------:R-:W-:-:S06]  /*14620*/  FADD.FTZ R221, R3, R40 ;  /* 0x0000002803dd7221 */ /* 0x000fcc0000010000 */
        /* <DEDUP_REMOVED lines=9> */
[----:B--2---:R-:W-:Y:S01]  /*146c0*/  FADD.FTZ R9, R71, R8 ;  /* 0x0000000847097221 */ /* 0x004fe20000010000 */
[----:B------:R-:W-:Y:S02]  /*146d0*/  VIADD R8, R95, 0xfffffffe ;  /* 0xfffffffe5f087836 */ /* 0x000fe40000000000 */
[C---:B0-----:R-:W-:Y:S01]  /*146e0*/  FADD.FTZ R221, R30.reuse, R221 ;  /* 0x000000dd1edd7221 */ /* 0x041fe20000010000 */
[----:B------:R-:W-:Y:S01]  /*146f0*/  F2FP.F16.F32.PACK_AB R186, R30, R3 ;  /* 0x000000031eba723e */ /* 0x000fe200000000ff */
[C---:B-1----:R-:W-:Y:S01]  /*14700*/  FADD.FTZ R9, R0.reuse, R9 ;  /* 0x0000000900097221 */ /* 0x042fe20000010000 */
[----:B------:R-:W-:Y:S01]  /*14710*/  F2FP.F16.F32.PACK_AB R187, R0, R71 ;  /* 0x0000004700bb723e */ /* 0x000fe200000000ff */
[----:B------:R-:W-:Y:S06]  /*14720*/  @!P4 BRA `(.L_x_1764) ;  /* 0x000000000048c947 */ /* 0x000fec0003800000 */
[C---:B------:R-:W-:Y:S01]  /*14730*/  ISETP.GT.AND P1, PT, R39.reuse, RZ, PT ;  /* 0x000000ff2700720c */ /* 0x040fe20003f24270 */
[----:B------:R-:W-:Y:S01]  /*14740*/  BSSY B0, `(.L_x_1765) ;  /* 0x000000e000007945 */ /* 0x000fe20003800000 */
[----:B------:R-:W-:-:S11]  /*14750*/  IADD3 R0, R39, -0x1, RZ ;  /* 0xffffffff27007810 */ /* 0x000fd60007ffe0ff */
        /* <DEDUP_REMOVED lines=8> */
.L_x_1766:
[----:B------:R-:W-:-:S13]  /*147e0*/  ISETP.NE.AND P1, PT, R57, 0x1, PT ;  /* 0x000000013900780c */ /* 0x000fda0003f25270 */
[----:B------:R-:W0:Y:S02]  /*147f0*/  @P1 LDC.64 R24, c[0x0][0x9e8] ;  /* 0x00027a00ff181b82 */ /* 0x000e240000000a00 */
[----:B0-----:R-:W-:-:S05]  /*14800*/  @P1 IMAD.HI.U32 R24, R0, R24, RZ ;  /* 0x0000001800181227 */ /* 0x001fca00078e00ff */
[----:B------:R-:W-:-:S07]  /*14810*/  @P1 SHF.R.U32.HI R0, RZ, R25, R24 ;  /* 0x00000019ff001219 */ /* 0x000fce0000011618 */
.L_x_1767:
[----:B------:R-:W-:Y:S05]  /*14820*/  BSYNC B0 ;  /* 0x0000000000007941 */ /* 0x000fea0003800000 */
.L_x_1765:
[----:B------:R-:W-:-:S05]  /*14830*/  IMAD R57, R0, R57, R57 ;  /* 0x0000003900397224 */ /* 0x000fca00078e0239 */
[----:B------:R-:W-:-:S07]  /*14840*/  VIMNMX R56, R56, R57, PT ;  /* 0x0000003938387248 */ /* 0x000fce0003fe0100 */
.L_x_1764:
[----:B------:R-:W2:Y:S01]  /*14850*/  LDL R25, [R1+0x68] ;  /* 0x0000680001197983 */ /* 0x000ea20000100800 */
[----:B------:R-:W-:Y:S01]  /*14860*/  SHF.R.S32.HI R3, RZ, 0x1f, R56 ;  /* 0x0000001fff037819 */ /* 0x000fe20000011438 */
[----:B------:R-:W-:Y:S01]  /*14870*/  BSSY B1, `(.L_x_1768) ;  /* 0x000032b000017945 */ /* 0x000fe20003800000 */
[----:B------:R-:W-:Y:S01]  /*14880*/  IMAD.MOV.U32 R0, RZ, RZ, 0x3f800000 ;  /* 0x3f800000ff007424 */ /* 0x000fe200078e00ff */
[----:B------:R-:W-:Y:S02]  /*14890*/  CS2R R150, SRZ ;  /* 0x0000000000967805 */ /* 0x000fe4000001ff00 */
[----:B------:R-:W-:Y:S01]  /*148a0*/  LEA.HI R24, R3, R56, RZ, 0x6 ;  /* 0x0000003803187211 */ /* 0x000fe200078f30ff */
[----:B------:R-:W-:Y:S01]  /*148b0*/  IMAD.MOV.U32 R3, RZ, RZ, 0x3f800000 ;  /* 0x3f800000ff037424 */ /* 0x000fe200078e00ff */
[----:B------:R-:W-:Y:S02]  /*148c0*/  CS2R R148, SRZ ;  /* 0x0000000000947805 */ /* 0x000fe4000001ff00 */
[----:B------:R-:W-:-:S02]  /*148d0*/  CS2R R146, SRZ ;  /* 0x0000000000927805 */ /* 0x000fc4000001ff00 */
[----:B------:R-:W-:Y:S02]  /*148e0*/  SHF.R.S32.HI R24, RZ, 0x6, R24 ;  /* 0x00000006ff187819 */ /* 0x000fe40000011418 */
        /* <DEDUP_REMOVED lines=60> */
[----:B--2---:R-:W-:-:S04]  /*14cb0*/  VIMNMX R25, R25, R24, !PT ;  /* 0x0000001819197248 */ /* 0x004fc80007fe0100 */
[----:B------:R-:W-:Y:S01]  /*14cc0*/  ISETP.GE.AND P1, PT, R8, R25, PT ;  /* 0x000000190800720c */ /* 0x000fe20003f26270 */
[----:B------:R0:W-:Y:S02]  /*14cd0*/  STL [R1+0x10], R25 ;  /* 0x0000101901007387 */ /* 0x0001e40000100800 */
[----:B0-----:R-:W-:-:S10]  /*14ce0*/  CS2R R24, SRZ ;  /* 0x0000000000187805 */ /* 0x001fd4000001ff00 */
[----:B------:R-:W-:Y:S05]  /*14cf0*/  @!P1 BRA `(.L_x_1769) ;  /* 0x0000002c00889947 */ /* 0x000fea0003800000 */
[----:B------:R-:W-:Y:S01]  /*14d00*/  BSSY B0, `(.L_x_1770) ;  /* 0x00002dd000007945 */ /* 0x000fe20003800000 */
[----:B------:R-:W-:Y:S01]  /*14d10*/  IMAD.MOV.U32 R0, RZ, RZ, 0x3f800000 ;  /* 0x3f800000ff007424 */ /* 0x000fe200078e00ff */
[----:B------:R-:W-:-:S07]  /*14d20*/  MOV R151, RZ ;  /* 0x000000ff00977202 */ /* 0x000fce0000000f00 */
.L_x_1791:
[----:B------:R-:W-:-:S05]  /*14d30*/  VIADD R222, R204, 0x1 ;  /* 0x00000001ccde7836 */ /* 0x000fca0000000000 */
[----:B------:R-:W-:-:S04]  /*14d40*/  ISETP.NE.AND P1, PT, R222, 0x2, PT ;  /* 0x00000002de00780c */ /* 0x000fc80003f25270 */
[----:B------:R-:W-:Y:S02]  /*14d50*/  SEL R226, RZ, 0x1, P1 ;  /* 0x00000001ffe27807 */ /* 0x000fe40000800000 */
[----:B------:R-:W-:Y:S02]  /*14d60*/  SEL R222, R222, RZ, P1 ;  /* 0x000000ffdede7207 */ /* 0x000fe40000800000 */
[----:B------:R-:W-:Y:S01]  /*14d70*/  LOP3.LUT R226, R218, R226, RZ, 0x3c, !PT ;  /* 0x000000e2dae27212 */ /* 0x000fe200078e3cff */
[----:B------:R-:W-:Y:S06]  /*14d80*/  @!P0 BRA `(.L_x_1771) ;  /* 0x0000000000048947 */ /* 0x000fec0003800000 */
[----:B------:R-:W-:Y:S01]  /*14d90*/  BPT.TRAP 0x1 ;  /* 0x000000040000795c */ /* 0x000fe20000300000 */
.L_x_1771:
[----:B------:R-:W-:Y:S01]  /*14da0*/  IMAD R223, R222, 0x8, R18 ;  /* 0x00000008dedf7824 */ /* 0x000fe200078e0212 */
[----:B------:R-:W-:-:S04]  /*14db0*/  SHF.L.U32 R152, R226, 0x1f, RZ ;  /* 0x0000001fe2987819 */ /* 0x000fc800000006ff */
[----:B------:R0:W1:Y:S01]  /*14dc0*/  SYNCS.PHASECHK.TRANS64.TRYWAIT P1, [R223+URZ+0x30830], R152 ;  /* 0x03083098df0075a7 */ /* 0x000062000802017f */
[----:B------:R-:W-:Y:S05]  /*14dd0*/  @!P0 BRA `(.L_x_1772) ;  /* 0x0000000000048947 */ /* 0x000fea0003800000 */
[----:B------:R-:W-:Y:S01]  /*14de0*/  BPT.TRAP 0x1 ;  /* 0x000000040000795c */ /* 0x000fe20000300000 */
.L_x_1772:
[----:B------:R-:W2:Y:S01]  /*14df0*/  LDL R2, [R1+0x44] ;  /* 0x0000440001027983 */ /* 0x000ea20000100800 */
[----:B------:R-:W-:Y:S01]  /*14e00*/  BSSY B2, `(.L_x_1773) ;  /* 0x0000007000027945 */ /* 0x000fe20003800000 */
[----:B--2---:R-:W-:-:S04]  /*14e10*/  IMAD R2, R222, 0x800, R2 ;  /* 0x00000800de027824 */ /* 0x004fc800078e0202 */
[C---:B------:R-:W-:Y:S01]  /*14e20*/  VIADD R156, R2.reuse, 0x2 ;  /* 0x00000002029c7836 */ /* 0x040fe20000000000 */
[----:B------:R-:W-:Y:S01]  /*14e30*/  IADD3 R155, R2, 0x4, RZ ;  /* 0x00000004029b7810 */ /* 0x000fe20007ffe0ff */
[----:B-1----:R-:W-:Y:S06]  /*14e40*/  @P1 BRA `(.L_x_1774) ;  /* 0x0000000000081947 */ /* 0x002fec0003800000 */
[----:B------:R-:W1:Y:S02]  /*14e50*/  SYNCS.PHASECHK.TRANS64.TRYWAIT P1, [R223+URZ+0x30830], R152 ;  /* 0x03083098df0075a7 */ /* 0x000e64000802017f */
[----:B-1----:R-:W-:Y:S05]  /*14e60*/  @!P1 BRA `(.L_x_1775) ;  /* 0x0000015000f49947 */ /* 0x002fea0003800000 */
.L_x_1774:
[----:B------:R-:W-:Y:S05]  /*14e70*/  BSYNC B2 ;  /* 0x0000000000027941 */ /* 0x000fea0003800000 */
.L_x_1773:
[----:B------:R2:W-:Y:S04]  /*14e80*/  STL.64 [R1+0xd0], R18 ;  /* 0x0000d01201007387 */ /* 0x0005e80000100a00 */
[----:B--2---:R-:W2:Y:S04]  /*14e90*/  LDL.64 R18, [R1+0x38] ;  /* 0x0000380001127983 */ /* 0x004ea80000100a00 */
[----:B------:R3:W-:Y:S04]  /*14ea0*/  STL.64 [R1+0xc8], R16 ;  /* 0x0000c81001007387 */ /* 0x0007e80000100a00 */
[----:B---3--:R-:W3:Y:S04]  /*14eb0*/  LDL.64 R16, [R1+0x30] ;  /* 0x0000300001107983 */ /* 0x008ee80000100a00 */
[----:B------:R4:W-:Y:S04]  /*14ec0*/  STL.64 [R1+0xc0], R8 ;  /* 0x0000c00801007387 */ /* 0x0009e80000100a00 */
[----:B----4-:R-:W4:Y:S01]  /*14ed0*/  LDL.64 R8, [R1+0x28] ;  /* 0x0000280001087983 */ /* 0x010f220000100a00 */
[----:B01----:R-:W-:-:S02]  /*14ee0*/  IMAD.MOV.U32 R152, RZ, RZ, R2 ;  /* 0x000000ffff987224 */ /* 0x003fc400078e0002 */
[----:B------:R-:W-:Y:S01]  /*14ef0*/  VIADD R154, R2, 0x6 ;  /* 0x00000006029a7836 */ /* 0x000fe20000000000 */
[----:B------:R0:W-:Y:S02]  /*14f00*/  STL.64 [R1+0xb8], R4 ;  /* 0x0000b80401007387 */ /* 0x0001e40000100a00 */
[----:B------:R-:W-:Y:S01]  /*14f10*/  R2UR UR6, R152 ;  /* 0x00000000980672ca */ /* 0x000fe200000e0000 */
[----:B------:R-:W-:-:S05]  /*14f20*/  IMAD.MOV.U32 R152, RZ, RZ, R156 ;  /* 0x000000ffff987224 */ /* 0x000fca00078e009c */
[----:B------:R-:W-:Y:S02]  /*14f30*/  R2UR UR4, R152 ;  /* 0x00000000980472ca */ /* 0x000fe400000e0000 */
[----:B------:R-:W-:Y:S01]  /*14f40*/  MOV R152, R155 ;  /* 0x0000009b00987202 */ /* 0x000fe20000000f00 */
[----:B------:R-:W-:Y:S02]  /*14f50*/  IMAD.MOV.U32 R155, RZ, RZ, 0x40000040 ;  /* 0x40000040ff9b7424 */ /* 0x000fe400078e00ff */
[----:B------:R-:W-:Y:S01]  /*14f60*/  IMAD.MOV.U32 R153, RZ, RZ, 0x40000040 ;  /* 0x40000040ff997424 */ /* 0x000fe200078e00ff */
[----:B------:R-:W-:Y:S01]  /*14f70*/  R2UR UR8, R152 ;  /* 0x00000000980872ca */ /* 0x000fe200000e0000 */
[----:B------:R-:W-:Y:S01]  /*14f80*/  VIADD R152, R2, 0x200 ;  /* 0x0000020002987836 */ /* 0x000fe20000000000 */
[----:B------:R-:W-:Y:S01]  /*14f90*/  R2UR UR10, R154 ;  /* 0x000000009a0a72ca */ /* 0x000fe200000e0000 */
[----:B------:R-:W-:Y:S01]  /*14fa0*/  VIADD R156, R2, 0x204 ;  /* 0x00000204029c7836 */ /* 0x000fe20000000000 */
[----:B------:R-:W-:Y:S01]  /*14fb0*/  R2UR UR11, R155 ;  /* 0x000000009b0b72ca */ /* 0x000fe200000e0000 */
[----:B------:R-:W-:Y:S01]  /*14fc0*/  IMAD.MOV.U32 R157, RZ, RZ, 0x40000040 ;  /* 0x40000040ff9d7424 */ /* 0x000fe200078e00ff */
[----:B------:R-:W-:Y:S01]  /*14fd0*/  R2UR UR14, R152 ;  /* 0x00000000980e72ca */ /* 0x000fe200000e0000 */
[----:B0-----:R-:W4:Y:S01]  /*14fe0*/  LDL.64 R4, [R1+0x20] ;  /* 0x0000200001047983 */ /* 0x001f220000100a00 */
[C---:B------:R-:W-:Y:S01]  /*14ff0*/  IADD3 R152, R2.reuse, 0x206, RZ ;  /* 0x0000020602987810 */ /* 0x040fe20007ffe0ff */
[----:B------:R-:W-:Y:S01]  /*15000*/  VIADD R154, R2, 0x202 ;  /* 0x00000202029a7836 */ /* 0x000fe20000000000 */
[----:B------:R-:W-:Y:S01]  /*15010*/  R2UR UR5, R153 ;  /* 0x00000000990572ca */ /* 0x000fe200000e0000 */
[-C--:B------:R-:W-:Y:S01]  /*15020*/  FMUL.FTZ R24, R24, R3.reuse ;  /* 0x0000000318187220 */ /* 0x080fe20000410000 */
[----:B------:R-:W-:Y:S01]  /*15030*/  R2UR UR26, R152 ;  /* 0x00000000981a72ca */ /* 0x000fe200000e0000 */
[----:B------:R-:W-:Y:S01]  /*15040*/  VIADD R152, R2, 0x404 ;  /* 0x0000040402987836 */ /* 0x000fe20000000000 */
[----:B------:R-:W-:Y:S01]  /*15050*/  R2UR UR22, R156 ;  /* 0x000000009c1672ca */ /* 0x000fe200000e0000 */
[----:B------:R-:W-:Y:S01]  /*15060*/  VIADD R156, R2, 0x400 ;  /* 0x00000400029c7836 */ /* 0x000fe20000000000 */
[----:B------:R-:W-:Y:S01]  /*15070*/  R2UR UR18, R154 ;  /* 0x000000009a1272ca */ /* 0x000fe200000e0000 */
[----:B------:R-:W-:Y:S01]  /*15080*/  VIADD R154, R2, 0x402 ;  /* 0x00000402029a7836 */ /* 0x000fe20000000000 */
[----:B------:R-:W-:Y:S01]  /*15090*/  R2UR UR38, R152 ;  /* 0x00000000982672ca */ /* 0x000fe200000e0000 */
[----:B------:R-:W-:Y:S01]  /*150a0*/  VIADD R152, R2, 0x600 ;  /* 0x0000060002987836 */ /* 0x000fe20000000000 */
[----:B------:R-:W-:Y:S01]  /*150b0*/  R2UR UR30, R156 ;  /* 0x000000009c1e72ca */ /* 0x000fe200000e0000 */
[-C--:B------:R-:W-:Y:S01]  /*150c0*/  FMUL.FTZ R25, R25, R3.reuse ;  /* 0x0000000319197220 */ /* 0x080fe20000410000 */
[----:B------:R-:W-:Y:S01]  /*150d0*/  IADD3 R156, R2, 0x406, RZ ;  /* 0x00000406029c7810 */ /* 0x000fe20007ffe0ff */
[-C--:B------:R-:W-:Y:S01]  /*150e0*/  FMUL.FTZ R28, R28, R3.reuse ;  /* 0x000000031c1c7220 */ /* 0x080fe20000410000 */
[----:B------:R-:W-:Y:S01]  /*150f0*/  MOV R229, UR11 ;  /* 0x0000000b00e57c02 */ /* 0x000fe20008000f00 */
[----:B------:R-:W-:Y:S01]  /*15100*/  UMOV UR11, UR5 ;  /* 0x00000005000b7c82 */ /* 0x000fe20008000000 */
[----:B------:R-:W-:Y:S01]  /*15110*/  MOV R227, UR10 ;  /* 0x0000000a00e37c02 */ /* 0x000fe20008000f00 */
[----:B------:R-:W-:Y:S01]  /*15120*/  UMOV UR10, UR4 ;  /* 0x00000004000a7c82 */ /* 0x000fe20008000000 */
        /* <DEDUP_REMOVED lines=10> */
[----:B------:R-:W-:Y:S01]  /*151d0*/  R2UR UR5, R7 ;  /* 0x00000000070572ca */ /* 0x000fe200000e0000 */
[-C--:B------:R-:W-:Y:S01]  /*151e0*/  FMUL.FTZ R33, R33, R3.reuse ;  /* 0x0000000321217220 */ /* 0x080fe20000410000 */
[C---:B------:R-:W-:Y:S01]  /*151f0*/  R2UR UR9, R153.reuse ;  /* 0x00000000990972ca */ /* 0x040fe200000e0000 */
[-C--:B------:R-:W-:Y:S01]  /*15200*/  FMUL.FTZ R36, R36, R3.reuse ;  /* 0x0000000324247220 */ /* 0x080fe20000410000 */
[----:B------:R-:W-:Y:S01]  /*15210*/  R2UR UR15, R153 ;  /* 0x00000000990f72ca */ /* 0x000fe200000e0000 */
        /* <DEDUP_REMOVED lines=29> */
[----:B------:R-:W-:Y:S01]  /*153f0*/  WARPGROUP.ARRIVE ;  /* 0x00000000000079c5 */ /* 0x000fe20000000000 */
[-C--:B------:R-:W-:Y:S01]  /*15400*/  FMUL.FTZ R68, R68, R3.reuse ;  /* 0x0000000344447220 */ /* 0x080fe20000410000 */
[-C--:B------:R-:W-:Y:S01]  /*15410*/  FMUL.FTZ R69, R69, R3.reuse ;  /* 0x0000000345457220 */ /* 0x080fe20000410000 */
[-C--:B------:R-:W-:Y:S01]  /*15420*/  FMUL.FTZ R72, R72, R3.reuse ;  /* 0x0000000348487220 */ /* 0x080fe20000410000 */
[-C--:B------:R-:W-:Y:S01]  /*15430*/  FMUL.FTZ R73, R73, R3.reuse ;  /* 0x0000000349497220 */ /* 0x080fe20000410000 */
[-C--:B------:R-:W-:Y:S01]  /*15440*/  FMUL.FTZ R76, R76, R3.reuse ;  /* 0x000000034c4c7220 */ /* 0x080fe20000410000 */
[----:B------:R-:W-:Y:S01]  /*15450*/  HGMMA.64x64x16.F32 R152, gdesc[UR4], RZ, !UPT, gsb0 ;  /* 0x00e00000049879f0 */ /* 0x000fe2000c0008ff */
[----:B------:R-:W-:Y:S01]  /*15460*/  UMOV UR6, UR8 ;  /* 0x0000000800067c82 */ /* 0x000fe20008000000 */
[----:B------:R-:W-:Y:S01]  /*15470*/  UMOV UR7, UR9 ;  /* 0x0000000900077c82 */ /* 0x000fe20008000000 */
        /* <DEDUP_REMOVED lines=36> */
[----:B------:R-:W-:-:S02]  /*156c0*/  FMUL.FTZ R149, R149, R3 ;  /* 0x0000000395957220 */ /* 0x000fc40000410000 */
[----:B------:R-:W4:Y:S01]  /*156d0*/  LDL.64 R2, [R1+0x18] ;  /* 0x0000180001027983 */ /* 0x000f220000100a00 */
        /* <DEDUP_REMOVED lines=66> */
[----:B--2---:R-:W-:-:S02]  /*15b00*/  R2UR UR8, R18 ;  /* 0x00000000120872ca */ /* 0x004fc400000e0000 */
[----:B------:R-:W-:Y:S02]  /*15b10*/  R2UR UR9, R19 ;  /* 0x00000000130972ca */ /* 0x000fe400000e0000 */
[----:B------:R-:W-:Y:S01]  /*15b20*/  R2UR UR20, R216 ;  /* 0x00000000d81472ca */ /* 0x000fe200000e0000 */
[----:B------:R0:W5:Y:S10]  /*15b30*/  LDL.LU.64 R18, [R1+0xd0] ;  /* 0x0000d00001127983 */ /* 0x0001740000300a00 */
[----:B------:R-:W-:Y:S01]  /*15b40*/  HGMMA.64x64x16.F32 R152, gdesc[UR8], R152, gsb0 ;  /* 0x00e00000089879f0 */ /* 0x000fe20008000898 */
[----:B---3--:R-:W-:-:S02]  /*15b50*/  R2UR UR4, R16 ;  /* 0x00000000100472ca */ /* 0x008fc400000e0000 */
[----:B------:R-:W-:Y:S02]  /*15b60*/  R2UR UR5, R17 ;  /* 0x00000000110572ca */ /* 0x000fe400000e0000 */
[----:B------:R-:W-:Y:S01]  /*15b70*/  R2UR UR11, R229 ;  /* 0x00000000e50b72ca */ /* 0x000fe200000e0000 */
[----:B------:R0:W5:Y:S01]  /*15b80*/  LDL.LU.64 R16, [R1+0xc8] ;  /* 0x0000c80001107983 */ /* 0x0001620000300a00 */
[----:B------:R-:W-:Y:S01]  /*15b90*/  R2UR UR10, R227 ;  /* 0x00000000e30a72ca */ /* 0x000fe200000e0000 */
[----:B------:R-:W-:Y:S02]  /*15ba0*/  WARPGROUP.DEPBAR.LE gsb0, 0x0 ;  /* 0x00008000000079c5 */ /* 0x000fe40000010000 */
[----:B------:R-:W-:-:S06]  /*15bb0*/  WARPGROUP.ARRIVE ;  /* 0x00000000000079c5 */ /* 0x000fcc0000000000 */
[----:B------:R-:W-:Y:S01]  /*15bc0*/  HGMMA.64x64x16.F32 R152, gdesc[UR4], R152, gsb0 ;  /* 0x00e00000049879f0 */ /* 0x000fe20008000898 */
[----:B----4-:R-:W-:Y:S02]  /*15bd0*/  R2UR UR8, R8 ;  /* 0x00000000080872ca */ /* 0x010fe400000e0000 */
[----:B------:R-:W-:Y:S02]  /*15be0*/  R2UR UR9, R9 ;  /* 0x00000000090972ca */ /* 0x000fe400000e0000 */
[----:B------:R-:W-:Y:S01]  /*15bf0*/  R2UR UR12, R4 ;  /* 0x00000000040c72ca */ /* 0x000fe200000e0000 */
[----:B------:R0:W5:Y:S01]  /*15c00*/  LDL.LU.64 R8, [R1+0xc0] ;  /* 0x0000c00001087983 */ /* 0x0001620000300a00 */
[----:B------:R-:W-:Y:S02]  /*15c10*/  WARPGROUP.DEPBAR.LE gsb0, 0x0 ;  /* 0x00008000000079c5 */ /* 0x000fe40000010000 */
[----:B------:R-:W-:-:S07]  /*15c20*/  WARPGROUP.ARRIVE ;  /* 0x00000000000079c5 */ /* 0x000fce0000000000 */
[----:B------:R-:W-:Y:S01]  /*15c30*/  HGMMA.64x64x16.F32 R152, gdesc[UR8], R152, gsb0 ;  /* 0x00e00000089879f0 */ /* 0x000fe20008000898 */
[----:B------:R-:W-:Y:S02]  /*15c40*/  R2UR UR13, R5 ;  /* 0x00000000050d72ca */ /* 0x000fe400000e0000 */
[----:B------:R-:W-:Y:S01]  /*15c50*/  R2UR UR16, R2 ;  /* 0x00000000021072ca */ /* 0x000fe200000e0000 */
[----:B------:R0:W5:Y:S01]  /*15c60*/  LDL.LU.64 R4, [R1+0xb8] ;  /* 0x0000b80001047983 */ /* 0x0001620000300a00 */
[----:B------:R-:W-:Y:S02]  /*15c70*/  WARPGROUP.DEPBAR.LE gsb0, 0x0 ;  /* 0x00008000000079c5 */ /* 0x000fe40000010000 */
[----:B------:R-:W-:-:S07]  /*15c80*/  WARPGROUP.ARRIVE ;  /* 0x00000000000079c5 */ /* 0x000fce0000000000 */
[----:B------:R-:W-:Y:S01]  /*15c90*/  HGMMA.64x64x16.F32 R152, gdesc[UR12], R152, gsb0 ;  /* 0x00e000000c9879f0 */ /* 0x000fe20008000898 */
[----:B------:R-:W-:Y:S02]  /*15ca0*/  R2UR UR17, R3 ;  /* 0x00000000031172ca */ /* 0x000fe400000e0000 */
[----:B------:R-:W-:Y:S02]  /*15cb0*/  WARPGROUP.DEPBAR.LE gsb0, 0x0 ;  /* 0x00008000000079c5 */ /* 0x000fe40000010000 */
[----:B------:R-:W-:-:S09]  /*15cc0*/  WARPGROUP.ARRIVE ;  /* 0x00000000000079c5 */ /* 0x000fd20000000000 */
[----:B------:R-:W-:Y:S01]  /*15cd0*/  HGMMA.64x64x16.F32 R152, gdesc[UR16], R152, gsb0 ;  /* 0x00e00000109879f0 */ /* 0x000fe20008000898 */
[----:B------:R-:W-:Y:S02]  /*15ce0*/  R2UR UR21, R217 ;  /* 0x00000000d91572ca */ /* 0x000fe400000e0000 */
[----:B------:R-:W-:Y:S02]  /*15cf0*/  WARPGROUP.DEPBAR.LE gsb0, 0x0 ;  /* 0x00008000000079c5 */ /* 0x000fe40000010000 */
[----:B------:R-:W-:-:S09]  /*15d00*/  WARPGROUP.ARRIVE ;  /* 0x00000000000079c5 */ /* 0x000fd20000000000 */
[----:B------:R-:W-:Y:S01]  /*15d10*/  HGMMA.64x64x16.F32 R152, gdesc[UR20], R152, gsb0 ;  /* 0x00e00000149879f0 */ /* 0x000fe20008000898 */
[----:B------:R-:W-:Y:S02]  /*15d20*/  R2UR UR24, R214 ;  /* 0x00000000d61872ca */ /* 0x000fe400000e0000 */
[----:B------:R-:W-:Y:S01]  /*15d30*/  R2UR UR25, R215 ;  /* 0x00000000d71972ca */ /* 0x000fe200000e0000 */
[----:B------:R-:W-:Y:S02]  /*15d40*/  WARPGROUP.DEPBAR.LE gsb0, 0x0 ;  /* 0x00008000000079c5 */ /* 0x000fe40000010000 */
[----:B------:R-:W-:-:S10]  /*15d50*/  WARPGROUP.ARRIVE ;  /* 0x00000000000079c5 */ /* 0x000fd40000000000 */
        /* <DEDUP_REMOVED lines=44> */
.L_x_1776:
[----:B------:R-:W-:Y:S02]  /*16020*/  SHF.L.U32 R0, R218, 0x1f, RZ ;  /* 0x0000001fda007819 */ /* 0x000fe400000006ff */
[----:B-----5:R-:W-:-:S04]  /*16030*/  LEA R218, R204, R18, 0x3 ;  /* 0x00000012ccda7211 */ /* 0x020fc800078e18ff */
[----:B------:R0:W1:Y:S01]  /*16040*/  SYNCS.PHASECHK.TRANS64.TRYWAIT P1, [R218+URZ+0x30850], R0 ;  /* 0x03085000da0075a7 */ /* 0x000062000802017f */
[----:B------:R-:W-:Y:S05]  /*16050*/  @!P0 BRA `(.L_x_1777) ;  /* 0x0000000000048947 */ /* 0x000fea0003800000 */
[----:B------:R-:W-:Y:S01]  /*16060*/  BPT.TRAP 0x1 ;  /* 0x000000040000795c */ /* 0x000fe20000300000 */
.L_x_1777:
[----:B------:R-:W-:Y:S04]  /*16070*/  BSSY B2, `(.L_x_1778) ;  /* 0x0000004000027945 */ /* 0x000fe80003800000 */
[----:B-1----:R-:W-:Y:S05]  /*16080*/  @P1 BRA `(.L_x_1779) ;  /* 0x0000000000081947 */ /* 0x002fea0003800000 */
[----:B------:R-:W1:Y:S02]  /*16090*/  SYNCS.PHASECHK.TRANS64.TRYWAIT P1, [R218+URZ+0x30850], R0 ;  /* 0x03085000da0075a7 */ /* 0x000e64000802017f */
[----:B-1----:R-:W-:Y:S05]  /*160a0*/  @!P1 BRA `(.L_x_1780) ;  /* 0x0000014000789947 */ /* 0x002fea0003800000 */
.L_x_1779:
[----:B------:R-:W-:Y:S05]  /*160b0*/  BSYNC B2 ;  /* 0x0000000000027941 */ /* 0x000fea0003800000 */
.L_x_1778:
[----:B01----:R-:W-:Y:S01]  /*160c0*/  VIADD R0, R18, 0x400 ;  /* 0x0000040012007836 */ /* 0x003fe20000000000 */
[----:B------:R-:W-:Y:S01]  /*160d0*/  WARPGROUP.ARRIVE ;  /* 0x00000000000079c5 */ /* 0x000fe20000000000 */
[----:B------:R-:W-:-:S03]  /*160e0*/  IMAD.MOV.U32 R3, RZ, RZ, 0x40000040 ;  /* 0x40000040ff037424 */ /* 0x000fc600078e00ff */
[----:B------:R-:W-:Y:S02]  /*160f0*/  SHF.R.U32.HI R0, RZ, 0x4, R0 ;  /* 0x00000004ff007819 */ /* 0x000fe40000011600 */
[----:B------:R-:W-:Y:S01]  /*16100*/  R2UR UR7, R3 ;  /* 0x00000000030772ca */ /* 0x000fe200000e0000 */
[----:B------:R-:W-:Y:S01]  /*16110*/  IMAD.MOV.U32 R3, RZ, RZ, 0x40000040 ;  /* 0x40000040ff037424 */ /* 0x000fe200078e00ff */
[----:B------:R-:W-:-:S04]  /*16120*/  LOP3.LUT R0, R0, 0x3fff, RZ, 0xc0, !PT ;  /* 0x00003fff00007812 */ /* 0x000fc800078ec0ff */
[----:B------:R-:W-:-:S05]  /*16130*/  LOP3.LUT R0, R0, 0x2000000, RZ, 0xfc, !PT ;  /* 0x0200000000007812 */ /* 0x000fca00078efcff */
[----:B------:R-:W-:-:S05]  /*16140*/  IMAD R2, R204, 0x800, R0 ;  /* 0x00000800cc027824 */ /* 0x000fca00078e0200 */
[----:B------:R-:W-:-:S13]  /*16150*/  R2UR UR6, R2 ;  /* 0x00000000020672ca */ /* 0x000fda00000e0000 */
[----:B------:R-:W-:Y:S03]  /*16160*/  HGMMA.64x256x16.F32 R24, R196, gdesc[UR4].tnspB, R24, gsb0 ;  /* 0x43e00004c4187df0 */ /* 0x000fe60008000818 */
[----:B------:R-:W-:Y:S02]  /*16170*/  WARPGROUP.DEPBAR.LE gsb0, 0x0 ;  /* 0x00008000000079c5 */ /* 0x000fe40000010000 */
[----:B------:R-:W-:Y:S01]  /*16180*/  VIADD R196, R2, 0x80 ;  /* 0x0000008002c47836 */ /* 0x000fe20000000000 */
[----:B------:R-:W-:Y:S01]  /*16190*/  MOV R197, 0x40000040 ;  /* 0x4000004000c57802 */ /* 0x000fe20000000f00 */
[----:B------:R-:W-:-:S03]  /*161a0*/  WARPGROUP.ARRIVE ;  /* 0x00000000000079c5 */ /* 0x000fc60000000000 */
[----:B------:R-:W-:Y:S02]  /*161b0*/  R2UR UR6, R196 ;  /* 0x00000000c40672ca */ /* 0x000fe400000e0000 */
[----:B------:R-:W-:-:S15]  /*161c0*/  R2UR UR7, R197 ;  /* 0x00000000c50772ca */ /* 0x000fde00000e0000 */
[----:B------:R-:W-:-:S01]  /*161d0*/  NOP ;  /* 0x0000000000007918 */ /* 0x000fc20000000000 */
[----:B------:R-:W-:Y:S03]  /*161e0*/  HGMMA.64x256x16.F32 R24, R192, gdesc[UR4].tnspB, R24, gsb0 ;  /* 0x43e00004c0187df0 */ /* 0x000fe60008000818 */
[----:B------:R-:W-:Y:S02]  /*161f0*/  WARPGROUP.DEPBAR.LE gsb0, 0x0 ;  /* 0x00008000000079c5 */ /* 0x000fe40000010000 */
[C---:B------:R-:W-:Y:S01]  /*16200*/  VIADD R192, R2.reuse, 0x100 ;  /* 0x0000010002c07836 */ /* 0x040fe20000000000 */
[----:B------:R-:W-:Y:S01]  /*16210*/  WARPGROUP.ARRIVE ;  /* 0x00000000000079c5 */ /* 0x000fe20000000000 */
[----:B------:R-:W-:Y:S02]  /*16220*/  IMAD.MOV.U32 R193, RZ, RZ, 0x40000040 ;  /* 0x40000040ffc17424 */ /* 0x000fe400078e00ff */
[----:B------:R-:W-:Y:S01]  /*16230*/  VIADD R2, R2, 0x180 ;  /* 0x0000018002027836 */ /* 0x000fe20000000000 */
[----:B------:R-:W-:-:S02]  /*16240*/  R2UR UR6, R192 ;  /* 0x00000000c00672ca */ /* 0x000fc400000e0000 */
[----:B------:R-:W-:-:S15]  /*16250*/  R2UR UR7, R193 ;  /* 0x00000000c10772ca */ /* 0x000fde00000e0000 */
[----:B------:R-:W-:-:S01]  /*16260*/  NOP ;  /* 0x0000000000007918 */ /* 0x000fc20000000000 */
        /* <DEDUP_REMOVED lines=10> */
.L_x_1781:
[----:B------:R-:W2:Y:S01]  /*16310*/  LDL R184, [R1+0x4c] ;  /* 0x00004c0001b87983 */ /* 0x000ea20000100800 */
[----:B------:R-:W0:Y:S03]  /*16320*/  LDC R0, c[0x0][0x448] ;  /* 0x00011200ff007b82 */ /* 0x000e260000000800 */
[----:B------:R-:W2:Y:S04]  /*16330*/  LDL R3, [R1+0x64] ;  /* 0x0000640001037983 */ /* 0x000ea80000100800 */
[----:B------:R-:W3:Y:S04]  /*16340*/  LDL R191, [R1+0x4] ;  /* 0x0000040001bf7983 */ /* 0x000ee80000100800 */
[----:B------:R-:W4:Y:S01]  /*16350*/  LDL R192, [R1+0x8] ;  /* 0x0000080001c07983 */ /* 0x000f220000100800 */
[----:B------:R-:W-:Y:S01]  /*16360*/  VIADD R223, R223, 0x30840 ;  /* 0x00030840dfdf7836 */ /* 0x000fe20000000000 */
[----:B------:R-:W-:Y:S01]  /*16370*/  ULDC UR4, c[0x0][0x9dc] ;  /* 0x0002770000047ab9 */ /* 0x000fe20000000800 */
[----:B0-----:R-:W-:-:S13]  /*16380*/  ISETP.NE.AND P1, PT, R0, 0x1, PT ;  /* 0x000000010000780c */ /* 0x001fda0003f25270 */
[----:B------:R-:W0:Y:S08]  /*16390*/  @P1 LDC R2, c[0x0][0x44c] ;  /* 0x00011300ff021b82 */ /* 0x000e300000000800 */
[----:B------:R-:W1:Y:S01]  /*163a0*/  @P1 LDC R0, c[0x0][0x450] ;  /* 0x00011400ff001b82 */ /* 0x000e620000000800 */
[----:B------:R-:W-:Y:S02]  /*163b0*/  LOP3.LUT P5, RZ, R22, 0x20, RZ, 0xc0, !PT ;  /* 0x0000002016ff7812 */ /* 0x000fe400078ac0ff */
[----:B--2---:R-:W-:-:S05]  /*163c0*/  IADD3 R188, R3, R184, RZ ;  /* 0x000000b803bc7210 */ /* 0x004fca0007ffe0ff */
[----:B0-----:R-:W-:-:S05]  /*163d0*/  @P1 IMAD.HI.U32 R2, R188, R2, RZ ;  /* 0x00000002bc021227 */ /* 0x001fca00078e00ff */
[----:B-1----:R-:W-:Y:S01]  /*163e0*/  @P1 SHF.R.U32.HI R188, RZ, R0, R2 ;  /* 0x00000000ffbc1219 */ /* 0x002fe20000011602 */
[----:B------:R-:W-:Y:S01]  /*163f0*/  IMAD.SHL.U32 R0, R8, 0x40, RZ ;  /* 0x0000004008007824 */ /* 0x000fe200078e00ff */
[----:B---3--:R-:W-:-:S03]  /*16400*/  PRMT R223, R191, 0x654, R223 ;  /* 0x00000654bfdf7816 */ /* 0x008fc600000000df */
[----:B------:R-:W0:Y:S01]  /*16410*/  SHFL.IDX PT, R189, R188, RZ, 0x1c1f ;  /* 0x001c1fffbcbd7589 */ /* 0x000e2200000e0000 */
[----:B------:R-:W-:Y:S01]  /*16420*/  IADD3 R186, -R0, 0x1, RZ ;  /* 0x0000000100ba7810 */ /* 0x000fe20007ffe1ff */
[----:B------:R1:W-:Y:S04]  /*16430*/  SYNCS.ARRIVE.TRANS64.RED.A1T0 RZ, [R223+URZ], RZ ;  /* 0x000000ffdfff79a7 */ /* 0x0003e8000810043f */
[----:B----4-:R-:W-:Y:S02]  /*16440*/  IMAD R186, R192, -0x2, R186 ;  /* 0xfffffffec0ba7824 */ /* 0x010fe400078e02ba */
[----:B-1----:R-:W-:-:S03]  /*16450*/  IMAD.U32 R223, RZ, RZ, UR4 ;  /* 0x00000004ffdf7e24 */ /* 0x002fc6000f8e00ff */
[----:B------:R-:W-:Y:S01]  /*16460*/  IADD3 R186, -R219, R186, R220 ;  /* 0x000000badbba7210 */ /* 0x000fe20007ffe1dc */
[----:B------:R-:W-:Y:S01]  /*16470*/  ULDC UR4, c[0x0][0x9e0] ;  /* 0x0002780000047ab9 */ /* 0x000fe20000000800 */
[----:B------:R-:W-:-:S05]  /*16480*/  LOP3.LUT R187, RZ, R223, RZ, 0x33, !PT ;  /* 0x000000dfffbb7212 */ /* 0x000fca00078e33ff */
[----:B------:R-:W-:Y:S01]  /*16490*/  IMAD.IADD R187, R187, 0x1, R186 ;  /* 0x00000001bbbb7824 */ /* 0x000fe200078e02ba */
[----:B------:R-:W-:-:S03]  /*164a0*/  IADD3 R186, R186, UR4, RZ ;  /* 0x00000004baba7c10 */ /* 0x000fc6000fffe0ff */
[--C-:B0-----:R-:W-:Y:S02]  /*164b0*/  IMAD.IADD R184, R187, 0x1, R189.reuse ;  /* 0x00000001bbb87824 */ /* 0x101fe400078e02bd */
[----:B------:R-:W-:Y:S01]  /*164c0*/  IMAD.IADD R185, R186, 0x1, R189 ;  /* 0x00000001bab97824 */ /* 0x000fe200078e02bd */
[----:B------:R-:W-:Y:S06]  /*164d0*/  @!P5 BRA `(.L_x_1782) ;  /* 0x000000000060d947 */ /* 0x000fec0003800000 */
[----:B------:R-:W-:Y:S01]  /*164e0*/  IADD3 R189, -R219, R220, R189 ;  /* 0x000000dcdbbd7210 */ /* 0x000fe20007ffe1bd */
[----:B------:R-:W-:Y:S03]  /*164f0*/  BSSY B2, `(.L_x_1783) ;  /* 0x0000012000027945 */ /* 0x000fe60003800000 */
        /* <DEDUP_REMOVED lines=11> */
.L_x_1784:
[----:B------:R-:W-:Y:S02]  /*165b0*/  ULDC UR4, c[0x0][0x9e4] ;  /* 0x0002790000047ab9 */ /* 0x000fe40000000800 */
[----:B------:R-:W-:-:S05]  /*165c0*/  IMAD.U32 R190, RZ, RZ, UR4 ;  /* 0x00000004ffbe7e24 */ /* 0x000fca000f8e00ff */
[----:B------:R-:W-:-:S13]  /*165d0*/  ISETP.NE.AND P1, PT, R190, 0x1, PT ;  /* 0x00000001be00780c */ /* 0x000fda0003f25270 */
[----:B------:R-:W0:Y:S02]  /*165e0*/  @P1 LDC.64 R2, c[0x0][0x9e8] ;  /* 0x00027a00ff021b82 */ /* 0x000e240000000a00 */
[----:B0-----:R-:W-:-:S05]  /*165f0*/  @P1 IMAD.HI.U32 R2, R189, R2, RZ ;  /* 0x00000002bd021227 */ /* 0x001fca00078e00ff */
[----:B------:R-:W-:-:S07]  /*16600*/  @P1 SHF.R.U32.HI R189, RZ, R3, R2 ;  /* 0x00000003ffbd1219 */ /* 0x000fce0000011602 */
.L_x_1785:
[----:B------:R-:W-:Y:S05]  /*16610*/  BSYNC B2 ;  /* 0x0000000000027941 */ /* 0x000fea0003800000 */
.L_x_1783:
[----:B------:R-:W-:-:S04]  /*16620*/  IMAD R189, R189, R190, -R0 ;  /* 0x000000bebdbd7224 */ /* 0x000fc800078e0a00 */
[----:B------:R-:W-:-:S05]  /*16630*/  IMAD R189, R192, -0x2, R189 ;  /* 0xfffffffec0bd7824 */ /* 0x000fca00078e02bd */
[----:B------:R-:W-:Y:S02]  /*16640*/  VIMNMX R184, R184, R189, !PT ;  /* 0x000000bdb8b87248 */ /* 0x000fe40007fe0100 */
[----:B------:R-:W-:-:S07]  /*16650*/  VIADDMNMX R185, R189, R190, R185, PT ;  /* 0x000000bebdb97246 */ /* 0x000fce00038001b9 */
.L_x_1782:
[----:B------:R-:W-:Y:S01]  /*16660*/  ISETP.GT.AND P1, PT, R8, -0x1, PT ;  /* 0xffffffff0800780c */ /* 0x000fe20003f24270 */
[----:B------:R-:W0:Y:S03]  /*16670*/  SHFL.IDX PT, R188, R188, 0x1, 0x1c1f ;  /* 0x003c1f00bcbc7f89 */ /* 0x000e2600000e0000 */
[C---:B------:R-:W-:Y:S02]  /*16680*/  ISETP.GT.AND P2, PT, R184.reuse, RZ, P1 ;  /* 0x000000ffb800720c */ /* 0x040fe40000f44270 */
[C---:B------:R-:W-:Y:S02]  /*16690*/  ISETP.GT.AND P4, PT, R184.reuse, 0x1, P1 ;  /* 0x00000001b800780c */ /* 0x040fe40000f84270 */
[----:B------:R-:W-:Y:S02]  /*166a0*/  ISETP.LT.OR P3, PT, R185, 0x1, P2 ;  /* 0x00000001b900780c */ /* 0x000fe40001761670 */
[----:B------:R-:W-:-:S02]  /*166b0*/  ISETP.GT.AND P2, PT, R184, 0x8, P1 ;  /* 0x00000008b800780c */ /* 0x000fc40000f44270 */
[----:B------:R-:W-:Y:S02]  /*166c0*/  FSEL R152, R152, -INF , !P3 ;  /* 0xff80000098987808 */ /* 0x000fe40005800000 */
[----:B------:R-:W-:Y:S02]  /*166d0*/  ISETP.GT.AND P3, PT, R184, 0x9, P1 ;  /* 0x00000009b800780c */ /* 0x000fe40000f64270 */
[C---:B------:R-:W-:Y:S02]  /*166e0*/  ISETP.LT.OR P4, PT, R185.reuse, 0x2, P4 ;  /* 0x00000002b900780c */ /* 0x040fe40002781670 */
[C---:B------:R-:W-:Y:S02]  /*166f0*/  ISETP.LT.OR P2, PT, R185.reuse, 0x9, P2 ;  /* 0x00000009b900780c */ /* 0x040fe40001741670 */
[----:B------:R-:W-:Y:S02]  /*16700*/  ISETP.LT.OR P3, PT, R185, 0xa, P3 ;  /* 0x0000000ab900780c */ /* 0x000fe40001f61670 */
[----:B------:R-:W-:-:S02]  /*16710*/  FSEL R153, R153, -INF , !P4 ;  /* 0xff80000099997808 */ /* 0x000fc40006000000 */
[----:B------:R-:W-:Y:S01]  /*16720*/  FSEL R156, R156, -INF , !P2 ;  /* 0xff8000009c9c7808 */ /* 0x000fe20005000000 */
[----:B0-----:R-:W-:Y:S01]  /*16730*/  IMAD.IADD R187, R187, 0x1, R188 ;  /* 0x00000001bbbb7824 */ /* 0x001fe200078e02bc */
[----:B------:R-:W-:Y:S02]  /*16740*/  FSEL R157, R157, -INF , !P3 ;  /* 0xff8000009d9d7808 */ /* 0x000fe40005800000 */
[C---:B------:R-:W-:Y:S02]  /*16750*/  ISETP.GT.AND P4, PT, R184.reuse, 0x10, P1 ;  /* 0x00000010b800780c */ /* 0x040fe40000f84270 */
[C---:B------:R-:W-:Y:S02]  /*16760*/  ISETP.GT.AND P2, PT, R184.reuse, 0x11, P1 ;  /* 0x00000011b800780c */ /* 0x040fe40000f44270 */
[----:B------:R-:W-:Y:S02]  /*16770*/  ISETP.GT.AND P3, PT, R184, 0x18, P1 ;  /* 0x00000018b800780c */ /* 0x000fe40000f64270 */
[----:B------:R-:W-:-:S02]  /*16780*/  ISETP.LT.OR P4, PT, R185, 0x11, P4 ;  /* 0x00000011b900780c */ /* 0x000fc40002781670 */
[C---:B------:R-:W-:Y:S02]  /*16790*/  ISETP.LT.OR P2, PT, R185.reuse, 0x12, P2 ;  /* 0x00000012b900780c */ /* 0x040fe40001741670 */
[----:B------:R-:W-:Y:S02]  /*167a0*/  ISETP.LT.OR P3, PT, R185, 0x19, P3 ;  /* 0x00000019b900780c */ /* 0x000fe40001f61670 */
[----:B------:R-:W-:Y:S02]  /*167b0*/  FSEL R160, R160, -INF , !P4 ;  /* 0xff800000a0a07808 */ /* 0x000fe40006000000 */
[----:B------:R-:W-:Y:S02]  /*167c0*/  FSEL R161, R161, -INF , !P2 ;  /* 0xff800000a1a17808 */ /* 0x000fe40005000000 */
[----:B------:R-:W-:Y:S02]  /*167d0*/  FSEL R164, R164, -INF , !P3 ;  /* 0xff800000a4a47808 */ /* 0x000fe40005800000 */
[----:B------:R-:W-:-:S02]  /*167e0*/  ISETP.GT.AND P4, PT, R184, 0x19, P1 ;  /* 0x00000019b800780c */ /* 0x000fc40000f84270 */
[C---:B------:R-:W-:Y:S02]  /*167f0*/  ISETP.GT.AND P2, PT, R184.reuse, 0x20, P1 ;  /* 0x00000020b800780c */ /* 0x040fe40000f44270 */
[----:B------:R-:W-:Y:S02]  /*16800*/  ISETP.GT.AND P3, PT, R184, 0x21, P1 ;  /* 0x00000021b800780c */ /* 0x000fe40000f64270 */
[C---:B------:R-:W-:Y:S02]  /*16810*/  ISETP.LT.OR P4, PT, R185.reuse, 0x1a, P4 ;  /* 0x0000001ab900780c */ /* 0x040fe40002781670 */
[C---:B------:R-:W-:Y:S02]  /*16820*/  ISETP.LT.OR P2, PT, R185.reuse, 0x21, P2 ;  /* 0x00000021b900780c */ /* 0x040fe40001741670 */
[----:B------:R-:W-:Y:S02]  /*16830*/  ISETP.LT.OR P3, PT, R185, 0x22, P3 ;  /* 0x00000022b900780c */ /* 0x000fe40001f61670 */
[----:B------:R-:W-:-:S02]  /*16840*/  FSEL R165, R165, -INF , !P4 ;  /* 0xff800000a5a57808 */ /* 0x000fc40006000000 */
[----:B------:R-:W-:Y:S02]  /*16850*/  FSEL R168, R168, -INF , !P2 ;  /* 0xff800000a8a87808 */ /* 0x000fe40005000000 */
        /* <DEDUP_REMOVED lines=16> */
[----:B------:R-:W-:-:S02]  /*16960*/  IADD3 R186, R186, R188, RZ ;  /* 0x000000bcbaba7210 */ /* 0x000fc40007ffe0ff */
[----:B------:R-:W-:Y:S02]  /*16970*/  FSEL R177, R177, -INF , !P4 ;  /* 0xff800000b1b17808 */ /* 0x000fe40006000000 */
[----:B------:R-:W-:Y:S02]  /*16980*/  FSEL R180, R180, -INF , !P2 ;  /* 0xff800000b4b47808 */ /* 0x000fe40005000000 */
[----:B------:R-:W-:Y:S01]  /*16990*/  FSEL R181, R181, -INF , !P3 ;  /* 0xff800000b5b57808 */ /* 0x000fe20005800000 */
        /* <DEDUP_REMOVED lines=14> */
.L_x_1788:
[----:B------:R-:W-:Y:S02]  /*16a80*/  ULDC UR4, c[0x0][0x9e4] ;  /* 0x0002790000047ab9 */ /* 0x000fe40000000800 */
[----:B------:R-:W-:-:S05]  /*16a90*/  IMAD.U32 R184, RZ, RZ, UR4 ;  /* 0x00000004ffb87e24 */ /* 0x000fca000f8e00ff */
[----:B------:R-:W-:-:S13]  /*16aa0*/  ISETP.NE.AND P2, PT, R184, 0x1, PT ;  /* 0x00000001b800780c */ /* 0x000fda0003f45270 */
[----:B------:R-:W0:Y:S02]  /*16ab0*/  @P2 LDC.64 R2, c[0x0][0x9e8] ;  /* 0x00027a00ff022b82 */ /* 0x000e240000000a00 */
[----:B0-----:R-:W-:-:S05]  /*16ac0*/  @P2 IMAD.HI.U32 R2, R188, R2, RZ ;  /* 0x00000002bc022227 */ /* 0x001fca00078e00ff */
[----:B------:R-:W-:-:S07]  /*16ad0*/  @P2 SHF.R.U32.HI R188, RZ, R3, R2 ;  /* 0x00000003ffbc2219 */ /* 0x000fce0000011602 */
.L_x_1789:
[----:B------:R-:W-:Y:S05]  /*16ae0*/  BSYNC B2 ;  /* 0x0000000000027941 */ /* 0x000fea0003800000 */
.L_x_1787:
[----:B------:R-:W-:-:S04]  /*16af0*/  IMAD R0, R188, R184, -R0 ;  /* 0x000000b8bc007224 */ /* 0x000fc800078e0a00 */
[----:B------:R-:W-:-:S05]  /*16b00*/  IMAD R0, R192, -0x2, R0 ;  /* 0xfffffffec0007824 */ /* 0x000fca00078e0200 */
[----:B------:R-:W-:Y:S02]  /*16b10*/  VIMNMX R187, R187, R0, !PT ;  /* 0x00000000bbbb7248 */ /* 0x000fe40007fe0100 */
[----:B------:R-:W-:-:S07]  /*16b20*/  VIADDMNMX R186, R0, R184, R186, PT ;  /* 0x000000b800ba7246 */ /* 0x000fce00038001ba */
.L_x_1786:
[----:B------:R-:W-:Y:S01]  /*16b30*/  FMNMX.FTZ R2, R152, R5, !PT ;  /* 0x0000000598027209 */ /* 0x000fe20007810000 */
[----:B------:R-:W-:Y:S01]  /*16b40*/  ULDC UR4, c[0x0][0x988] ;  /* 0x0002620000047ab9 */ /* 0x000fe20000000800 */
[----:B------:R-:W-:Y:S02]  /*16b50*/  LOP3.LUT R22, R22, 0xffffdfff, RZ, 0xc0, !PT ;  /* 0xffffdfff16167812 */ /* 0x000fe400078ec0ff */
[----:B------:R-:W-:Y:S02]  /*16b60*/  FMNMX.FTZ R2, R153, R2, !PT ;  /* 0x0000000299027209 */ /* 0x000fe40007810000 */
[C---:B------:R-:W-:Y:S02]  /*16b70*/  ISETP.GT.AND P2, PT, R187.reuse, 0x1, P1 ;  /* 0x00000001bb00780c */ /* 0x040fe40000f44270 */
[----:B------:R-:W-:Y:S02]  /*16b80*/  FMNMX.FTZ R2, R156, R2, !PT ;  /* 0x000000029c027209 */ /* 0x000fe40007810000 */
[----:B------:R-:W-:-:S02]  /*16b90*/  ISETP.GT.AND P3, PT, R187, 0x8, P1 ;  /* 0x00000008bb00780c */ /* 0x000fc40000f64270 */
[----:B------:R-:W-:Y:S02]  /*16ba0*/  FMNMX.FTZ R2, R157, R2, !PT ;  /* 0x000000029d027209 */ /* 0x000fe40007810000 */
[----:B------:R-:W-:Y:S02]  /*16bb0*/  @P0 LOP3.LUT R22, R22, 0x2000, RZ, 0xfc, !PT ;  /* 0x0000200016160812 */ /* 0x000fe400078efcff */
[----:B------:R-:W-:Y:S02]  /*16bc0*/  FMNMX.FTZ R2, R160, R2, !PT ;  /* 0x00000002a0027209 */ /* 0x000fe40007810000 */
[----:B------:R-:W-:Y:S02]  /*16bd0*/  ISETP.GT.AND P0, PT, R187, 0x21, P1 ;  /* 0x00000021bb00780c */ /* 0x000fe40000f04270 */
[----:B------:R-:W-:Y:S02]  /*16be0*/  FMNMX.FTZ R2, R161, R2, !PT ;  /* 0x00000002a1027209 */ /* 0x000fe40007810000 */
[----:B------:R-:W-:-:S02]  /*16bf0*/  ISETP.LT.OR P2, PT, R186, 0x2, P2 ;  /* 0x00000002ba00780c */ /* 0x000fc40001741670 */
[----:B------:R-:W-:Y:S02]  /*16c00*/  FMNMX.FTZ R2, R164, R2, !PT ;  /* 0x00000002a4027209 */ /* 0x000fe40007810000 */
[----:B------:R-:W-:Y:S02]  /*16c10*/  ISETP.LT.OR P3, PT, R186, 0x9, P3 ;  /* 0x00000009ba00780c */ /* 0x000fe40001f61670 */
[----:B------:R-:W-:Y:S02]  /*16c20*/  FMNMX.FTZ R2, R165, R2, !PT ;  /* 0x00000002a5027209 */ /* 0x000fe40007810000 */
[----:B------:R-:W-:Y:S02]  /*16c30*/  FSEL R0, R155, -INF , !P2 ;  /* 0xff8000009b007808 */ /* 0x000fe40005000000 */
[----:B------:R-:W-:Y:S02]  /*16c40*/  FMNMX.FTZ R2, R168, R2, !PT ;  /* 0x00000002a8027209 */ /* 0x000fe40007810000 */
[----:B------:R-:W-:-:S02]  /*16c50*/  FSEL R158, R158, -INF , !P3 ;  /* 0xff8000009e9e7808 */ /* 0x000fc40005800000 */
[----:B------:R-:W-:Y:S02]  /*16c60*/  FMNMX.FTZ R2, R169, R2, !PT ;  /* 0x00000002a9027209 */ /* 0x000fe40007810000 */
[C---:B------:R-:W-:Y:S02]  /*16c70*/  ISETP.GT.AND P4, PT, R187.reuse, 0x9, P1 ;  /* 0x00000009bb00780c */ /* 0x040fe40000f84270 */
[----:B------:R-:W-:Y:S02]  /*16c80*/  FMNMX.FTZ R2, R172, R2, !PT ;  /* 0x00000002ac027209 */ /* 0x000fe40007810000 */
[----:B------:R-:W-:Y:S02]  /*16c90*/  ISETP.GT.AND P2, PT, R187, 0x10, P1 ;  /* 0x00000010bb00780c */ /* 0x000fe40000f44270 */
[----:B------:R-:W-:Y:S02]  /*16ca0*/  FMNMX.FTZ R2, R173, R2, !PT ;  /* 0x00000002ad027209 */ /* 0x000fe40007810000 */
[----:B------:R-:W-:-:S02]  /*16cb0*/  ISETP.GT.AND P3, PT, R187, 0x11, P1 ;  /* 0x00000011bb00780c */ /* 0x000fc40000f64270 */
[----:B------:R-:W-:Y:S02]  /*16cc0*/  FMNMX.FTZ R2, R176, R2, !PT ;  /* 0x00000002b0027209 */ /* 0x000fe40007810000 */
[----:B------:R-:W-:Y:S02]  /*16cd0*/  LOP3.LUT R22, R22, 0xffff7fff, RZ, 0xc0, !PT ;  /* 0xffff7fff16167812 */ /* 0x000fe400078ec0ff */
[----:B------:R-:W-:Y:S02]  /*16ce0*/  FMNMX.FTZ R2, R177, R2, !PT ;  /* 0x00000002b1027209 */ /* 0x000fe40007810000 */
[----:B------:R-:W-:Y:S02]  /*16cf0*/  ISETP.LT.OR P4, PT, R186, 0xa, P4 ;  /* 0x0000000aba00780c */ /* 0x000fe40002781670 */
[----:B------:R-:W-:Y:S02]  /*16d00*/  FMNMX.FTZ R2, R180, R2, !PT ;  /* 0x00000002b4027209 */ /* 0x000fe40007810000 */
[----:B------:R-:W-:-:S02]  /*16d10*/  ISETP.LT.OR P2, PT, R186, 0x11, P2 ;  /* 0x00000011ba00780c */ /* 0x000fc40001741670 */
[----:B------:R-:W-:Y:S02]  /*16d20*/  FMNMX.FTZ R2, R181, R2, !PT ;  /* 0x00000002b5027209 */ /* 0x000fe40007810000 */
[----:B------:R-:W-:Y:S02]  /*16d30*/  ISETP.LT.OR P3, PT, R186, 0x12, P3 ;  /* 0x00000012ba00780c */ /* 0x000fe40001f61670 */
[----:B------:R-:W-:Y:S01]  /*16d40*/  @P0 LOP3.LUT R22, R22, 0x8000, RZ, 0xfc, !PT ;  /* 0x0000800016160812 */ /* 0x000fe200078efcff */
[----:B------:R-:W0:Y:S01]  /*16d50*/  SHFL.BFLY PT, R3, R2, 0x2, 0x1f ;  /* 0x0c401f0002037f89 */ /* 0x000e2200000e0000 */
[----:B------:R-:W-:Y:S02]  /*16d60*/  ISETP.GT.AND P0, PT, R187, RZ, P1 ;  /* 0x000000ffbb00720c */ /* 0x000fe40000f04270 */
[----:B------:R-:W-:Y:S02]  /*16d70*/  FSEL R159, R159, -INF , !P4 ;  /* 0xff8000009f9f7808 */ /* 0x000fe40006000000 */
[----:B------:R-:W-:-:S02]  /*16d80*/  FSEL R162, R162, -INF , !P2 ;  /* 0xff800000a2a27808 */ /* 0x000fc40005000000 */
[----:B------:R-:W-:Y:S02]  /*16d90*/  FSEL R163, R163, -INF , !P3 ;  /* 0xff800000a3a37808 */ /* 0x000fe40005800000 */
[C---:B------:R-:W-:Y:S02]  /*16da0*/  ISETP.GT.AND P4, PT, R187.reuse, 0x18, P1 ;  /* 0x00000018bb00780c */ /* 0x040fe40000f84270 */
[C---:B------:R-:W-:Y:S02]  /*16db0*/  ISETP.GT.AND P2, PT, R187.reuse, 0x19, P1 ;  /* 0x00000019bb00780c */ /* 0x040fe40000f44270 */
[----:B------:R-:W-:Y:S02]  /*16dc0*/  ISETP.GT.AND P3, PT, R187, 0x20, P1 ;  /* 0x00000020bb00780c */ /* 0x000fe40000f64270 */
[C---:B------:R-:W-:Y:S02]  /*16dd0*/  ISETP.LT.OR P4, PT, R186.reuse, 0x19, P4 ;  /* 0x00000019ba00780c */ /* 0x040fe40002781670 */
[----:B------:R-:W-:-:S02]  /*16de0*/  ISETP.LT.OR P2, PT, R186, 0x1a, P2 ;  /* 0x0000001aba00780c */ /* 0x000fc40001741670 */
[----:B------:R-:W-:Y:S02]  /*16df0*/  ISETP.LT.OR P3, PT, R186, 0x21, P3 ;  /* 0x00000021ba00780c */ /* 0x000fe40001f61670 */
[----:B------:R-:W-:Y:S02]  /*16e00*/  LOP3.LUT R22, R22, 0xfffffff7, RZ, 0xc0, !PT ;  /* 0xfffffff716167812 */ /* 0x000fe400078ec0ff */
[----:B------:R-:W-:Y:S02]  /*16e10*/  FSEL R166, R166, -INF , !P4 ;  /* 0xff800000a6a67808 */ /* 0x000fe40006000000 */
[----:B------:R-:W-:Y:S02]  /*16e20*/  FSEL R167, R167, -INF , !P2 ;  /* 0xff800000a7a77808 */ /* 0x000fe40005000000 */
[----:B------:R-:W-:Y:S02]  /*16e30*/  FSEL R170, R170, -INF , !P3 ;  /* 0xff800000aaaa7808 */ /* 0x000fe40005800000 */
[----:B------:R-:W-:-:S02]  /*16e40*/  ISETP.GT.AND P2, PT, R187, 0x28, P1 ;  /* 0x00000028bb00780c */ /* 0x000fc40000f44270 */
[C---:B------:R-:W-:Y:S02]  /*16e50*/  ISETP.GT.AND P3, PT, R187.reuse, 0x29, P1 ;  /* 0x00000029bb00780c */ /* 0x040fe40000f64270 */
[C---:B------:R-:W-:Y:S02]  /*16e60*/  ISETP.GT.AND P4, PT, R187.reuse, 0x30, P1 ;  /* 0x00000030bb00780c */ /* 0x040fe40000f84270 */
[C---:B------:R-:W-:Y:S02]  /*16e70*/  ISETP.GT.AND P5, PT, R187.reuse, 0x31, P1 ;  /* 0x00000031bb00780c */ /* 0x040fe40000fa4270 */
[C---:B------:R-:W-:Y:S02]  /*16e80*/  ISETP.GT.AND P6, PT, R187.reuse, 0x38, P1 ;  /* 0x00000038bb00780c */ /* 0x040fe40000fc4270 */
[----:B------:R-:W-:Y:S02]  /*16e90*/  ISETP.GT.AND P1, PT, R187, 0x39, P1 ;  /* 0x00000039bb00780c */ /* 0x000fe40000f24270 */
[----:B------:R-:W-:-:S02]  /*16ea0*/  @P0 LOP3.LUT R22, R22, 0x8, RZ, 0xfc, !PT ;  /* 0x0000000816160812 */ /* 0x000fc400078efcff */
[----:B0-----:R-:W-:Y:S01]  /*16eb0*/  FMNMX.FTZ R3, R2, R3, !PT ;  /* 0x0000000302037209 */ /* 0x001fe20007810000 */
[----:B------:R-:W-:Y:S01]  /*16ec0*/  IMAD.U32 R2, RZ, RZ, UR4 ;  /* 0x00000004ff027e24 */ /* 0x000fe2000f8e00ff */
[C---:B------:R-:W-:Y:S02]  /*16ed0*/  LOP3.LUT P0, RZ, R22.reuse, 0x8000, RZ, 0xc0, !PT ;  /* 0x0000800016ff7812 */ /* 0x040fe4000780c0ff */
[----:B------:R-:W-:Y:S01]  /*16ee0*/  LOP3.LUT R22, R22, 0xfffffffd, RZ, 0xc0, !PT ;  /* 0xfffffffd16167812 */ /* 0x000fe200078ec0ff */
[----:B------:R-:W0:Y:S01]  /*16ef0*/  SHFL.BFLY PT, R155, R3, 0x1, 0x1f ;  /* 0x0c201f00039b7f89 */ /* 0x000e2200000e0000 */
[C---:B------:R-:W-:Y:S02]  /*16f00*/  ISETP.LT.OR P0, PT, R186.reuse, 0x22, P0 ;  /* 0x00000022ba00780c */ /* 0x040fe40000701670 */
[----:B------:R-:W-:Y:S02]  /*16f10*/  ISETP.LT.OR P4, PT, R186, 0x31, P4 ;  /* 0x00000031ba00780c */ /* 0x000fe40002781670 */
[----:B------:R-:W-:-:S02]  /*16f20*/  @P1 LOP3.LUT R22, R22, 0x2, RZ, 0xfc, !PT ;  /* 0x0000000216161812 */ /* 0x000fc400078efcff */
[----:B------:R-:W-:Y:S02]  /*16f30*/  ISETP.LT.OR P5, PT, R186, 0x32, P5 ;  /* 0x00000032ba00780c */ /* 0x000fe40002fa1670 */
[C---:B------:R-:W-:Y:S02]  /*16f40*/  LOP3.LUT P1, RZ, R22.reuse, 0x8, RZ, 0xc0, !PT ;  /* 0x0000000816ff7812 */ /* 0x040fe4000782c0ff */
[----:B------:R-:W-:Y:S02]  /*16f50*/  LOP3.LUT R22, R22, 0xffffffef, RZ, 0xc0, !PT ;  /* 0xffffffef16167812 */ /* 0x000fe400078ec0ff */
[----:B------:R-:W-:Y:S02]  /*16f60*/  ISETP.LT.OR P1, PT, R186, 0x1, P1 ;  /* 0x00000001ba00780c */ /* 0x000fe40000f21670 */
[----:B------:R-:W-:Y:S02]  /*16f70*/  @P0 LOP3.LUT R22, R22, 0x10, RZ, 0xfc, !PT ;  /* 0x0000001016160812 */ /* 0x000fe400078efcff */
[----:B------:R-:W-:-:S02]  /*16f80*/  ISETP.LT.OR P0, PT, R186, 0x29, P2 ;  /* 0x00000029ba00780c */ /* 0x000fc40001701670 */
[C---:B------:R-:W-:Y:S02]  /*16f90*/  LOP3.LUT P2, RZ, R22.reuse, 0x2, RZ, 0xc0, !PT ;  /* 0x0000000216ff7812 */ /* 0x040fe4000784c0ff */
[----:B------:R-:W-:Y:S02]  /*16fa0*/  LOP3.LUT R22, R22, 0xfffffffb, RZ, 0xc0, !PT ;  /* 0xfffffffb16167812 */ /* 0x000fe400078ec0ff */
[----:B------:R-:W-:Y:S02]  /*16fb0*/  FSEL R154, R154, -INF , !P1 ;  /* 0xff8000009a9a7808 */ /* 0x000fe40004800000 */
[----:B0-----:R-:W-:Y:S02]  /*16fc0*/  FMNMX.FTZ R155, R3, R155, !PT ;  /* 0x0000009b039b7209 */ /* 0x001fe40007810000 */
[----:B------:R-:W-:Y:S02]  /*16fd0*/  FSEL R178, R178, -INF , !P4 ;  /* 0xff800000b2b27808 */ /* 0x000fe40006000000 */
[----:B------:R-:W-:-:S02]  /*16fe0*/  ISETP.LT.OR P6, PT, R186, 0x39, P6 ;  /* 0x00000039ba00780c */ /* 0x000fc400037c1670 */
[----:B------:R-:W-:Y:S02]  /*16ff0*/  @P0 LOP3.LUT R22, R22, 0x4, RZ, 0xfc, !PT ;  /* 0x0000000416160812 */ /* 0x000fe400078efcff */
[----:B------:R-:W-:Y:S02]  /*17000*/  ISETP.LT.OR P0, PT, R186, 0x2a, P3 ;  /* 0x0000002aba00780c */ /* 0x000fe40001f01670 */
[C---:B------:R-:W-:Y:S02]  /*17010*/  FSETP.NEU.FTZ.AND P3, PT, R155.reuse, -INF , PT ;  /* 0xff8000009b00780b */ /* 0x040fe40003f7d000 */
[----:B------:R-:W-:Y:S02]  /*17020*/  LOP3.LUT R22, R22, 0xffffbfff, RZ, 0xc0, !PT ;  /* 0xffffbfff16167812 */ /* 0x000fe400078ec0ff */
[----:B------:R-:W-:Y:S02]  /*17030*/  FSEL R3, R155, RZ, P3 ;  /* 0x000000ff9b037208 */ /* 0x000fe40001800000 */
[----:B------:R-:W-:-:S02]  /*17040*/  FSEL R179, R179, -INF , !P5 ;  /* 0xff800000b3b37808 */ /* 0x000fc40006800000 */
[----:B------:R-:W-:Y:S01]  /*17050*/  ISETP.LT.OR P2, PT, R186, 0x3a, P2 ;  /* 0x0000003aba00780c */ /* 0x000fe20001741670 */
[----:B------:R-:W-:Y:S01]  /*17060*/  FADD.FTZ R3, -R3, R5 ;  /* 0x0000000503037221 */ /* 0x000fe20000010100 */
[-C--:B------:R-:W-:Y:S01]  /*17070*/  FMUL.FTZ R5, R155, R2.reuse ;  /* 0x000000029b057220 */ /* 0x080fe20000410000 */
[----:B------:R-:W-:Y:S02]  /*17080*/  @P0 LOP3.LUT R22, R22, 0x4000, RZ, 0xfc, !PT ;  /* 0x0000400016160812 */ /* 0x000fe400078efcff */
[----:B------:R-:W-:Y:S01]  /*17090*/  FSEL R182, R182, -INF , !P6 ;  /* 0xff800000b6b67808 */ /* 0x000fe20007000000 */
[-C--:B------:R-:W-:Y:S01]  /*170a0*/  FMUL.FTZ R3, R3, R2.reuse ;  /* 0x0000000203037220 */ /* 0x080fe20000410000 */
[----:B------:R-:W-:Y:S02]  /*170b0*/  FSEL R5, R5, RZ, P3 ;  /* 0x000000ff05057208 */ /* 0x000fe40001800000 */
[C---:B------:R-:W-:Y:S02]  /*170c0*/  LOP3.LUT P0, RZ, R22.reuse, 0x10, RZ, 0xc0, !PT ;  /* 0x0000001016ff7812 */ /* 0x040fe4000780c0ff */
[----:B------:R-:W-:Y:S01]  /*170d0*/  LOP3.LUT P3, RZ, R22, 0x4, RZ, 0xc0, !PT ;  /* 0x0000000416ff7812 */ /* 0x000fe2000786c0ff */
[-CC-:B------:R-:W-:Y:S01]  /*170e0*/  FFMA.FTZ R152, R152, R2.reuse, -R5.reuse ;  /* 0x0000000298987223 */ /* 0x180fe20000010805 */
        /* <DEDUP_REMOVED lines=14> */
[----:B------:R-:W-:Y:S01]  /*171d0*/  FFMA.FTZ R5, R181, R2, -R5 ;  /* 0x00000002b5057223 */ /* 0x000fe20000010805 */
[----:B------:R-:W-:Y:S01]  /*171e0*/  FMNMX.FTZ R181, R154, R4, !PT ;  /* 0x000000049ab57209 */ /* 0x000fe20007810000 */
[----:B------:R-:W-:Y:S01]  /*171f0*/  MUFU.EX2 R196, R152 ;  /* 0x0000009800c47308 */ /* 0x000fe20000000800 */
[----:B------:R-:W-:-:S02]  /*17200*/  FSEL R171, R171, -INF , !P0 ;  /* 0xff800000abab7808 */ /* 0x000fc40004000000 */
[----:B------:R-:W-:Y:S02]  /*17210*/  FMNMX.FTZ R181, R0, R181, !PT ;  /* 0x000000b500b57209 */ /* 0x000fe40007810000 */
[----:B------:R-:W-:Y:S02]  /*17220*/  LOP3.LUT P0, RZ, R22, 0x4000, RZ, 0xc0, !PT ;  /* 0x0000400016ff7812 */ /* 0x000fe4000780c0ff */
[----:B------:R-:W-:Y:S01]  /*17230*/  FMNMX.FTZ R181, R158, R181, !PT ;  /* 0x000000b59eb57209 */ /* 0x000fe20007810000 */
[----:B------:R-:W0:Y:S01]  /*17240*/  MUFU.EX2 R3, R3 ;  /* 0x0000000300037308 */ /* 0x000e220000000800 */
[----:B------:R-:W-:Y:S02]  /*17250*/  FSEL R174, R174, -INF , !P3 ;  /* 0xff800000aeae7808 */ /* 0x000fe40005800000 */
[----:B------:R-:W-:Y:S02]  /*17260*/  FMNMX.FTZ R181, R159, R181, !PT ;  /* 0x000000b59fb57209 */ /* 0x000fe40007810000 */
[----:B------:R-:W-:-:S02]  /*17270*/  FSEL R175, R175, -INF , !P0 ;  /* 0xff800000afaf7808 */ /* 0x000fc40004000000 */
[----:B------:R-:W-:Y:S01]  /*17280*/  FMNMX.FTZ R181, R162, R181, !PT ;  /* 0x000000b5a2b57209 */ /* 0x000fe20007810000 */
[----:B------:R-:W1:Y:S01]  /*17290*/  MUFU.EX2 R153, R153 ;  /* 0x0000009900997308 */ /* 0x000e620000000800 */
[----:B------:R-:W-:Y:S02]  /*172a0*/  FSEL R183, R183, -INF , !P2 ;  /* 0xff800000b7b77808 */ /* 0x000fe40005000000 */
[----:B------:R-:W-:Y:S02]  /*172b0*/  FMNMX.FTZ R181, R163, R181, !PT ;  /* 0x000000b5a3b57209 */ /* 0x000fe40007810000 */
[----:B------:R-:W-:Y:S02]  /*172c0*/  LOP3.LUT P0, RZ, R22, 0x2000, RZ, 0xc0, !PT ;  /* 0x0000200016ff7812 */ /* 0x000fe4000780c0ff */
[----:B------:R-:W-:Y:S01]  /*172d0*/  FMNMX.FTZ R181, R166, R181, !PT ;  /* 0x000000b5a6b57209 */ /* 0x000fe20007810000 */
[----:B------:R-:W2:Y:S01]  /*172e0*/  MUFU.EX2 R156, R156 ;  /* 0x0000009c009c7308 */ /* 0x000ea20000000800 */
[----:B0-----:R-:W-:-:S02]  /*172f0*/  FFMA.FTZ R221, R3, R221, R196 ;  /* 0x000000dd03dd7223 */ /* 0x001fc400000100c4 */
[----:B------:R-:W-:-:S04]  /*17300*/  FMNMX.FTZ R181, R167, R181, !PT ;  /* 0x000000b5a7b57209 */ /* 0x000fc80007810000 */
[----:B------:R-:W-:Y:S01]  /*17310*/  FMNMX.FTZ R181, R170, R181, !PT ;  /* 0x000000b5aab57209 */ /* 0x000fe20007810000 */
[----:B------:R-:W-:Y:S03]  /*17320*/  MUFU.EX2 R157, R157 ;  /* 0x0000009d009d7308 */ /* 0x000fe60000000800 */
        /* <DEDUP_REMOVED lines=9> */
[----:B------:R-:W-:-:S05]  /*173c0*/  FMNMX.FTZ R181, R183, R181, !PT ;  /* 0x000000b5b7b57209 */ /* 0x000fca0007810000 */
[----:B------:R-:W0:Y:S01]  /*173d0*/  SHFL.BFLY PT, R184, R181, 0x2, 0x1f ;  /* 0x0c401f00b5b87f89 */ /* 0x000e2200000e0000 */
        /* <DEDUP_REMOVED lines=9> */
[----:B0-----:R-:W-:-:S04]  /*17470*/  FMNMX.FTZ R152, R181, R184, !PT ;  /* 0x000000b8b5987209 */ /* 0x001fc80007810000 */
[----:B------:R-:W-:-:S03]  /*17480*/  FSETP.NEU.FTZ.AND P1, PT, R152, -INF , PT ;  /* 0xff8000009800780b */ /* 0x000fc60003f3d000 */
[----:B------:R-:W-:Y:S01]  /*17490*/  MUFU.EX2 R180, R180 ;  /* 0x000000b400b47308 */ /* 0x000fe20000000800 */
[----:B------:R-:W-:-:S05]  /*174a0*/  FSEL R181, R152, RZ, P1 ;  /* 0x000000ff98b57208 */ /* 0x000fca0000800000 */
[----:B------:R-:W-:Y:S01]  /*174b0*/  FADD.FTZ R4, -R181, R4 ;  /* 0x00000004b5047221 */ /* 0x000fe20000010100 */
[-C--:B------:R-:W-:Y:S01]  /*174c0*/  FMUL.FTZ R181, R152, R2.reuse ;  /* 0x0000000298b57220 */ /* 0x080fe20000410000 */
[----:B------:R-:W-:Y:S02]  /*174d0*/  MUFU.EX2 R5, R5 ;  /* 0x0000000500057308 */ /* 0x000fe40000000800 */
[----:B------:R-:W-:Y:S02]  /*174e0*/  FMUL.FTZ R4, R4, R2 ;  /* 0x0000000204047220 */ /* 0x000fe40000410000 */
[----:B------:R-:W-:-:S05]  /*174f0*/  FSEL R181, R181, RZ, P1 ;  /* 0x000000ffb5b57208 */ /* 0x000fca0000800000 */
        /* <DEDUP_REMOVED lines=17> */
[----:B------:R-:W-:-:S04]  /*17610*/  FFMA.FTZ R181, R183, R2, -R181 ;  /* 0x00000002b7b57223 */ /* 0x000fc800000108b5 */
[----:B------:R1:W0:Y:S08]  /*17620*/  MUFU.EX2 R0, R4 ;  /* 0x0000000400007308 */ /* 0x0002300000000800 */
[----:B------:R-:W3:Y:S01]  /*17630*/  MUFU.EX2 R158, R158 ;  /* 0x0000009e009e7308 */ /* 0x000ee20000000800 */
[----:B-1----:R-:W-:-:S04]  /*17640*/  FADD.FTZ R4, R153, R221 ;  /* 0x000000dd99047221 */ /* 0x002fc80000010000 */
[----:B--2---:R-:W-:-:S03]  /*17650*/  FADD.FTZ R4, R156, R4 ;  /* 0x000000049c047221 */ /* 0x004fc60000010000 */
[----:B------:R-:W1:Y:S01]  /*17660*/  MUFU.EX2 R159, R159 ;  /* 0x0000009f009f7308 */ /* 0x000e620000000800 */
[----:B0-----:R-:W-:Y:S01]  /*17670*/  FFMA.FTZ R9, R0, R9, R154 ;  /* 0x0000000900097223 */ /* 0x001fe2000001009a */
[----:B------:R-:W-:-:S03]  /*17680*/  FADD.FTZ R4, R157, R4 ;  /* 0x000000049d047221 */ /* 0x000fc60000010000 */
[----:B------:R-:W-:Y:S01]  /*17690*/  FADD.FTZ R9, R197, R9 ;  /* 0x00000009c5097221 */ /* 0x000fe20000010000 */
[----:B------:R-:W-:Y:S02]  /*176a0*/  FADD.FTZ R4, R160, R4 ;  /* 0x00000004a0047221 */ /* 0x000fe40000010000 */
[----:B------:R-:W0:Y:S01]  /*176b0*/  MUFU.EX2 R162, R162 ;  /* 0x000000a200a27308 */ /* 0x000e220000000800 */
[----:B---3--:R-:W-:Y:S01]  /*176c0*/  FADD.FTZ R9, R158, R9 ;  /* 0x000000099e097221 */ /* 0x008fe20000010000 */
[----:B------:R-:W-:-:S04]  /*176d0*/  FADD.FTZ R4, R161, R4 ;  /* 0x00000004a1047221 */ /* 0x000fc80000010000 */
[----:B------:R-:W-:Y:S02]  /*176e0*/  FADD.FTZ R4, R164, R4 ;  /* 0x00000004a4047221 */ /* 0x000fe40000010000 */
[----:B------:R-:W2:Y:S01]  /*176f0*/  MUFU.EX2 R163, R163 ;  /* 0x000000a300a37308 */ /* 0x000ea20000000800 */
[----:B-1----:R-:W-:Y:S01]  /*17700*/  FADD.FTZ R9, R159, R9 ;  /* 0x000000099f097221 */ /* 0x002fe20000010000 */
[----:B------:R-:W-:-:S04]  /*17710*/  FADD.FTZ R4, R165, R4 ;  /* 0x00000004a5047221 */ /* 0x000fc80000010000 */
[----:B------:R-:W-:Y:S02]  /*17720*/  FADD.FTZ R4, R168, R4 ;  /* 0x00000004a8047221 */ /* 0x000fe40000010000 */
[----:B------:R-:W1:Y:S01]  /*17730*/  MUFU.EX2 R166, R166 ;  /* 0x000000a600a67308 */ /* 0x000e620000000800 */
[----:B0-----:R-:W-:Y:S01]  /*17740*/  FADD.FTZ R9, R162, R9 ;  /* 0x00000009a2097221 */ /* 0x001fe20000010000 */
[----:B------:R-:W-:-:S04]  /*17750*/  FADD.FTZ R4, R169, R4 ;  /* 0x00000004a9047221 */ /* 0x000fc80000010000 */
[----:B------:R-:W-:Y:S02]  /*17760*/  FADD.FTZ R4, R172, R4 ;  /* 0x00000004ac047221 */ /* 0x000fe40000010000 */
[----:B------:R-:W0:Y:S01]  /*17770*/  MUFU.EX2 R167, R167 ;  /* 0x000000a700a77308 */ /* 0x000e220000000800 */
[----:B--2---:R-:W-:Y:S01]  /*17780*/  FADD.FTZ R9, R163, R9 ;  /* 0x00000009a3097221 */ /* 0x004fe20000010000 */
        /* <DEDUP_REMOVED lines=8> */
[----:B------:R-:W-:-:S06]  /*17810*/  FADD.FTZ R221, R5, R4 ;  /* 0x0000000405dd7221 */ /* 0x000fcc0000010000 */
        /* <DEDUP_REMOVED lines=11> */
[----:B0-----:R-:W-:-:S04]  /*178d0*/  FADD.FTZ R9, R179, R9 ;  /* 0x00000009b3097221 */ /* 0x001fc80000010000 */
[----:B--2---:R-:W-:-:S04]  /*178e0*/  FADD.FTZ R9, R182, R9 ;  /* 0x00000009b6097221 */ /* 0x004fc80000010000 */
[----:B-1----:R-:W-:Y:S01]  /*178f0*/  FADD.FTZ R9, R181, R9 ;  /* 0x00000009b5097221 */ /* 0x002fe20000010000 */
[----:B------:R-:W-:Y:S06]  /*17900*/  @!P0 BRA `(.L_x_1790) ;  /* 0x0000000000048947 */ /* 0x000fec0003800000 */
[----:B------:R-:W-:Y:S01]  /*17910*/  BPT.TRAP 0x1 ;  /* 0x000000040000795c */ /* 0x000fe20000300000 */
.L_x_1790:
[----:B------:R-:W2:Y:S01]  /*17920*/  LDL R4, [R1+0x10] ;  /* 0x0000100001047983 */ /* 0x000ea20000100800 */
[----:B------:R-:W-:Y:S02]  /*17930*/  IADD3 R218, R218, 0x30860, RZ ;  /* 0x00030860dada7810 */ /* 0x000fe40007ffe0ff */
[----:B------:R-:W-:Y:S01]  /*17940*/  F2FP.F16.F32.PACK_AB R186, R5, R180 ;  /* 0x000000b405ba723e */ /* 0x000fe200000000ff */
[----:B------:R-:W-:Y:S01]  /*17950*/  IMAD.MOV.U32 R5, RZ, RZ, R155 ;  /* 0x000000ffff057224 */ /* 0x000fe200078e009b */
[----:B------:R-:W-:Y:S02]  /*17960*/  PRMT R218, R191, 0x654, R218 ;  /* 0x00000654bfda7816 */ /* 0x000fe400000000da */
[----:B------:R-:W-:Y:S02]  /*17970*/  F2FP.F16.F32.PACK_AB R196, R153, R196 ;  /* 0x000000c499c4723e */ /* 0x000fe400000000ff */
[----:B------:R0:W-:Y:S01]  /*17980*/  SYNCS.ARRIVE.TRANS64.RED.A1T0 RZ, [R218+URZ], RZ ;  /* 0x000000ffdaff79a7 */ /* 0x0001e2000810043f */
[----:B------:R-:W-:-:S02]  /*17990*/  F2FP.F16.F32.PACK_AB R197, R197, R154 ;  /* 0x0000009ac5c5723e */ /* 0x000fc400000000ff */
[----:B------:R-:W-:Y:S02]  /*179a0*/  F2FP.F16.F32.PACK_AB R198, R157, R156 ;  /* 0x0000009c9dc6723e */ /* 0x000fe400000000ff */
[----:B------:R-:W-:Y:S02]  /*179b0*/  F2FP.F16.F32.PACK_AB R199, R159, R158 ;  /* 0x0000009e9fc7723e */ /* 0x000fe400000000ff */
[----:B------:R-:W-:Y:S01]  /*179c0*/  F2FP.F16.F32.PACK_AB R192, R161, R160 ;  /* 0x000000a0a1c0723e */ /* 0x000fe200000000ff */
[----:B0-----:R-:W-:Y:S01]  /*179d0*/  IMAD.MOV.U32 R218, RZ, RZ, R226 ;  /* 0x000000ffffda7224 */ /* 0x001fe200078e00e2 */
        /* <DEDUP_REMOVED lines=10> */
[----:B------:R-:W-:Y:S02]  /*17a80*/  MOV R204, R222 ;  /* 0x000000de00cc7202 */ /* 0x000fe40000000f00 */
[C---:B--2---:R-:W-:Y:S01]  /*17a90*/  ISETP.GT.AND P1, PT, R8.reuse, R4, PT ;  /* 0x000000040800720c */ /* 0x044fe20003f24270 */
[----:B------:R-:W-:Y:S02]  /*17aa0*/  VIADD R8, R8, 0xffffffff ;  /* 0xffffffff08087836 */ /* 0x000fe40000000000 */
[----:B------:R-:W-:-:S10]  /*17ab0*/  IMAD.MOV.U32 R4, RZ, RZ, R152 ;  /* 0x000000ffff047224 */ /* 0x000fd400078e0098 */
[----:B------:R-:W-:Y:S05]  /*17ac0*/  @P1 BRA `(.L_x_1791) ;  /* 0xffffffd000981947 */ /* 0x000fea000383ffff */
[----:B------:R-:W-:Y:S05]  /*17ad0*/  BSYNC B0 ;  /* 0x0000000000007941 */ /* 0x000fea0003800000 */
.L_x_1770:
[----:B------:R-:W-:Y:S02]  /*17ae0*/  IMAD.MOV.U32 R4, RZ, RZ, R152 ;  /* 0x000000ffff047224 */ /* 0x000fe400078e0098 */
[----:B------:R-:W-:Y:S02]  /*17af0*/  IMAD.MOV.U32 R5, RZ, RZ, R155 ;  /* 0x000000ffff057224 */ /* 0x000fe400078e009b */
[----:B------:R-:W-:Y:S02]  /*17b00*/  IMAD.MOV.U32 R204, RZ, RZ, R222 ;  /* 0x000000ffffcc7224 */ /* 0x000fe400078e00de */
[----:B------:R-:W-:-:S07]  /*17b10*/  IMAD.MOV.U32 R218, RZ, RZ, R226 ;  /* 0x000000ffffda7224 */ /* 0x000fce00078e00e2 */
.L_x_1769:
[----:B------:R-:W-:Y:S05]  /*17b20*/  BSYNC B1 ;  /* 0x0000000000017941 */ /* 0x000fea0003800000 */
.L_x_1768:
[----:B------:R-:W2:Y:S01]  /*17b30*/  LDL R153, [R1+0x4c] ;  /* 0x00004c0001997983 */ /* 0x000ea20000100800 */
[----:B------:R-:W0:Y:S01]  /*17b40*/  LDC R152, c[0x0][0x448] ;  /* 0x00011200ff987b82 */ /* 0x000e220000000800 */
[----:B------:R-:W-:-:S07]  /*17b50*/  LOP3.LUT R22, R22, 0xffffffdf, RZ, 0xc0, !PT ;  /* 0xffffffdf16167812 */ /* 0x000fce00078ec0ff */
[----:B------:R-:W1:Y:S01]  /*17b60*/  LDC R155, c[0x0][0x9e4] ;  /* 0x00027900ff9b7b82 */ /* 0x000e620000000800 */
[----:B0-----:R-:W-:-:S13]  /*17b70*/  ISETP.NE.AND P1, PT, R152, 0x1, PT ;  /* 0x000000019800780c */ /* 0x001fda0003f25270 */
[----:B------:R-:W0:Y:S01]  /*17b80*/  @P1 LDC R154, c[0x0][0x44c] ;  /* 0x00011300ff9a1b82 */ /* 0x000e220000000800 */
[----:B------:R-:W-:-:S04]  /*17b90*/  @P1 LOP3.LUT R22, R22, 0x20, RZ, 0xfc, !PT ;  /* 0x0000002016161812 */ /* 0x000fc800078efcff */
[----:B------:R-:W-:-:S03]  /*17ba0*/  LOP3.LUT R22, R22, 0xffffffbf, RZ, 0xc0, !PT ;  /* 0xffffffbf16167812 */ /* 0x000fc600078ec0ff */
[----:B------:R-:W3:Y:S01]  /*17bb0*/  @P1 LDC R152, c[0x0][0x450] ;  /* 0x00011400ff981b82 */ /* 0x000ee20000000800 */
[----:B--2---:R-:W-:-:S05]  /*17bc0*/  IADD3 R153, R153, 0x7f, RZ ;  /* 0x0000007f99997810 */ /* 0x004fca0007ffe0ff */
[----:B0-----:R-:W-:-:S05]  /*17bd0*/  @P1 IMAD.HI.U32 R154, R153, R154, RZ ;  /* 0x0000009a999a1227 */ /* 0x001fca00078e00ff */
[----:B---3--:R-:W-:Y:S02]  /*17be0*/  @P1 SHF.R.U32.HI R153, RZ, R152, R154 ;  /* 0x00000098ff991219 */ /* 0x008fe4000001169a */
[----:B-1----:R-:W-:Y:S02]  /*17bf0*/  ISETP.GE.AND P1, PT, R155, 0x1, PT ;  /* 0x000000019b00780c */ /* 0x002fe40003f26270 */
[----:B------:R-:W-:-:S05]  /*17c00*/  IADD3 R152, R220, 0x1, -R219 ;  /* 0x00000001dc987810 */ /* 0x000fca0007ffe8db */
[----:B------:R-:W-:-:S04]  /*17c10*/  IMAD.IADD R153, R152, 0x1, R153 ;  /* 0x0000000198997824 */ /* 0x000fc800078e0299 */
[----:B------:R-:W-:Y:S02]  /*17c20*/  IMAD.IADD R223, R153, 0x1, -R223 ;  /* 0x0000000199df7824 */ /* 0x000fe400078e0adf */
[----:B------:R-:W-:Y:S01]  /*17c30*/  @P1 LOP3.LUT R22, R22, 0x40, RZ, 0xfc, !PT ;  /* 0x0000004016161812 */ /* 0x000fe200078efcff */
[----:B------:R-:W-:Y:S06]  /*17c40*/  @!P1 BRA `(.L_x_1792) ;  /* 0x0000000000489947 */ /* 0x000fec0003800000 */
[----:B------:R-:W-:Y:S01]  /*17c50*/  IMAD.MOV.U32 R154, RZ, RZ, R153 ;  /* 0x000000ffff9a7224 */ /* 0x000fe200078e0099 */
[----:B------:R-:W-:Y:S04]  /*17c60*/  BSSY B0, `(.L_x_1793) ;  /* 0x000000e000007945 */ /* 0x000fe80003800000 */
        /* <DEDUP_REMOVED lines=9> */
.L_x_1794:
[----:B------:R-:W-:-:S13]  /*17d00*/  ISETP.NE.AND P1, PT, R155, 0x1, PT ;  /* 0x000000019b00780c */ /* 0x000fda0003f25270 */
[----:B------:R-:W0:Y:S02]  /*17d10*/  @P1 LDC.64 R152, c[0x0][0x9e8] ;  /* 0x00027a00ff981b82 */ /* 0x000e240000000a00 */
[----:B0-----:R-:W-:-:S05]  /*17d20*/  @P1 IMAD.HI.U32 R152, R154, R152, RZ ;  /* 0x000000989a981227 */ /* 0x001fca00078e00ff */
[----:B------:R-:W-:-:S07]  /*17d30*/  @P1 SHF.R.U32.HI R154, RZ, R153, R152 ;  /* 0x00000099ff9a1219 */ /* 0x000fce0000011698 */
.L_x_1795:
[----:B------:R-:W-:Y:S05]  /*17d40*/  BSYNC B0 ;  /* 0x0000000000007941 */ /* 0x000fea0003800000 */
.L_x_1793:
[----:B------:R-:W-:-:S05]  /*17d50*/  IMAD R154, R154, R155, RZ ;  /* 0x0000009b9a9a7224 */ /* 0x000fca00078e02ff */
[----:B------:R-:W-:-:S07]  /*17d60*/  VIMNMX R223, R223, R154, !PT ;  /* 0x0000009adfdf7248 */ /* 0x000fce0007fe0100 */
.L_x_1792:
[----:B------:R-:W2:Y:S01]  /*17d70*/  LDL R153, [R1+0x68] ;  /* 0x0000680001997983 */ /* 0x000ea20000100800 */
[----:B------:R-:W-:Y:S01]  /*17d80*/  VIADD R223, R223, 0x3f ;  /* 0x0000003fdfdf7836 */ /* 0x000fe20000000000 */
[----:B------:R-:W-:Y:S04]  /*17d90*/  BSSY B0, `(.L_x_1796) ;  /* 0x0000224000007945 */ /* 0x000fe80003800000 */
[----:B------:R-:W-:-:S04]  /*17da0*/  SHF.R.S32.HI R152, RZ, 0x1f, R223 ;  /* 0x0000001fff987819 */ /* 0x000fc800000114df */
[----:B------:R-:W-:-:S04]  /*17db0*/  LEA.HI R152, R152, R223, RZ, 0x6 ;  /* 0x000000df98987211 */ /* 0x000fc800078f30ff */
[----:B------:R-:W-:-:S04]  /*17dc0*/  SHF.R.S32.HI R152, RZ, 0x6, R152 ;  /* 0x00000006ff987819 */ /* 0x000fc80000011498 */
[----:B--2---:R-:W-:-:S04]  /*17dd0*/  VIMNMX R153, R153, R152, !PT ;  /* 0x0000009899997248 */ /* 0x004fc80007fe0100 */
[----:B------:R-:W-:Y:S01]  /*17de0*/  ISETP.GE.AND P1, PT, R8, R153, PT ;  /* 0x000000990800720c */ /* 0x000fe20003f26270 */
[----:B------:R0:W-:-:S12]  /*17df0*/  STL [R1+0x48], R153 ;  /* 0x0000489901007387 */ /* 0x0001d80000100800 */
[----:B0-----:R-:W-:Y:S05]  /*17e00*/  @!P1 BRA `(.L_x_1797) ;  /* 0x0000002000709947 */ /* 0x001fea0003800000 */
[----:B------:R-:W-:Y:S01]  /*17e10*/  BSSY B1, `(.L_x_1798) ;  /* 0x000021a000017945 */ /* 0x000fe20003800000 */
[----:B------:R-:W-:Y:S01]  /*17e20*/  IMAD.MOV.U32 R227, RZ, RZ, R8 ;  /* 0x000000ffffe37224 */ /* 0x000fe200078e0008 */
[----:B------:R-:W-:Y:S01]  /*17e30*/  MOV R226, R4 ;  /* 0x0000000400e27202 */ /* 0x000fe20000000f00 */
[----:B------:R-:W-:Y:S02]  /*17e40*/  IMAD.MOV.U32 R222, RZ, RZ, R5 ;  /* 0x000000ffffde7224 */ /* 0x000fe400078e0005 */
[----:B------:R-:W-:Y:S02]  /*17e50*/  IMAD.MOV.U32 R8, RZ, RZ, R218 ;  /* 0x000000ffff087224 */ /* 0x000fe400078e00da */
[----:B------:R-:W-:-:S07]  /*17e60*/  IMAD.MOV.U32 R229, RZ, RZ, R204 ;  /* 0x000000ffffe57224 */ /* 0x000fce00078e00cc */
.L_x_1811:
[----:B------:R-:W-:-:S04]  /*17e70*/  ISETP.NE.AND P1, PT, R229, 0x1, PT ;  /* 0x00000001e500780c */ /* 0x000fc80003f25270 */
[----:B------:R-:W-:-:S04]  /*17e80*/  SEL R218, RZ, 0x1, P1 ;  /* 0x00000001ffda7807 */ /* 0x000fc80000800000 */
[----:B------:R-:W-:Y:S01]  /*17e90*/  LOP3.LUT R218, R8, R218, RZ, 0x3c, !PT ;  /* 0x000000da08da7212 */ /* 0x000fe200078e3cff */
[----:B------:R-:W-:Y:S06]  /*17ea0*/  @!P0 BRA `(.L_x_1799) ;  /* 0x0000000000048947 */ /* 0x000fec0003800000 */
[----:B------:R-:W-:Y:S01]  /*17eb0*/  BPT.TRAP 0x1 ;  /* 0x000000040000795c */ /* 0x000fe20000300000 */
.L_x_1799:
[----:B------:R-:W-:Y:S02]  /*17ec0*/  IADD3 R204, R229, 0x1, RZ ;  /* 0x00000001e5cc7810 */ /* 0x000fe40007ffe0ff */
[----:B------:R-:W-:Y:S02]  /*17ed0*/  SHF.L.U32 R4, R218, 0x1f, RZ ;  /* 0x0000001fda047819 */ /* 0x000fe400000006ff */
[----:B------:R-:W-:-:S04]  /*17ee0*/  ISETP.NE.AND P1, PT, R204, 0x2, PT ;  /* 0x00000002cc00780c */ /* 0x000fc80003f25270 */
[----:B------:R-:W-:-:S05]  /*17ef0*/  SEL R204, R204, RZ, P1 ;  /* 0x000000ffcccc7207 */ /* 0x000fca0000800000 */
[----:B------:R-:W-:-:S04]  /*17f00*/  IMAD R223, R204, 0x8, R18 ;  /* 0x00000008ccdf7824 */ /* 0x000fc800078e0212 */
[----:B------:R0:W1:Y:S01]  /*17f10*/  SYNCS.PHASECHK.TRANS64.TRYWAIT P1, [R223+URZ+0x30830], R4 ;  /* 0x03083004df0075a7 */ /* 0x000062000802017f */
[----:B------:R-:W-:Y:S05]  /*17f20*/  @!P0 BRA `(.L_x_1800) ;  /* 0x0000000000048947 */ /* 0x000fea0003800000 */
[----:B------:R-:W-:Y:S01]  /*17f30*/  BPT.TRAP 0x1 ;  /* 0x000000040000795c */ /* 0x000fe20000300000 */
.L_x_1800:
[----:B------:R-:W2:Y:S01]  /*17f40*/  LDL R2, [R1+0x44] ;  /* 0x0000440001027983 */ /* 0x000ea20000100800 */
[----:B------:R-:W-:Y:S01]  /*17f50*/  BSSY B2, `(.L_x_1801) ;  /* 0x0000007000027945 */ /* 0x000fe20003800000 */
[----:B--2---:R-:W-:-:S04]  /*17f60*/  IMAD R2, R204, 0x800, R2 ;  /* 0x00000800cc027824 */ /* 0x004fc800078e0202 */
[C---:B------:R-:W-:Y:S02]  /*17f70*/  VIADD R154, R2.reuse, 0x2 ;  /* 0x00000002029a7836 */ /* 0x040fe40000000000 */
[----:B------:R-:W-:Y:S01]  /*17f80*/  VIADD R153, R2, 0x4 ;  /* 0x0000000402997836 */ /* 0x000fe20000000000 */
[----:B-1----:R-:W-:Y:S06]  /*17f90*/  @P1 BRA `(.L_x_1802) ;  /* 0x0000000000081947 */ /* 0x002fec0003800000 */
[----:B------:R-:W1:Y:S02]  /*17fa0*/  SYNCS.PHASECHK.TRANS64.TRYWAIT P1, [R223+URZ+0x30830], R4 ;  /* 0x03083004df0075a7 */ /* 0x000e64000802017f */
[----:B-1----:R-:W-:Y:S05]  /*17fb0*/  @!P1 BRA `(.L_x_1803) ;  /* 0x0000012000c89947 */ /* 0x002fea0003800000 */
.L_x_1802:
[----:B------:R-:W-:Y:S05]  /*17fc0*/  BSYNC B2 ;  /* 0x0000000000027941 */ /* 0x000fea0003800000 */
.L_x_1801:
[----:B------:R-:W-:Y:S04]  /*17fd0*/  STL.64 [R1+0xd0], R22 ;  /* 0x0000d01601007387 */ /* 0x000fe80000100a00 */
[----:B------:R-:W-:Y:S04]  /*17fe0*/  STL [R1+0xc8], R18 ;  /* 0x0000c81201007387 */ /* 0x000fe80000100800 */
[----:B------:R2:W-:Y:S04]  /*17ff0*/  STL.64 [R1+0xc0], R16 ;  /* 0x0000c01001007387 */ /* 0x0005e80000100a00 */
[----:B--2---:R-:W2:Y:S04]  /*18000*/  LDL.64 R16, [R1+0x30] ;  /* 0x0000300001107983 */ /* 0x004ea80000100a00 */
[----:B------:R3:W-:Y:S04]  /*18010*/  STL.64 [R1+0xb8], R8 ;  /* 0x0000b80801007387 */ /* 0x0007e80000100a00 */
[----:B------:R-:W4:Y:S01]  /*18020*/  LDL.64 R22, [R1+0x38] ;  /* 0x0000380001167983 */ /* 0x000f220000100a00 */
[----:B01----:R-:W-:-:S04]  /*18030*/  MOV R4, R2 ;  /* 0x0000000200047202 */ /* 0x003fc80000000f00 */
[----:B------:R-:W-:Y:S01]  /*18040*/  R2UR UR6, R4 ;  /* 0x00000000040672ca */ /* 0x000fe200000e0000 */
[----:B------:R-:W-:Y:S02]  /*18050*/  IMAD.MOV.U32 R4, RZ, RZ, R154 ;  /* 0x000000ffff047224 */ /* 0x000fe400078e009a */
[----:B------:R-:W-:Y:S01]  /*18060*/  VIADD R152, R2, 0x6 ;  /* 0x0000000602987836 */ /* 0x000fe20000000000 */
[----:B---3--:R-:W3:Y:S01]  /*18070*/  LDL.64 R8, [R1+0x28] ;  /* 0x0000280001087983 */ /* 0x008ee20000100a00 */
[----:B------:R-:W-:Y:S01]  /*18080*/  IMAD.MOV.U32 R5, RZ, RZ, 0x40000040 ;  /* 0x40000040ff057424 */ /* 0x000fe200078e00ff */
[----:B------:R-:W-:Y:S01]  /*18090*/  R2UR UR4, R4 ;  /* 0x00000000040472ca */ /* 0x000fe200000e0000 */
[----:B------:R-:W-:Y:S01]  /*180a0*/  IMAD.MOV.U32 R4, RZ, RZ, R153 ;  /* 0x000000ffff047224 */ /* 0x000fe200078e0099 */
[----:B------:R-:W-:Y:S01]  /*180b0*/  R2UR UR10, R152 ;  /* 0x00000000980a72ca */ /* 0x000fe200000e0000 */
[----:B------:R-:W-:Y:S01]  /*180c0*/  IMAD.MOV.U32 R153, RZ, RZ, 0x40000040 ;  /* 0x40000040ff997424 */ /* 0x000fe200078e00ff */
[----:B------:R-:W-:-:S02]  /*180d0*/  R2UR UR7, R5 ;  /* 0x00000000050772ca */ /* 0x000fc400000e0000 */
[----:B------:R-:W-:Y:S02]  /*180e0*/  R2UR UR8, R4 ;  /* 0x00000000040872ca */ /* 0x000fe400000e0000 */
[----:B------:R-:W-:Y:S02]  /*180f0*/  R2UR UR11, R153 ;  /* 0x00000000990b72ca */ /* 0x000fe400000e0000 */
[C---:B------:R-:W-:Y:S01]  /*18100*/  IADD3 R4, R2.reuse, 0x200, RZ ;  /* 0x0000020002047810 */ /* 0x040fe20007ffe0ff */
[----:B------:R-:W-:Y:S01]  /*18110*/  VIADD R154, R2, 0x204 ;  /* 0x00000204029a7836 */ /* 0x000fe20000000000 */
[C---:B------:R-:W-:Y:S02]  /*18120*/  R2UR UR5, R5.reuse ;  /* 0x00000000050572ca */ /* 0x040fe400000e0000 */
[----:B------:R-:W-:Y:S01]  /*18130*/  R2UR UR14, R4 ;  /* 0x00000000040e72ca */ /* 0x000fe200000e0000 */
[----:B------:R-:W-:Y:S01]  /*18140*/  VIADD R4, R2, 0x206 ;  /* 0x0000020602047836 */ /* 0x000fe20000000000 */
[----:B------:R-:W-:Y:S01]  /*18150*/  R2UR UR22, R154 ;  /* 0x000000009a1672ca */ /* 0x000fe200000e0000 */
[----:B------:R-:W-:Y:S01]  /*18160*/  FMUL.FTZ R24, R24, R3 ;  /* 0x0000000318187220 */ /* 0x000fe20000410000 */
[----:B------:R-:W-:-:S02]  /*18170*/  R2UR UR9, R5 ;  /* 0x00000000050972ca */ /* 0x000fc400000e0000 */
[----:B------:R-:W-:Y:S02]  /*18180*/  R2UR UR26, R4 ;  /* 0x00000000041a72ca */ /* 0x000fe400000e0000 */
[----:B------:R-:W-:Y:S01]  /*18190*/  MOV R152, UR11 ;  /* 0x0000000b00987c02 */ /* 0x000fe20008000f00 */
[C---:B------:R-:W-:Y:S02]  /*181a0*/  VIADD R4, R2.reuse, 0x404 ;  /* 0x0000040402047836 */ /* 0x040fe40000000000 */
[----:B------:R-:W-:Y:S02]  /*181b0*/  VIADD R154, R2, 0x400 ;  /* 0x00000400029a7836 */ /* 0x000fe40000000000 */
[----:B------:R0:W-:Y:S01]  /*181c0*/  STL [R1+0x14], R152 ;  /* 0x0000149801007387 */ /* 0x0001e20000100800 */
[----:B------:R-:W-:Y:S02]  /*181d0*/  R2UR UR38, R4 ;  /* 0x00000000042672ca */ /* 0x000fe400000e0000 */
[----:B------:R-:W-:-:S02]  /*181e0*/  IADD3 R4, R2, 0x600, RZ ;  /* 0x0000060002047810 */ /* 0x000fc40007ffe0ff */
[----:B------:R-:W-:Y:S01]  /*181f0*/  R2UR UR30, R154 ;  /* 0x000000009a1e72ca */ /* 0x000fe200000e0000 */
[----:B0-----:R-:W-:Y:S01]  /*18200*/  VIADD R152, R2, 0x202 ;  /* 0x0000020202987836 */ /* 0x001fe20000000000 */
[----:B------:R-:W-:Y:S01]  /*18210*/  R2UR UR46, R4 ;  /* 0x00000000042e72ca */ /* 0x000fe200000e0000 */
[----:B------:R-:W-:-:S03]  /*18220*/  VIADD R154, R2, 0x406 ;  /* 0x00000406029a7836 */ /* 0x000fc60000000000 */
[----:B------:R-:W-:Y:S01]  /*18230*/  R2UR UR18, R152 ;  /* 0x00000000981272ca */ /* 0x000fe200000e0000 */
[C---:B------:R-:W-:Y:S02]  /*18240*/  VIADD R152, R2.reuse, 0x402 ;  /* 0x0000040202987836 */ /* 0x040fe40000000000 */
[----:B------:R-:W-:Y:S01]  /*18250*/  VIADD R4, R2, 0x606 ;  /* 0x0000060602047836 */ /* 0x000fe20000000000 */
[----:B------:R-:W-:Y:S01]  /*18260*/  R2UR UR42, R154 ;  /* 0x000000009a2a72ca */ /* 0x000fe200000e0000 */
[----:B------:R-:W-:Y:S01]  /*18270*/  VIADD R154, R2, 0x602 ;  /* 0x00000602029a7836 */ /* 0x000fe20000000000 */
[----:B------:R-:W-:Y:S01]  /*18280*/  R2UR UR34, R152 ;  /* 0x00000000982272ca */ /* 0x000fe200000e0000 */
[----:B------:R-:W-:Y:S01]  /*18290*/  VIADD R152, R2, 0x604 ;  /* 0x0000060402987836 */ /* 0x000fe20000000000 */
        /* <DEDUP_REMOVED lines=69> */
[----:B------:R-:W3:Y:S01]  /*186f0*/  LDL.64 R4, [R1+0x18] ;  /* 0x0000180001047983 */ /* 0x000ee20000100a00 */
[-C--:B------:R-:W-:Y:S01]  /*18700*/  FMUL.FTZ R26, R26, R0.reuse ;  /* 0x000000001a1a7220 */ /* 0x080fe20000410000 */
[-C--:B------:R-:W-:Y:S01]  /*18710*/  FMUL.FTZ R27, R27, R0.reuse ;  /* 0x000000001b1b7220 */ /* 0x080fe20000410000 */
[-C--:B------:R-:W-:Y:S01]  /*18720*/  FMUL.FTZ R30, R30, R0.reuse ;  /* 0x000000001e1e7220 */ /* 0x080fe20000410000 */
[----:B------:R-:W3:Y:S01]  /*18730*/  LDL.64 R2, [R1+0x20] ;  /* 0x0000200001027983 */ /* 0x000ee20000100a00 */
        /* <DEDUP_REMOVED lines=61> */
[----:B------:R-:W3:Y:S01]  /*18b10*/  LDL.LU R0, [R1+0x14] ;  /* 0x0000140001007983 */ /* 0x000ee20000300800 */
[----:B------:R-:W-:Y:S01]  /*18b20*/  MOV R18, UR10 ;  /* 0x0000000a00127c02 */ /* 0x000fe20008000f00 */
[----:B------:R-:W-:Y:S01]  /*18b30*/  UMOV UR10, UR4 ;  /* 0x00000004000a7c82 */ /* 0x000fe20008000000 */
[----:B------:R-:W-:Y:S01]  /*18b40*/  UMOV UR11, UR5 ;  /* 0x00000005000b7c82 */ /* 0x000fe20008000000 */
[----:B------:R-:W-:Y:S02]  /*18b50*/  R2UR UR4, R6 ;  /* 0x00000000060472ca */ /* 0x000fe400000e0000 */
[----:B------:R-:W-:Y:S02]  /*18b60*/  R2UR UR5, R7 ;  /* 0x00000000070572ca */ /* 0x000fe400000e0000 */
[----:B------:R-:W-:Y:S02]  /*18b70*/  MOV R155, 0x40000040 ;  /* 0x40000040009b7802 */ /* 0x000fe40000000f00 */
[----:B------:R-:W-:-:S02]  /*18b80*/  R2UR UR19, R153 ;  /* 0x00000000991372ca */ /* 0x000fc400000e0000 */
[C---:B------:R-:W-:Y:S02]  /*18b90*/  R2UR UR23, R155.reuse ;  /* 0x000000009b1772ca */ /* 0x040fe400000e0000 */
[----:B------:R-:W-:Y:S02]  /*18ba0*/  R2UR UR31, R155 ;  /* 0x000000009b1f72ca */ /* 0x000fe400000e0000 */
[----:B------:R-:W-:Y:S02]  /*18bb0*/  R2UR UR35, R153 ;  /* 0x00000000992372ca */ /* 0x000fe400000e0000 */
[C---:B------:R-:W-:Y:S02]  /*18bc0*/  R2UR UR43, R155.reuse ;  /* 0x000000009b2b72ca */ /* 0x040fe400000e0000 */
[----:B------:R-:W-:Y:S02]  /*18bd0*/  R2UR UR50, R154 ;  /* 0x000000009a3272ca */ /* 0x000fe400000e0000 */
[----:B------:R-:W-:-:S02]  /*18be0*/  R2UR UR51, R155 ;  /* 0x000000009b3372ca */ /* 0x000fc400000e0000 */
[----:B------:R-:W-:Y:S02]  /*18bf0*/  R2UR UR54, R152 ;  /* 0x00000000983672ca */ /* 0x000fe400000e0000 */
[----:B------:R-:W-:Y:S02]  /*18c00*/  R2UR UR55, R153 ;  /* 0x00000000993772ca */ /* 0x000fe400000e0000 */
[----:B------:R-:W-:-:S06]  /*18c10*/  WARPGROUP.ARRIVE ;  /* 0x00000000000079c5 */ /* 0x000fcc0000000000 */
[----:B------:R-:W-:Y:S01]  /*18c20*/  HGMMA.64x64x16.F32 R152, gdesc[UR4], RZ, !UPT, gsb0 ;  /* 0x00e00000049879f0 */ /* 0x000fe2000c0008ff */
[----:B------:R-:W-:Y:S01]  /*18c30*/  UMOV UR6, UR8 ;  /* 0x0000000800067c82 */ /* 0x000fe20008000000 */
[----:B------:R-:W-:Y:S01]  /*18c40*/  UMOV UR7, UR9 ;  /* 0x0000000900077c82 */ /* 0x000fe20008000000 */
[----:B----4-:R-:W-:Y:S02]  /*18c50*/  R2UR UR8, R22 ;  /* 0x00000000160872ca */ /* 0x010fe400000e0000 */
[----:B------:R-:W-:Y:S02]  /*18c60*/  R2UR UR9, R23 ;  /* 0x00000000170972ca */ /* 0x000fe400000e0000 */
[----:B--2---:R-:W-:Y:S01]  /*18c70*/  R2UR UR4, R16 ;  /* 0x00000000100472ca */ /* 0x004fe200000e0000 */
        /* <DEDUP_REMOVED lines=9> */
[----:B---3--:R-:W-:Y:S01]  /*18d10*/  R2UR UR8, R8 ;  /* 0x00000000080872ca */ /* 0x008fe200000e0000 */
[----:B------:R0:W5:Y:S01]  /*18d20*/  LDL.LU R18, [R1+0xc8] ;  /* 0x0000c80001127983 */ /* 0x0001620000300800 */
[----:B------:R-:W-:Y:S02]  /*18d30*/  R2UR UR9, R9 ;  /* 0x00000000090972ca */ /* 0x000fe400000e0000 */
[----:B------:R-:W-:Y:S01]  /*18d40*/  R2UR UR20, R216 ;  /* 0x00000000d81472ca */ /* 0x000fe200000e0000 */
[----:B------:R0:W5:Y:S01]  /*18d50*/  LDL.LU.64 R16, [R1+0xc0] ;  /* 0x0000c00001107983 */ /* 0x0001620000300a00 */
[----:B------:R-:W-:Y:S02]  /*18d60*/  R2UR UR21, R217 ;  /* 0x00000000d91572ca */ /* 0x000fe400000e0000 */
[----:B------:R-:W-:Y:S01]  /*18d70*/  R2UR UR24, R214 ;  /* 0x00000000d61872ca */ /* 0x000fe200000e0000 */
[----:B------:R0:W5:Y:S01]  /*18d80*/  LDL.LU.64 R8, [R1+0xb8] ;  /* 0x0000b80001087983 */ /* 0x0001620000300a00 */
[----:B------:R-:W-:-:S02]  /*18d90*/  WARPGROUP.DEPBAR.LE gsb0, 0x0 ;  /* 0x00008000000079c5 */ /* 0x000fc40000010000 */
[----:B------:R-:W-:Y:S01]  /*18da0*/  WARPGROUP.ARRIVE ;  /* 0x00000000000079c5 */ /* 0x000fe20000000000 */
[----:B------:R-:W-:-:S13]  /*18db0*/  R2UR UR11, R0 ;  /* 0x00000000000b72ca */ /* 0x000fda00000e0000 */
        /* <DEDUP_REMOVED lines=12> */
[----:B------:R-:W-:-:S06]  /*18e80*/  WARPGROUP.ARRIVE ;  /* 0x00000000000079c5 */ /* 0x000fcc0000000000 */
        /* <DEDUP_REMOVED lines=48> */
.L_x_1804:
[----:B-----5:R-:W-:Y:S01]  /*19190*/  SHF.L.U32 R0, R8, 0x1f, RZ ;  /* 0x0000001f08007819 */ /* 0x020fe200000006ff */
[----:B------:R-:W-:-:S04]  /*191a0*/  IMAD R8, R229, 0x8, R18 ;  /* 0x00000008e5087824 */ /* 0x000fc800078e0212 */
[----:B------:R0:W1:Y:S01]  /*191b0*/  SYNCS.PHASECHK.TRANS64.TRYWAIT P1, [R8+URZ+0x30850], R0 ;  /* 0x03085000080075a7 */ /* 0x000062000802017f */
[----:B------:R-:W-:Y:S05]  /*191c0*/  @!P0 BRA `(.L_x_1805) ;  /* 0x0000000000048947 */ /* 0x000fea0003800000 */
[----:B------:R-:W-:Y:S01]  /*191d0*/  BPT.TRAP 0x1 ;  /* 0x000000040000795c */ /* 0x000fe20000300000 */
.L_x_1805:
[----:B------:R-:W-:Y:S04]  /*191e0*/  BSSY B2, `(.L_x_1806) ;  /* 0x0000004000027945 */ /* 0x000fe80003800000 */
[----:B-1----:R-:W-:Y:S05]  /*191f0*/  @P1 BRA `(.L_x_1807) ;  /* 0x0000000000081947 */ /* 0x002fea0003800000 */
[----:B------:R-:W1:Y:S02]  /*19200*/  SYNCS.PHASECHK.TRANS64.TRYWAIT P1, [R8+URZ+0x30850], R0 ;  /* 0x03085000080075a7 */ /* 0x000e64000802017f */
[----:B-1----:R-:W-:Y:S05]  /*19210*/  @!P1 BRA `(.L_x_1808) ;  /* 0x0000011000449947 */ /* 0x002fea0003800000 */
.L_x_1807:
[----:B------:R-:W-:Y:S05]  /*19220*/  BSYNC B2 ;  /* 0x0000000000027941 */ /* 0x000fea0003800000 */
.L_x_1806:
[----:B01----:R-:W-:Y:S01]  /*19230*/  IADD3 R0, R18, 0x400, RZ ;  /* 0x0000040012007810 */ /* 0x003fe20007ffe0ff */
[----:B------:R-:W-:Y:S01]  /*19240*/  IMAD.MOV.U32 R3, RZ, RZ, 0x40000040 ;  /* 0x40000040ff037424 */ /* 0x000fe200078e00ff */
[----:B------:R-:W-:Y:S01]  /*19250*/  WARPGROUP.ARRIVE ;  /* 0x00000000000079c5 */ /* 0x000fe20000000000 */
[----:B------:R-:W-:Y:S01]  /*19260*/  IMAD.MOV.U32 R5, RZ, RZ, 0x40000040 ;  /* 0x40000040ff057424 */ /* 0x000fe200078e00ff */
        /* <DEDUP_REMOVED lines=12> */
[C---:B------:R-:W-:Y:S01]  /*19330*/  IADD3 R4, R2.reuse, 0x100, RZ ;  /* 0x0000010002047810 */ /* 0x040fe20007ffe0ff */
[----:B------:R-:W-:Y:S01]  /*19340*/  VIADD R2, R2, 0x180 ;  /* 0x0000018002027836 */ /* 0x000fe20000000000 */
[----:B------:R-:W-:Y:S02]  /*19350*/  WARPGROUP.DEPBAR.LE gsb0, 0x0 ;  /* 0x00008000000079c5 */ /* 0x000fe40000010000 */
[----:B------:R-:W-:-:S15]  /*19360*/  WARPGROUP.ARRIVE ;  /* 0x00000000000079c5 */ /* 0x000fde0000000000 */
[----:B------:R-:W-:-:S04]  /*19370*/  NOP ;  /* 0x0000000000007918 */ /* 0x000fc80000000000 */
        /* <DEDUP_REMOVED lines=16> */
.L_x_1809:
[----:B------:R-:W2:Y:S01]  /*19480*/  LDL R185, [R1+0x4] ;  /* 0x0000040001b97983 */ /* 0x000ea20000100800 */
[----:B------:R-:W-:Y:S01]  /*19490*/  FMNMX.FTZ R0, R152, R222, !PT ;  /* 0x000000de98007209 */ /* 0x000fe20007810000 */
[----:B------:R-:W-:Y:S01]  /*194a0*/  ULDC UR4, c[0x0][0x988] ;  /* 0x0002620000047ab9 */ /* 0x000fe20000000800 */
[----:B------:R-:W-:Y:S02]  /*194b0*/  VIADD R223, R223, 0x30840 ;  /* 0x00030840dfdf7836 */ /* 0x000fe40000000000 */
[----:B------:R-:W-:-:S04]  /*194c0*/  FMNMX.FTZ R0, R153, R0, !PT ;  /* 0x0000000099007209 */ /* 0x000fc80007810000 */
        /* <DEDUP_REMOVED lines=13> */
[----:B------:R-:W-:-:S05]  /*195a0*/  FMNMX.FTZ R0, R181, R0, !PT ;  /* 0x00000000b5007209 */ /* 0x000fca0007810000 */
[----:B------:R-:W0:Y:S02]  /*195b0*/  SHFL.BFLY PT, R2, R0, 0x2, 0x1f ;  /* 0x0c401f0000027f89 */ /* 0x000e2400000e0000 */
[----:B0-----:R-:W-:Y:S02]  /*195c0*/  FMNMX.FTZ R2, R0, R2, !PT ;  /* 0x0000000200027209 */ /* 0x001fe40007810000 */
[----:B------:R-:W-:-:S03]  /*195d0*/  FMNMX.FTZ R0, R154, R226, !PT ;  /* 0x000000e29a007209 */ /* 0x000fc60007810000 */
[----:B------:R-:W0:Y:S01]  /*195e0*/  SHFL.BFLY PT, R5, R2, 0x1, 0x1f ;  /* 0x0c201f0002057f89 */ /* 0x000e2200000e0000 */
[----:B------:R-:W-:-:S04]  /*195f0*/  FMNMX.FTZ R0, R155, R0, !PT ;  /* 0x000000009b007209 */ /* 0x000fc80007810000 */
[----:B------:R-:W-:-:S04]  /*19600*/  FMNMX.FTZ R0, R158, R0, !PT ;  /* 0x000000009e007209 */ /* 0x000fc80007810000 */
[----:B------:R-:W-:-:S04]  /*19610*/  FMNMX.FTZ R0, R159, R0, !PT ;  /* 0x000000009f007209 */ /* 0x000fc80007810000 */
[----:B------:R-:W-:-:S04]  /*19620*/  FMNMX.FTZ R0, R162, R0, !PT ;  /* 0x00000000a2007209 */ /* 0x000fc80007810000 */
[----:B------:R-:W-:-:S04]  /*19630*/  FMNMX.FTZ R0, R163, R0, !PT ;  /* 0x00000000a3007209 */ /* 0x000fc80007810000 */
[----:B------:R-:W-:Y:S02]  /*19640*/  FMNMX.FTZ R0, R166, R0, !PT ;  /* 0x00000000a6007209 */ /* 0x000fe40007810000 */
[----:B0-----:R-:W-:Y:S02]  /*19650*/  FMNMX.FTZ R5, R2, R5, !PT ;  /* 0x0000000502057209 */ /* 0x001fe40007810000 */
[----:B------:R-:W-:-:S03]  /*19660*/  FMNMX.FTZ R0, R167, R0, !PT ;  /* 0x00000000a7007209 */ /* 0x000fc60007810000 */
[----:B------:R-:W-:Y:S01]  /*19670*/  FADD.FTZ R3, -R5, R222 ;  /* 0x000000de05037221 */ /* 0x000fe20000010100 */
        /* <DEDUP_REMOVED lines=9> */
[----:B0-----:R-:W-:-:S05]  /*19710*/  FMNMX.FTZ R2, R0, R2, !PT ;  /* 0x0000000200027209 */ /* 0x001fca0007810000 */
[----:B------:R-:W0:Y:S02]  /*19720*/  SHFL.BFLY PT, R4, R2, 0x1, 0x1f ;  /* 0x0c201f0002047f89 */ /* 0x000e2400000e0000 */
[----:B0-----:R-:W-:Y:S02]  /*19730*/  FMNMX.FTZ R4, R2, R4, !PT ;  /* 0x0000000402047209 */ /* 0x001fe40007810000 */
[----:B------:R-:W-:-:S03]  /*19740*/  MOV R2, UR4 ;  /* 0x0000000400027c02 */ /* 0x000fc60008000f00 */
[----:B------:R-:W-:Y:S02]  /*19750*/  FADD.FTZ R0, -R4, R226 ;  /* 0x000000e204007221 */ /* 0x000fe40000010100 */
[-C--:B------:R-:W-:Y:S01]  /*19760*/  FMUL.FTZ R184, R5, R2.reuse ;  /* 0x0000000205b87220 */ /* 0x080fe20000410000 */
[-C--:B------:R-:W-:Y:S01]  /*19770*/  FMUL.FTZ R3, R3, R2.reuse ;  /* 0x0000000203037220 */ /* 0x080fe20000410000 */
[-C--:B------:R-:W-:Y:S02]  /*19780*/  FMUL.FTZ R0, R0, R2.reuse ;  /* 0x0000000200007220 */ /* 0x080fe40000410000 */
        /* <DEDUP_REMOVED lines=15> */
[-C--:B------:R-:W-:Y:S01]  /*19880*/  FFMA.FTZ R181, R181, R2.reuse, -R184 ;  /* 0x00000002b5b57223 */ /* 0x080fe200000108b8 */
[-C--:B------:R-:W-:Y:S01]  /*19890*/  FMUL.FTZ R184, R4, R2.reuse ;  /* 0x0000000204b87220 */ /* 0x080fe20000410000 */
[----:B------:R-:W-:Y:S03]  /*198a0*/  MUFU.EX2 R3, R3 ;  /* 0x0000000300037308 */ /* 0x000fe60000000800 */
        /* <DEDUP_REMOVED lines=18> */
[----:B------:R-:W1:Y:S01]  /*199d0*/  MUFU.EX2 R197, R154 ;  /* 0x0000009a00c57308 */ /* 0x000e620000000800 */
[----:B0-----:R-:W-:-:S07]  /*199e0*/  FFMA.FTZ R221, R3, R221, R152 ;  /* 0x000000dd03dd7223 */ /* 0x001fce0000010098 */
[----:B------:R-:W0:Y:S08]  /*199f0*/  MUFU.EX2 R153, R153 ;  /* 0x0000009900997308 */ /* 0x000e300000000800 */
[----:B------:R-:W3:Y:S01]  /*19a00*/  MUFU.EX2 R155, R155 ;  /* 0x0000009b009b7308 */ /* 0x000ee20000000800 */
[----:B-1----:R-:W-:-:S07]  /*19a10*/  FFMA.FTZ R9, R0, R9, R197 ;  /* 0x0000000900097223 */ /* 0x002fce00000100c5 */
[----:B------:R-:W1:Y:S01]  /*19a20*/  MUFU.EX2 R156, R156 ;  /* 0x0000009c009c7308 */ /* 0x000e620000000800 */
[----:B0-----:R-:W-:-:S07]  /*19a30*/  FADD.FTZ R221, R153, R221 ;  /* 0x000000dd99dd7221 */ /* 0x001fce0000010000 */
[----:B------:R-:W0:Y:S01]  /*19a40*/  MUFU.EX2 R158, R158 ;  /* 0x0000009e009e7308 */ /* 0x000e220000000800 */
[----:B---3--:R-:W-:Y:S01]  /*19a50*/  FADD.FTZ R154, R155, R9 ;  /* 0x000000099b9a7221 */ /* 0x008fe20000010000 */
[----:B--2---:R-:W-:-:S06]  /*19a60*/  PRMT R223, R185, 0x654, R223 ;  /* 0x00000654b9df7816 */ /* 0x004fcc00000000df */
[----:B------:R-:W2:Y:S01]  /*19a70*/  MUFU.EX2 R157, R157 ;  /* 0x0000009d009d7308 */ /* 0x000ea20000000800 */
[----:B-1----:R-:W-:Y:S01]  /*19a80*/  FADD.FTZ R9, R156, R221 ;  /* 0x000000dd9c097221 */ /* 0x002fe20000010000 */
[----:B------:R1:W-:Y:S06]  /*19a90*/  SYNCS.ARRIVE.TRANS64.RED.A1T0 RZ, [R223+URZ], RZ ;  /* 0x000000ffdfff79a7 */ /* 0x0003ec000810043f */
[----:B------:R-:W3:Y:S01]  /*19aa0*/  MUFU.EX2 R159, R159 ;  /* 0x0000009f009f7308 */ /* 0x000ee20000000800 */
[----:B0-----:R-:W-:-:S07]  /*19ab0*/  FADD.FTZ R154, R158, R154 ;  /* 0x0000009a9e9a7221 */ /* 0x001fce0000010000 */
[----:B------:R-:W0:Y:S01]  /*19ac0*/  MUFU.EX2 R160, R160 ;  /* 0x000000a000a07308 */ /* 0x000e220000000800 */
[----:B--2---:R-:W-:-:S07]  /*19ad0*/  FADD.FTZ R9, R157, R9 ;  /* 0x000000099d097221 */ /* 0x004fce0000010000 */
[----:B------:R-:W2:Y:S01]  /*19ae0*/  MUFU.EX2 R162, R162 ;  /* 0x000000a200a27308 */ /* 0x000ea20000000800 */
[----:B---3--:R-:W-:-:S07]  /*19af0*/  FADD.FTZ R154, R159, R154 ;  /* 0x0000009a9f9a7221 */ /* 0x008fce0000010000 */
        /* <DEDUP_REMOVED lines=43> */
[----:B0-----:R-:W-:Y:S01]  /*19db0*/  FADD.FTZ R182, R187, R182 ;  /* 0x000000b6bbb67221 */ /* 0x001fe20000010000 */
[----:B--2---:R-:W-:-:S03]  /*19dc0*/  FADD.FTZ R221, R181, R9 ;  /* 0x00000009b5dd7221 */ /* 0x004fc60000010000 */
[----:B---3--:R-:W-:Y:S01]  /*19dd0*/  FADD.FTZ R9, R154, R182 ;  /* 0x000000b69a097221 */ /* 0x008fe20000010000 */
[----:B-1----:R-:W-:Y:S06]  /*19de0*/  @!P0 BRA `(.L_x_1810) ;  /* 0x0000000000048947 */ /* 0x002fec0003800000 */
[----:B------:R-:W-:Y:S01]  /*19df0*/  BPT.TRAP 0x1 ;  /* 0x000000040000795c */ /* 0x000fe20000300000 */
.L_x_1810:
[----:B------:R-:W2:Y:S01]  /*19e00*/  LDL R182, [R1+0x48] ;  /* 0x0000480001b67983 */ /* 0x000ea20000100800 */
[----:B------:R-:W-:Y:S01]  /*19e10*/  VIADD R8, R8, 0x30860 ;  /* 0x0003086008087836 */ /* 0x000fe20000000000 */
[----:B------:R-:W-:Y:S01]  /*19e20*/  F2FP.F16.F32.PACK_AB R196, R153, R152 ;  /* 0x0000009899c4723e */ /* 0x000fe200000000ff */
[----:B------:R-:W-:Y:S01]  /*19e30*/  IMAD.MOV.U32 R226, RZ, RZ, R4 ;  /* 0x000000ffffe27224 */ /* 0x000fe200078e0004 */
[----:B------:R-:W-:Y:S01]  /*19e40*/  F2FP.F16.F32.PACK_AB R197, R155, R197 ;  /* 0x000000c59bc5723e */ /* 0x000fe200000000ff */
[----:B------:R-:W-:Y:S01]  /*19e50*/  IMAD.MOV.U32 R222, RZ, RZ, R5 ;  /* 0x000000ffffde7224 */ /* 0x000fe200078e0005 */
[----:B------:R-:W-:Y:S01]  /*19e60*/  PRMT R8, R185, 0x654, R8 ;  /* 0x00000654b9087816 */ /* 0x000fe20000000008 */
[----:B------:R-:W-:Y:S01]  /*19e70*/  IMAD.MOV.U32 R229, RZ, RZ, R204 ;  /* 0x000000ffffe57224 */ /* 0x000fe200078e00cc */
[----:B------:R-:W-:Y:S02]  /*19e80*/  F2FP.F16.F32.PACK_AB R198, R157, R156 ;  /* 0x0000009c9dc6723e */ /* 0x000fe400000000ff */
        /* <DEDUP_REMOVED lines=14> */
[----:B0-----:R-:W-:Y:S02]  /*19f70*/  MOV R8, R218 ;  /* 0x000000da00087202 */ /* 0x001fe40000000f00 */
[C---:B--2---:R-:W-:Y:S01]  /*19f80*/  ISETP.GT.AND P1, PT, R227.reuse, R182, PT ;  /* 0x000000b6e300720c */ /* 0x044fe20003f24270 */
[----:B------:R-:W-:-:S12]  /*19f90*/  VIADD R227, R227, 0xffffffff ;  /* 0xffffffffe3e37836 */ /* 0x000fd80000000000 */
[----:B------:R-:W-:Y:S05]  /*19fa0*/  @P1 BRA `(.L_x_1811) ;  /* 0xffffffdc00b01947 */ /* 0x000fea000383ffff */
[----:B------:R-:W-:Y:S05]  /*19fb0*/  BSYNC B1 ;  /* 0x0000000000017941 */ /* 0x000fea0003800000 */
.L_x_1798:
[----:B------:R-:W-:-:S07]  /*19fc0*/  IMAD.MOV.U32 R8, RZ, RZ, R227 ;  /* 0x000000ffff087224 */ /* 0x000fce00078e00e3 */
.L_x_1797:
[----:B------:R-:W-:Y:S05]  /*19fd0*/  BSYNC B0 ;  /* 0x0000000000007941 */ /* 0x000fea0003800000 */
.L_x_1796:
[----:B------:R-:W2:Y:S01]  /*19fe0*/  LDL R152, [R1+0x68] ;  /* 0x0000680001987983 */ /* 0x000ea20000100800 */
[----:B------:R-:W-:Y:S01]  /*19ff0*/  BSSY B0, `(.L_x_1812) ;  /* 0x00002e4000007945 */ /* 0x000fe20003800000 */
[----:B--2---:R-:W-:-:S13]  /*1a000*/  ISETP.GE.AND P1, PT, R8, R152, PT ;  /* 0x000000980800720c */ /* 0x004fda0003f26270 */
[----:B------:R-:W-:Y:S05]  /*1a010*/  @!P1 BRA `(.L_x_1813) ;  /* 0x0000002c00849947 */ /* 0x000fea0003800000 */
[----:B------:R-:W-:Y:S01]  /*1a020*/  IMAD.MOV.U32 R227, RZ, RZ, R4 ;  /* 0x000000ffffe37224 */ /* 0x000fe200078e0004 */
[----:B------:R-:W-:Y:S01]  /*1a030*/  MOV R222, R218 ;  /* 0x000000da00de7202 */ /* 0x000fe20000000f00 */
[----:B------:R-:W-:Y:S02]  /*1a040*/  IMAD.MOV.U32 R226, RZ, RZ, R5 ;  /* 0x000000ffffe27224 */ /* 0x000fe400078e0005 */
[----:B------:R-:W-:-:S07]  /*1a050*/  IMAD.MOV.U32 R229, RZ, RZ, R204 ;  /* 0x000000ffffe57224 */ /* 0x000fce00078e00cc */
.L_x_1834:
[----:B------:R-:W-:-:S04]  /*1a060*/  ISETP.NE.AND P1, PT, R229, 0x1, PT ;  /* 0x00000001e500780c */ /* 0x000fc80003f25270 */
[----:B------:R-:W-:-:S04]  /*1a070*/  SEL R218, RZ, 0x1, P1 ;  /* 0x00000001ffda7807 */ /* 0x000fc80000800000 */
[----:B------:R-:W-:Y:S01]  /*1a080*/  LOP3.LUT R218, R222, R218, RZ, 0x3c, !PT ;  /* 0x000000dadeda7212 */ /* 0x000fe200078e3cff */
[----:B------:R-:W-:Y:S06]  /*1a090*/  @!P0 BRA `(.L_x_1814) ;  /* 0x0000000000048947 */ /* 0x000fec0003800000 */
[----:B------:R-:W-:Y:S01]  /*1a0a0*/  BPT.TRAP 0x1 ;  /* 0x000000040000795c */ /* 0x000fe20000300000 */
.L_x_1814:
[----:B------:R-:W-:Y:S01]  /*1a0b0*/  VIADD R204, R229, 0x1 ;  /* 0x00000001e5cc7836 */ /* 0x000fe20000000000 */
[----:B------:R-:W-:-:S04]  /*1a0c0*/  SHF.L.U32 R4, R218, 0x1f, RZ ;  /* 0x0000001fda047819 */ /* 0x000fc800000006ff */
[----:B------:R-:W-:-:S04]  /*1a0d0*/  ISETP.NE.AND P1, PT, R204, 0x2, PT ;  /* 0x00000002cc00780c */ /* 0x000fc80003f25270 */
[----:B------:R-:W-:-:S05]  /*1a0e0*/  SEL R204, R204, RZ, P1 ;  /* 0x000000ffcccc7207 */ /* 0x000fca0000800000 */
[----:B------:R-:W-:-:S04]  /*1a0f0*/  IMAD R223, R204, 0x8, R18 ;  /* 0x00000008ccdf7824 */ /* 0x000fc800078e0212 */
[----:B------:R0:W1:Y:S01]  /*1a100*/  SYNCS.PHASECHK.TRANS64.TRYWAIT P1, [R223+URZ+0x30830], R4 ;  /* 0x03083004df0075a7 */ /* 0x000062000802017f */
[----:B------:R-:W-:Y:S05]  /*1a110*/  @!P0 BRA `(.L_x_1815) ;  /* 0x0000000000048947 */ /* 0x000fea0003800000 */
[----:B------:R-:W-:Y:S01]  /*1a120*/  BPT.TRAP 0x1 ;  /* 0x000000040000795c */ /* 0x000fe20000300000 */
.L_x_1815:
        /* <DEDUP_REMOVED lines=8> */
.L_x_1817:
[----:B------:R-:W-:Y:S05]  /*1a1b0*/  BSYNC B1 ;  /* 0x0000000000017941 */ /* 0x000fea0003800000 */
.L_x_1816:
[----:B------:R-:W-:Y:S04]  /*1a1c0*/  STL.64 [R1+0xd0], R22 ;  /* 0x0000d01601007387 */ /* 0x000fe80000100a00 */
[----:B------:R-:W-:Y:S04]  /*1a1d0*/  STL [R1+0xc8], R18 ;  /* 0x0000c81201007387 */ /* 0x000fe80000100800 */
[----:B------:R2:W-:Y:S04]  /*1a1e0*/  STL.64 [R1+0xc0], R16 ;  /* 0x0000c01001007387 */ /* 0x0005e80000100a00 */
[----:B--2---:R-:W2:Y:S04]  /*1a1f0*/  LDL.64 R16, [R1+0x30] ;  /* 0x0000300001107983 */ /* 0x004ea80000100a00 */
[----:B------:R3:W-:Y:S04]  /*1a200*/  STL.64 [R1+0xb8], R8 ;  /* 0x0000b80801007387 */ /* 0x0007e80000100a00 */
[----:B------:R-:W4:Y:S01]  /*1a210*/  LDL.64 R22, [R1+0x38] ;  /* 0x0000380001167983 */ /* 0x000f220000100a00 */
[----:B01----:R-:W-:-:S05]  /*1a220*/  IMAD.MOV.U32 R4, RZ, RZ, R2 ;  /* 0x000000ffff047224 */ /* 0x003fca00078e0002 */
[----:B------:R-:W-:Y:S02]  /*1a230*/  R2UR UR6, R4 ;  /* 0x00000000040672ca */ /* 0x000fe400000e0000 */
[----:B------:R-:W-:Y:S01]  /*1a240*/  MOV R4, R154 ;  /* 0x0000009a00047202 */ /* 0x000fe20000000f00 */
[----:B------:R-:W-:Y:S01]  /*1a250*/  VIADD R152, R2, 0x6 ;  /* 0x0000000602987836 */ /* 0x000fe20000000000 */
[----:B---3--:R-:W3:Y:S01]  /*1a260*/  LDL.64 R8, [R1+0x28] ;  /* 0x0000280001087983 */ /* 0x008ee20000100a00 */
[----:B------:R-:W-:Y:S01]  /*1a270*/  IMAD.MOV.U32 R5, RZ, RZ, 0x40000040 ;  /* 0x40000040ff057424 */ /* 0x000fe200078e00ff */
[----:B------:R-:W-:Y:S01]  /*1a280*/  R2UR UR4, R4 ;  /* 0x00000000040472ca */ /* 0x000fe200000e0000 */
[----:B------:R-:W-:Y:S01]  /*1a290*/  IMAD.MOV.U32 R4, RZ, RZ, R153 ;  /* 0x000000ffff047224 */ /* 0x000fe200078e0099 */
[----:B------:R-:W-:Y:S01]  /*1a2a0*/  R2UR UR10, R152 ;  /* 0x00000000980a72ca */ /* 0x000fe200000e0000 */
[----:B------:R-:W-:Y:S01]  /*1a2b0*/  IMAD.MOV.U32 R153, RZ, RZ, 0x40000040 ;  /* 0x40000040ff997424 */ /* 0x000fe200078e00ff */
[----:B------:R-:W-:-:S02]  /*1a2c0*/  IADD3 R154, R2, 0x204, RZ ;  /* 0x00000204029a7810 */ /* 0x000fc40007ffe0ff */
[----:B------:R-:W-:Y:S01]  /*1a2d0*/  R2UR UR8, R4 ;  /* 0x00000000040872ca */ /* 0x000fe200000e0000 */
[----:B------:R-:W-:Y:S01]  /*1a2e0*/  VIADD R4, R2, 0x200 ;  /* 0x0000020002047836 */ /* 0x000fe20000000000 */
[----:B------:R-:W-:Y:S01]  /*1a2f0*/  R2UR UR11, R153 ;  /* 0x00000000990b72ca */ /* 0x000fe200000e0000 */
[-C--:B------:R-:W-:Y:S01]  /*1a300*/  FMUL.FTZ R24, R24, R3.reuse ;  /* 0x0000000318187220 */ /* 0x080fe20000410000 */
[----:B------:R-:W-:Y:S02]  /*1a310*/  R2UR UR7, R5 ;  /* 0x00000000050772ca */ /* 0x000fe400000e0000 */
[----:B------:R-:W-:Y:S01]  /*1a320*/  R2UR UR14, R4 ;  /* 0x00000000040e72ca */ /* 0x000fe200000e0000 */
[----:B------:R-:W-:Y:S01]  /*1a330*/  VIADD R4, R2, 0x206 ;  /* 0x0000020602047836 */ /* 0x000fe20000000000 */
[----:B------:R-:W-:Y:S01]  /*1a340*/  R2UR UR22, R154 ;  /* 0x000000009a1672ca */ /* 0x000fe200000e0000 */
[----:B------:R-:W-:Y:S01]  /*1a350*/  FMUL.FTZ R25, R25, R3 ;  /* 0x0000000319197220 */ /* 0x000fe20000410000 */
[----:B------:R-:W-:-:S02]  /*1a360*/  R2UR UR5, R5 ;  /* 0x00000000050572ca */ /* 0x000fc400000e0000 */
[----:B------:R-:W-:Y:S01]  /*1a370*/  R2UR UR26, R4 ;  /* 0x00000000041a72ca */ /* 0x000fe200000e0000 */
[----:B------:R-:W-:Y:S01]  /*1a380*/  FMUL.FTZ R28, R28, R3 ;  /* 0x000000031c1c7220 */ /* 0x000fe20000410000 */
[----:B------:R-:W-:Y:S02]  /*1a390*/  R2UR UR9, R5 ;  /* 0x00000000050972ca */ /* 0x000fe400000e0000 */
[----:B------:R-:W-:Y:S02]  /*1a3a0*/  MOV R152, UR11 ;  /* 0x0000000b00987c02 */ /* 0x000fe40008000f00 */
[C---:B------:R-:W-:Y:S01]  /*1a3b0*/  IADD3 R4, R2.reuse, 0x404, RZ ;  /* 0x0000040402047810 */ /* 0x040fe20007ffe0ff */
[----:B------:R-:W-:Y:S02]  /*1a3c0*/  VIADD R154, R2, 0x400 ;  /* 0x00000400029a7836 */ /* 0x000fe40000000000 */
[----:B------:R0:W-:Y:S01]  /*1a3d0*/  STL [R1+0x14], R152 ;  /* 0x0000149801007387 */ /* 0x0001e20000100800 */
[----:B------:R-:W-:Y:S01]  /*1a3e0*/  R2UR UR38, R4 ;  /* 0x00000000042672ca */ /* 0x000fe200000e0000 */
[----:B------:R-:W-:Y:S01]  /*1a3f0*/  VIADD R4, R2, 0x600 ;  /* 0x0000060002047836 */ /* 0x000fe20000000000 */
[----:B------:R-:W-:Y:S01]  /*1a400*/  R2UR UR30, R154 ;  /* 0x000000009a1e72ca */ /* 0x000fe200000e0000 */
[----:B------:R-:W-:-:S02]  /*1a410*/  VIADD R154, R2, 0x406 ;  /* 0x00000406029a7836 */ /* 0x000fc40000000000 */
[----:B0-----:R-:W-:Y:S01]  /*1a420*/  VIADD R152, R2, 0x202 ;  /* 0x0000020202987836 */ /* 0x001fe20000000000 */
[----:B------:R-:W-:Y:S02]  /*1a430*/  R2UR UR46, R4 ;  /* 0x00000000042e72ca */ /* 0x000fe400000e0000 */
[----:B------:R-:W-:Y:S02]  /*1a440*/  IADD3 R4, R2, 0x606, RZ ;  /* 0x0000060602047810 */ /* 0x000fe40007ffe0ff */
[----:B------:R-:W-:Y:S01]  /*1a450*/  R2UR UR18, R152 ;  /* 0x00000000981272ca */ /* 0x000fe200000e0000 */
[----:B------:R-:W-:Y:S01]  /*1a460*/  VIADD R152, R2, 0x402 ;  /* 0x0000040202987836 */ /* 0x000fe20000000000 */
[----:B------:R-:W-:Y:S01]  /*1a470*/  R2UR UR42, R154 ;  /* 0x000000009a2a72ca */ /* 0x000fe200000e0000 */
[----:B------:R-:W-:Y:S01]  /*1a480*/  VIADD R154, R2, 0x602 ;  /* 0x00000602029a7836 */ /* 0x000fe20000000000 */
[----:B------:R-:W-:Y:S01]  /*1a490*/  R2UR UR15, R5 ;  /* 0x00000000050f72ca */ /* 0x000fe200000e0000 */
[-C--:B------:R-:W-:Y:S01]  /*1a4a0*/  FMUL.FTZ R29, R29, R3.reuse ;  /* 0x000000031d1d7220 */ /* 0x080fe20000410000 */
[----:B------:R-:W-:Y:S01]  /*1a4b0*/  R2UR UR34, R152 ;  /* 0x00000000982272ca */ /* 0x000fe200000e0000 */
[----:B------:R-:W-:Y:S01]  /*1a4c0*/  VIADD R152, R2, 0x604 ;  /* 0x0000060402987836 */ /* 0x000fe20000000000 */
        /* <DEDUP_REMOVED lines=135> */
[----:B------:R-:W-:Y:S01]  /*1ad40*/  R2UR UR4, R6 ;  /* 0x00000000060472ca */ /* 0x000fe200000e0000 */
[----:B------:R-:W-:Y:S01]  /*1ad50*/  IMAD.MOV.U32 R155, RZ, RZ, 0x40000040 ;  /* 0x40000040ff9b7424 */ /* 0x000fe200078e00ff */
[----:B------:R-:W-:Y:S02]  /*1ad60*/  R2UR UR5, R7 ;  /* 0x00000000070572ca */ /* 0x000fe400000e0000 */
[----:B------:R-:W-:Y:S02]  /*1ad70*/  R2UR UR19, R153 ;  /* 0x00000000991372ca */ /* 0x000fe400000e0000 */
[----:B------:R-:W-:-:S02]  /*1ad80*/  R2UR UR23, R155 ;  /* 0x000000009b1772ca */ /* 0x000fc400000e0000 */
[----:B------:R-:W-:Y:S02]  /*1ad90*/  R2UR UR31, R155 ;  /* 0x000000009b1f72ca */ /* 0x000fe400000e0000 */
[----:B------:R-:W-:Y:S02]  /*1ada0*/  R2UR UR35, R153 ;  /* 0x00000000992372ca */ /* 0x000fe400000e0000 */
[C---:B------:R-:W-:Y:S02]  /*1adb0*/  R2UR UR43, R155.reuse ;  /* 0x000000009b2b72ca */ /* 0x040fe400000e0000 */
[----:B------:R-:W-:Y:S02]  /*1adc0*/  R2UR UR50, R154 ;  /* 0x000000009a3272ca */ /* 0x000fe400000e0000 */
[----:B------:R-:W-:Y:S02]  /*1add0*/  R2UR UR51, R155 ;  /* 0x000000009b3372ca */ /* 0x000fe400000e0000 */
[----:B------:R-:W-:-:S02]  /*1ade0*/  R2UR UR54, R152 ;  /* 0x00000000983672ca */ /* 0x000fc400000e0000 */
[----:B------:R-:W-:Y:S02]  /*1adf0*/  R2UR UR55, R153 ;  /* 0x00000000993772ca */ /* 0x000fe400000e0000 */
[----:B------:R-:W-:-:S06]  /*1ae00*/  WARPGROUP.ARRIVE ;  /* 0x00000000000079c5 */ /* 0x000fcc0000000000 */
[----:B------:R-:W-:Y:S01]  /*1ae10*/  HGMMA.64x64x16.F32 R152, gdesc[UR4], RZ, !UPT, gsb0 ;  /* 0x00e00000049879f0 */ /* 0x000fe2000c0008ff */
[----:B------:R-:W-:Y:S01]  /*1ae20*/  UMOV UR6, UR8 ;  /* 0x0000000800067c82 */ /* 0x000fe20008000000 */
[----:B------:R-:W-:Y:S01]  /*1ae30*/  UMOV UR7, UR9 ;  /* 0x0000000900077c82 */ /* 0x000fe20008000000 */
[----:B----4-:R-:W-:Y:S02]  /*1ae40*/  R2UR UR8, R22 ;  /* 0x00000000160872ca */ /* 0x010fe400000e0000 */
[----:B------:R-:W-:Y:S01]  /*1ae50*/  R2UR UR9, R23 ;  /* 0x00000000170972ca */ /* 0x000fe200000e0000 */
[----:B------:R-:W-:Y:S02]  /*1ae60*/  WARPGROUP.DEPBAR.LE gsb0, 0x0 ;  /* 0x00008000000079c5 */ /* 0x000fe40000010000 */
[----:B------:R-:W-:Y:S01]  /*1ae70*/  WARPGROUP.ARRIVE ;  /* 0x00000000000079c5 */ /* 0x000fe20000000000 */
[----:B--2---:R-:W-:Y:S01]  /*1ae80*/  R2UR UR4, R16 ;  /* 0x00000000100472ca */ /* 0x004fe200000e0000 */
[----:B------:R0:W5:Y:S08]  /*1ae90*/  LDL.LU.64 R22, [R1+0xd0] ;  /* 0x0000d00001167983 */ /* 0x0001700000300a00 */
[----:B------:R-:W-:Y:S01]  /*1aea0*/  HGMMA.64x64x16.F32 R152, gdesc[UR8], R152, gsb0 ;  /* 0x00e00000089879f0 */ /* 0x000fe20008000898 */
[----:B------:R-:W-:-:S02]  /*1aeb0*/  R2UR UR5, R17 ;  /* 0x00000000110572ca */ /* 0x000fc400000e0000 */
        /* <DEDUP_REMOVED lines=76> */
.L_x_1819:
[----:B------:R-:W-:Y:S01]  /*1b380*/  SHF.L.U32 R0, R222, 0x1f, RZ ;  /* 0x0000001fde007819 */ /* 0x000fe200000006ff */
[----:B-----5:R-:W-:-:S04]  /*1b390*/  IMAD R222, R229, 0x8, R18 ;  /* 0x00000008e5de7824 */ /* 0x020fc800078e0212 */
[----:B------:R0:W1:Y:S01]  /*1b3a0*/  SYNCS.PHASECHK.TRANS64.TRYWAIT P1, [R222+URZ+0x30850], R0 ;  /* 0x03085000de0075a7 */ /* 0x000062000802017f */
[----:B------:R-:W-:Y:S05]  /*1b3b0*/  @!P0 BRA `(.L_x_1820) ;  /* 0x0000000000048947 */ /* 0x000fea0003800000 */
[----:B------:R-:W-:Y:S01]  /*1b3c0*/  BPT.TRAP 0x1 ;  /* 0x000000040000795c */ /* 0x000fe20000300000 */
.L_x_1820:
[----:B------:R-:W-:Y:S04]  /*1b3d0*/  BSSY B1, `(.L_x_1821) ;  /* 0x0000004000017945 */ /* 0x000fe80003800000 */
[----:B-1----:R-:W-:Y:S05]  /*1b3e0*/  @P1 BRA `(.L_x_1822) ;  /* 0x0000000000081947 */ /* 0x002fea0003800000 */
[----:B------:R-:W1:Y:S02]  /*1b3f0*/  SYNCS.PHASECHK.TRANS64.TRYWAIT P1, [R222+URZ+0x30850], R0 ;  /* 0x03085000de0075a7 */ /* 0x000e64000802017f */
[----:B-1----:R-:W-:Y:S05]  /*1b400*/  @!P1 BRA `(.L_x_1823) ;  /* 0x000000ec00f09947 */ /* 0x002fea0003800000 */
.L_x_1822:
[----:B------:R-:W-:Y:S05]  /*1b410*/  BSYNC B1 ;  /* 0x0000000000017941 */ /* 0x000fea0003800000 */
.L_x_1821:
[----:B01----:R-:W-:Y:S01]  /*1b420*/  VIADD R0, R18, 0x400 ;  /* 0x0000040012007836 */ /* 0x003fe20000000000 */
[----:B------:R-:W-:Y:S01]  /*1b430*/  WARPGROUP.ARRIVE ;  /* 0x00000000000079c5 */ /* 0x000fe20000000000 */
[----:B------:R-:W-:Y:S02]  /*1b440*/  IMAD.MOV.U32 R3, RZ, RZ, 0x40000040 ;  /* 0x40000040ff037424 */ /* 0x000fe400078e00ff */
[----:B------:R-:W-:Y:S01]  /*1b450*/  IMAD.MOV.U32 R5, RZ, RZ, 0x40000040 ;  /* 0x40000040ff057424 */ /* 0x000fe200078e00ff */
[----:B------:R-:W-:Y:S02]  /*1b460*/  SHF.R.U32.HI R0, RZ, 0x4, R0 ;  /* 0x00000004ff007819 */ /* 0x000fe40000011600 */
[----:B------:R-:W-:Y:S02]  /*1b470*/  R2UR UR7, R3 ;  /* 0x00000000030772ca */ /* 0x000fe400000e0000 */
[----:B------:R-:W-:Y:S02]  /*1b480*/  LOP3.LUT R0, R0, 0x3fff, RZ, 0xc0, !PT ;  /* 0x00003fff00007812 */ /* 0x000fe400078ec0ff */
[----:B------:R-:W-:-:S02]  /*1b490*/  MOV R3, 0x40000040 ;  /* 0x4000004000037802 */ /* 0x000fc40000000f00 */
[----:B------:R-:W-:-:S05]  /*1b4a0*/  LOP3.LUT R0, R0, 0x2000000, RZ, 0xfc, !PT ;  /* 0x0200000000007812 */ /* 0x000fca00078efcff */
[----:B------:R-:W-:-:S05]  /*1b4b0*/  IMAD R2, R229, 0x800, R0 ;  /* 0x00000800e5027824 */ /* 0x000fca00078e0200 */
[C---:B------:R-:W-:Y:S02]  /*1b4c0*/  R2UR UR6, R2.reuse ;  /* 0x00000000020672ca */ /* 0x040fe400000e0000 */
[----:B------:R-:W-:-:S11]  /*1b4d0*/  IADD3 R4, R2, 0x80, RZ ;  /* 0x0000008002047810 */ /* 0x000fd60007ffe0ff */
[----:B------:R-:W-:Y:S01]  /*1b4e0*/  HGMMA.64x256x16.F32 R24, R196, gdesc[UR4].tnspB, R24, gsb0 ;  /* 0x43e00004c4187df0 */ /* 0x000fe20008000818 */
[----:B------:R-:W-:Y:S01]  /*1b4f0*/  R2UR UR6, R4 ;  /* 0x00000000040672ca */ /* 0x000fe200000e0000 */
[C---:B------:R-:W-:Y:S01]  /*1b500*/  VIADD R4, R2.reuse, 0x100 ;  /* 0x0000010002047836 */ /* 0x040fe20000000000 */
[----:B------:R-:W-:Y:S01]  /*1b510*/  R2UR UR7, R5 ;  /* 0x00000000050772ca */ /* 0x000fe200000e0000 */
[----:B------:R-:W-:Y:S02]  /*1b520*/  IMAD.MOV.U32 R5, RZ, RZ, 0x40000040 ;  /* 0x40000040ff057424 */ /* 0x000fe400078e00ff */
        /* <DEDUP_REMOVED lines=20> */
.L_x_1824:
[----:B------:R-:W2:Y:S01]  /*1b670*/  LDL R4, [R1+0x4c] ;  /* 0x00004c0001047983 */ /* 0x000ea20000100800 */
[----:B------:R-:W0:Y:S01]  /*1b680*/  LDC R0, c[0x0][0x448] ;  /* 0x00011200ff007b82 */ /* 0x000e220000000800 */
[----:B------:R-:W-:Y:S02]  /*1b690*/  ULDC UR4, c[0x0][0x9dc] ;  /* 0x0002770000047ab9 */ /* 0x000fe40000000800 */
[----:B------:R-:W2:Y:S04]  /*1b6a0*/  LDL R3, [R1+0x64] ;  /* 0x0000640001037983 */ /* 0x000ea80000100800 */
[----:B------:R-:W3:Y:S04]  /*1b6b0*/  LDL R190, [R1+0x8] ;  /* 0x0000080001be7983 */ /* 0x000ee80000100800 */
[----:B------:R-:W4:Y:S01]  /*1b6c0*/  LDL R189, [R1+0x4] ;  /* 0x0000040001bd7983 */ /* 0x000f220000100800 */
[----:B------:R-:W-:Y:S01]  /*1b6d0*/  VIADD R223, R223, 0x30840 ;  /* 0x00030840dfdf7836 */ /* 0x000fe20000000000 */
[----:B------:R-:W-:Y:S01]  /*1b6e0*/  ULOP3.LUT UR4, URZ, UR4, URZ, 0x33, !UPT ;  /* 0x000000043f047292 */ /* 0x000fe2000f8e333f */
[----:B------:R-:W-:Y:S01]  /*1b6f0*/  ULDC UR5, c[0x0][0x9e0] ;  /* 0x0002780000057ab9 */ /* 0x000fe20000000800 */
[----:B0-----:R-:W-:-:S13]  /*1b700*/  ISETP.NE.AND P1, PT, R0, 0x1, PT ;  /* 0x000000010000780c */ /* 0x001fda0003f25270 */
[----:B------:R-:W0:Y:S08]  /*1b710*/  @P1 LDC R2, c[0x0][0x44c] ;  /* 0x00011300ff021b82 */ /* 0x000e300000000800 */
[----:B------:R-:W1:Y:S01]  /*1b720*/  @P1 LDC R0, c[0x0][0x450] ;  /* 0x00011400ff001b82 */ /* 0x000e620000000800 */
[----:B--2---:R-:W-:-:S07]  /*1b730*/  IMAD.IADD R186, R3, 0x1, R4 ;  /* 0x0000000103ba7824 */ /* 0x004fce00078e0204 */
[----:B------:R-:W2:Y:S01]  /*1b740*/  LDC R3, c[0x0][0x9e4] ;  /* 0x00027900ff037b82 */ /* 0x000ea20000000800 */
[----:B0-----:R-:W-:Y:S01]  /*1b750*/  @P1 IMAD.HI.U32 R2, R186, R2, RZ ;  /* 0x00000002ba021227 */ /* 0x001fe200078e00ff */
[----:B----4-:R-:W-:-:S04]  /*1b760*/  PRMT R223, R189, 0x654, R223 ;  /* 0x00000654bddf7816 */ /* 0x010fc800000000df */
[----:B-1----:R-:W-:Y:S01]  /*1b770*/  @P1 SHF.R.U32.HI R186, RZ, R0, R2 ;  /* 0x00000000ffba1219 */ /* 0x002fe20000011602 */
[----:B------:R-:W-:Y:S01]  /*1b780*/  IMAD.SHL.U32 R0, R8, 0x40, RZ ;  /* 0x0000004008007824 */ /* 0x000fe200078e00ff */
[----:B------:R0:W-:Y:S03]  /*1b790*/  SYNCS.ARRIVE.TRANS64.RED.A1T0 RZ, [R223+URZ], RZ ;  /* 0x000000ffdfff79a7 */ /* 0x0001e6000810043f */
[----:B------:R-:W1:Y:S01]  /*1b7a0*/  SHFL.IDX PT, R187, R186, RZ, 0x1c1f ;  /* 0x001c1fffbabb7589 */ /* 0x000e6200000e0000 */
[----:B------:R-:W-:-:S05]  /*1b7b0*/  IADD3 R2, -R0, 0x1, RZ ;  /* 0x0000000100027810 */ /* 0x000fca0007ffe1ff */
[----:B---3--:R-:W-:Y:S01]  /*1b7c0*/  IMAD R2, R190, -0x2, R2 ;  /* 0xfffffffebe027824 */ /* 0x008fe200078e0202 */
[----:B--2---:R-:W-:-:S04]  /*1b7d0*/  ISETP.GE.AND P5, PT, R3, 0x1, PT ;  /* 0x000000010300780c */ /* 0x004fc80003fa6270 */
[----:B------:R-:W-:-:S05]  /*1b7e0*/  IADD3 R184, -R219, R2, R220 ;  /* 0x00000002dbb87210 */ /* 0x000fca0007ffe1dc */
[C---:B------:R-:W-:Y:S01]  /*1b7f0*/  VIADD R185, R184.reuse, UR5 ;  /* 0x00000005b8b97c36 */ /* 0x040fe20008000000 */
[----:B------:R-:W-:-:S03]  /*1b800*/  IADD3 R184, R184, UR4, RZ ;  /* 0x00000004b8b87c10 */ /* 0x000fc6000fffe0ff */
[--C-:B-1----:R-:W-:Y:S02]  /*1b810*/  IMAD.IADD R5, R185, 0x1, R187.reuse ;  /* 0x00000001b9057824 */ /* 0x102fe400078e02bb */
[----:B------:R-:W-:Y:S01]  /*1b820*/  IMAD.IADD R4, R184, 0x1, R187 ;  /* 0x00000001b8047824 */ /* 0x000fe200078e02bb */
[----:B0-----:R-:W-:Y:S06]  /*1b830*/  @!P5 BRA `(.L_x_1825) ;  /* 0x000000000060d947 */ /* 0x001fec0003800000 */
        /* <DEDUP_REMOVED lines=13> */
.L_x_1827:
[----:B------:R-:W-:Y:S02]  /*1b910*/  ULDC UR4, c[0x0][0x9e4] ;  /* 0x0002790000047ab9 */ /* 0x000fe40000000800 */
[----:B------:R-:W-:-:S05]  /*1b920*/  IMAD.U32 R188, RZ, RZ, UR4 ;  /* 0x00000004ffbc7e24 */ /* 0x000fca000f8e00ff */
[----:B------:R-:W-:-:S13]  /*1b930*/  ISETP.NE.AND P1, PT, R188, 0x1, PT ;  /* 0x00000001bc00780c */ /* 0x000fda0003f25270 */
[----:B------:R-:W0:Y:S02]  /*1b940*/  @P1 LDC.64 R2, c[0x0][0x9e8] ;  /* 0x00027a00ff021b82 */ /* 0x000e240000000a00 */
[----:B0-----:R-:W-:-:S05]  /*1b950*/  @P1 IMAD.HI.U32 R2, R187, R2, RZ ;  /* 0x00000002bb021227 */ /* 0x001fca00078e00ff */
[----:B------:R-:W-:-:S07]  /*1b960*/  @P1 SHF.R.U32.HI R187, RZ, R3, R2 ;  /* 0x00000003ffbb1219 */ /* 0x000fce0000011602 */
.L_x_1828:
[----:B------:R-:W-:Y:S05]  /*1b970*/  BSYNC B1 ;  /* 0x0000000000017941 */ /* 0x000fea0003800000 */
.L_x_1826:
[----:B------:R-:W-:-:S04]  /*1b980*/  IMAD R187, R187, R188, -R0 ;  /* 0x000000bcbbbb7224 */ /* 0x000fc800078e0a00 */
[----:B------:R-:W-:-:S05]  /*1b990*/  IMAD R187, R190, -0x2, R187 ;  /* 0xfffffffebebb7824 */ /* 0x000fca00078e02bb */
[----:B------:R-:W-:Y:S02]  /*1b9a0*/  VIMNMX R4, R4, R187, !PT ;  /* 0x000000bb04047248 */ /* 0x000fe40007fe0100 */
[----:B------:R-:W-:-:S07]  /*1b9b0*/  VIADDMNMX R5, R187, R188, R5, PT ;  /* 0x000000bcbb057246 */ /* 0x000fce0003800105 */
.L_x_1825:
        /* <DEDUP_REMOVED lines=66> */
.L_x_1831:
[----:B------:R-:W-:Y:S02]  /*1bde0*/  ULDC UR4, c[0x0][0x9e4] ;  /* 0x0002790000047ab9 */ /* 0x000fe40000000800 */
[----:B------:R-:W-:-:S05]  /*1bdf0*/  IMAD.U32 R4, RZ, RZ, UR4 ;  /* 0x00000004ff047e24 */ /* 0x000fca000f8e00ff */
[----:B------:R-:W-:-:S13]  /*1be00*/  ISETP.NE.AND P2, PT, R4, 0x1, PT ;  /* 0x000000010400780c */ /* 0x000fda0003f45270 */
[----:B------:R-:W0:Y:S02]  /*1be10*/  @P2 LDC.64 R2, c[0x0][0x9e8] ;  /* 0x00027a00ff022b82 */ /* 0x000e240000000a00 */
[----:B0-----:R-:W-:-:S05]  /*1be20*/  @P2 IMAD.HI.U32 R2, R186, R2, RZ ;  /* 0x00000002ba022227 */ /* 0x001fca00078e00ff */
[----:B------:R-:W-:-:S07]  /*1be30*/  @P2 SHF.R.U32.HI R186, RZ, R3, R2 ;  /* 0x00000003ffba2219 */ /* 0x000fce0000011602 */
.L_x_1832:
[----:B------:R-:W-:Y:S05]  /*1be40*/  BSYNC B1 ;  /* 0x0000000000017941 */ /* 0x000fea0003800000 */
.L_x_1830:
[----:B------:R-:W-:-:S04]  /*1be50*/  IMAD R0, R186, R4, -R0 ;  /* 0x00000004ba007224 */ /* 0x000fc800078e0a00 */
[----:B------:R-:W-:-:S05]  /*1be60*/  IMAD R0, R190, -0x2, R0 ;  /* 0xfffffffebe007824 */ /* 0x000fca00078e0200 */
[----:B------:R-:W-:Y:S02]  /*1be70*/  VIMNMX R184, R184, R0, !PT ;  /* 0x00000000b8b87248 */ /* 0x000fe40007fe0100 */
[----:B------:R-:W-:-:S07]  /*1be80*/  VIADDMNMX R185, R0, R4, R185, PT ;  /* 0x0000000400b97246 */ /* 0x000fce00038001b9 */
.L_x_1829:
[----:B------:R-:W-:Y:S01]  /*1be90*/  FMNMX.FTZ R0, R152, R226, !PT ;  /* 0x000000e298007209 */ /* 0x000fe20007810000 */
[----:B------:R-:W-:Y:S01]  /*1bea0*/  ULDC UR4, c[0x0][0x988] ;  /* 0x0002620000047ab9 */ /* 0x000fe20000000800 */
[----:B------:R-:W-:Y:S02]  /*1beb0*/  LOP3.LUT R22, R22, 0xffffdfff, RZ, 0xc0, !PT ;  /* 0xffffdfff16167812 */ /* 0x000fe400078ec0ff */
[----:B------:R-:W-:Y:S02]  /*1bec0*/  FMNMX.FTZ R0, R153, R0, !PT ;  /* 0x0000000099007209 */ /* 0x000fe40007810000 */
[----:B------:R-:W-:Y:S02]  /*1bed0*/  ISETP.GT.AND P2, PT, R184, 0x1, P1 ;  /* 0x00000001b800780c */ /* 0x000fe40000f44270 */
[----:B------:R-:W-:Y:S02]  /*1bee0*/  FMNMX.FTZ R0, R156, R0, !PT ;  /* 0x000000009c007209 */ /* 0x000fe40007810000 */
[----:B------:R-:W-:-:S02]  /*1bef0*/  ISETP.GT.AND P3, PT, R184, 0x8, P1 ;  /* 0x00000008b800780c */ /* 0x000fc40000f64270 */
[----:B------:R-:W-:Y:S02]  /*1bf00*/  FMNMX.FTZ R0, R157, R0, !PT ;  /* 0x000000009d007209 */ /* 0x000fe40007810000 */
[----:B------:R-:W-:Y:S02]  /*1bf10*/  @P0 LOP3.LUT R22, R22, 0x2000, RZ, 0xfc, !PT ;  /* 0x0000200016160812 */ /* 0x000fe400078efcff */
[----:B------:R-:W-:Y:S02]  /*1bf20*/  FMNMX.FTZ R0, R160, R0, !PT ;  /* 0x00000000a0007209 */ /* 0x000fe40007810000 */
[----:B------:R-:W-:Y:S02]  /*1bf30*/  ISETP.LT.OR P2, PT, R185, 0x2, P2 ;  /* 0x00000002b900780c */ /* 0x000fe40001741670 */
[----:B------:R-:W-:Y:S02]  /*1bf40*/  FMNMX.FTZ R0, R161, R0, !PT ;  /* 0x00000000a1007209 */ /* 0x000fe40007810000 */
[----:B------:R-:W-:-:S02]  /*1bf50*/  ISETP.LT.OR P3, PT, R185, 0x9, P3 ;  /* 0x00000009b900780c */ /* 0x000fc40001f61670 */
[----:B------:R-:W-:Y:S02]  /*1bf60*/  FMNMX.FTZ R0, R164, R0, !PT ;  /* 0x00000000a4007209 */ /* 0x000fe40007810000 */
[----:B------:R-:W-:Y:S02]  /*1bf70*/  ISETP.GT.AND P0, PT, R184, 0x21, P1 ;  /* 0x00000021b800780c */ /* 0x000fe40000f04270 */
[----:B------:R-:W-:Y:S02]  /*1bf80*/  FMNMX.FTZ R0, R165, R0, !PT ;  /* 0x00000000a5007209 */ /* 0x000fe40007810000 */
[----:B------:R-:W-:Y:S02]  /*1bf90*/  FSEL R155, R155, -INF , !P2 ;  /* 0xff8000009b9b7808 */ /* 0x000fe40005000000 */
[----:B------:R-:W-:Y:S02]  /*1bfa0*/  FMNMX.FTZ R0, R168, R0, !PT ;  /* 0x00000000a8007209 */ /* 0x000fe40007810000 */
[----:B------:R-:W-:-:S02]  /*1bfb0*/  FSEL R158, R158, -INF , !P3 ;  /* 0xff8000009e9e7808 */ /* 0x000fc40005800000 */
[----:B------:R-:W-:Y:S02]  /*1bfc0*/  FMNMX.FTZ R0, R169, R0, !PT ;  /* 0x00000000a9007209 */ /* 0x000fe40007810000 */
[----:B------:R-:W-:Y:S02]  /*1bfd0*/  ISETP.GT.AND P4, PT, R184, 0x9, P1 ;  /* 0x00000009b800780c */ /* 0x000fe40000f84270 */
[----:B------:R-:W-:Y:S02]  /*1bfe0*/  FMNMX.FTZ R0, R172, R0, !PT ;  /* 0x00000000ac007209 */ /* 0x000fe40007810000 */
[C---:B------:R-:W-:Y:S02]  /*1bff0*/  ISETP.GT.AND P2, PT, R184.reuse, 0x10, P1 ;  /* 0x00000010b800780c */ /* 0x040fe40000f44270 */
[----:B------:R-:W-:Y:S02]  /*1c000*/  FMNMX.FTZ R0, R173, R0, !PT ;  /* 0x00000000ad007209 */ /* 0x000fe40007810000 */
[----:B------:R-:W-:-:S02]  /*1c010*/  ISETP.GT.AND P3, PT, R184, 0x11, P1 ;  /* 0x00000011b800780c */ /* 0x000fc40000f64270 */
[----:B------:R-:W-:Y:S02]  /*1c020*/  FMNMX.FTZ R0, R176, R0, !PT ;  /* 0x00000000b0007209 */ /* 0x000fe40007810000 */
[----:B------:R-:W-:Y:S02]  /*1c030*/  ISETP.LT.OR P4, PT, R185, 0xa, P4 ;  /* 0x0000000ab900780c */ /* 0x000fe40002781670 */
[----:B------:R-:W-:Y:S02]  /*1c040*/  FMNMX.FTZ R0, R177, R0, !PT ;  /* 0x00000000b1007209 */ /* 0x000fe40007810000 */
[C---:B------:R-:W-:Y:S02]  /*1c050*/  ISETP.LT.OR P2, PT, R185.reuse, 0x11, P2 ;  /* 0x00000011b900780c */ /* 0x040fe40001741670 */
[----:B------:R-:W-:Y:S02]  /*1c060*/  ISETP.LT.OR P3, PT, R185, 0x12, P3 ;  /* 0x00000012b900780c */ /* 0x000fe40001f61670 */
[----:B------:R-:W-:-:S02]  /*1c070*/  LOP3.LUT R22, R22, 0xffff7fff, RZ, 0xc0, !PT ;  /* 0xffff7fff16167812 */ /* 0x000fc400078ec0ff */
[----:B------:R-:W-:Y:S02]  /*1c080*/  FMNMX.FTZ R0, R180, R0, !PT ;  /* 0x00000000b4007209 */ /* 0x000fe40007810000 */
[----:B------:R-:W-:Y:S02]  /*1c090*/  FSEL R159, R159, -INF , !P4 ;  /* 0xff8000009f9f7808 */ /* 0x000fe40006000000 */
[----:B------:R-:W-:Y:S02]  /*1c0a0*/  FSEL R162, R162, -INF , !P2 ;  /* 0xff800000a2a27808 */ /* 0x000fe40005000000 */
[----:B------:R-:W-:Y:S02]  /*1c0b0*/  FSEL R163, R163, -INF , !P3 ;  /* 0xff800000a3a37808 */ /* 0x000fe40005800000 */
[C---:B------:R-:W-:Y:S02]  /*1c0c0*/  ISETP.GT.AND P4, PT, R184.reuse, 0x18, P1 ;  /* 0x00000018b800780c */ /* 0x040fe40000f84270 */
[----:B------:R-:W-:-:S02]  /*1c0d0*/  ISETP.GT.AND P2, PT, R184, 0x19, P1 ;  /* 0x00000019b800780c */ /* 0x000fc40000f44270 */
[----:B------:R-:W-:Y:S02]  /*1c0e0*/  ISETP.GT.AND P3, PT, R184, 0x20, P1 ;  /* 0x00000020b800780c */ /* 0x000fe40000f64270 */
[----:B------:R-:W-:Y:S02]  /*1c0f0*/  @P0 LOP3.LUT R22, R22, 0x8000, RZ, 0xfc, !PT ;  /* 0x0000800016160812 */ /* 0x000fe400078efcff */
[----:B------:R-:W-:Y:S02]  /*1c100*/  ISETP.GT.AND P0, PT, R184, RZ, P1 ;  /* 0x000000ffb800720c */ /* 0x000fe40000f04270 */
[----:B------:R-:W-:Y:S02]  /*1c110*/  FMNMX.FTZ R0, R181, R0, !PT ;  /* 0x00000000b5007209 */ /* 0x000fe40007810000 */
[C---:B------:R-:W-:Y:S02]  /*1c120*/  ISETP.LT.OR P4, PT, R185.reuse, 0x19, P4 ;  /* 0x00000019b900780c */ /* 0x040fe40002781670 */
[C---:B------:R-:W-:Y:S01]  /*1c130*/  ISETP.LT.OR P2, PT, R185.reuse, 0x1a, P2 ;  /* 0x0000001ab900780c */ /* 0x040fe20001741670 */
[----:B------:R-:W0:Y:S01]  /*1c140*/  SHFL.BFLY PT, R2, R0, 0x2, 0x1f ;  /* 0x0c401f0000027f89 */ /* 0x000e2200000e0000 */
[----:B------:R-:W-:-:S02]  /*1c150*/  ISETP.LT.OR P3, PT, R185, 0x21, P3 ;  /* 0x00000021b900780c */ /* 0x000fc40001f61670 */
[----:B------:R-:W-:Y:S02]  /*1c160*/  FSEL R166, R166, -INF , !P4 ;  /* 0xff800000a6a67808 */ /* 0x000fe40006000000 */
[----:B------:R-:W-:Y:S02]  /*1c170*/  FSEL R167, R167, -INF , !P2 ;  /* 0xff800000a7a77808 */ /* 0x000fe40005000000 */
[----:B------:R-:W-:Y:S02]  /*1c180*/  FSEL R170, R170, -INF , !P3 ;  /* 0xff800000aaaa7808 */ /* 0x000fe40005800000 */
[C---:B------:R-:W-:Y:S02]  /*1c190*/  ISETP.GT.AND P2, PT, R184.reuse, 0x28, P1 ;  /* 0x00000028b800780c */ /* 0x040fe40000f44270 */
[C---:B------:R-:W-:Y:S02]  /*1c1a0*/  ISETP.GT.AND P3, PT, R184.reuse, 0x29, P1 ;  /* 0x00000029b800780c */ /* 0x040fe40000f64270 */
[----:B------:R-:W-:-:S02]  /*1c1b0*/  ISETP.GT.AND P4, PT, R184, 0x30, P1 ;  /* 0x00000030b800780c */ /* 0x000fc40000f84270 */
[C---:B------:R-:W-:Y:S02]  /*1c1c0*/  ISETP.GT.AND P5, PT, R184.reuse, 0x31, P1 ;  /* 0x00000031b800780c */ /* 0x040fe40000fa4270 */
[----:B------:R-:W-:Y:S02]  /*1c1d0*/  ISETP.GT.AND P6, PT, R184, 0x38, P1 ;  /* 0x00000038b800780c */ /* 0x000fe40000fc4270 */
[----:B------:R-:W-:Y:S02]  /*1c1e0*/  LOP3.LUT R22, R22, 0xfffffff7, RZ, 0xc0, !PT ;  /* 0xfffffff716167812 */ /* 0x000fe400078ec0ff */
[----:B------:R-:W-:Y:S02]  /*1c1f0*/  ISETP.GT.AND P1, PT, R184, 0x39, P1 ;  /* 0x00000039b800780c */ /* 0x000fe40000f24270 */
[----:B------:R-:W-:Y:S02]  /*1c200*/  @P0 LOP3.LUT R22, R22, 0x8, RZ, 0xfc, !PT ;  /* 0x0000000816160812 */ /* 0x000fe400078efcff */
[----:B0-----:R-:W-:-:S02]  /*1c210*/  FMNMX.FTZ R2, R0, R2, !PT ;  /* 0x0000000200027209 */ /* 0x001fc40007810000 */
[C---:B------:R-:W-:Y:S02]  /*1c220*/  LOP3.LUT P0, RZ, R22.reuse, 0x8000, RZ, 0xc0, !PT ;  /* 0x0000800016ff7812 */ /* 0x040fe4000780c0ff */
[----:B------:R-:W-:Y:S01]  /*1c230*/  LOP3.LUT R22, R22, 0xfffffffd, RZ, 0xc0, !PT ;  /* 0xfffffffd16167812 */ /* 0x000fe200078ec0ff */
[----:B------:R-:W0:Y:S01]  /*1c240*/  SHFL.BFLY PT, R5, R2, 0x1, 0x1f ;  /* 0x0c201f0002057f89 */ /* 0x000e2200000e0000 */
[C---:B------:R-:W-:Y:S02]  /*1c250*/  ISETP.LT.OR P0, PT, R185.reuse, 0x22, P0 ;  /* 0x00000022b900780c */ /* 0x040fe40000701670 */
[C---:B------:R-:W-:Y:S02]  /*1c260*/  ISETP.LT.OR P4, PT, R185.reuse, 0x31, P4 ;  /* 0x00000031b900780c */ /* 0x040fe40002781670 */
[----:B------:R-:W-:Y:S02]  /*1c270*/  @P1 LOP3.LUT R22, R22, 0x2, RZ, 0xfc, !PT ;  /* 0x0000000216161812 */ /* 0x000fe400078efcff */
[----:B------:R-:W-:-:S02]  /*1c280*/  ISETP.LT.OR P5, PT, R185, 0x32, P5 ;  /* 0x00000032b900780c */ /* 0x000fc40002fa1670 */
[C---:B------:R-:W-:Y:S02]  /*1c290*/  LOP3.LUT P1, RZ, R22.reuse, 0x8, RZ, 0xc0, !PT ;  /* 0x0000000816ff7812 */ /* 0x040fe4000782c0ff */
[----:B------:R-:W-:Y:S02]  /*1c2a0*/  LOP3.LUT R22, R22, 0xffffffef, RZ, 0xc0, !PT ;  /* 0xffffffef16167812 */ /* 0x000fe400078ec0ff */
[C---:B------:R-:W-:Y:S02]  /*1c2b0*/  ISETP.LT.OR P1, PT, R185.reuse, 0x1, P1 ;  /* 0x00000001b900780c */ /* 0x040fe40000f21670 */
[----:B------:R-:W-:Y:S02]  /*1c2c0*/  @P0 LOP3.LUT R22, R22, 0x10, RZ, 0xfc, !PT ;  /* 0x0000001016160812 */ /* 0x000fe400078efcff */
[----:B------:R-:W-:Y:S02]  /*1c2d0*/  FSEL R154, R154, -INF , !P1 ;  /* 0xff8000009a9a7808 */ /* 0x000fe40004800000 */
[----:B------:R-:W-:-:S02]  /*1c2e0*/  ISETP.LT.OR P0, PT, R185, 0x29, P2 ;  /* 0x00000029b900780c */ /* 0x000fc40001701670 */
[----:B------:R-:W-:Y:S02]  /*1c2f0*/  FMNMX.FTZ R4, R154, R227, !PT ;  /* 0x000000e39a047209 */ /* 0x000fe40007810000 */
[C---:B------:R-:W-:Y:S02]  /*1c300*/  LOP3.LUT P2, RZ, R22.reuse, 0x2, RZ, 0xc0, !PT ;  /* 0x0000000216ff7812 */ /* 0x040fe4000784c0ff */
[----:B------:R-:W-:Y:S02]  /*1c310*/  FMNMX.FTZ R4, R155, R4, !PT ;  /* 0x000000049b047209 */ /* 0x000fe40007810000 */
[----:B------:R-:W-:Y:S02]  /*1c320*/  LOP3.LUT R22, R22, 0xfffffffb, RZ, 0xc0, !PT ;  /* 0xfffffffb16167812 */ /* 0x000fe400078ec0ff */
[----:B------:R-:W-:Y:S02]  /*1c330*/  FMNMX.FTZ R4, R158, R4, !PT ;  /* 0x000000049e047209 */ /* 0x000fe40007810000 */
[----:B0-----:R-:W-:Y:S01]  /*1c340*/  FMNMX.FTZ R5, R2, R5, !PT ;  /* 0x0000000502057209 */ /* 0x001fe20007810000 */
[----:B------:R-:W-:Y:S01]  /*1c350*/  IMAD.U32 R2, RZ, RZ, UR4 ;  /* 0x00000004ff027e24 */ /* 0x000fe2000f8e00ff */
[----:B------:R-:W-:-:S02]  /*1c360*/  @P0 LOP3.LUT R22, R22, 0x4, RZ, 0xfc, !PT ;  /* 0x0000000416160812 */ /* 0x000fc400078efcff */
[----:B------:R-:W-:Y:S01]  /*1c370*/  ISETP.LT.OR P0, PT, R185, 0x2a, P3 ;  /* 0x0000002ab900780c */ /* 0x000fe20001f01670 */
[----:B------:R-:W-:Y:S01]  /*1c380*/  FMUL.FTZ R3, R5, R2 ;  /* 0x0000000205037220 */ /* 0x000fe20000410000 */
[----:B------:R-:W-:Y:S02]  /*1c390*/  FMNMX.FTZ R4, R159, R4, !PT ;  /* 0x000000049f047209 */ /* 0x000fe40007810000 */
[----:B------:R-:W-:Y:S02]  /*1c3a0*/  LOP3.LUT R22, R22, 0xffffbfff, RZ, 0xc0, !PT ;  /* 0xffffbfff16167812 */ /* 0x000fe400078ec0ff */
[----:B------:R-:W-:Y:S02]  /*1c3b0*/  FMNMX.FTZ R4, R162, R4, !PT ;  /* 0x00000004a2047209 */ /* 0x000fe40007810000 */
[----:B------:R-:W-:Y:S02]  /*1c3c0*/  FSETP.NEU.FTZ.AND P3, PT, R5, -INF , PT ;  /* 0xff8000000500780b */ /* 0x000fe40003f7d000 */
[----:B------:R-:W-:-:S02]  /*1c3d0*/  FMNMX.FTZ R4, R163, R4, !PT ;  /* 0x00000004a3047209 */ /* 0x000fc40007810000 */
[----:B------:R-:W-:Y:S02]  /*1c3e0*/  FSEL R0, R5, RZ, P3 ;  /* 0x000000ff05007208 */ /* 0x000fe40001800000 */
[----:B------:R-:W-:Y:S02]  /*1c3f0*/  @P0 LOP3.LUT R22, R22, 0x4000, RZ, 0xfc, !PT ;  /* 0x0000400016160812 */ /* 0x000fe400078efcff */
[----:B------:R-:W-:Y:S01]  /*1c400*/  FMNMX.FTZ R4, R166, R4, !PT ;  /* 0x00000004a6047209 */ /* 0x000fe20007810000 */
[----:B------:R-:W-:Y:S01]  /*1c410*/  FADD.FTZ R0, -R0, R226 ;  /* 0x000000e200007221 */ /* 0x000fe20000010100 */
[----:B------:R-:W-:Y:S02]  /*1c420*/  LOP3.LUT P0, RZ, R22, 0x10, RZ, 0xc0, !PT ;  /* 0x0000001016ff7812 */ /* 0x000fe4000780c0ff */
[----:B------:R-:W-:Y:S01]  /*1c430*/  FMNMX.FTZ R4, R167, R4, !PT ;  /* 0x00000004a7047209 */ /* 0x000fe20007810000 */
[----:B------:R-:W-:Y:S01]  /*1c440*/  FMUL.FTZ R184, R0, R2 ;  /* 0x0000000200b87220 */ /* 0x000fe20000410000 */
[----:B------:R-:W-:-:S02]  /*1c450*/  FSEL R3, R3, RZ, P3 ;  /* 0x000000ff03037208 */ /* 0x000fc40001800000 */
[----:B------:R-:W-:Y:S02]  /*1c460*/  LOP3.LUT P3, RZ, R22, 0x4, RZ, 0xc0, !PT ;  /* 0x0000000416ff7812 */ /* 0x000fe4000786c0ff */
[----:B------:R-:W-:Y:S01]  /*1c470*/  FSEL R171, R171, -INF , !P0 ;  /* 0xff800000abab7808 */ /* 0x000fe20004000000 */
[--C-:B------:R-:W-:Y:S01]  /*1c480*/  FFMA.FTZ R152, R152, R2, -R3.reuse ;  /* 0x0000000298987223 */ /* 0x100fe20000010803 */
[----:B------:R-:W-:Y:S01]  /*1c490*/  FMNMX.FTZ R4, R170, R4, !PT ;  /* 0x00000004aa047209 */ /* 0x000fe20007810000 */
[-CC-:B------:R-:W-:Y:S01]  /*1c4a0*/  FFMA.FTZ R153, R153, R2.reuse, -R3.reuse ;  /* 0x0000000299997223 */ /* 0x180fe20000010803 */
[----:B------:R-:W-:Y:S01]  /*1c4b0*/  LOP3.LUT P0, RZ, R22, 0x4000, RZ, 0xc0, !PT ;  /* 0x0000400016ff7812 */ /* 0x000fe2000780c0ff */
[-CC-:B------:R-:W-:Y:S01]  /*1c4c0*/  FFMA.FTZ R156, R156, R2.reuse, -R3.reuse ;  /* 0x000000029c9c7223 */ /* 0x180fe20000010803 */
[----:B------:R-:W-:Y:S01]  /*1c4d0*/  FSEL R174, R174, -INF , !P3 ;  /* 0xff800000aeae7808 */ /* 0x000fe20005800000 */
[--C-:B------:R-:W-:Y:S01]  /*1c4e0*/  FFMA.FTZ R157, R157, R2, -R3.reuse ;  /* 0x000000029d9d7223 */ /* 0x100fe20000010803 */
[----:B------:R-:W-:Y:S01]  /*1c4f0*/  FMNMX.FTZ R4, R171, R4, !PT ;  /* 0x00000004ab047209 */ /* 0x000fe20007810000 */
        /* <DEDUP_REMOVED lines=9> */
[----:B------:R-:W-:Y:S01]  /*1c590*/  ISETP.LT.OR P6, PT, R185, 0x39, P6 ;  /* 0x00000039b900780c */ /* 0x000fe200037c1670 */
        /* <DEDUP_REMOVED lines=11> */
[----:B------:R-:W-:Y:S01]  /*1c650*/  FSEL R183, R183, -INF , !P2 ;  /* 0xff800000b7b77808 */ /* 0x000fe20005000000 */
[----:B------:R-:W-:Y:S01]  /*1c660*/  FFMA.FTZ R3, R181, R2, -R3 ;  /* 0x00000002b5037223 */ /* 0x000fe20000010803 */
[----:B------:R-:W-:Y:S01]  /*1c670*/  FMNMX.FTZ R4, R182, R4, !PT ;  /* 0x00000004b6047209 */ /* 0x000fe20007810000 */
[----:B------:R-:W-:Y:S01]  /*1c680*/  MUFU.EX2 R152, R152 ;  /* 0x0000009800987308 */ /* 0x000fe20000000800 */
[----:B------:R-:W-:-:S02]  /*1c690*/  LOP3.LUT P0, RZ, R22, 0x2000, RZ, 0xc0, !PT ;  /* 0x0000200016ff7812 */ /* 0x000fc4000780c0ff */
[----:B------:R-:W-:-:S05]  /*1c6a0*/  FMNMX.FTZ R4, R183, R4, !PT ;  /* 0x00000004b7047209 */ /* 0x000fca0007810000 */
[----:B------:R-:W0:Y:S01]  /*1c6b0*/  SHFL.BFLY PT, R181, R4, 0x2, 0x1f ;  /* 0x0c401f0004b57f89 */ /* 0x000e2200000e0000 */
        /* <DEDUP_REMOVED lines=10> */
[C---:B------:R-:W-:Y:S01]  /*1c760*/  FSETP.NEU.FTZ.AND P1, PT, R4.reuse, -INF , PT ;  /* 0xff8000000400780b */ /* 0x040fe20003f3d000 */
[C---:B-1----:R-:W-:Y:S02]  /*1c770*/  FMUL.FTZ R3, R4.reuse, R2 ;  /* 0x0000000204037220 */ /* 0x042fe40000410000 */
[----:B------:R-:W-:Y:S01]  /*1c780*/  MUFU.EX2 R165, R165 ;  /* 0x000000a500a57308 */ /* 0x000fe20000000800 */
[----:B------:R-:W-:Y:S02]  /*1c790*/  FSEL R181, R4, RZ, P1 ;  /* 0x000000ff04b57208 */ /* 0x000fe40000800000 */
[----:B------:R-:W-:-:S03]  /*1c7a0*/  FSEL R0, R3, RZ, P1 ;  /* 0x000000ff03007208 */ /* 0x000fc60000800000 */
[----:B------:R-:W-:Y:S02]  /*1c7b0*/  FADD.FTZ R181, -R181, R227 ;  /* 0x000000e3b5b57221 */ /* 0x000fe40000010100 */
[----:B------:R-:W0:Y:S01]  /*1c7c0*/  MUFU.EX2 R3, R184 ;  /* 0x000000b800037308 */ /* 0x000e220000000800 */
[-CC-:B------:R-:W-:Y:S01]  /*1c7d0*/  FFMA.FTZ R154, R154, R2.reuse, -R0.reuse ;  /* 0x000000029a9a7223 */ /* 0x180fe20000010800 */
[-CC-:B------:R-:W-:Y:S01]  /*1c7e0*/  FFMA.FTZ R155, R155, R2.reuse, -R0.reuse ;  /* 0x000000029b9b7223 */ /* 0x180fe20000010800 */
[-C--:B------:R-:W-:Y:S01]  /*1c7f0*/  FMUL.FTZ R181, R181, R2.reuse ;  /* 0x00000002b5b57220 */ /* 0x080fe20000410000 */
        /* <DEDUP_REMOVED lines=14> */
[----:B------:R-:W-:Y:S01]  /*1c8e0*/  MUFU.EX2 R154, R154 ;  /* 0x0000009a009a7308 */ /* 0x000fe20000000800 */
[----:B0-----:R-:W-:-:S04]  /*1c8f0*/  FFMA.FTZ R221, R3, R221, R152 ;  /* 0x000000dd03dd7223 */ /* 0x001fc80000010098 */
[----:B------:R-:W-:-:S03]  /*1c900*/  FADD.FTZ R221, R153, R221 ;  /* 0x000000dd99dd7221 */ /* 0x000fc60000010000 */
[----:B------:R-:W0:Y:S08]  /*1c910*/  MUFU.EX2 R0, R181 ;  /* 0x000000b500007308 */ /* 0x000e300000000800 */
[----:B------:R-:W1:Y:S08]  /*1c920*/  MUFU.EX2 R155, R155 ;  /* 0x0000009b009b7308 */ /* 0x000e700000000800 */
[----:B------:R-:W2:Y:S01]  /*1c930*/  MUFU.EX2 R158, R158 ;  /* 0x0000009e009e7308 */ /* 0x000ea20000000800 */
[----:B0-----:R-:W-:-:S07]  /*1c940*/  FFMA.FTZ R9, R0, R9, R154 ;  /* 0x0000000900097223 */ /* 0x001fce000001009a */
[----:B------:R-:W0:Y:S01]  /*1c950*/  MUFU.EX2 R159, R159 ;  /* 0x0000009f009f7308 */ /* 0x000e220000000800 */
[----:B-1----:R-:W-:Y:S01]  /*1c960*/  FADD.FTZ R181, R155, R9 ;  /* 0x000000099bb57221 */ /* 0x002fe20000010000 */
[----:B------:R-:W-:-:S04]  /*1c970*/  FADD.FTZ R9, R156, R221 ;  /* 0x000000dd9c097221 */ /* 0x000fc80000010000 */
[----:B------:R-:W-:Y:S02]  /*1c980*/  FADD.FTZ R9, R157, R9 ;  /* 0x000000099d097221 */ /* 0x000fe40000010000 */
[----:B------:R-:W1:Y:S01]  /*1c990*/  MUFU.EX2 R162, R162 ;  /* 0x000000a200a27308 */ /* 0x000e620000000800 */
[----:B--2---:R-:W-:Y:S01]  /*1c9a0*/  FADD.FTZ R181, R158, R181 ;  /* 0x000000b59eb57221 */ /* 0x004fe20000010000 */
[----:B------:R-:W-:-:S04]  /*1c9b0*/  FADD.FTZ R9, R160, R9 ;  /* 0x00000009a0097221 */ /* 0x000fc80000010000 */
[----:B------:R-:W-:Y:S02]  /*1c9c0*/  FADD.FTZ R9, R161, R9 ;  /* 0x00000009a1097221 */ /* 0x000fe40000010000 */
[----:B------:R-:W2:Y:S01]  /*1c9d0*/  MUFU.EX2 R163, R163 ;  /* 0x000000a300a37308 */ /* 0x000ea20000000800 */
[----:B0-----:R-:W-:Y:S01]  /*1c9e0*/  FADD.FTZ R181, R159, R181 ;  /* 0x000000b59fb57221 */ /* 0x001fe20000010000 */
[----:B------:R-:W-:-:S04]  /*1c9f0*/  FADD.FTZ R9, R164, R9 ;  /* 0x00000009a4097221 */ /* 0x000fc80000010000 */
[----:B------:R-:W-:Y:S02]  /*1ca00*/  FADD.FTZ R9, R165, R9 ;  /* 0x00000009a5097221 */ /* 0x000fe40000010000 */
        /* <DEDUP_REMOVED lines=33> */
[----:B--2---:R-:W-:-:S04]  /*1cc20*/  FADD.FTZ R9, R180, R9 ;  /* 0x00000009b4097221 */ /* 0x004fc80000010000 */
[----:B------:R-:W-:Y:S01]  /*1cc30*/  FADD.FTZ R221, R186, R9 ;  /* 0x00000009badd7221 */ /* 0x000fe20000010000 */
[----:B0-----:R-:W-:-:S04]  /*1cc40*/  FADD.FTZ R181, R182, R181 ;  /* 0x000000b5b6b57221 */ /* 0x001fc80000010000 */
[----:B-1----:R-:W-:Y:S01]  /*1cc50*/  FADD.FTZ R9, R183, R181 ;  /* 0x000000b5b7097221 */ /* 0x002fe20000010000 */
[----:B------:R-:W-:Y:S06]  /*1cc60*/  @!P0 BRA `(.L_x_1833) ;  /* 0x0000000000048947 */ /* 0x000fec0003800000 */
[----:B------:R-:W-:Y:S01]  /*1cc70*/  BPT.TRAP 0x1 ;  /* 0x000000040000795c */ /* 0x000fe20000300000 */
.L_x_1833:
[----:B------:R-:W2:Y:S01]  /*1cc80*/  LDL R181, [R1+0x68] ;  /* 0x0000680001b57983 */ /* 0x000ea20000100800 */
[----:B------:R-:W-:Y:S01]  /*1cc90*/  IADD3 R222, R222, 0x30860, RZ ;  /* 0x00030860dede7810 */ /* 0x000fe20007ffe0ff */
[----:B------:R-:W-:Y:S01]  /*1cca0*/  IMAD.MOV.U32 R227, RZ, RZ, R4 ;  /* 0x000000ffffe37224 */ /* 0x000fe200078e0004 */
        /* <DEDUP_REMOVED lines=22> */
[----:B------:R-:W-:-:S12]  /*1ce10*/  VIADD R8, R8, 0xffffffff ;  /* 0xffffffff08087836 */ /* 0x000fd80000000000 */
[----:B------:R-:W-:Y:S05]  /*1ce20*/  @P1 BRA `(.L_x_1834) ;  /* 0xffffffd0008c1947 */ /* 0x000fea000383ffff */
.L_x_1813:
[----:B------:R-:W-:Y:S05]  /*1ce30*/  BSYNC B0 ;  /* 0x0000000000007941 */ /* 0x000fea0003800000 */
.L_x_1812:
        /* <DEDUP_REMOVED lines=131> */
.L_x_1835:
[----:B------:R-:W-:Y:S01]  /*1d670*/  IMAD R8, R204, 0x8, R18 ;  /* 0x00000008cc087824 */ /* 0x000fe200078e0212 */
[----:B------:R-:W-:-:S04]  /*1d680*/  SHF.L.U32 R3, R218, 0x1f, RZ ;  /* 0x0000001fda037819 */ /* 0x000fc800000006ff */
[----:B------:R0:W1:Y:S01]  /*1d690*/  SYNCS.PHASECHK.TRANS64.TRYWAIT P1, [R8+URZ+0x30850], R3 ;  /* 0x03085003080075a7 */ /* 0x000062000802017f */
[----:B------:R-:W-:Y:S05]  /*1d6a0*/  @!P0 BRA `(.L_x_1836) ;  /* 0x0000000000048947 */ /* 0x000fea0003800000 */
[----:B------:R-:W-:Y:S01]  /*1d6b0*/  BPT.TRAP 0x1 ;  /* 0x000000040000795c */ /* 0x000fe20000300000 */
.L_x_1836:
        /* <DEDUP_REMOVED lines=9> */
.L_x_1838:
[----:B------:R-:W-:Y:S05]  /*1d750*/  BSYNC B0 ;  /* 0x0000000000007941 */ /* 0x000fea0003800000 */
.L_x_1837:
[----:B------:R-:W-:Y:S01]  /*1d760*/  IMAD.MOV.U32 R6, RZ, RZ, R0 ;  /* 0x000000ffff067224 */ /* 0x000fe200078e0000 */
[----:B------:R-:W-:Y:S01]  /*1d770*/  MOV R7, 0x40000040 ;  /* 0x4000004000077802 */ /* 0x000fe20000000f00 */
[----:B------:R-:W-:-:S03]  /*1d780*/  WARPGROUP.ARRIVE ;  /* 0x00000000000079c5 */ /* 0x000fc60000000000 */
[----:B------:R-:W-:Y:S01]  /*1d790*/  R2UR UR6, R6 ;  /* 0x00000000060672ca */ /* 0x000fe200000e0000 */
[----:B------:R-:W-:Y:S01]  /*1d7a0*/  VIADD R6, R0, 0x80 ;  /* 0x0000008000067836 */ /* 0x000fe20000000000 */
[----:B------:R-:W-:Y:S01]  /*1d7b0*/  R2UR UR7, R7 ;  /* 0x00000000070772ca */ /* 0x000fe200000e0000 */
[----:B------:R-:W-:-:S12]  /*1d7c0*/  IMAD.MOV.U32 R7, RZ, RZ, 0x40000040 ;  /* 0x40000040ff077424 */ /* 0x000fd800078e00ff */
[----:B------:R-:W-:Y:S01]  /*1d7d0*/  HGMMA.64x256x16.F32 R24, R196, gdesc[UR4].tnspB, R24, gsb0 ;  /* 0x43e00004c4187df0 */ /* 0x000fe20008000818 */
[----:B------:R-:W-:Y:S01]  /*1d7e0*/  R2UR UR6, R6 ;  /* 0x00000000060672ca */ /* 0x000fe200000e0000 */
[----:B------:R-:W-:Y:S01]  /*1d7f0*/  VIADD R6, R0, 0x100 ;  /* 0x0000010000067836 */ /* 0x000fe20000000000 */
[----:B------:R-:W-:Y:S01]  /*1d800*/  R2UR UR7, R7 ;  /* 0x00000000070772ca */ /* 0x000fe200000e0000 */
[----:B------:R-:W-:Y:S01]  /*1d810*/  IMAD.MOV.U32 R7, RZ, RZ, 0x40000040 ;  /* 0x40000040ff077424 */ /* 0x000fe200078e00ff */
[----:B------:R-:W-:Y:S02]  /*1d820*/  WARPGROUP.DEPBAR.LE gsb0, 0x0 ;  /* 0x00008000000079c5 */ /* 0x000fe40000010000 */
[----:B------:R-:W-:-:S15]  /*1d830*/  WARPGROUP.ARRIVE ;  /* 0x00000000000079c5 */ /* 0x000fde0000000000 */
[----:B------:R-:W-:-:S06]  /*1d840*/  NOP ;  /* 0x0000000000007918 */ /* 0x000fcc0000000000 */
[----:B------:R-:W-:Y:S01]  /*1d850*/  HGMMA.64x256x16.F32 R24, R192, gdesc[UR4].tnspB, R24, gsb0 ;  /* 0x43e00004c0187df0 */ /* 0x000fe20008000818 */
[----:B------:R-:W-:Y:S02]  /*1d860*/  R2UR UR6, R6 ;  /* 0x00000000060672ca */ /* 0x000fe400000e0000 */
[----:B------:R-:W-:Y:S01]  /*1d870*/  R2UR UR7, R7 ;  /* 0x00000000070772ca */ /* 0x000fe200000e0000 */
[----:B------:R-:W-:Y:S01]  /*1d880*/  IMAD.MOV.U32 R7, RZ, RZ, 0x40000040 ;  /* 0x40000040ff077424 */ /* 0x000fe200078e00ff */
[----:B------:R-:W-:Y:S02]  /*1d890*/  IADD3 R6, R0, 0x180, RZ ;  /* 0x0000018000067810 */ /* 0x000fe40007ffe0ff */
[----:B------:R-:W2:Y:S02]  /*1d8a0*/  SHFL.BFLY PT, R0, R221, 0x2, 0x1f ;  /* 0x0c401f00dd007f89 */ /* 0x000ea400000e0000 */
[----:B--2---:R-:W-:-:S05]  /*1d8b0*/  FADD.FTZ R0, R0, R221 ;  /* 0x000000dd00007221 */ /* 0x004fca0000010000 */
[----:B01----:R-:W0:Y:S02]  /*1d8c0*/  SHFL.BFLY PT, R3, R0, 0x1, 0x1f ;  /* 0x0c201f0000037f89 */ /* 0x003e2400000e0000 */
[----:B0-----:R-:W-:Y:S01]  /*1d8d0*/  FADD.FTZ R13, R0, R3 ;  /* 0x00000003000d7221 */ /* 0x001fe20000010000 */
[----:B------:R-:W-:Y:S02]  /*1d8e0*/  IMAD.MOV.U32 R3, RZ, RZ, -0x800000 ;  /* 0xff800000ff037424 */ /* 0x000fe400078e00ff */
[----:B------:R-:W-:Y:S02]  /*1d8f0*/  IMAD.MOV.U32 R0, RZ, RZ, -0x800000 ;  /* 0xff800000ff007424 */ /* 0x000fe400078e00ff */
[----:B------:R-:W-:-:S13]  /*1d900*/  FSETP.NE.FTZ.AND P1, PT, R13, RZ, PT ;  /* 0x000000ff0d00720b */ /* 0x000fda0003f35000 */
[----:B------:R-:W0:Y:S02]  /*1d910*/  @P1 MUFU.LG2 R11, R13 ;  /* 0x0000000d000b1308 */ /* 0x000e240000000c00 */
[----:B0-----:R-:W-:Y:S01]  /*1d920*/  @P1 FMUL.FTZ R11, R11, 0.69314718246459960938 ;  /* 0x3f3172180b0b1820 */ /* 0x001fe20000410000 */
[----:B------:R-:W-:Y:S02]  /*1d930*/  WARPGROUP.DEPBAR.LE gsb0, 0x0 ;  /* 0x00008000000079c5 */ /* 0x000fe40000010000 */
[----:B------:R-:W-:-:S06]  /*1d940*/  WARPGROUP.ARRIVE ;  /* 0x00000000000079c5 */ /* 0x000fcc0000000000 */
[----:B------:R-:W-:Y:S01]  /*1d950*/  HGMMA.64x256x16.F32 R24, R188, gdesc[UR4].tnspB, R24, gsb0 ;  /* 0x43e00004bc187df0 */ /* 0x000fe20008000818 */
[----:B------:R-:W-:Y:S02]  /*1d960*/  R2UR UR6, R6 ;  /* 0x00000000060672ca */ /* 0x000fe400000e0000 */
[----:B------:R-:W-:Y:S01]  /*1d970*/  R2UR UR7, R7 ;  /* 0x00000000070772ca */ /* 0x000fe200000e0000 */
[----:B------:R-:W0:Y:S02]  /*1d980*/  SHFL.BFLY PT, R6, R9, 0x2, 0x1f ;  /* 0x0c401f0009067f89 */ /* 0x000e2400000e0000 */
[----:B0-----:R-:W-:-:S05]  /*1d990*/  FADD.FTZ R10, R6, R9 ;  /* 0x00000009060a7221 */ /* 0x001fca0000010000 */
[----:B------:R-:W0:Y:S02]  /*1d9a0*/  SHFL.BFLY PT, R7, R10, 0x1, 0x1f ;  /* 0x0c201f000a077f89 */ /* 0x000e2400000e0000 */
[----:B0-----:R-:W-:Y:S01]  /*1d9b0*/  FADD.FTZ R14, R10, R7 ;  /* 0x000000070a0e7221 */ /* 0x001fe20000010000 */
[----:B------:R-:W-:Y:S01]  /*1d9c0*/  CS2R R6, SRZ ;  /* 0x0000000000067805 */ /* 0x000fe2000001ff00 */
[----:B------:R-:W-:-:S03]  /*1d9d0*/  @P1 FMUL.FTZ R10, R2, 0.69314718246459960938 ;  /* 0x3f317218020a1820 */ /* 0x000fc60000410000 */
[----:B------:R-:W-:Y:S01]  /*1d9e0*/  FSETP.NE.FTZ.AND P2, PT, R14, RZ, PT ;  /* 0x000000ff0e00720b */ /* 0x000fe20003f55000 */
[----:B------:R-:W-:Y:S01]  /*1d9f0*/  @P1 FFMA.FTZ R3, R10, R5, R11 ;  /* 0x000000050a031223 */ /* 0x000fe2000001000b */
        /* <DEDUP_REMOVED lines=12> */
.L_x_1840:
[----:B------:R-:W2:Y:S01]  /*1dac0*/  LDL.LU R2, [R1+0x4] ;  /* 0x0000040001027983 */ /* 0x000ea20000300800 */
[----:B------:R-:W-:Y:S02]  /*1dad0*/  VIADD R4, R8, 0x30860 ;  /* 0x0003086008047836 */ /* 0x000fe40000000000 */
[-C--:B------:R-:W-:Y:S01]  /*1dae0*/  FMUL.FTZ R24, R24, R7.reuse ;  /* 0x0000000718187220 */ /* 0x080fe20000410000 */
[----:B------:R-:W-:Y:S01]  /*1daf0*/  FMUL.FTZ R25, R25, R7 ;  /* 0x0000000719197220 */ /* 0x000fe20000410000 */
[----:B------:R-:W3:Y:S01]  /*1db00*/  LDL.LU R18, [R1+0x7c] ;  /* 0x00007c0001127983 */ /* 0x000ee20000300800 */
[----:B------:R-:W-:Y:S01]  /*1db10*/  IADD3 R204, R204, 0x1, RZ ;  /* 0x00000001cccc7810 */ /* 0x000fe20007ffe0ff */
[----:B------:R-:W-:-:S03]  /*1db20*/  FMUL.FTZ R14, R27, R6 ;  /* 0x000000061b0e7220 */ /* 0x000fc60000410000 */
[----:B------:R-:W-:Y:S01]  /*1db30*/  ISETP.NE.AND P1, PT, R204, 0x2, PT ;  /* 0x00000002cc00780c */ /* 0x000fe20003f25270 */
[-C--:B------:R-:W-:Y:S01]  /*1db40*/  FMUL.FTZ R172, R112, R7.reuse ;  /* 0x0000000770ac7220 */ /* 0x080fe20000410000 */
[-C--:B------:R-:W-:Y:S02]  /*1db50*/  FMUL.FTZ R173, R116, R7.reuse ;  /* 0x0000000774ad7220 */ /* 0x080fe40000410000 */
        /* <DEDUP_REMOVED lines=122> */
[----:B------:R-:W-:-:S02]  /*1e300*/  LOP3.LUT R218, R218, R27, RZ, 0x3c, !PT ;  /* 0x0000001bdada7212 */ /* 0x000fc400078e3cff */
[----:B------:R-:W-:Y:S02]  /*1e310*/  SEL R204, R204, RZ, P1 ;  /* 0x000000ffcccc7207 */ /* 0x000fe40000800000 */
[----:B--2---:R-:W-:Y:S01]  /*1e320*/  PRMT R4, R2, 0x654, R4 ;  /* 0x0000065402047816 */ /* 0x004fe20000000004 */
[----:B---3--:R-:W-:Y:S02]  /*1e330*/  VIADD R18, R18, 0x1 ;  /* 0x0000000112127836 */ /* 0x008fe40000000000 */
[----:B------:R-:W-:Y:S01]  /*1e340*/  FMUL.FTZ R2, R37, R7 ;  /* 0x0000000725027220 */ /* 0x000fe20000410000 */
[----:B------:R0:W-:Y:S02]  /*1e350*/  SYNCS.ARRIVE.TRANS64.RED.A1T0 RZ, [R4+URZ], RZ ;  /* 0x000000ff04ff79a7 */ /* 0x0001e4000810043f */
[----:B------:R1:W-:Y:S01]  /*1e360*/  STL [R1+0x7c], R18 ;  /* 0x00007c1201007387 */ /* 0x0003e20000100800 */
[-C--:B------:R-:W-:Y:S01]  /*1e370*/  FMUL.FTZ R7, R38, R6.reuse ;  /* 0x0000000626077220 */ /* 0x080fe20000410000 */
[----:B0-----:R-:W-:-:S07]  /*1e380*/  FMUL.FTZ R4, R26, R6 ;  /* 0x000000061a047220 */ /* 0x001fce0000410000 */
.L_x_1666:
[----:B------:R-:W0:Y:S08]  /*1e390*/  S2UR UR4, SR_CgaCtaId ;  /* 0x00000000000479c3 */ /* 0x000e300000008800 */
[----:B------:R-:W-:Y:S01]  /*1e3a0*/  BAR.SYNC.DEFER_BLOCKING 0x5, 0x180 ;  /* 0x0146000000007b1d */ /* 0x000fe20000010000 */
[----:B-1----:R-:W-:-:S05]  /*1e3b0*/  MOV R18, 0x400 ;  /* 0x0000040000127802 */ /* 0x002fca0000000f00 */
[----:B------:R-:W-:Y:S01]  /*1e3c0*/  BSSY B0, `(.L_x_1841) ;  /* 0x00002d0000007945 */ /* 0x000fe20003800000 */
[----:B0-----:R-:W-:-:S05]  /*1e3d0*/  IMAD.U32 R6, RZ, RZ, UR4 ;  /* 0x00000004ff067e24 */ /* 0x001fca000f8e00ff */
[----:B------:R0:W-:Y:S01]  /*1e3e0*/  STL [R1+0x4], R6 ;  /* 0x0000040601007387 */ /* 0x0001e20000100800 */
[----:B------:R-:W-:-:S05]  /*1e3f0*/  LEA R18, R6, R18, 0x18 ;  /* 0x0000001206127211 */ /* 0x000fca00078ec0ff */
[----:B------:R0:W1:Y:S01]  /*1e400*/  LDS.128 R36, [R18+0x308d0] ;  /* 0x0308d00012247984 */ /* 0x0000620000000c00 */
[----:B------:R-:W-:Y:S06]  /*1e410*/  BAR.ARV 0x4, 0x180 ;  /* 0x0106000000007b1d */ /* 0x000fec0000002000 */
[----:B------:R-:W-:Y:S05]  /*1e420*/  @P0 BRA `(.L_x_1842) ;  /* 0x0000001c00d80947 */ /* 0x000fea0003800000 */
[----:B0-----:R-:W2:Y:S04]  /*1e430*/  LDL R6, [R1+0xb4] ;  /* 0x0000b40001067983 */ /* 0x001ea80000100800 */
[----:B------:R-:W3:Y:S01]  /*1e440*/  LDL R180, [R1+0x78] ;  /* 0x0000780001b47983 */ /* 0x000ee20000100800 */
[----:B------:R-:W0:Y:S01]  /*1e450*/  S2R R27, SR_SWINHI ;  /* 0x00000000001b7919 */ /* 0x000e220000002f00 */
[----:B------:R-:W-:Y:S01]  /*1e460*/  F2FP.F16.F32.PACK_AB R24, R25, R24 ;  /* 0x000000181918723e */ /* 0x000fe200000000ff */
[----:B------:R-:W-:Y:S01]  /*1e470*/  ULDC.64 UR4, c[0x0][0xc00] ;  /* 0x0003000000047ab9 */ /* 0x000fe20000000a00 */
[----:B------:R-:W4:Y:S01]  /*1e480*/  LDL R178, [R1+0x74] ;  /* 0x0000740001b27983 */ /* 0x000f220000100800 */
        /* <DEDUP_REMOVED lines=26> */
[----:B------:R-:W-:Y:S01]  /*1e630*/  BAR.SYNC.DEFER_BLOCKING 0x1, 0x100 ;  /* 0x0044000000007b1d */ /* 0x000fe20000010000 */
[----:B--2---:R-:W-:-:S03]  /*1e640*/  IMAD.WIDE R134, R6, 0x2, R34 ;  /* 0x0000000206867825 */ /* 0x004fc600078e0222 */
[C---:B------:R-:W-:Y:S02]  /*1e650*/  IADD3 R95, P1, R134.reuse, 0x20, RZ ;  /* 0x00000020865f7810 */ /* 0x040fe40007f3e0ff */
[----:B------:R-:W-:Y:S02]  /*1e660*/  IADD3 R103, P0, R134, 0x40, RZ ;  /* 0x0000004086677810 */ /* 0x000fe40007f1e0ff */
[----:B------:R-:W-:Y:S02]  /*1e670*/  LOP3.LUT R94, R95, 0x380, RZ, 0xc0, !PT ;  /* 0x000003805f5e7812 */ /* 0x000fe400078ec0ff */
[----:B------:R-:W-:Y:S02]  /*1e680*/  LOP3.LUT R102, R103, 0x380, RZ, 0xc0, !PT ;  /* 0x0000038067667812 */ /* 0x000fe400078ec0ff */
[----:B------:R-:W-:Y:S02]  /*1e690*/  SHF.R.U64 R94, R94, 0x3, RZ ;  /* 0x000000035e5e7819 */ /* 0x000fe400000012ff */
[----:B------:R-:W-:-:S02]  /*1e6a0*/  IADD3 R119, P5, R134, 0x4040, RZ ;  /* 0x0000404086777810 */ /* 0x000fc40007fbe0ff */
[----:B------:R-:W-:Y:S01]  /*1e6b0*/  LOP3.LUT R94, R94, R95, RZ, 0x3c, !PT ;  /* 0x0000005f5e5e7212 */ /* 0x000fe200078e3cff */
[--C-:B------:R-:W-:Y:S01]  /*1e6c0*/  IMAD.X R95, RZ, RZ, R135.reuse, P1 ;  /* 0x000000ffff5f7224 */ /* 0x100fe200008e0687 */
[----:B------:R-:W-:Y:S02]  /*1e6d0*/  SHF.R.U64 R102, R102, 0x3, RZ ;  /* 0x0000000366667819 */ /* 0x000fe400000012ff */
[C---:B------:R-:W-:Y:S02]  /*1e6e0*/  IADD3 R123, P1, R134.reuse, 0x8000, RZ ;  /* 0x00008000867b7810 */ /* 0x040fe40007f3e0ff */
[----:B------:R-:W-:Y:S02]  /*1e6f0*/  IADD3 R121, P2, R134, 0x4060, RZ ;  /* 0x0000406086797810 */ /* 0x000fe40007f5e0ff */
[----:B------:R-:W-:Y:S02]  /*1e700*/  LOP3.LUT R118, R119, 0x380, RZ, 0xc0, !PT ;  /* 0x0000038077767812 */ /* 0x000fe400078ec0ff */
[----:B------:R-:W-:Y:S01]  /*1e710*/  LOP3.LUT R102, R102, R103, RZ, 0x3c, !PT ;  /* 0x0000006766667212 */ /* 0x000fe200078e3cff */
[----:B------:R-:W-:Y:S01]  /*1e720*/  IMAD.X R103, RZ, RZ, R135, P0 ;  /* 0x000000ffff677224 */ /* 0x000fe200000e0687 */
[----:B------:R-:W-:-:S02]  /*1e730*/  LOP3.LUT R122, R123, 0x380, RZ, 0xc0, !PT ;  /* 0x000003807b7a7812 */ /* 0x000fc400078ec0ff */
[C---:B------:R-:W-:Y:S02]  /*1e740*/  LOP3.LUT R27, R134.reuse, 0x380, RZ, 0xc0, !PT ;  /* 0x00000380861b7812 */ /* 0x040fe400078ec0ff */
[C---:B------:R-:W-:Y:S02]  /*1e750*/  IADD3 R107, P4, R134.reuse, 0x60, RZ ;  /* 0x00000060866b7810 */ /* 0x040fe40007f9e0ff */
[C---:B------:R-:W-:Y:S02]  /*1e760*/  IADD3 R111, P3, R134.reuse, 0x4000, RZ ;  /* 0x00004000866f7810 */ /* 0x040fe40007f7e0ff */
[----:B------:R-:W-:Y:S02]  /*1e770*/  LOP3.LUT R120, R121, 0x380, RZ, 0xc0, !PT ;  /* 0x0000038079787812 */ /* 0x000fe400078ec0ff */
[----:B------:R-:W-:Y:S02]  /*1e780*/  IADD3 R125, P0, R134, 0x8020, RZ ;  /* 0x00008020867d7810 */ /* 0x000fe40007f1e0ff */
[----:B------:R-:W-:-:S02]  /*1e790*/  SHF.R.U64 R118, R118, 0x3, RZ ;  /* 0x0000000376767819 */ /* 0x000fc400000012ff */
[----:B------:R-:W-:Y:S02]  /*1e7a0*/  SHF.R.U64 R122, R122, 0x3, RZ ;  /* 0x000000037a7a7819 */ /* 0x000fe400000012ff */
[----:B------:R-:W-:Y:S02]  /*1e7b0*/  SHF.R.U64 R27, R27, 0x3, RZ ;  /* 0x000000031b1b7819 */ /* 0x000fe400000012ff */
[----:B------:R-:W-:Y:S02]  /*1e7c0*/  LOP3.LUT R106, R107, 0x380, RZ, 0xc0, !PT ;  /* 0x000003806b6a7812 */ /* 0x000fe400078ec0ff */
[----:B------:R-:W-:Y:S02]  /*1e7d0*/  IADD3 R115, P6, R134, 0x4020, RZ ;  /* 0x0000402086737810 */ /* 0x000fe40007fde0ff */
[----:B------:R-:W-:Y:S02]  /*1e7e0*/  LOP3.LUT R110, R111, 0x380, RZ, 0xc0, !PT ;  /* 0x000003806f6e7812 */ /* 0x000fe400078ec0ff */
[----:B------:R-:W-:-:S02]  /*1e7f0*/  SHF.R.U64 R120, R120, 0x3, RZ ;  /* 0x0000000378787819 */ /* 0x000fc400000012ff */
[----:B------:R-:W-:Y:S02]  /*1e800*/  LOP3.LUT R124, R125, 0x380, RZ, 0xc0, !PT ;  /* 0x000003807d7c7812 */ /* 0x000fe400078ec0ff */
[----:B------:R-:W-:Y:S01]  /*1e810*/  LOP3.LUT R118, R118, R119, RZ, 0x3c, !PT ;  /* 0x0000007776767212 */ /* 0x000fe200078e3cff */
[--C-:B------:R-:W-:Y:S01]  /*1e820*/  IMAD.X R119, RZ, RZ, R135.reuse, P5 ;  /* 0x000000ffff777224 */ /* 0x100fe200028e0687 */
[----:B------:R-:W-:Y:S01]  /*1e830*/  LOP3.LUT R122, R122, R123, RZ, 0x3c, !PT ;  /* 0x0000007b7a7a7212 */ /* 0x000fe200078e3cff */
[--C-:B------:R-:W-:Y:S01]  /*1e840*/  IMAD.X R123, RZ, RZ, R135.reuse, P1 ;  /* 0x000000ffff7b7224 */ /* 0x100fe200008e0687 */
[----:B------:R-:W-:Y:S01]  /*1e850*/  LOP3.LUT R26, R27, R134, RZ, 0x3c, !PT ;  /* 0x000000861b1a7212 */ /* 0x000fe200078e3cff */
[----:B------:R-:W-:Y:S01]  /*1e860*/  IMAD.MOV.U32 R27, RZ, RZ, R135 ;  /* 0x000000ffff1b7224 */ /* 0x000fe200078e0087 */
[----:B------:R-:W-:Y:S02]  /*1e870*/  SHF.R.U64 R106, R106, 0x3, RZ ;  /* 0x000000036a6a7819 */ /* 0x000fe400000012ff */
[----:B------:R-:W-:-:S02]  /*1e880*/  LOP3.LUT R114, R115, 0x380, RZ, 0xc0, !PT ;  /* 0x0000038073727812 */ /* 0x000fc400078ec0ff */
[----:B------:R-:W-:Y:S02]  /*1e890*/  IADD3 R177, P5, R134, 0xc020, RZ ;  /* 0x0000c02086b17810 */ /* 0x000fe40007fbe0ff */
[----:B------:R-:W-:Y:S02]  /*1e8a0*/  SHF.R.U64 R110, R110, 0x3, RZ ;  /* 0x000000036e6e7819 */ /* 0x000fe400000012ff */
[----:B------:R-:W-:Y:S02]  /*1e8b0*/  LOP3.LUT R120, R120, R121, RZ, 0x3c, !PT ;  /* 0x0000007978787212 */ /* 0x000fe400078e3cff */
[----:B------:R-:W-:Y:S02]  /*1e8c0*/  SHF.R.U64 R124, R124, 0x3, RZ ;  /* 0x000000037c7c7819 */ /* 0x000fe400000012ff */
[----:B------:R-:W-:Y:S02]  /*1e8d0*/  IADD3 R181, P1, R134, 0xc060, RZ ;  /* 0x0000c06086b57810 */ /* 0x000fe40007f3e0ff */
[----:B------:R-:W-:-:S02]  /*1e8e0*/  IADD3.X R121, RZ, R135, RZ, P2, !PT ;  /* 0x00000087ff797210 */ /* 0x000fc400017fe4ff */
[----:B------:R-:W-:Y:S02]  /*1e8f0*/  IADD3 R179, P2, R134, 0xc040, RZ ;  /* 0x0000c04086b37810 */ /* 0x000fe40007f5e0ff */
[----:B------:R-:W-:Y:S02]  /*1e900*/  LOP3.LUT R106, R106, R107, RZ, 0x3c, !PT ;  /* 0x0000006b6a6a7212 */ /* 0x000fe400078e3cff */
[----:B------:R-:W-:Y:S02]  /*1e910*/  SHF.R.U64 R114, R114, 0x3, RZ ;  /* 0x0000000372727819 */ /* 0x000fe400000012ff */
[----:B------:R-:W-:Y:S02]  /*1e920*/  LOP3.LUT R4, R177, 0x380, RZ, 0xc0, !PT ;  /* 0x00000380b1047812 */ /* 0x000fe400078ec0ff */
[----:B------:R-:W-:Y:S01]  /*1e930*/  LOP3.LUT R110, R110, R111, RZ, 0x3c, !PT ;  /* 0x0000006f6e6e7212 */ /* 0x000fe200078e3cff */
[----:B------:R-:W-:Y:S01]  /*1e940*/  IMAD.X R111, RZ, RZ, R135, P3 ;  /* 0x000000ffff6f7224 */ /* 0x000fe200018e0687 */
[----:B------:R-:W-:-:S02]  /*1e950*/  IADD3.X R107, RZ, R135, RZ, P4, !PT ;  /* 0x00000087ff6b7210 */ /* 0x000fc400027fe4ff */
[----:B------:R-:W-:Y:S01]  /*1e960*/  LOP3.LUT R124, R124, R125, RZ, 0x3c, !PT ;  /* 0x0000007d7c7c7212 */ /* 0x000fe200078e3cff */
[----:B------:R-:W-:Y:S01]  /*1e970*/  IMAD.X R125, RZ, RZ, R135, P0 ;  /* 0x000000ffff7d7224 */ /* 0x000fe200000e0687 */
[----:B------:R-:W-:Y:S02]  /*1e980*/  MOV R6, R26 ;  /* 0x0000001a00067202 */ /* 0x000fe40000000f00 */
[----:B------:R-:W-:Y:S02]  /*1e990*/  LOP3.LUT R14, R181, 0x380, RZ, 0xc0, !PT ;  /* 0x00000380b50e7812 */ /* 0x000fe400078ec0ff */
[----:B------:R-:W-:Y:S02]  /*1e9a0*/  IADD3 R127, P4, R134, 0x8040, RZ ;  /* 0x00008040867f7810 */ /* 0x000fe40007f9e0ff */
[----:B------:R-:W-:Y:S02]  /*1e9b0*/  F2FP.F16.F32.PACK_AB R27, R12, R30 ;  /* 0x0000001e0c1b723e */ /* 0x000fe400000000ff */
[----:B------:R-:W-:-:S02]  /*1e9c0*/  IADD3 R129, P3, R134, 0x8060, RZ ;  /* 0x0000806086817810 */ /* 0x000fc40007f7e0ff */
[----:B------:R-:W-:Y:S02]  /*1e9d0*/  F2FP.F16.F32.PACK_AB R26, R29, R28 ;  /* 0x0000001c1d1a723e */ /* 0x000fe400000000ff */
[----:B------:R-:W-:Y:S02]  /*1e9e0*/  LOP3.LUT R12, R179, 0x380, RZ, 0xc0, !PT ;  /* 0x00000380b30c7812 */ /* 0x000fe400078ec0ff */
[----:B------:R-:W-:Y:S02]  /*1e9f0*/  ISETP.NE.U32.AND P0, PT, RZ, UR4, PT ;  /* 0x00000004ff007c0c */ /* 0x000fe4000bf05070 */
[----:B------:R-:W-:Y:S01]  /*1ea00*/  LOP3.LUT R114, R114, R115, RZ, 0x3c, !PT ;  /* 0x0000007372727212 */ /* 0x000fe200078e3cff */
[----:B------:R-:W-:Y:S01]  /*1ea10*/  IMAD.X R115, RZ, RZ, R135, P6 ;  /* 0x000000ffff737224 */ /* 0x000fe200030e0687 */
[----:B------:R-:W-:Y:S02]  /*1ea20*/  SHF.R.U64 R4, R4, 0x3, RZ ;  /* 0x0000000304047819 */ /* 0x000fe400000012ff */
[----:B------:R-:W-:-:S02]  /*1ea30*/  SHF.R.U64 R14, R14, 0x3, RZ ;  /* 0x000000030e0e7819 */ /* 0x000fc400000012ff */
[----:B------:R-:W-:Y:S02]  /*1ea40*/  IADD3 R131, P6, R134, 0xc000, RZ ;  /* 0x0000c00086837810 */ /* 0x000fe40007fde0ff */
[----:B------:R-:W-:Y:S01]  /*1ea50*/  LOP3.LUT R126, R127, 0x380, RZ, 0xc0, !PT ;  /* 0x000003807f7e7812 */ /* 0x000fe200078ec0ff */
[--C-:B------:R-:W-:Y:S01]  /*1ea60*/  IMAD.X R29, RZ, RZ, R135.reuse, P1 ;  /* 0x000000ffff1d7224 */ /* 0x100fe200008e0687 */
[----:B------:R-:W-:Y:S01]  /*1ea70*/  LOP3.LUT R128, R129, 0x380, RZ, 0xc0, !PT ;  /* 0x0000038081807812 */ /* 0x000fe200078ec0ff */
[----:B------:R0:W-:Y:S01]  /*1ea80*/  STSM.16.M88.4 [R6], R24 ;  /* 0x0000001806007844 */ /* 0x0001e20000000200 */
[----:B------:R-:W-:Y:S02]  /*1ea90*/  SHF.R.U64 R12, R12, 0x3, RZ ;  /* 0x000000030c0c7819 */ /* 0x000fe400000012ff */
[----:B------:R-:W-:Y:S01]  /*1eaa0*/  ISETP.NE.AND.EX P0, PT, RZ, UR5, PT, P0 ;  /* 0x00000005ff007c0c */ /* 0x000fe2000bf05300 */
[----:B------:R-:W-:Y:S01]  /*1eab0*/  ULDC.64 UR4, c[0x0][0xc08] ;  /* 0x0003020000047ab9 */ /* 0x000fe20000000a00 */
[----:B------:R-:W-:Y:S01]  /*1eac0*/  LOP3.LUT R138, R4, R177, RZ, 0x3c, !PT ;  /* 0x000000b1048a7212 */ /* 0x000fe200078e3cff */
[----:B------:R-:W-:Y:S01]  /*1ead0*/  IMAD.X R143, RZ, RZ, R135, P2 ;  /* 0x000000ffff8f7224 */ /* 0x000fe200010e0687 */
[----:B------:R-:W-:-:S02]  /*1eae0*/  LOP3.LUT R28, R14, R181, RZ, 0x3c, !PT ;  /* 0x000000b50e1c7212 */ /* 0x000fc400078e3cff */
[----:B------:R-:W-:Y:S02]  /*1eaf0*/  MOV R94, R94 ;  /* 0x0000005e005e7202 */ /* 0x000fe40000000f00 */
[----:B------:R-:W-:Y:S02]  /*1eb00*/  F2FP.F16.F32.PACK_AB R4, R33, R153 ;  /* 0x000000992104723e */ /* 0x000fe400000000ff */
[----:B------:R-:W-:Y:S02]  /*1eb10*/  LOP3.LUT R130, R131, 0x380, RZ, 0xc0, !PT ;  /* 0x0000038083827812 */ /* 0x000fe400078ec0ff */
[----:B------:R-:W-:Y:S02]  /*1eb20*/  SHF.R.U64 R126, R126, 0x3, RZ ;  /* 0x000000037e7e7819 */ /* 0x000fe400000012ff */
[----:B0-----:R-:W-:Y:S02]  /*1eb30*/  F2FP.F16.F32.PACK_AB R6, R2, R154 ;  /* 0x0000009a0206723e */ /* 0x001fe400000000ff */
[----:B------:R-:W-:-:S02]  /*1eb40*/  ISETP.NE.U32.AND P2, PT, RZ, UR4, PT ;  /* 0x00000004ff007c0c */ /* 0x000fc4000bf45070 */
[----:B------:R-:W-:Y:S02]  /*1eb50*/  SHF.R.U64 R128, R128, 0x3, RZ ;  /* 0x0000000380807819 */ /* 0x000fe400000012ff */
[----:B------:R-:W-:Y:S02]  /*1eb60*/  LOP3.LUT R142, R12, R179, RZ, 0x3c, !PT ;  /* 0x000000b30c8e7212 */ /* 0x000fe400078e3cff */
[----:B------:R-:W-:Y:S02]  /*1eb70*/  MOV R102, R102 ;  /* 0x0000006600667202 */ /* 0x000fe40000000f00 */
[----:B------:R-:W-:Y:S02]  /*1eb80*/  MOV R106, R106 ;  /* 0x0000006a006a7202 */ /* 0x000fe40000000f00 */
[----:B------:R-:W-:Y:S02]  /*1eb90*/  F2FP.F16.F32.PACK_AB R12, R49, R157 ;  /* 0x0000009d310c723e */ /* 0x000fe400000000ff */
[----:B------:R-:W-:Y:S01]  /*1eba0*/  F2FP.F16.F32.PACK_AB R14, R53, R52 ;  /* 0x00000034350e723e */ /* 0x000fe200000000ff */
[----:B------:R0:W-:Y:S01]  /*1ebb0*/  STSM.16.M88.4 [R94], R4 ;  /* 0x000000045e007844 */ /* 0x0001e20000000200 */
[----:B------:R-:W-:-:S02]  /*1ebc0*/  MOV R110, R110 ;  /* 0x0000006e006e7202 */ /* 0x000fc40000000f00 */
[----:B------:R-:W-:Y:S02]  /*1ebd0*/  MOV R2, R28 ;  /* 0x0000001c00027202 */ /* 0x000fe40000000f00 */
[----:B------:R-:W-:Y:S02]  /*1ebe0*/  F2FP.F16.F32.PACK_AB R24, R57, R158 ;  /* 0x0000009e3918723e */ /* 0x000fe400000000ff */
[----:B------:R-:W-:Y:S02]  /*1ebf0*/  F2FP.F16.F32.PACK_AB R25, R59, R58 ;  /* 0x0000003a3b19723e */ /* 0x000fe400000000ff */
[----:B------:R-:W-:Y:S02]  /*1ec00*/  F2FP.F16.F32.PACK_AB R26, R61, R159 ;  /* 0x0000009f3d1a723e */ /* 0x000fe400000000ff */
[----:B------:R-:W-:Y:S02]  /*1ec10*/  F2FP.F16.F32.PACK_AB R27, R63, R62 ;  /* 0x0000003e3f1b723e */ /* 0x000fe400000000ff */
[----:B------:R-:W-:-:S02]  /*1ec20*/  SHF.R.U64 R130, R130, 0x3, RZ ;  /* 0x0000000382827819 */ /* 0x000fc400000012ff */
[----:B------:R-:W-:Y:S01]  /*1ec30*/  LOP3.LUT R126, R126, R127, RZ, 0x3c, !PT ;  /* 0x0000007f7e7e7212 */ /* 0x000fe200078e3cff */
[--C-:B------:R-:W-:Y:S01]  /*1ec40*/  IMAD.X R127, RZ, RZ, R135.reuse, P4 ;  /* 0x000000ffff7f7224 */ /* 0x100fe200020e0687 */
[----:B------:R-:W-:Y:S02]  /*1ec50*/  MOV R114, R114 ;  /* 0x0000007200727202 */ /* 0x000fe40000000f00 */
[----:B------:R-:W-:Y:S02]  /*1ec60*/  F2FP.F16.F32.PACK_AB R28, R65, R160 ;  /* 0x000000a0411c723e */ /* 0x000fe400000000ff */
[----:B------:R-:W-:Y:S02]  /*1ec70*/  F2FP.F16.F32.PACK_AB R29, R67, R66 ;  /* 0x00000042431d723e */ /* 0x000fe400000000ff */
[----:B------:R-:W-:Y:S02]  /*1ec80*/  F2FP.F16.F32.PACK_AB R30, R69, R161 ;  /* 0x000000a1451e723e */ /* 0x000fe400000000ff */
[----:B------:R-:W-:Y:S01]  /*1ec90*/  ISETP.NE.AND.EX P2, PT, RZ, UR5, PT, P2 ;  /* 0x00000005ff007c0c */ /* 0x000fe2000bf45320 */
[----:B------:R2:W-:Y:S01]  /*1eca0*/  STSM.16.M88.4 [R102], R8 ;  /* 0x0000000866007844 */ /* 0x0005e20000000200 */
[----:B------:R-:W-:Y:S01]  /*1ecb0*/  LOP3.LUT R128, R128, R129, RZ, 0x3c, !PT ;  /* 0x0000008180807212 */ /* 0x000fe200078e3cff */
[----:B------:R-:W-:Y:S01]  /*1ecc0*/  IMAD.X R129, RZ, RZ, R135, P3 ;  /* 0x000000ffff817224 */ /* 0x000fe200018e0687 */
[----:B------:R-:W-:-:S02]  /*1ecd0*/  MOV R118, R118 ;  /* 0x0000007600767202 */ /* 0x000fc40000000f00 */
[----:B0-----:R-:W-:Y:S02]  /*1ece0*/  F2FP.F16.F32.PACK_AB R4, R73, R162 ;  /* 0x000000a24904723e */ /* 0x001fe400000000ff */
[----:B------:R-:W-:Y:S02]  /*1ecf0*/  F2FP.F16.F32.PACK_AB R5, R75, R74 ;  /* 0x0000004a4b05723e */ /* 0x000fe400000000ff */
[----:B------:R-:W-:Y:S02]  /*1ed00*/  F2FP.F16.F32.PACK_AB R6, R77, R163 ;  /* 0x000000a34d06723e */ /* 0x000fe400000000ff */
[----:B------:R-:W-:Y:S01]  /*1ed10*/  F2FP.F16.F32.PACK_AB R7, R79, R78 ;  /* 0x0000004e4f07723e */ /* 0x000fe200000000ff */
[----:B------:R0:W-:Y:S01]  /*1ed20*/  STSM.16.M88.4 [R106], R12 ;  /* 0x0000000c6a007844 */ /* 0x0001e20000000200 */
[----:B------:R-:W-:Y:S01]  /*1ed30*/  MOV R120, R120 ;  /* 0x0000007800787202 */ /* 0x000fe20000000f00 */
[----:B------:R-:W-:Y:S01]  /*1ed40*/  IMAD.X R139, RZ, RZ, R135, P5 ;  /* 0x000000ffff8b7224 */ /* 0x000fe200028e0687 */
[----:B------:R-:W-:Y:S01]  /*1ed50*/  LOP3.LUT R130, R130, R131, RZ, 0x3c, !PT ;  /* 0x0000008382827212 */ /* 0x000fe200078e3cff */
[----:B------:R-:W-:Y:S01]  /*1ed60*/  STSM.16.M88.4 [R110], R24 ;  /* 0x000000186e007844 */ /* 0x000fe20000000200 */
[----:B--2---:R-:W-:-:S02]  /*1ed70*/  F2FP.F16.F32.PACK_AB R8, R81, R164 ;  /* 0x000000a45108723e */ /* 0x004fc400000000ff */
[----:B------:R-:W-:Y:S02]  /*1ed80*/  F2FP.F16.F32.PACK_AB R9, R83, R82 ;  /* 0x000000525309723e */ /* 0x000fe400000000ff */
[----:B------:R-:W-:Y:S02]  /*1ed90*/  F2FP.F16.F32.PACK_AB R10, R85, R165 ;  /* 0x000000a5550a723e */ /* 0x000fe400000000ff */
[----:B------:R-:W-:Y:S01]  /*1eda0*/  F2FP.F16.F32.PACK_AB R11, R87, R86 ;  /* 0x00000056570b723e */ /* 0x000fe200000000ff */
[----:B------:R-:W-:Y:S01]  /*1edb0*/  STSM.16.M88.4 [R114], R28 ;  /* 0x0000001c72007844 */ /* 0x000fe20000000200 */
[----:B------:R-:W-:Y:S02]  /*1edc0*/  MOV R122, R122 ;  /* 0x0000007a007a7202 */ /* 0x000fe40000000f00 */
[----:B------:R-:W-:Y:S02]  /*1edd0*/  IADD3.X R131, RZ, R135, RZ, P6, !PT ;  /* 0x00000087ff837210 */ /* 0x000fe400037fe4ff */
[----:B0-----:R-:W-:-:S02]  /*1ede0*/  F2FP.F16.F32.PACK_AB R12, R89, R166 ;  /* 0x000000a6590c723e */ /* 0x001fc400000000ff */
[----:B------:R-:W-:Y:S02]  /*1edf0*/  F2FP.F16.F32.PACK_AB R13, R91, R90 ;  /* 0x0000005a5b0d723e */ /* 0x000fe400000000ff */
[----:B------:R-:W-:Y:S02]  /*1ee00*/  F2FP.F16.F32.PACK_AB R14, R93, R167 ;  /* 0x000000a75d0e723e */ /* 0x000fe400000000ff */
[----:B------:R-:W-:Y:S01]  /*1ee10*/  F2FP.F16.F32.PACK_AB R15, R21, R20 ;  /* 0x00000014150f723e */ /* 0x000fe200000000ff */
[----:B------:R0:W-:Y:S01]  /*1ee20*/  STSM.16.M88.4 [R118], R4 ;  /* 0x0000000476007844 */ /* 0x0001e20000000200 */
[----:B------:R-:W-:Y:S02]  /*1ee30*/  MOV R124, R124 ;  /* 0x0000007c007c7202 */ /* 0x000fe40000000f00 */
[----:B------:R-:W-:Y:S02]  /*1ee40*/  F2FP.F16.F32.PACK_AB R52, R97, R168 ;  /* 0x000000a86134723e */ /* 0x000fe400000000ff */
[----:B------:R-:W-:-:S02]  /*1ee50*/  F2FP.F16.F32.PACK_AB R53, R99, R98 ;  /* 0x000000626335723e */ /* 0x000fc400000000ff */
[----:B------:R-:W-:Y:S01]  /*1ee60*/  MOV R126, R126 ;  /* 0x0000007e007e7202 */ /* 0x000fe20000000f00 */
[----:B------:R2:W-:Y:S01]  /*1ee70*/  STSM.16.M88.4 [R120], R8 ;  /* 0x0000000878007844 */ /* 0x0005e20000000200 */
[----:B------:R-:W-:Y:S02]  /*1ee80*/  MOV R128, R128 ;  /* 0x0000008000807202 */ /* 0x000fe40000000f00 */
[----:B------:R-:W-:Y:S01]  /*1ee90*/  MOV R130, R130 ;  /* 0x0000008200827202 */ /* 0x000fe20000000f00 */
[----:B------:R3:W-:Y:S01]  /*1eea0*/  STSM.16.M88.4 [R122], R12 ;  /* 0x0000000c7a007844 */ /* 0x0007e20000000200 */
[----:B-1----:R-:W-:Y:S02]  /*1eeb0*/  MOV R36, R138 ;  /* 0x0000008a00247202 */ /* 0x002fe40000000f00 */
[----:B0-----:R-:W-:Y:S02]  /*1eec0*/  F2FP.F16.F32.PACK_AB R4, R113, R172 ;  /* 0x000000ac7104723e */ /* 0x001fe400000000ff */
[----:B------:R-:W-:-:S02]  /*1eed0*/  F2FP.F16.F32.PACK_AB R5, R56, R50 ;  /* 0x000000323805723e */ /* 0x000fc400000000ff */
[----:B------:R-:W-:Y:S02]  /*1eee0*/  F2FP.F16.F32.PACK_AB R6, R117, R173 ;  /* 0x000000ad7506723e */ /* 0x000fe400000000ff */
[----:B------:R-:W-:Y:S01]  /*1eef0*/  F2FP.F16.F32.PACK_AB R7, R64, R60 ;  /* 0x0000003c4007723e */ /* 0x000fe200000000ff */
[----:B------:R-:W-:Y:S01]  /*1ef00*/  STSM.16.M88.4 [R124], R52 ;  /* 0x000000347c007844 */ /* 0x000fe20000000200 */
[----:B--2---:R-:W-:Y:S02]  /*1ef10*/  F2FP.F16.F32.PACK_AB R8, R112, R174 ;  /* 0x000000ae7008723e */ /* 0x004fe400000000ff */
[----:B------:R-:W-:Y:S02]  /*1ef20*/  F2FP.F16.F32.PACK_AB R9, R71, R68 ;  /* 0x000000444709723e */ /* 0x000fe400000000ff */
[----:B------:R-:W-:Y:S02]  /*1ef30*/  F2FP.F16.F32.PACK_AB R10, R116, R175 ;  /* 0x000000af740a723e */ /* 0x000fe400000000ff */
[----:B------:R-:W-:Y:S01]  /*1ef40*/  F2FP.F16.F32.PACK_AB R11, R76, R72 ;  /* 0x000000484c0b723e */ /* 0x000fe200000000ff */
[----:B------:R-:W-:Y:S01]  /*1ef50*/  STSM.16.M88.4 [R126], R40 ;  /* 0x000000287e007844 */ /* 0x000fe20000000200 */
[----:B------:R-:W-:Y:S01]  /*1ef60*/  F2FP.F16.F32.PACK_AB R153, R84, R80 ;  /* 0x000000505499723e */ /* 0x000fe200000000ff */
[----:B---3--:R-:W0:Y:S01]  /*1ef70*/  LDC.64 R12, c[0x0][0xc00] ;  /* 0x00030000ff0c7b82 */ /* 0x008e220000000a00 */
[----:B------:R-:W-:Y:S01]  /*1ef80*/  F2FP.F16.F32.PACK_AB R154, R133, R132 ;  /* 0x00000084859a723e */ /* 0x000fe200000000ff */
[----:B------:R1:W-:Y:S01]  /*1ef90*/  STSM.16.M88.4 [R128], R4 ;  /* 0x0000000480007844 */ /* 0x0003e20000000200 */
[----:B------:R-:W-:-:S02]  /*1efa0*/  MOV R142, R142 ;  /* 0x0000008e008e7202 */ /* 0x000fc40000000f00 */
[----:B------:R-:W-:Y:S02]  /*1efb0*/  F2FP.F16.F32.PACK_AB R138, R141, R140 ;  /* 0x0000008c8d8a723e */ /* 0x000fe400000000ff */
[----:B------:R-:W-:Y:S01]  /*1efc0*/  F2FP.F16.F32.PACK_AB R139, R108, R104 ;  /* 0x000000686c8b723e */ /* 0x000fe200000000ff */
[----:B------:R-:W-:Y:S01]  /*1efd0*/  STSM.16.M88.4 [R130], R8 ;  /* 0x0000000882007844 */ /* 0x000fe20000000200 */
[----:B------:R-:W-:Y:S01]  /*1efe0*/  ULDC UR4, c[0x0][0xa88] ;  /* 0x0002a20000047ab9 */ /* 0x000fe20000000800 */
[----:B------:R-:W-:Y:S01]  /*1eff0*/  IMAD.MOV.U32 R20, RZ, RZ, RZ ;  /* 0x000000ffff147224 */ /* 0x000fe200078e00ff */
[----:B------:R-:W2:Y:S01]  /*1f000*/  LDC R80, c[0x0][0xbe8] ;  /* 0x0002fa00ff507b82 */ /* 0x000ea20000000800 */
[----:B------:R-:W-:Y:S04]  /*1f010*/  STSM.16.M88.4 [R36], R152 ;  /* 0x0000009824007844 */ /* 0x000fe80000000200 */
[----:B------:R-:W-:Y:S03]  /*1f020*/  STSM.16.M88.4 [R142], R136 ;  /* 0x000000888e007844 */ /* 0x000fe60000000200 */
[----:B-1----:R-:W1:Y:S01]  /*1f030*/  @P2 LDC.64 R4, c[0x0][0xc08] ;  /* 0x00030200ff042b82 */ /* 0x002e620000000a00 */
[----:B------:R4:W-:Y:S01]  /*1f040*/  STSM.16.M88.4 [R2], R144 ;  /* 0x0000009002007844 */ /* 0x0009e20000000200 */
[----:B------:R-:W-:Y:S01]  /*1f050*/  MOV R7, UR4 ;  /* 0x0000000400077c02 */ /* 0x000fe20008000f00 */
[----:B0-----:R-:W-:-:S05]  /*1f060*/  IMAD.WIDE R12, R180, 0x4, R12 ;  /* 0x00000004b40c7825 */ /* 0x001fca00078e020c */
[----:B------:R-:W-:Y:S01]  /*1f070*/  BAR.SYNC.DEFER_BLOCKING 0x1, 0x100 ;  /* 0x0044000000007b1d */ /* 0x000fe20000010000 */
[----:B-1----:R-:W-:-:S05]  /*1f080*/  @P2 IMAD.WIDE R4, R180, 0x4, R4 ;  /* 0x00000004b4042825 */ /* 0x002fca00078e0204 */
[----:B------:R0:W5:Y:S04]  /*1f090*/  @P0 LDG.E R20, desc[UR60][R12.64] ;  /* 0x0000003c0c140981 */ /* 0x000168000c1e1900 */
[----:B------:R0:W5:Y:S01]  /*1f0a0*/  @P2 LDG.E R7, desc[UR60][R4.64] ;  /* 0x0000003c04072981 */ /* 0x000162000c1e1900 */
[----:B--2---:R-:W-:-:S13]  /*1f0b0*/  ISETP.NE.AND P1, PT, R80, 0x1, PT ;  /* 0x000000015000780c */ /* 0x004fda0003f25270 */
[----:B------:R-:W1:Y:S08]  /*1f0c0*/  @P1 LDC R6, c[0x0][0xbec] ;  /* 0x0002fb00ff061b82 */ /* 0x000e700000000800 */
[----:B------:R-:W2:Y:S01]  /*1f0d0*/  @P1 LDC R15, c[0x0][0xbf0] ;  /* 0x0002fc00ff0f1b82 */ /* 0x000ea20000000800 */
[----:B----4-:R-:W-:Y:S01]  /*1f0e0*/  SHF.R.S32.HI R2, RZ, 0x1f, R178 ;  /* 0x0000001fff027819 */ /* 0x010fe200000114b2 */
[----:B0-----:R-:W-:Y:S06]  /*1f0f0*/  @P2 BRA `(.L_x_1843) ;  /* 0x0000000000102947 */ /* 0x001fec0003800000 */
[----:B------:R-:W-:Y:S05]  /*1f100*/  @!P0 BRA `(.L_x_1843) ;  /* 0x00000000000c8947 */ /* 0x000fea0003800000 */
[----:B------:R-:W3:Y:S04]  /*1f110*/  LDG.E R4, desc[UR60][R12.64] ;  /* 0x0000003c0c047981 */ /* 0x000ee8000c1e1900 */
[----:B-----5:R-:W3:Y:S02]  /*1f120*/  LDG.E R7, desc[UR60][R12.64+0x4] ;  /* 0x0000043c0c077981 */ /* 0x020ee4000c1e1900 */
[----:B---3--:R-:W-:-:S07]  /*1f130*/  IMAD.IADD R7, R7, 0x1, -R4 ;  /* 0x0000000107077824 */ /* 0x008fce00078e0a04 */
.L_x_1843:
[----:B------:R-:W3:Y:S01]  /*1f140*/  LDL R5, [R1+0x64] ;  /* 0x0000640001057983 */ /* 0x000ee20000100800 */
[----:B------:R-:W-:-:S03]  /*1f150*/  ULDC.64 UR4, c[0x0][0xb90] ;  /* 0x0002e40000047ab9 */ /* 0x000fc60000000a00 */
[----:B------:R-:W4:Y:S01]  /*1f160*/  LDL R87, [R1+0x70] ;  /* 0x0000700001577983 */ /* 0x000f220000100800 */
[----:B-----5:R-:W-:Y:S02]  /*1f170*/  SHF.R.S32.HI R21, RZ, 0x1f, R20 ;  /* 0x0000001fff157819 */ /* 0x020fe40000011414 */
[----:B------:R-:W-:Y:S01]  /*1f180*/  SHF.R.S32.HI R36, RZ, 0x1f, R180 ;  /* 0x0000001fff247819 */ /* 0x000fe200000114b4 */
[----:B------:R-:W3:Y:S01]  /*1f190*/  LDL.LU R86, [R1+0x4c] ;  /* 0x00004c0001567983 */ /* 0x000ee20000300800 */
[----:B------:R-:W-:Y:S01]  /*1f1a0*/  SEL R81, R180, RZ, !P0 ;  /* 0x000000ffb4517207 */ /* 0x000fe20004000000 */
[----:B------:R-:W-:Y:S01]  /*1f1b0*/  IMAD R82, R7, R80, RZ ;  /* 0x0000005007527224 */ /* 0x000fe200078e02ff */
[----:B------:R-:W0:Y:S01]  /*1f1c0*/  @P1 LDC R83, c[0x0][0xbec] ;  /* 0x0002fb00ff531b82 */ /* 0x000e220000000800 */
[----:B------:R-:W4:Y:S01]  /*1f1d0*/  LDL R84, [R1+0xc] ;  /* 0x00000c0001547983 */ /* 0x000f220000100800 */
[----:B------:R-:W-:Y:S01]  /*1f1e0*/  IMAD R4, R2, UR4, RZ ;  /* 0x0000000402047c24 */ /* 0x000fe2000f8e02ff */
[----:B------:R-:W-:-:S02]  /*1f1f0*/  SEL R36, R36, RZ, !P0 ;  /* 0x000000ff24247207 */ /* 0x000fc40004000000 */
[----:B------:R-:W2:Y:S01]  /*1f200*/  LDL R14, [R1+0xb0] ;  /* 0x0000b000010e7983 */ /* 0x000ea20000100800 */
[C---:B------:R-:W-:Y:S02]  /*1f210*/  IMAD R13, R178.reuse, UR5, R4 ;  /* 0x00000005b20d7c24 */ /* 0x040fe4000f8e0204 */
[----:B------:R-:W0:Y:S01]  /*1f220*/  @P1 LDC R85, c[0x0][0xbf0] ;  /* 0x0002fc00ff551b82 */ /* 0x000e220000000800 */
[----:B------:R-:W2:Y:S01]  /*1f230*/  LDL R10, [R1+0x80] ;  /* 0x00008000010a7983 */ /* 0x000ea20000100800 */
[----:B---3--:R-:W-:Y:S02]  /*1f240*/  IMAD.IADD R25, R5, 0x1, R86 ;  /* 0x0000000105197824 */ /* 0x008fe400078e0256 */
[----:B------:R-:W-:Y:S01]  /*1f250*/  IMAD.WIDE.U32 R4, R178, UR4, R20 ;  /* 0x00000004b2047c25 */ /* 0x000fe2000f8e0014 */
[----:B------:R-:W-:-:S03]  /*1f260*/  ULDC.64 UR4, c[0x0][0xb98] ;  /* 0x0002e60000047ab9 */ /* 0x000fc60000000a00 */
[----:B-1----:R-:W-:-:S04]  /*1f270*/  @P1 IMAD.HI.U32 R6, R25, R6, RZ ;  /* 0x0000000619061227 */ /* 0x002fc800078e00ff */
[----:B----4-:R-:W-:Y:S02]  /*1f280*/  IMAD R11, R84, 0x8, R87 ;  /* 0x00000008540b7824 */ /* 0x010fe400078e0257 */
[----:B------:R-:W-:Y:S01]  /*1f290*/  IMAD.MOV.U32 R9, RZ, RZ, R25 ;  /* 0x000000ffff097224 */ /* 0x000fe200078e0019 */
[----:B--2---:R-:W-:Y:S01]  /*1f2a0*/  @P1 SHF.R.U32.HI R9, RZ, R15, R6 ;  /* 0x0000000fff091219 */ /* 0x004fe20000011606 */
[----:B------:R-:W-:Y:S01]  /*1f2b0*/  IMAD.IADD R5, R5, 0x1, R13 ;  /* 0x0000000105057824 */ /* 0x000fe200078e020d */
[----:B------:R-:W-:-:S03]  /*1f2c0*/  SHF.L.U32 R11, R11, 0x3, RZ ;  /* 0x000000030b0b7819 */ /* 0x000fc600000006ff */
[----:B------:R-:W-:Y:S02]  /*1f2d0*/  IMAD.MOV R13, RZ, RZ, -R9 ;  /* 0x000000ffff0d7224 */ /* 0x000fe400078e0a09 */
[----:B------:R-:W-:-:S04]  /*1f2e0*/  IMAD.WIDE R34, R11, 0x2, R34 ;  /* 0x000000020b227825 */ /* 0x000fc800078e0222 */
[----:B------:R-:W-:Y:S02]  /*1f2f0*/  IMAD R6, R36, UR4, RZ ;  /* 0x0000000424067c24 */ /* 0x000fe4000f8e02ff */
[----:B------:R-:W-:-:S04]  /*1f300*/  IMAD.WIDE.U32 R4, R81, UR4, R4 ;  /* 0x0000000451047c25 */ /* 0x000fc8000f8e0004 */
[----:B------:R-:W-:Y:S01]  /*1f310*/  IMAD R11, R80, R13, R25 ;  /* 0x0000000d500b7224 */ /* 0x000fe200078e0219 */
[----:B------:R-:W-:Y:S01]  /*1f320*/  SHF.R.S32.HI R13, RZ, 0x1f, R9 ;  /* 0x0000001fff0d7819 */ /* 0x000fe20000011409 */
[----:B------:R-:W-:Y:S01]  /*1f330*/  IMAD R8, R81, UR5, R6 ;  /* 0x0000000551087c24 */ /* 0x000fe2000f8e0206 */
[----:B------:R-:W-:Y:S01]  /*1f340*/  IADD3 R4, P0, R9, R4, RZ ;  /* 0x0000000409047210 */ /* 0x000fe20007f1e0ff */
[----:B------:R-:W-:Y:S01]  /*1f350*/  ULDC.64 UR4, c[0x0][0xb88] ;  /* 0x0002e20000047ab9 */ /* 0x000fe20000000a00 */
        /* <DEDUP_REMOVED lines=8> */
[----:B------:R-:W-:Y:S02]  /*1f3e0*/  LEA.HI.X R4, R4, UR5, R5, 0x2, P0 ;  /* 0x0000000504047c11 */ /* 0x000fe400080f1405 */
[C---:B------:R-:W-:Y:S01]  /*1f3f0*/  IADD3 R33, P2, R34.reuse, 0x5000, RZ ;  /* 0x0000500022217810 */ /* 0x040fe20007f5e0ff */
[----:B------:R-:W-:Y:S01]  /*1f400*/  SHFL.IDX PT, R54, R6, RZ, 0x1c1f ;  /* 0x001c1fff06367589 */ /* 0x000fe200000e0000 */
[----:B------:R-:W-:Y:S01]  /*1f410*/  IADD3 R25, P0, R34, 0x3000, RZ ;  /* 0x0000300022197810 */ /* 0x000fe20007f1e0ff */
[----:B------:R-:W-:Y:S01]  /*1f420*/  IMAD.IADD R15, R14, 0x1, R86 ;  /* 0x000000010e0f7824 */ /* 0x000fe200078e0256 */
[----:B------:R-:W-:Y:S02]  /*1f430*/  ULDC.64 UR4, c[0x0][0xaa0] ;  /* 0x0002a80000047ab9 */ /* 0x000fe40000000a00 */
[----:B------:R-:W-:Y:S02]  /*1f440*/  LOP3.LUT R24, R25, 0x380, RZ, 0xc0, !PT ;  /* 0x0000038019187812 */ /* 0x000fe400078ec0ff */
[----:B------:R-:W-:-:S02]  /*1f450*/  LOP3.LUT R32, R33, 0x380, RZ, 0xc0, !PT ;  /* 0x0000038021207812 */ /* 0x000fc400078ec0ff */
[----:B------:R-:W-:Y:S02]  /*1f460*/  SHF.R.U64 R24, R24, 0x3, RZ ;  /* 0x0000000318187819 */ /* 0x000fe400000012ff */
[----:B------:R-:W-:Y:S02]  /*1f470*/  SHF.R.U64 R32, R32, 0x3, RZ ;  /* 0x0000000320207819 */ /* 0x000fe400000012ff */
[----:B------:R-:W-:Y:S01]  /*1f480*/  LOP3.LUT R24, R24, R25, RZ, 0x3c, !PT ;  /* 0x0000001918187212 */ /* 0x000fe200078e3cff */
[--C-:B------:R-:W-:Y:S01]  /*1f490*/  IMAD.X R25, RZ, RZ, R35.reuse, P0 ;  /* 0x000000ffff197224 */ /* 0x100fe200000e0623 */
[----:B------:R-:W-:Y:S02]  /*1f4a0*/  IADD3 R53, P0, R34, 0x9000, RZ ;  /* 0x0000900022357810 */ /* 0x000fe40007f1e0ff */
[----:B------:R-:W-:Y:S01]  /*1f4b0*/  LOP3.LUT R32, R32, R33, RZ, 0x3c, !PT ;  /* 0x0000002120207212 */ /* 0x000fe200078e3cff */
[----:B------:R-:W-:Y:S01]  /*1f4c0*/  IMAD.X R33, RZ, RZ, R35, P2 ;  /* 0x000000ffff217224 */ /* 0x000fe200010e0623 */
[----:B------:R-:W-:-:S02]  /*1f4d0*/  LOP3.LUT R52, R53, 0x380, RZ, 0xc0, !PT ;  /* 0x0000038035347812 */ /* 0x000fc400078ec0ff */
[----:B------:R-:W-:Y:S01]  /*1f4e0*/  IADD3 R61, P2, R34, 0xb000, RZ ;  /* 0x0000b000223d7810 */ /* 0x000fe20007f5e0ff */
[----:B------:R-:W1:Y:S01]  /*1f4f0*/  SHFL.IDX PT, R55, R4, RZ, 0x1c1f ;  /* 0x001c1fff04377589 */ /* 0x000e6200000e0000 */
[----:B------:R-:W-:Y:S02]  /*1f500*/  SHF.R.U64 R52, R52, 0x3, RZ ;  /* 0x0000000334347819 */ /* 0x000fe400000012ff */
[----:B------:R-:W-:Y:S02]  /*1f510*/  LOP3.LUT R60, R61, 0x380, RZ, 0xc0, !PT ;  /* 0x000003803d3c7812 */ /* 0x000fe400078ec0ff */
[----:B------:R-:W-:Y:S01]  /*1f520*/  LOP3.LUT R52, R52, R53, RZ, 0x3c, !PT ;  /* 0x0000003534347212 */ /* 0x000fe200078e3cff */
[----:B------:R-:W-:Y:S01]  /*1f530*/  IMAD.X R53, RZ, RZ, R35, P0 ;  /* 0x000000ffff357224 */ /* 0x000fe200000e0623 */
[----:B------:R-:W-:Y:S02]  /*1f540*/  SHF.R.U64 R60, R60, 0x3, RZ ;  /* 0x000000033c3c7819 */ /* 0x000fe400000012ff */
[----:B------:R-:W-:-:S02]  /*1f550*/  LOP3.LUT P0, RZ, R10, 0x3, RZ, 0xc0, !PT ;  /* 0x000000030aff7812 */ /* 0x000fc4000780c0ff */
[----:B------:R-:W-:Y:S01]  /*1f560*/  LOP3.LUT R60, R60, R61, RZ, 0x3c, !PT ;  /* 0x0000003d3c3c7212 */ /* 0x000fe200078e3cff */
[----:B------:R-:W-:Y:S01]  /*1f570*/  IMAD.X R61, RZ, RZ, R35, P2 ;  /* 0x000000ffff3d7224 */ /* 0x000fe200010e0623 */
[C---:B------:R-:W-:Y:S01]  /*1f580*/  ISETP.GE.OR P2, PT, R15.reuse, R82, P0 ;  /* 0x000000520f00720c */ /* 0x040fe20000746670 */
[----:B------:R-:W-:Y:S04]  /*1f590*/  SHFL.IDX PT, R58, R6, 0x1, 0x1c1f ;  /* 0x003c1f00063a7f89 */ /* 0x000fe800000e0000 */
[----:B------:R-:W2:Y:S01]  /*1f5a0*/  SHFL.IDX PT, R59, R4, 0x1, 0x1c1f ;  /* 0x003c1f00043b7f89 */ /* 0x000ea200000e0000 */
[----:B------:R-:W-:-:S05]  /*1f5b0*/  VIADD R5, R15, 0x8 ;  /* 0x000000080f057836 */ /* 0x000fca0000000000 */
[----:B------:R-:W-:Y:S02]  /*1f5c0*/  ISETP.GE.OR P0, PT, R5, R82, P0 ;  /* 0x000000520500720c */ /* 0x000fe40000706670 */
[----:B-1----:R1:W-:Y:S02]  /*1f5d0*/  @!P2 ST.E desc[UR60][R54.64], R3 ;  /* 0x000000033600a985 */ /* 0x0023e4000c10193c */
[----:B-1----:R-:W-:-:S04]  /*1f5e0*/  IMAD R3, R21, UR4, RZ ;  /* 0x0000000415037c24 */ /* 0x002fc8000f8e02ff */
[C---:B------:R-:W-:Y:S02]  /*1f5f0*/  IMAD R3, R20.reuse, UR5, R3 ;  /* 0x0000000514037c24 */ /* 0x040fe4000f8e0203 */
[----:B------:R-:W-:Y:S01]  /*1f600*/  IMAD.WIDE.U32 R20, R20, UR4, RZ ;  /* 0x0000000414147c25 */ /* 0x000fe2000f8e00ff */
[----:B------:R-:W-:-:S03]  /*1f610*/  ULDC.64 UR4, c[0x0][0xae8] ;  /* 0x0002ba0000047ab9 */ /* 0x000fc60000000a00 */
[----:B------:R-:W-:Y:S02]  /*1f620*/  IMAD.IADD R3, R21, 0x1, R3 ;  /* 0x0000000115037824 */ /* 0x000fe400078e0203 */
[----:B------:R-:W-:Y:S01]  /*1f630*/  IMAD R21, R87, 0x20, R84 ;  /* 0x0000002057157824 */ /* 0x000fe200078e0254 */
[----:B--2---:R1:W-:Y:S01]  /*1f640*/  @!P0 ST.E desc[UR60][R58.64], R0 ;  /* 0x000000003a008985 */ /* 0x0043e2000c10193c */
[----:B------:R-:W-:Y:S02]  /*1f650*/  IADD3 R87, R84, R86, RZ ;  /* 0x0000005654577210 */ /* 0x000fe40007ffe0ff */
[C---:B------:R-:W-:Y:S02]  /*1f660*/  IADD3 R9, P5, R34.reuse, 0x1000, RZ ;  /* 0x0000100022097810 */ /* 0x040fe40007fbe0ff */
[C---:B------:R-:W-:Y:S02]  /*1f670*/  IADD3 R13, P4, R34.reuse, 0x2000, RZ ;  /* 0x00002000220d7810 */ /* 0x040fe40007f9e0ff */
[----:B------:R-:W-:-:S02]  /*1f680*/  IADD3 R29, P3, R34, 0x4000, RZ ;  /* 0x00004000221d7810 */ /* 0x000fc40007f7e0ff */
[C---:B------:R-:W-:Y:S02]  /*1f690*/  IADD3 R41, P6, R34.reuse, 0x6000, RZ ;  /* 0x0000600022297810 */ /* 0x040fe40007fde0ff */
[----:B------:R-:W-:Y:S01]  /*1f6a0*/  LOP3.LUT R11, R34, 0x380, RZ, 0xc0, !PT ;  /* 0x00000380220b7812 */ /* 0x000fe200078ec0ff */
[----:B-1----:R-:W-:Y:S01]  /*1f6b0*/  IMAD R0, R2, UR4, RZ ;  /* 0x0000000402007c24 */ /* 0x002fe2000f8e02ff */
[----:B------:R-:W5:Y:S01]  /*1f6c0*/  LD.E.128 R24, desc[UR60][R24.64] ;  /* 0x0000003c18187980 */ /* 0x000f62000c101d00 */
[----:B------:R-:W-:Y:S01]  /*1f6d0*/  IMAD.MOV.U32 R2, RZ, RZ, R20 ;  /* 0x000000ffff027224 */ /* 0x000fe200078e0014 */
[----:B------:R-:W-:Y:S02]  /*1f6e0*/  IADD3 R20, R86, R21, RZ ;  /* 0x0000001556147210 */ /* 0x000fe40007ffe0ff */
[----:B------:R1:W5:Y:S01]  /*1f6f0*/  LDL R86, [R1] ;  /* 0x0000000001567983 */ /* 0x0003620000100800 */
[----:B------:R-:W-:Y:S02]  /*1f700*/  LOP3.LUT R8, R9, 0x380, RZ, 0xc0, !PT ;  /* 0x0000038009087812 */ /* 0x000fe400078ec0ff */
[----:B------:R-:W-:Y:S01]  /*1f710*/  LOP3.LUT R12, R13, 0x380, RZ, 0xc0, !PT ;  /* 0x000003800d0c7812 */ /* 0x000fe200078ec0ff */
[----:B------:R-:W-:Y:S01]  /*1f720*/  IMAD.MOV.U32 R5, RZ, RZ, R35 ;  /* 0x000000ffff057224 */ /* 0x000fe200078e0023 */
[----:B------:R-:W-:Y:S01]  /*1f730*/  LOP3.LUT R28, R29, 0x380, RZ, 0xc0, !PT ;  /* 0x000003801d1c7812 */ /* 0x000fe200078ec0ff */
[----:B------:R-:W5:Y:S01]  /*1f740*/  LD.E.128 R52, desc[UR60][R52.64] ;  /* 0x0000003c34347980 */ /* 0x000f62000c101d00 */
[----:B------:R-:W-:-:S02]  /*1f750*/  SHF.R.U64 R8, R8, 0x3, RZ ;  /* 0x0000000308087819 */ /* 0x000fc400000012ff */
[----:B------:R-:W-:Y:S01]  /*1f760*/  SHF.R.U64 R12, R12, 0x3, RZ ;  /* 0x000000030c0c7819 */ /* 0x000fe200000012ff */
[----:B------:R-:W5:Y:S01]  /*1f770*/  LD.E.128 R60, desc[UR60][R60.64] ;  /* 0x0000003c3c3c7980 */ /* 0x000f62000c101d00 */
[----:B------:R-:W-:Y:S02]  /*1f780*/  SHF.R.U64 R28, R28, 0x3, RZ ;  /* 0x000000031c1c7819 */ /* 0x000fe400000012ff */
[----:B------:R-:W-:Y:S01]  /*1f790*/  LOP3.LUT R8, R8, R9, RZ, 0x3c, !PT ;  /* 0x0000000908087212 */ /* 0x000fe200078e3cff */
[--C-:B------:R-:W-:Y:S01]  /*1f7a0*/  IMAD.X R9, RZ, RZ, R35.reuse, P5 ;  /* 0x000000ffff097224 */ /* 0x100fe200028e0623 */
[----:B------:R-:W-:Y:S02]  /*1f7b0*/  LOP3.LUT R12, R12, R13, RZ, 0x3c, !PT ;  /* 0x0000000d0c0c7212 */ /* 0x000fe400078e3cff */
[----:B------:R-:W-:Y:S01]  /*1f7c0*/  LOP3.LUT R28, R28, R29, RZ, 0x3c, !PT ;  /* 0x0000001d1c1c7212 */ /* 0x000fe200078e3cff */
[----:B------:R-:W-:Y:S01]  /*1f7d0*/  IMAD.X R29, RZ, RZ, R35, P3 ;  /* 0x000000ffff1d7224 */ /* 0x000fe200018e0623 */
[----:B------:R-:W-:-:S02]  /*1f7e0*/  IADD3.X R13, RZ, R35, RZ, P4, !PT ;  /* 0x00000023ff0d7210 */ /* 0x000fc400027fe4ff */
[C---:B------:R-:W-:Y:S02]  /*1f7f0*/  IADD3 R45, P5, R34.reuse, 0x7000, RZ ;  /* 0x00007000222d7810 */ /* 0x040fe40007fbe0ff */
[----:B------:R-:W-:Y:S02]  /*1f800*/  IADD3 R49, P4, R34, 0x8000, RZ ;  /* 0x0000800022317810 */ /* 0x000fe40007f9e0ff */
[----:B------:R-:W-:Y:S01]  /*1f810*/  LOP3.LUT R40, R41, 0x380, RZ, 0xc0, !PT ;  /* 0x0000038029287812 */ /* 0x000fe200078ec0ff */
[----:B------:R-:W-:Y:S01]  /*1f820*/  IMAD R21, R178, UR5, R0 ;  /* 0x00000005b2157c24 */ /* 0x000fe2000f8e0200 */
[----:B------:R-:W-:Y:S01]  /*1f830*/  IADD3 R57, P3, R34, 0xa000, RZ ;  /* 0x0000a00022397810 */ /* 0x000fe20007f7e0ff */
[----:B------:R-:W-:Y:S01]  /*1f840*/  IMAD.WIDE.U32 R2, R178, UR4, R2 ;  /* 0x00000004b2027c25 */ /* 0x000fe2000f8e0002 */
[----:B------:R-:W-:Y:S01]  /*1f850*/  LOP3.LUT R44, R45, 0x380, RZ, 0xc0, !PT ;  /* 0x000003802d2c7812 */ /* 0x000fe200078ec0ff */
[----:B------:R-:W-:Y:S01]  /*1f860*/  ULDC.64 UR4, c[0x0][0xaf0] ;  /* 0x0002bc0000047ab9 */ /* 0x000fe20000000a00 */
[----:B------:R-:W-:Y:S01]  /*1f870*/  LOP3.LUT R48, R49, 0x380, RZ, 0xc0, !PT ;  /* 0x0000038031307812 */ /* 0x000fe200078ec0ff */
[----:B------:R-:W5:Y:S01]  /*1f880*/  LD.E.128 R12, desc[UR60][R12.64] ;  /* 0x0000003c0c0c7980 */ /* 0x000f62000c101d00 */
[----:B------:R-:W-:-:S02]  /*1f890*/  LOP3.LUT R56, R57, 0x380, RZ, 0xc0, !PT ;  /* 0x0000038039387812 */ /* 0x000fc400078ec0ff */
[----:B------:R-:W-:Y:S01]  /*1f8a0*/  SHF.R.U64 R40, R40, 0x3, RZ ;  /* 0x0000000328287819 */ /* 0x000fe200000012ff */
[----:B------:R-:W5:Y:S01]  /*1f8b0*/  LD.E.128 R28, desc[UR60][R28.64] ;  /* 0x0000003c1c1c7980 */ /* 0x000f62000c101d00 */
[----:B------:R-:W-:Y:S02]  /*1f8c0*/  SHF.R.U64 R44, R44, 0x3, RZ ;  /* 0x000000032c2c7819 */ /* 0x000fe400000012ff */
[----:B------:R-:W-:Y:S02]  /*1f8d0*/  SHF.R.U64 R48, R48, 0x3, RZ ;  /* 0x0000000330307819 */ /* 0x000fe400000012ff */
[----:B------:R-:W-:Y:S02]  /*1f8e0*/  SHF.R.U64 R56, R56, 0x3, RZ ;  /* 0x0000000338387819 */ /* 0x000fe400000012ff */
[----:B------:R-:W-:Y:S01]  /*1f8f0*/  LOP3.LUT R40, R40, R41, RZ, 0x3c, !PT ;  /* 0x0000002928287212 */ /* 0x000fe200078e3cff */
[----:B------:R-:W-:Y:S01]  /*1f900*/  IMAD.X R41, RZ, RZ, R35, P6 ;  /* 0x000000ffff297224 */ /* 0x000fe200030e0623 */
[----:B------:R-:W-:-:S02]  /*1f910*/  LOP3.LUT R44, R44, R45, RZ, 0x3c, !PT ;  /* 0x0000002d2c2c7212 */ /* 0x000fc400078e3cff */
[----:B------:R-:W-:Y:S01]  /*1f920*/  LOP3.LUT R48, R48, R49, RZ, 0x3c, !PT ;  /* 0x0000003130307212 */ /* 0x000fe200078e3cff */
[----:B------:R-:W-:Y:S01]  /*1f930*/  IMAD.X R49, RZ, RZ, R35, P4 ;  /* 0x000000ffff317224 */ /* 0x000fe200020e0623 */
[----:B------:R-:W-:Y:S01]  /*1f940*/  LOP3.LUT R56, R56, R57, RZ, 0x3c, !PT ;  /* 0x0000003938387212 */ /* 0x000fe200078e3cff */
[----:B0-----:R-:W-:Y:S01]  /*1f950*/  @P1 IMAD.HI.U32 R0, R20, R83, RZ ;  /* 0x0000005314001227 */ /* 0x001fe200078e00ff */
[-C--:B------:R-:W-:Y:S01]  /*1f960*/  IADD3.X R45, RZ, R35.reuse, RZ, P5, !PT ;  /* 0x00000023ff2d7210 */ /* 0x080fe20002ffe4ff */
[----:B------:R-:W5:Y:S01]  /*1f970*/  LD.E.128 R40, desc[UR60][R40.64] ;  /* 0x0000003c28287980 */ /* 0x000f62000c101d00 */
[C---:B------:R-:W-:Y:S02]  /*1f980*/  IADD3 R65, P6, R34.reuse, 0xc000, RZ ;  /* 0x0000c00022417810 */ /* 0x040fe40007fde0ff */
[C---:B------:R-:W-:Y:S01]  /*1f990*/  IADD3 R69, P5, R34.reuse, 0xd000, RZ ;  /* 0x0000d00022457810 */ /* 0x040fe20007fbe0ff */
[----:B------:R-:W-:Y:S01]  /*1f9a0*/  IMAD.IADD R3, R3, 0x1, R21 ;  /* 0x0000000103037824 */ /* 0x000fe200078e0215 */
[----:B------:R-:W-:Y:S01]  /*1f9b0*/  IADD3 R73, P4, R34, 0xe000, RZ ;  /* 0x0000e00022497810 */ /* 0x000fe20007f9e0ff */
[----:B------:R-:W-:Y:S01]  /*1f9c0*/  IMAD R36, R36, UR4, RZ ;  /* 0x0000000424247c24 */ /* 0x000fe2000f8e02ff */
[----:B------:R-:W-:Y:S01]  /*1f9d0*/  IADD3.X R57, RZ, R35, RZ, P3, !PT ;  /* 0x00000023ff397210 */ /* 0x000fe20001ffe4ff */
[----:B------:R-:W5:Y:S01]  /*1f9e0*/  LD.E.128 R44, desc[UR60][R44.64] ;  /* 0x0000003c2c2c7980 */ /* 0x000f62000c101d00 */
[----:B------:R-:W-:-:S02]  /*1f9f0*/  IADD3 R7, P3, R34, 0xf000, RZ ;  /* 0x0000f00022077810 */ /* 0x000fc40007f7e0ff */
[----:B------:R-:W-:Y:S01]  /*1fa00*/  LOP3.LUT R64, R65, 0x380, RZ, 0xc0, !PT ;  /* 0x0000038041407812 */ /* 0x000fe200078ec0ff */
[----:B------:R-:W5:Y:S01]  /*1fa10*/  LD.E.128 R48, desc[UR60][R48.64] ;  /* 0x0000003c30307980 */ /* 0x000f62000c101d00 */
[----:B------:R-:W-:Y:S02]  /*1fa20*/  LOP3.LUT R68, R69, 0x380, RZ, 0xc0, !PT ;  /* 0x0000038045447812 */ /* 0x000fe400078ec0ff */
[----:B------:R-:W-:Y:S01]  /*1fa30*/  LOP3.LUT R72, R73, 0x380, RZ, 0xc0, !PT ;  /* 0x0000038049487812 */ /* 0x000fe200078ec0ff */
[----:B------:R-:W-:Y:S01]  /*1fa40*/  IMAD.MOV.U32 R21, RZ, RZ, R20 ;  /* 0x000000ffff157224 */ /* 0x000fe200078e0014 */
[----:B------:R-:W-:Y:S02]  /*1fa50*/  LOP3.LUT R6, R7, 0x380, RZ, 0xc0, !PT ;  /* 0x0000038007067812 */ /* 0x000fe400078ec0ff */
[----:B------:R-:W-:Y:S01]  /*1fa60*/  SHF.R.U64 R11, R11, 0x3, RZ ;  /* 0x000000030b0b7819 */ /* 0x000fe200000012ff */
[C---:B------:R-:W-:Y:S01]  /*1fa70*/  IMAD R83, R81.reuse, UR5, R36 ;  /* 0x0000000551537c24 */ /* 0x040fe2000f8e0224 */
[----:B------:R-:W-:Y:S01]  /*1fa80*/  SHF.R.U64 R64, R64, 0x3, RZ ;  /* 0x0000000340407819 */ /* 0x000fe200000012ff */
[----:B------:R-:W-:Y:S01]  /*1fa90*/  IMAD.WIDE.U32 R2, R81, UR4, R2 ;  /* 0x0000000451027c25 */ /* 0x000fe2000f8e0002 */
[----:B------:R-:W-:Y:S01]  /*1faa0*/  SHF.R.U64 R68, R68, 0x3, RZ ;  /* 0x0000000344447819 */ /* 0x000fe200000012ff */
[----:B------:R-:W-:Y:S01]  /*1fab0*/  ULDC.64 UR4, c[0x0][0xae0] ;  /* 0x0002b80000047ab9 */ /* 0x000fe20000000a00 */
[----:B------:R-:W-:Y:S01]  /*1fac0*/  SHF.R.U64 R72, R72, 0x3, RZ ;  /* 0x0000000348487819 */ /* 0x000fe200000012ff */
[----:B------:R-:W5:Y:S01]  /*1fad0*/  LD.E.128 R56, desc[UR60][R56.64] ;  /* 0x0000003c38387980 */ /* 0x000f62000c101d00 */
[----:B------:R-:W-:-:S02]  /*1fae0*/  @P1 SHF.R.U32.HI R21, RZ, R85, R0 ;  /* 0x00000055ff151219 */ /* 0x000fc40000011600 */
[----:B------:R-:W-:Y:S02]  /*1faf0*/  SHF.R.U64 R6, R6, 0x3, RZ ;  /* 0x0000000306067819 */ /* 0x000fe400000012ff */
[----:B------:R-:W-:Y:S01]  /*1fb00*/  LOP3.LUT R64, R64, R65, RZ, 0x3c, !PT ;  /* 0x0000004140407212 */ /* 0x000fe200078e3cff */
[--C-:B------:R-:W-:Y:S01]  /*1fb10*/  IMAD.X R65, RZ, RZ, R35.reuse, P6 ;  /* 0x000000ffff417224 */ /* 0x100fe200030e0623 */
[----:B------:R-:W-:Y:S01]  /*1fb20*/  LOP3.LUT R68, R68, R69, RZ, 0x3c, !PT ;  /* 0x0000004544447212 */ /* 0x000fe200078e3cff */
[--C-:B------:R-:W-:Y:S01]  /*1fb30*/  IMAD.X R69, RZ, RZ, R35.reuse, P5 ;  /* 0x000000ffff457224 */ /* 0x100fe200028e0623 */
[----:B------:R-:W-:Y:S01]  /*1fb40*/  LOP3.LUT R72, R72, R73, RZ, 0x3c, !PT ;  /* 0x0000004948487212 */ /* 0x000fe200078e3cff */
[----:B------:R-:W-:Y:S01]  /*1fb50*/  IMAD.X R73, RZ, RZ, R35, P4 ;  /* 0x000000ffff497224 */ /* 0x000fe200020e0623 */
[--C-:B------:R-:W-:Y:S01]  /*1fb60*/  SHF.R.S32.HI R0, RZ, 0x1f, R21.reuse ;  /* 0x0000001fff007819 */ /* 0x100fe20000011415 */
[----:B------:R-:W-:Y:S01]  /*1fb70*/  IMAD.MOV R81, RZ, RZ, -R21 ;  /* 0x000000ffff517224 */ /* 0x000fe200078e0a15 */
[----:B------:R-:W-:Y:S01]  /*1fb80*/  LOP3.LUT R4, R11, R34, RZ, 0x3c, !PT ;  /* 0x000000220b047212 */ /* 0x000fe200078e3cff */
[----:B------:R-:W5:Y:S01]  /*1fb90*/  LD.E.128 R64, desc[UR60][R64.64] ;  /* 0x0000003c40407980 */ /* 0x000f62000c101d00 */
[----:B------:R-:W-:-:S02]  /*1fba0*/  IADD3.X R77, RZ, R35, RZ, P3, !PT ;  /* 0x00000023ff4d7210 */ /* 0x000fc40001ffe4ff */
[----:B------:R-:W-:Y:S01]  /*1fbb0*/  LOP3.LUT R76, R6, R7, RZ, 0x3c, !PT ;  /* 0x00000007064c7212 */ /* 0x000fe200078e3cff */
[----:B------:R-:W-:Y:S01]  /*1fbc0*/  IMAD R0, R0, UR4, RZ ;  /* 0x0000000400007c24 */ /* 0x000fe2000f8e02ff */
[----:B------:R-:W5:Y:S01]  /*1fbd0*/  LD.E.128 R4, desc[UR60][R4.64] ;  /* 0x0000003c04047980 */ /* 0x000f62000c101d00 */
[----:B------:R-:W-:Y:S02]  /*1fbe0*/  IMAD R81, R80, R81, R20 ;  /* 0x0000005150517224 */ /* 0x000fe400078e0214 */
[----:B------:R-:W-:Y:S01]  /*1fbf0*/  IMAD.IADD R3, R3, 0x1, R83 ;  /* 0x0000000103037824 */ /* 0x000fe200078e0253 */
[----:B------:R-:W5:Y:S01]  /*1fc00*/  LD.E.128 R8, desc[UR60][R8.64] ;  /* 0x0000003c08087980 */ /* 0x000f62000c101d00 */
[----:B------:R-:W-:-:S03]  /*1fc10*/  IMAD R83, R21, UR5, R0 ;  /* 0x0000000515537c24 */ /* 0x000fc6000f8e0200 */
[----:B------:R-:W5:Y:S01]  /*1fc20*/  LD.E.128 R32, desc[UR60][R32.64] ;  /* 0x0000003c20207980 */ /* 0x000f62000c101d00 */
[----:B------:R-:W-:-:S03]  /*1fc30*/  SHF.R.S32.HI R0, RZ, 0x1f, R81 ;  /* 0x0000001fff007819 */ /* 0x000fc60000011451 */
[----:B------:R-:W5:Y:S04]  /*1fc40*/  LD.E.128 R68, desc[UR60][R68.64] ;  /* 0x0000003c44447980 */ /* 0x000f68000c101d00 */
[----:B------:R-:W5:Y:S04]  /*1fc50*/  LD.E.128 R72, desc[UR60][R72.64] ;  /* 0x0000003c48487980 */ /* 0x000f68000c101d00 */
[----:B------:R-:W5:Y:S01]  /*1fc60*/  LD.E.128 R76, desc[UR60][R76.64] ;  /* 0x0000003c4c4c7980 */ /* 0x000f62000c101d00 */
[----:B------:R-:W-:Y:S01]  /*1fc70*/  IMAD.WIDE.U32 R2, R21, UR4, R2 ;  /* 0x0000000415027c25 */ /* 0x000fe2000f8e0002 */
[----:B------:R-:W-:Y:S01]  /*1fc80*/  ULDC.64 UR4, c[0x0][0xad8] ;  /* 0x0002b60000047ab9 */ /* 0x000fe20000000a00 */
        /* <DEDUP_REMOVED lines=8> */
[----:B------:R-:W-:Y:S01]  /*1fd10*/  IMAD.WIDE.U32 R2, R81, UR4, R2 ;  /* 0x0000000451027c25 */ /* 0x000fe2000f8e0002 */
[----:B------:R-:W-:-:S03]  /*1fd20*/  ISETP.GE.AND P2, PT, R87, R82, PT ;  /* 0x000000525700720c */ /* 0x000fc60003f46270 */
[----:B------:R-:W-:Y:S01]  /*1fd30*/  IMAD R83, R81, UR5, R0 ;  /* 0x0000000551537c24 */ /* 0x000fe2000f8e0200 */
[----:B------:R-:W-:Y:S01]  /*1fd40*/  ULDC.64 UR4, c[0x0][0xa80] ;  /* 0x0002a00000047ab9 */ /* 0x000fe20000000a00 */
[----:B------:R-:W-:Y:S01]  /*1fd50*/  VIADD R0, R18, 0x30820 ;  /* 0x0003082012007836 */ /* 0x000fe20000000000 */
[C---:B------:R-:W-:Y:S01]  /*1fd60*/  LEA R36, P3, R2.reuse, UR4, 0x1 ;  /* 0x0000000402247c11 */ /* 0x040fe2000f8608ff */
[----:B------:R-:W-:Y:S01]  /*1fd70*/  VIADD R21, R87, 0x20 ;  /* 0x0000002057157836 */ /* 0x000fe20000000000 */
[----:B------:R-:W-:Y:S02]  /*1fd80*/  IADD3 R3, R3, R83, RZ ;  /* 0x0000005303037210 */ /* 0x000fe40007ffe0ff */
[----:B------:R-:W-:Y:S02]  /*1fd90*/  PRMT R0, RZ, 0x654, R0 ;  /* 0x00000654ff007816 */ /* 0x000fe40000000000 */
[----:B------:R-:W-:Y:S02]  /*1fda0*/  LEA.HI.X R83, R2, UR5, R3, 0x1, P3 ;  /* 0x0000000502537c11 */ /* 0x000fe400098f0c03 */
[-C--:B------:R-:W-:Y:S01]  /*1fdb0*/  ISETP.GE.AND P1, PT, R21, R82.reuse, PT ;  /* 0x000000521500720c */ /* 0x080fe20003f26270 */
[----:B------:R-:W-:Y:S01]  /*1fdc0*/  VIADD R21, R87, 0x40 ;  /* 0x0000004057157836 */ /* 0x000fe20000000000 */
[----:B0-----:R1:W0:Y:S01]  /*1fdd0*/  SHFL.IDX PT, R84, R36, RZ, 0x181f ;  /* 0x00181fff24547589 */ /* 0x00122200000e0000 */
[----:B------:R-:W-:Y:S01]  /*1fde0*/  BSSY B1, `(.L_x_1844) ;  /* 0x0000016000017945 */ /* 0x000fe20003800000 */
[----:B------:R2:W-:Y:S02]  /*1fdf0*/  SYNCS.ARRIVE.TRANS64.RED.A1T0 RZ, [R0+URZ], RZ ;  /* 0x000000ff00ff79a7 */ /* 0x0005e4000810043f */
[----:B------:R-:W-:Y:S01]  /*1fe00*/  ISETP.GE.AND P0, PT, R21, R82, PT ;  /* 0x000000521500720c */ /* 0x000fe20003f06270 */
[----:B--2---:R1:W2:Y:S01]  /*1fe10*/  SHFL.IDX PT, R0, R83, RZ, 0x181f ;  /* 0x00181fff53007589 */ /* 0x0042a200000e0000 */
[----:B------:R-:W-:Y:S11]  /*1fe20*/  @P2 BRA `(.L_x_1845) ;  /* 0x0000000000442947 */ /* 0x000ff60003800000 */
        /* <DEDUP_REMOVED lines=17> */
.L_x_1845:
[----:B------:R-:W-:Y:S05]  /*1ff40*/  BSYNC B1 ;  /* 0x0000000000017941 */ /* 0x000fea0003800000 */
.L_x_1844:
        /* <DEDUP_REMOVED lines=9> */
[CC--:B---3--:R-:W-:Y:S02]  /*1ffe0*/  @!P4 LEA R2, P6, R16.reuse, R20.reuse, 0x1 ;  /* 0x000000141002c211 */ /* 0x0c8fe400078c08ff */
        /* <DEDUP_REMOVED lines=11> */
.L_x_1847:
[----:B------:R-:W-:Y:S05]  /*200a0*/  BSYNC B1 ;  /* 0x0000000000017941 */ /* 0x000fea0003800000 */
.L_x_1846:
        /* <DEDUP_REMOVED lines=9> */
[CC--:B---3--:R-:W-:Y:S02]  /*20140*/  @!P3 LEA R2, P6, R16.reuse, R8.reuse, 0x1 ;  /* 0x000000081002b211 */ /* 0x0c8fe400078c08ff */
        /* <DEDUP_REMOVED lines=11> */
.L_x_1849:
[----:B------:R-:W-:Y:S05]  /*20200*/  BSYNC B1 ;  /* 0x0000000000017941 */ /* 0x000fea0003800000 */
.L_x_1848:
[----:B0-----:R-:W-:Y:S01]  /*20210*/  VIADD R3, R87, 0x60 ;  /* 0x0000006057037836 */ /* 0x001fe20000000000 */
[----:B-12-4-:R-:W4:Y:S04]  /*20220*/  SHFL.IDX PT, R83, R83, 0x3, 0x181f ;  /* 0x00781f0053537f89 */ /* 0x016f2800000e0000 */
[----:B------:R-:W-:Y:S01]  /*20230*/  ISETP.GE.AND P0, PT, R3, R82, PT ;  /* 0x000000520300720c */ /* 0x000fe20003f06270 */
[----:B------:R-:W0:-:S12]  /*20240*/  SHFL.IDX PT, R36, R36, 0x3, 0x181f ;  /* 0x00781f0024247f89 */ /* 0x000e1800000e0000 */
[----:B------:R-:W-:Y:S05]  /*20250*/  @P0 BRA `(.L_x_1850) ;  /* 0x0000000c00980947 */ /* 0x000fea0003800000 */
[----:B------:R-:W-:Y:S02]  /*20260*/  ULDC UR4, c[0x0][0xac8] ;  /* 0x0002b20000047ab9 */ /* 0x000fe40000000800 */
[----:B------:R-:W-:Y:S02]  /*20270*/  ISETP.GE.AND P3, PT, R16, UR4, PT ;  /* 0x0000000410007c0c */ /* 0x000fe4000bf66270 */
[----:B------:R-:W-:Y:S02]  /*20280*/  ISETP.GE.AND P4, PT, R205, UR4, PT ;  /* 0x00000004cd007c0c */ /* 0x000fe4000bf86270 */
[----:B------:R-:W-:-:S09]  /*20290*/  ISETP.GE.AND P5, PT, R19, UR4, PT ;  /* 0x0000000413007c0c */ /* 0x000fd2000bfa6270 */
[CC--:B0-----:R-:W-:Y:S02]  /*202a0*/  @!P3 LEA R2, P0, R16.reuse, R36.reuse, 0x1 ;  /* 0x000000241002b211 */ /* 0x0c1fe400078008ff */
[-C--:B------:R-:W-:Y:S02]  /*202b0*/  @!P4 LEA R4, P1, R203, R36.reuse, 0x1 ;  /* 0x00000024cb04c211 */ /* 0x080fe400078208ff */
[----:B------:R-:W-:Y:S02]  /*202c0*/  @!P5 LEA R6, P2, R19, R36, 0x1 ;  /* 0x000000241306d211 */ /* 0x000fe400078408ff */
[-C--:B----4-:R-:W-:Y:S02]  /*202d0*/  @!P3 LEA.HI.X R3, R16, R83.reuse, R17, 0x1, P0 ;  /* 0x000000531003b211 */ /* 0x090fe400000f0c11 */
        /* <DEDUP_REMOVED lines=11> */
.L_x_1842:
[----:B------:R-:W2:Y:S01]  /*20390*/  LDL R9, [R1+0x78] ;  /* 0x0000780001097983 */ /* 0x000ea20000100800 */
[----:B------:R-:W-:Y:S01]  /*203a0*/  ULDC.64 UR4, c[0x0][0xc00] ;  /* 0x0003000000047ab9 */ /* 0x000fe20000000a00 */
[----:B------:R-:W2:Y:S01]  /*203b0*/  LDC.64 R2, c[0x0][0xc00] ;  /* 0x00030000ff027b82 */ /* 0x000ea20000000a00 */
[----:B------:R-:W-:Y:S01]  /*203c0*/  ISETP.NE.U32.AND P0, PT, RZ, UR4, PT ;  /* 0x00000004ff007c0c */ /* 0x000fe2000bf05070 */
[----:B0-----:R-:W-:-:S03]  /*203d0*/  IMAD.MOV.U32 R6, RZ, RZ, RZ ;  /* 0x000000ffff067224 */ /* 0x001fc600078e00ff */
[----:B------:R-:W-:Y:S01]  /*203e0*/  ISETP.NE.AND.EX P0, PT, RZ, UR5, PT, P0 ;  /* 0x00000005ff007c0c */ /* 0x000fe2000bf05300 */
[----:B------:R-:W-:Y:S02]  /*203f0*/  ULDC.64 UR4, c[0x0][0xc08] ;  /* 0x0003020000047ab9 */ /* 0x000fe40000000a00 */
[----:B------:R-:W-:Y:S01]  /*20400*/  ISETP.NE.U32.AND P1, PT, RZ, UR4, PT ;  /* 0x00000004ff007c0c */ /* 0x000fe2000bf25070 */
[----:B------:R-:W0:Y:S03]  /*20410*/  LDC R25, c[0x0][0xbe8] ;  /* 0x0002fa00ff197b82 */ /* 0x000e260000000800 */
[----:B------:R-:W-:-:S13]  /*20420*/  ISETP.NE.AND.EX P1, PT, RZ, UR5, PT, P1 ;  /* 0x00000005ff007c0c */ /* 0x000fda000bf25310 */
[----:B------:R-:W3:Y:S01]  /*20430*/  @P1 LDC.64 R4, c[0x0][0xc08] ;  /* 0x00030200ff041b82 */ /* 0x000ee20000000a00 */
[----:B------:R-:W-:Y:S02]  /*20440*/  ULDC UR4, c[0x0][0xa88] ;  /* 0x0002a20000047ab9 */ /* 0x000fe40000000800 */
[----:B------:R-:W-:Y:S01]  /*20450*/  IMAD.U32 R0, RZ, RZ, UR4 ;  /* 0x00000004ff007e24 */ /* 0x000fe2000f8e00ff */
[----:B------:R-:W4:Y:S01]  /*20460*/  S2R R8, SR_TID.X ;  /* 0x0000000000087919 */ /* 0x000f220000002100 */
[----:B--2---:R-:W-:-:S04]  /*20470*/  IMAD.WIDE R2, R9, 0x4, R2 ;  /* 0x0000000409027825 */ /* 0x004fc800078e0202 */
[----:B---3--:R-:W-:Y:S01]  /*20480*/  @P1 IMAD.WIDE R4, R9, 0x4, R4 ;  /* 0x0000000409041825 */ /* 0x008fe200078e0204 */
[----:B------:R2:W5:Y:S04]  /*20490*/  @P0 LDG.E R6, desc[UR60][R2.64] ;  /* 0x0000003c02060981 */ /* 0x000568000c1e1900 */
[----:B------:R2:W5:Y:S01]  /*204a0*/  @P1 LDG.E R0, desc[UR60][R4.64] ;  /* 0x0000003c04001981 */ /* 0x000562000c1e1900 */
[----:B0-----:R-:W-:Y:S01]  /*204b0*/  ISETP.NE.AND P2, PT, R25, 0x1, PT ;  /* 0x000000011900780c */ /* 0x001fe20003f45270 */
[----:B----4-:R-:W-:-:S05]  /*204c0*/  VIADD R7, R8, 0xffffff80 ;  /* 0xffffff8008077836 */ /* 0x010fca0000000000 */
[----:B------:R-:W-:Y:S02]  /*204d0*/  ISETP.GE.AND P3, PT, R7, 0x80, PT ;  /* 0x000000800700780c */ /* 0x000fe40003f66270 */
[----:B------:R-:W-:-:S05]  /*204e0*/  SHF.R.S32.HI R7, RZ, 0x1f, R9 ;  /* 0x0000001fff077819 */ /* 0x000fca0000011409 */
[----:B------:R-:W0:Y:S08]  /*204f0*/  @P2 LDC R14, c[0x0][0xbec] ;  /* 0x0002fb00ff0e2b82 */ /* 0x000e300000000800 */
[----:B------:R-:W3:Y:S01]  /*20500*/  @P2 LDC R27, c[0x0][0xbf0] ;  /* 0x0002fc00ff1b2b82 */ /* 0x000ee20000000800 */
[----:B--2---:R-:W-:Y:S05]  /*20510*/  @P1 BRA `(.L_x_1851) ;  /* 0x0000000000101947 */ /* 0x004fea0003800000 */
[----:B------:R-:W-:Y:S05]  /*20520*/  @!P0 BRA `(.L_x_1851) ;  /* 0x00000000000c8947 */ /* 0x000fea0003800000 */
[----:B------:R-:W2:Y:S04]  /*20530*/  LDG.E R5, desc[UR60][R2.64] ;  /* 0x0000003c02057981 */ /* 0x000ea8000c1e1900 */
[----:B-----5:R-:W2:Y:S02]  /*20540*/  LDG.E R0, desc[UR60][R2.64+0x4] ;  /* 0x0000043c02007981 */ /* 0x020ea4000c1e1900 */
[----:B--2---:R-:W-:-:S07]  /*20550*/  IADD3 R0, -R5, R0, RZ ;  /* 0x0000000005007210 */ /* 0x004fce0007ffe1ff */
.L_x_1851:
[----:B------:R-:W2:Y:S04]  /*20560*/  LDL R24, [R1+0x74] ;  /* 0x0000740001187983 */ /* 0x000ea80000100800 */
[----:B------:R4:W5:Y:S01]  /*20570*/  LDL R20, [R1+0x4c] ;  /* 0x00004c0001147983 */ /* 0x0009620000100800 */
[----:B------:R-:W-:Y:S01]  /*20580*/  BSSY B1, `(.L_x_1852) ;  /* 0x000002c000017945 */ /* 0x000fe20003800000 */
[----:B------:R-:W-:Y:S02]  /*20590*/  SEL R13, R9, RZ, !P0 ;  /* 0x000000ff090d7207 */ /* 0x000fe40004000000 */
[----:B------:R-:W-:Y:S02]  /*205a0*/  SEL R12, R7, RZ, !P0 ;  /* 0x000000ff070c7207 */ /* 0x000fe40004000000 */
[----:B-----5:R-:W-:-:S02]  /*205b0*/  SHF.R.S32.HI R11, RZ, 0x1f, R6 ;  /* 0x0000001fff0b7819 */ /* 0x020fc40000011406 */
[----:B--2---:R-:W-:Y:S01]  /*205c0*/  SHF.R.S32.HI R10, RZ, 0x1f, R24 ;  /* 0x0000001fff0a7819 */ /* 0x004fe20000011418 */
[----:B----4-:R-:W-:Y:S06]  /*205d0*/  @P3 BRA `(.L_x_1853) ;  /* 0x0000000000983947 */ /* 0x010fec0003800000 */
[----:B------:R-:W2:Y:S01]  /*205e0*/  LDC R9, c[0x0][0xbe8] ;  /* 0x0002fa00ff097b82 */ /* 0x000ea20000000800 */
[----:B------:R-:W-:Y:S01]  /*205f0*/  IADD3 R8, R20, -0x80, R8 ;  /* 0xffffff8014087810 */ /* 0x000fe20007ffe008 */
[----:B--2---:R-:W-:-:S05]  /*20600*/  IMAD R2, R0, R9, RZ ;  /* 0x0000000900027224 */ /* 0x004fca00078e02ff */
[----:B------:R-:W-:-:S13]  /*20610*/  ISETP.GE.AND P0, PT, R8, R2, PT ;  /* 0x000000020800720c */ /* 0x000fda0003f06270 */
[----:B------:R-:W-:Y:S05]  /*20620*/  @P0 BRA `(.L_x_1853) ;  /* 0x0000000000840947 */ /* 0x000fea0003800000 */
[----:B------:R-:W-:Y:S01]  /*20630*/  ISETP.NE.AND P0, PT, R9, 0x1, PT ;  /* 0x000000010900780c */ /* 0x000fe20003f05270 */
[----:B------:R-:W-:Y:S01]  /*20640*/  ULDC.64 UR4, c[0x0][0xb90] ;  /* 0x0002e40000047ab9 */ /* 0x000fe20000000a00 */
[----:B------:R-:W-:Y:S02]  /*20650*/  IMAD.MOV.U32 R2, RZ, RZ, R6 ;  /* 0x000000ffff027224 */ /* 0x000fe400078e0006 */
[----:B------:R-:W-:Y:S02]  /*20660*/  IMAD R7, R10, UR4, RZ ;  /* 0x000000040a077c24 */ /* 0x000fe4000f8e02ff */
[----:B------:R-:W-:Y:S02]  /*20670*/  IMAD.MOV.U32 R3, RZ, RZ, R11 ;  /* 0x000000ffff037224 */ /* 0x000fe400078e000b */
[----:B------:R-:W-:Y:S02]  /*20680*/  IMAD.MOV.U32 R5, RZ, RZ, R8 ;  /* 0x000000ffff057224 */ /* 0x000fe400078e0008 */
[----:B------:R-:W-:-:S03]  /*20690*/  IMAD.WIDE.U32 R2, R24, UR4, R2 ;  /* 0x0000000418027c25 */ /* 0x000fc6000f8e0002 */
[----:B------:R-:W2:Y:S01]  /*206a0*/  @P0 LDC R15, c[0x0][0xbec] ;  /* 0x0002fb00ff0f0b82 */ /* 0x000ea20000000800 */
[----:B------:R-:W-:Y:S01]  /*206b0*/  IMAD R7, R24, UR5, R7 ;  /* 0x0000000518077c24 */ /* 0x000fe2000f8e0207 */
[----:B------:R-:W-:-:S03]  /*206c0*/  ULDC.64 UR4, c[0x0][0xb98] ;  /* 0x0002e60000047ab9 */ /* 0x000fc60000000a00 */
[----:B------:R-:W-:-:S03]  /*206d0*/  IMAD.IADD R3, R3, 0x1, R7 ;  /* 0x0000000103037824 */ /* 0x000fc600078e0207 */
[----:B------:R-:W4:Y:S01]  /*206e0*/  @P0 LDC R21, c[0x0][0xbf0] ;  /* 0x0002fc00ff150b82 */ /* 0x000f220000000800 */
[----:B------:R-:W-:-:S04]  /*206f0*/  IMAD.WIDE.U32 R2, R13, UR4, R2 ;  /* 0x000000040d027c25 */ /* 0x000fc8000f8e0002 */
[----:B--2---:R-:W-:-:S05]  /*20700*/  @P0 IMAD.HI.U32 R4, R8, R15, RZ ;  /* 0x0000000f08040227 */ /* 0x004fca00078e00ff */
        /* <DEDUP_REMOVED lines=19> */
.L_x_1853:
[----:B------:R-:W-:Y:S05]  /*20840*/  BSYNC B1 ;  /* 0x0000000000017941 */ /* 0x000fea0003800000 */
.L_x_1852:
[----:B--2---:R-:W2:Y:S01]  /*20850*/  LDL R4, [R1+0x70] ;  /* 0x0000700001047983 */ /* 0x004ea20000100800 */
[----:B------:R-:W-:-:S03]  /*20860*/  ULDC.64 UR4, c[0x0][0xaa0] ;  /* 0x0002a80000047ab9 */ /* 0x000fc60000000a00 */
[----:B------:R-:W2:Y:S04]  /*20870*/  LDL R8, [R1+0xc] ;  /* 0x00000c0001087983 */ /* 0x000ea80000100800 */
[----:B------:R4:W5:Y:S01]  /*20880*/  LDL R15, [R1] ;  /* 0x00000000010f7983 */ /* 0x0009620000100800 */
        /* <DEDUP_REMOVED lines=15> */
[----:B------:R-:W-:Y:S01]  /*20980*/  BSSY B1, `(.L_x_1854) ;  /* 0x0000031000017945 */ /* 0x000fe20003800000 */
[----:B--2---:R-:W-:-:S05]  /*20990*/  IMAD R4, R4, 0x20, R8 ;  /* 0x0000002004047824 */ /* 0x004fca00078e0208 */
[----:B------:R-:W-:-:S05]  /*209a0*/  IADD3 R9, R20, R4, RZ ;  /* 0x0000000414097210 */ /* 0x000fca0007ffe0ff */
[----:B0-----:R-:W-:-:S04]  /*209b0*/  @P2 IMAD.HI.U32 R4, R9, R14, RZ ;  /* 0x0000000e09042227 */ /* 0x001fc800078e00ff */
[----:B------:R-:W-:Y:S01]  /*209c0*/  IMAD.MOV.U32 R5, RZ, RZ, R9 ;  /* 0x000000ffff057224 */ /* 0x000fe200078e0009 */
[----:B---3--:R-:W-:-:S04]  /*209d0*/  @P2 SHF.R.U32.HI R5, RZ, R27, R4 ;  /* 0x0000001bff052219 */ /* 0x008fc80000011604 */
[--C-:B------:R-:W-:Y:S01]  /*209e0*/  SHF.R.S32.HI R4, RZ, 0x1f, R5.reuse ;  /* 0x0000001fff047819 */ /* 0x100fe20000011405 */
[----:B------:R-:W-:-:S04]  /*209f0*/  IMAD.MOV R6, RZ, RZ, -R5 ;  /* 0x000000ffff067224 */ /* 0x000fc800078e0a05 */
[----:B------:R-:W-:Y:S02]  /*20a00*/  IMAD R4, R4, UR4, RZ ;  /* 0x0000000404047c24 */ /* 0x000fe4000f8e02ff */
[----:B------:R-:W-:Y:S02]  /*20a10*/  IMAD R7, R25, R6, R9 ;  /* 0x0000000619077224 */ /* 0x000fe400078e0209 */
[C---:B------:R-:W-:Y:S02]  /*20a20*/  IMAD R9, R5.reuse, UR5, R4 ;  /* 0x0000000505097c24 */ /* 0x040fe4000f8e0204 */
[----:B------:R-:W-:Y:S01]  /*20a30*/  IMAD.WIDE.U32 R2, R5, UR4, R2 ;  /* 0x0000000405027c25 */ /* 0x000fe2000f8e0002 */
[----:B------:R-:W-:Y:S01]  /*20a40*/  SHF.R.S32.HI R4, RZ, 0x1f, R7 ;  /* 0x0000001fff047819 */ /* 0x000fe20000011407 */
[----:B------:R-:W-:-:S03]  /*20a50*/  ULDC.64 UR4, c[0x0][0xad8] ;  /* 0x0002b60000047ab9 */ /* 0x000fc60000000a00 */
[----:B------:R-:W-:Y:S01]  /*20a60*/  IADD3 R3, R3, R9, RZ ;  /* 0x0000000903037210 */ /* 0x000fe20007ffe0ff */
[----:B------:R-:W-:Y:S02]  /*20a70*/  IMAD R4, R4, UR4, RZ ;  /* 0x0000000404047c24 */ /* 0x000fe4000f8e02ff */
[----:B------:R-:W-:Y:S02]  /*20a80*/  IMAD.IADD R6, R8, 0x1, R20 ;  /* 0x0000000108067824 */ /* 0x000fe400078e0214 */
[----:B------:R-:W-:Y:S02]  /*20a90*/  IMAD R25, R0, R25, RZ ;  /* 0x0000001900197224 */ /* 0x000fe400078e02ff */
        /* <DEDUP_REMOVED lines=10> */
[----:B------:R4:W0:Y:S02]  /*20b40*/  SHFL.IDX PT, R2, R4, RZ, 0x181f ;  /* 0x00181fff04027589 */ /* 0x00082400000e0000 */
        /* <DEDUP_REMOVED lines=11> */
[----:B------:R3:W-:Y:S01]  /*20c00*/  @!P5 ST.E.128 desc[UR60][R8.64], RZ ;  /* 0x000000ff0800d985 */ /* 0x0007e2000c101d3c */
[----:B------:R-:W-:Y:S02]  /*20c10*/  @!P4 LEA.HI.X R11, R203, R0, R224, 0x1, P6 ;  /* 0x00000000cb0bc211 */ /* 0x000fe400030f0ce0 */
[----:B------:R-:W-:-:S03]  /*20c20*/  @!P3 LEA R12, P6, R19, R2, 0x1 ;  /* 0x00000002130cb211 */ /* 0x000fc600078c08ff */
[----:B------:R3:W-:Y:S01]  /*20c30*/  @!P4 ST.E.128 desc[UR60][R10.64], RZ ;  /* 0x000000ff0a00c985 */ /* 0x0007e2000c101d3c */
[----:B-----5:R-:W-:Y:S02]  /*20c40*/  @!P3 LEA.HI.X R13, R19, R0, R15, 0x1, P6 ;  /* 0x00000000130db211 */ /* 0x020fe400030f0c0f */
[----:B------:R-:W-:-:S03]  /*20c50*/  @!P2 LEA R2, P6, R23, R2, 0x1 ;  /* 0x000000021702a211 */ /* 0x000fc600078c08ff */
[----:B------:R3:W-:Y:S01]  /*20c60*/  @!P3 ST.E.128 desc[UR60][R12.64], RZ ;  /* 0x000000ff0c00b985 */ /* 0x0007e2000c101d3c */
[----:B------:R-:W-:-:S05]  /*20c70*/  @!P2 LEA.HI.X R3, R23, R0, R228, 0x1, P6 ;  /* 0x000000001703a211 */ /* 0x000fca00030f0ce4 */
[----:B------:R3:W-:Y:S04]  /*20c80*/  @!P2 ST.E.128 desc[UR60][R2.64], RZ ;  /* 0x000000ff0200a985 */ /* 0x0007e8000c101d3c */
.L_x_1855:
[----:B------:R-:W-:Y:S05]  /*20c90*/  BSYNC B1 ;  /* 0x0000000000017941 */ /* 0x000fea0003800000 */
.L_x_1854:
[----:B--2---:R2:W1:Y:S01]  /*20ca0*/  SHFL.IDX PT, R0, R5, 0x1, 0x181f ;  /* 0x00381f0005007f89 */ /* 0x00446200000e0000 */
[----:B------:R-:W-:Y:S03]  /*20cb0*/  BSSY B1, `(.L_x_1856) ;  /* 0x0000014000017945 */ /* 0x000fe60003800000 */
[----:B0--3--:R2:W0:Y:S01]  /*20cc0*/  SHFL.IDX PT, R2, R4, 0x1, 0x181f ;  /* 0x00381f0004027f89 */ /* 0x00942200000e0000 */
[----:B------:R-:W-:Y:S05]  /*20cd0*/  @P1 BRA `(.L_x_1857) ;  /* 0x0000000000441947 */ /* 0x000fea0003800000 */
[----:B------:R-:W-:Y:S02]  /*20ce0*/  ULDC UR4, c[0x0][0xac8] ;  /* 0x0002b20000047ab9 */ /* 0x000fe40000000800 */
[----:B------:R-:W-:Y:S02]  /*20cf0*/  ISETP.GE.AND P4, PT, R16, UR4, PT ;  /* 0x0000000410007c0c */ /* 0x000fe4000bf86270 */
[----:B------:R-:W-:Y:S02]  /*20d00*/  ISETP.GE.AND P3, PT, R205, UR4, PT ;  /* 0x00000004cd007c0c */ /* 0x000fe4000bf66270 */
[----:B------:R-:W-:Y:S02]  /*20d10*/  ISETP.GE.AND P2, PT, R19, UR4, PT ;  /* 0x0000000413007c0c */ /* 0x000fe4000bf46270 */
[----:B------:R-:W-:-:S07]  /*20d20*/  ISETP.GE.AND P1, PT, R23, UR4, PT ;  /* 0x0000000417007c0c */ /* 0x000fce000bf26270 */
[CC--:B0-----:R-:W-:Y:S02]  /*20d30*/  @!P4 LEA R8, P6, R16.reuse, R2.reuse, 0x1 ;  /* 0x000000021008c211 */ /* 0x0c1fe400078c08ff */
[----:B------:R-:W-:Y:S02]  /*20d40*/  @!P3 LEA R10, P5, R203, R2, 0x1 ;  /* 0x00000002cb0ab211 */ /* 0x000fe400078a08ff */
[----:B-1----:R-:W-:Y:S02]  /*20d50*/  @!P4 LEA.HI.X R9, R16, R0, R17, 0x1, P6 ;  /* 0x000000001009c211 */ /* 0x002fe400030f0c11 */
[----:B------:R-:W-:Y:S02]  /*20d60*/  @!P2 LEA R12, P6, R19, R2, 0x1 ;  /* 0x00000002130ca211 */ /* 0x000fe400078c08ff */
[----:B------:R-:W-:Y:S01]  /*20d70*/  @!P3 LEA.HI.X R11, R203, R0, R224, 0x1, P5 ;  /* 0x00000000cb0bb211 */ /* 0x000fe200028f0ce0 */
[----:B------:R3:W-:Y:S01]  /*20d80*/  @!P4 ST.E.128 desc[UR60][R8.64], RZ ;  /* 0x000000ff0800c985 */ /* 0x0007e2000c101d3c */
[----:B------:R-:W-:-:S02]  /*20d90*/  @!P1 LEA R2, P5, R23, R2, 0x1 ;  /* 0x0000000217029211 */ /* 0x000fc400078a08ff */
[-C--:B-----5:R-:W-:Y:S01]  /*20da0*/  @!P2 LEA.HI.X R13, R19, R0.reuse, R15, 0x1, P6 ;  /* 0x00000000130da211 */ /* 0x0a0fe200030f0c0f */
[----:B------:R3:W-:Y:S01]  /*20db0*/  @!P3 ST.E.128 desc[UR60][R10.64], RZ ;  /* 0x000000ff0a00b985 */ /* 0x0007e2000c101d3c */
[----:B------:R-:W-:-:S03]  /*20dc0*/  @!P1 LEA.HI.X R3, R23, R0, R228, 0x1, P5 ;  /* 0x0000000017039211 */ /* 0x000fc600028f0ce4 */
[----:B------:R3:W-:Y:S04]  /*20dd0*/  @!P2 ST.E.128 desc[UR60][R12.64], RZ ;  /* 0x000000ff0c00a985 */ /* 0x0007e8000c101d3c */
[----:B------:R3:W-:Y:S02]  /*20de0*/  @!P1 ST.E.128 desc[UR60][R2.64], RZ ;  /* 0x000000ff02009985 */ /* 0x0007e4000c101d3c */
.L_x_1857:
[----:B------:R-:W-:Y:S05]  /*20df0*/  BSYNC B1 ;  /* 0x0000000000017941 */ /* 0x000fea0003800000 */
.L_x_1856:
[----:B-1----:R1:W1:Y:S01]  /*20e00*/  SHFL.IDX PT, R0, R5, 0x2, 0x181f ;  /* 0x00581f0005007f89 */ /* 0x00226200000e0000 */
[----:B------:R-:W-:Y:S03]  /*20e10*/  BSSY B1, `(.L_x_1858) ;  /* 0x0000014000017945 */ /* 0x000fe60003800000 */
[----:B0--3--:R0:W3:Y:S01]  /*20e20*/  SHFL.IDX PT, R2, R4, 0x2, 0x181f ;  /* 0x00581f0004027f89 */ /* 0x0090e200000e0000 */
        /* <DEDUP_REMOVED lines=9> */
[----:B-1----:R-:W-:Y:S02]  /*20ec0*/  @!P3 LEA.HI.X R9, R16, R0, R17, 0x1, P6 ;  /* 0x000000001009b211 */ /* 0x002fe400030f0c11 */
[----:B------:R-:W-:Y:S02]  /*20ed0*/  @!P0 LEA R2, P6, R23, R2, 0x1 ;  /* 0x0000000217028211 */ /* 0x000fe400078c08ff */
[-C--:B------:R-:W-:Y:S01]  /*20ee0*/  @!P2 LEA.HI.X R11, R203, R0.reuse, R224, 0x1, P5 ;  /* 0x00000000cb0ba211 */ /* 0x080fe200028f0ce0 */
[----:B------:R1:W-:Y:S01]  /*20ef0*/  @!P3 ST.E.128 desc[UR60][R8.64], RZ ;  /* 0x000000ff0800b985 */ /* 0x0003e2000c101d3c */
[----:B-----5:R-:W-:-:S02]  /*20f00*/  @!P1 LEA.HI.X R13, R19, R0, R15, 0x1, P4 ;  /* 0x00000000130d9211 */ /* 0x020fc400020f0c0f */
[----:B------:R-:W-:Y:S01]  /*20f10*/  @!P0 LEA.HI.X R3, R23, R0, R228, 0x1, P6 ;  /* 0x0000000017038211 */ /* 0x000fe200030f0ce4 */
[----:B------:R1:W-:Y:S04]  /*20f20*/  @!P2 ST.E.128 desc[UR60][R10.64], RZ ;  /* 0x000000ff0a00a985 */ /* 0x0003e8000c101d3c */
[----:B------:R1:W-:Y:S04]  /*20f30*/  @!P1 ST.E.128 desc[UR60][R12.64], RZ ;  /* 0x000000ff0c009985 */ /* 0x0003e8000c101d3c */
[----:B------:R1:W-:Y:S02]  /*20f40*/  @!P0 ST.E.128 desc[UR60][R2.64], RZ ;  /* 0x000000ff02008985 */ /* 0x0003e4000c101d3c */
.L_x_1859:
[----:B------:R-:W-:Y:S05]  /*20f50*/  BSYNC B1 ;  /* 0x0000000000017941 */ /* 0x000fea0003800000 */
.L_x_1858:
[----:B-1----:R-:W-:Y:S01]  /*20f60*/  IADD3 R0, R6, 0x60, RZ ;  /* 0x0000006006007810 */ /* 0x002fe20007ffe0ff */
[----:B--2-4-:R-:W1:Y:S03]  /*20f70*/  SHFL.IDX PT, R5, R5, 0x3, 0x181f ;  /* 0x00781f0005057f89 */ /* 0x014e6600000e0000 */
[----:B------:R-:W-:Y:S01]  /*20f80*/  ISETP.GE.AND P0, PT, R0, R25, PT ;  /* 0x000000190000720c */ /* 0x000fe20003f06270 */
[----:B---3--:R2:W3:-:S12]  /*20f90*/  SHFL.IDX PT, R2, R4, 0x3, 0x181f ;  /* 0x00781f0004027f89 */ /* 0x0084d800000e0000 */
[----:B--2---:R-:W-:Y:S05]  /*20fa0*/  @P0 BRA `(.L_x_1850) ;  /* 0x0000000000440947 */ /* 0x004fea0003800000 */
[----:B------:R-:W-:Y:S02]  /*20fb0*/  ULDC UR4, c[0x0][0xac8] ;  /* 0x0002b20000047ab9 */ /* 0x000fe40000000800 */
[----:B------:R-:W-:Y:S02]  /*20fc0*/  ISETP.GE.AND P3, PT, R16, UR4, PT ;  /* 0x0000000410007c0c */ /* 0x000fe4000bf66270 */
[----:B------:R-:W-:Y:S02]  /*20fd0*/  ISETP.GE.AND P2, PT, R205, UR4, PT ;  /* 0x00000004cd007c0c */ /* 0x000fe4000bf46270 */
[----:B------:R-:W-:Y:S02]  /*20fe0*/  ISETP.GE.AND P1, PT, R19, UR4, PT ;  /* 0x0000000413007c0c */ /* 0x000fe4000bf26270 */
[----:B------:R-:W-:-:S07]  /*20ff0*/  ISETP.GE.AND P0, PT, R23, UR4, PT ;  /* 0x0000000417007c0c */ /* 0x000fce000bf06270 */
[CC--:B---3--:R-:W-:Y:S02]  /*21000*/  @!P3 LEA R6, P6, R16.reuse, R2.reuse, 0x1 ;  /* 0x000000021006b211 */ /* 0x0c8fe400078c08ff */
[-C--:B------:R-:W-:Y:S02]  /*21010*/  @!P2 LEA R8, P5, R203, R2.reuse, 0x1 ;  /* 0x00000002cb08a211 */ /* 0x080fe400078a08ff */
[-C--:B------:R-:W-:Y:S02]  /*21020*/  @!P1 LEA R10, P4, R19, R2.reuse, 0x1 ;  /* 0x00000002130a9211 */ /* 0x080fe400078808ff */
[-C--:B-1----:R-:W-:Y:S02]  /*21030*/  @!P3 LEA.HI.X R7, R16, R5.reuse, R17, 0x1, P6 ;  /* 0x000000051007b211 */ /* 0x082fe400030f0c11 */
        /* <DEDUP_REMOVED lines=8> */
.L_x_1850:
[----:B------:R-:W-:Y:S05]  /*210c0*/  BSYNC B0 ;  /* 0x0000000000007941 */ /* 0x000fea0003800000 */
.L_x_1841:
[----:B------:R-:W-:Y:S02]  /*210d0*/  ULDC UR4, c[0x0][0xc3c] ;  /* 0x00030f0000047ab9 */ /* 0x000fe40000000800 */
[----:B------:R-:W-:-:S13]  /*210e0*/  ISETP.GE.AND P0, PT, R39, UR4, PT ;  /* 0x0000000427007c0c */ /* 0x000fda000bf06270 */
[----:B------:R-:W-:Y:S05]  /*210f0*/  @!P0 BRA `(.L_x_1860) ;  /* 0xfffffe0000bc8947 */ /* 0x000fea000383ffff */
[----:B------:R-:W-:Y:S05]  /*21100*/  BRA `(.L_x_1557) ;  /* 0x0000007800687947 */ /* 0x000fea0003800000 */
.L_x_1555:
        /* <DEDUP_REMOVED lines=16> */
.L_x_1861:
        /* <DEDUP_REMOVED lines=31> */
[----:B------:R-:W1:Y:S02]  /*21400*/  SHFL.IDX PT, R6, R8, 0x1f, 0x1f ;  /* 0x03e01f0008067f89 */ /* 0x000e6400000e0000 */
[----:B-1----:R-:W-:-:S04]  /*21410*/  IMAD R6, R6, UR5, RZ ;  /* 0x0000000506067c24 */ /* 0x002fc8000f8e02ff */
[----:B------:R-:W-:Y:S01]  /*21420*/  IMAD.MOV.U32 R3, RZ, RZ, R6 ;  /* 0x000000ffff037224 */ /* 0x000fe200078e0006 */
[----:B0-----:R-:W-:-:S13]  /*21430*/  ISETP.GT.AND P6, PT, R6, UR6, PT ;  /* 0x0000000606007c0c */ /* 0x001fda000bfc4270 */
[----:B------:R-:W-:Y:S05]  /*21440*/  @P6 BRA `(.L_x_1863) ;  /* 0x0000000000986947 */ /* 0x000fea0003800000 */
[----:B------:R-:W0:Y:S01]  /*21450*/  LDC R10, c[0x0][0xc3c] ;  /* 0x00030f00ff0a7b82 */ /* 0x000e220000000800 */
[----:B------:R-:W-:Y:S01]  /*21460*/  IMAD.MOV.U32 R6, RZ, RZ, R3 ;  /* 0x000000ffff067224 */ /* 0x000fe200078e0003 */
[----:B------:R-:W-:Y:S01]  /*21470*/  UMOV UR4, URZ ;  /* 0x0000003f00047c82 */ /* 0x000fe20008000000 */
[----:B------:R-:W-:Y:S01]  /*21480*/  ULDC UR7, c[0x0][0xc3c] ;  /* 0x00030f0000077ab9 */ /* 0x000fe20000000800 */
[----:B------:R-:W-:-:S05]  /*21490*/  ULDC UR5, c[0x0][0xc38] ;  /* 0x00030e0000057ab9 */ /* 0x000fca0000000800 */
.L_x_1867:
[----:B------:R-:W-:Y:S01]  /*214a0*/  UIADD3 UR4, UR4, 0x1f, URZ ;  /* 0x0000001f04047890 */ /* 0x000fe2000fffe03f */
[----:B------:R-:W-:-:S05]  /*214b0*/  MOV R19, UR7 ;  /* 0x0000000700137c02 */ /* 0x000fca0008000f00 */
        /* <DEDUP_REMOVED lines=10> */
.L_x_1866:
[----:B------:R-:W-:Y:S05]  /*21560*/  BSYNC B0 ;  /* 0x0000000000007941 */ /* 0x000fea0003800000 */
.L_x_1865:
        /* <DEDUP_REMOVED lines=20> */
.L_x_1863:
[----:B------:R-:W-:-:S04]  /*216b0*/  IMAD.IADD R13, R6, 0x1, -R3 ;  /* 0x00000001060d7824 */ /* 0x000fc800078e0a03 */
[----:B------:R-:W-:-:S05]  /*216c0*/  IMAD R2, R8, UR5, R13 ;  /* 0x0000000508027c24 */ /* 0x000fca000f8e020d */
[----:B------:R-:W-:Y:S02]  /*216d0*/  ISETP.GT.AND P0, PT, R2, UR6, PT ;  /* 0x0000000602007c0c */ /* 0x000fe4000bf04270 */
[----:B------:R-:W0:Y:S11]  /*216e0*/  LDC.64 R2, c[0x0][0xc90] ;  /* 0x00032400ff027b82 */ /* 0x000e360000000a00 */
[----:B------:R-:W-:-:S04]  /*216f0*/  VOTE.ANY R9, PT, !P0 ;  /* 0x0000000000097806 */ /* 0x000fc800040e0100 */
[----:B------:R-:W1:Y:S02]  /*21700*/  POPC R15, R9 ;  /* 0x00000009000f7309 */ /* 0x000e640000000000 */
[----:B-1----:R-:W-:-:S05]  /*21710*/  IADD3 R19, R15, UR4, RZ ;  /* 0x000000040f137c10 */ /* 0x002fca000fffe0ff */
        /* <DEDUP_REMOVED lines=13> */
.L_x_1868:
[----:B---3--:R-:W-:Y:S01]  /*217f0*/  IMAD R16, R16, UR5, R13 ;  /* 0x0000000510107c24 */ /* 0x008fe2000f8e020d */
[----:B------:R-:W-:Y:S01]  /*21800*/  IABS R2, R6 ;  /* 0x0000000600027213 */ /* 0x000fe20000000000 */
[----:B01----:R-:W-:-:S03]  /*21810*/  IMAD.MOV R11, RZ, RZ, -R3 ;  /* 0x000000ffff0b7224 */ /* 0x003fc600078e0a03 */
[----:B--2---:R-:W-:Y:S01]  /*21820*/  IADD3 R9, -R16, UR6, RZ ;  /* 0x0000000610097c10 */ /* 0x004fe2000fffe1ff */
[----:B------:R-:W-:Y:S01]  /*21830*/  IMAD.MOV R10, RZ, RZ, -R2 ;  /* 0x000000ffff0a7224 */ /* 0x000fe200078e0a02 */
[----:B------:R-:W-:Y:S01]  /*21840*/  MOV R2, RZ ;  /* 0x000000ff00027202 */ /* 0x000fe20000000f00 */
[----:B------:R-:W-:Y:S01]  /*21850*/  IMAD R11, R11, R12, RZ ;  /* 0x0000000c0b0b7224 */ /* 0x000fe200078e02ff */
        /* <DEDUP_REMOVED lines=16> */
[----:B------:R-:W-:Y:S02]  /*21960*/  IMAD R8, R7, R2, RZ ;  /* 0x0000000207087224 */ /* 0x000fe400078e02ff */
[----:B------:R-:W-:Y:S02]  /*21970*/  IMAD.MOV R2, RZ, RZ, -R2 ;  /* 0x000000ffff027224 */ /* 0x000fe400078e0a02 */
[----:B------:R-:W-:Y:S02]  /*21980*/  IMAD.MOV R10, RZ, RZ, -R8 ;  /* 0x000000ffff0a7224 */ /* 0x000fe400078e0a08 */
[----:B------:R-:W-:Y:S02]  /*21990*/  IMAD R13, R6, R2, R9 ;  /* 0x00000002060d7224 */ /* 0x000fe400078e0209 */
[----:B------:R-:W-:Y:S01]  /*219a0*/  IMAD.MOV.U32 R2, RZ, RZ, RZ ;  /* 0x000000ffff027224 */ /* 0x000fe200078e00ff */
[----:B------:R-:W-:-:S04]  /*219b0*/  VIADDMNMX R18, R10, UR5, R7, PT ;  /* 0x000000050a127c46 */ /* 0x000fc8000b800107 */
[-C--:B------:R-:W-:Y:S02]  /*219c0*/  IABS R10, R18.reuse ;  /* 0x00000012000a7213 */ /* 0x080fe40000000000 */
[----:B------:R-:W-:Y:S02]  /*219d0*/  IABS R6, R18 ;  /* 0x0000001200067213 */ /* 0x000fe40000000000 */
[----:B------:R-:W0:Y:S08]  /*219e0*/  I2F.RP R7, R10 ;  /* 0x0000000a00077306 */ /* 0x000e300000209400 */
[----:B0-----:R-:W0:Y:S02]  /*219f0*/  MUFU.RCP R7, R7 ;  /* 0x0000000700077308 */ /* 0x001e240000001000 */
[----:B0-----:R-:W-:-:S06]  /*21a00*/  VIADD R3, R7, 0xffffffe ;  /* 0x0ffffffe07037836 */ /* 0x001fcc0000000000 */
[----:B------:R-:W0:Y:S02]  /*21a10*/  F2I.FTZ.U32.TRUNC.NTZ R3, R3 ;  /* 0x0000000300037305 */ /* 0x000e24000021f000 */
[----:B0-----:R-:W-:-:S05]  /*21a20*/  IADD3 R11, RZ, -R3, RZ ;  /* 0x80000003ff0b7210 */ /* 0x001fca0007ffe0ff */
        /* <DEDUP_REMOVED lines=8> */
[----:B------:R-:W-:Y:S01]  /*21ab0*/  @!P1 IMAD.IADD R3, R3, 0x1, -R10 ;  /* 0x0000000103039824 */ /* 0x000fe200078e0a0a */
[----:B------:R-:W-:Y:S02]  /*21ac0*/  @!P1 IADD3 R2, R2, 0x1, RZ ;  /* 0x0000000102029810 */ /* 0x000fe40007ffe0ff */
[----:B------:R-:W-:Y:S02]  /*21ad0*/  ISETP.NE.AND P1, PT, R18, RZ, PT ;  /* 0x000000ff1200720c */ /* 0x000fe40003f25270 */
[----:B------:R-:W-:Y:S02]  /*21ae0*/  ISETP.GE.U32.AND P0, PT, R3, R10, PT ;  /* 0x0000000a0300720c */ /* 0x000fe40003f06070 */
[----:B------:R-:W-:-:S04]  /*21af0*/  LOP3.LUT R3, R13, R18, RZ, 0x3c, !PT ;  /* 0x000000120d037212 */ /* 0x000fc800078e3cff */
[----:B------:R-:W-:Y:S01]  /*21b00*/  ISETP.GE.AND P2, PT, R3, RZ, PT ;  /* 0x000000ff0300720c */ /* 0x000fe20003f46270 */
[----:B------:R-:W-:-:S06]  /*21b10*/  IMAD.IADD R3, R13, 0x1, R8 ;  /* 0x000000010d037824 */ /* 0x000fcc00078e0208 */
[----:B------:R-:W-:-:S06]  /*21b20*/  @P0 VIADD R2, R2, 0x1 ;  /* 0x0000000102020836 */ /* 0x000fcc0000000000 */
[----:B------:R-:W-:Y:S01]  /*21b30*/  @!P2 IMAD.MOV R2, RZ, RZ, -R2 ;  /* 0x000000ffff02a224 */ /* 0x000fe200078e0a02 */
[----:B------:R-:W-:Y:S01]  /*21b40*/  @!P1 LOP3.LUT R2, RZ, R18, RZ, 0x33, !PT ;  /* 0x00000012ff029212 */ /* 0x000fe200078e33ff */
[----:B------:R-:W-:-:S03]  /*21b50*/  IMAD.MOV R18, RZ, RZ, -R18 ;  /* 0x000000ffff127224 */ /* 0x000fc600078e0a12 */
[----:B------:R-:W-:Y:S01]  /*21b60*/  LOP3.LUT R17, RZ, R2, RZ, 0x33, !PT ;  /* 0x00000002ff117212 */ /* 0x000fe200078e33ff */
[----:B------:R-:W-:-:S03]  /*21b70*/  IMAD R18, R2, R18, R3 ;  /* 0x0000001202127224 */ /* 0x000fc600078e0203 */
[----:B------:R-:W-:Y:S01]  /*21b80*/  IADD3 R17, R4, R17, RZ ;  /* 0x0000001104117210 */ /* 0x000fe20007ffe0ff */
[----:B------:R-:W-:Y:S06]  /*21b90*/  BRA `(.L_x_1869) ;  /* 0x00000000000c7947 */ /* 0x000fec0003800000 */
.L_x_1864:
[----:B------:R-:W-:Y:S02]  /*21ba0*/  IMAD.MOV.U32 R17, RZ, RZ, RZ ;  /* 0x000000ffff117224 */ /* 0x000fe400078e00ff */
[----:B------:R-:W-:Y:S02]  /*21bb0*/  IMAD.U32 R16, RZ, RZ, UR6 ;  /* 0x00000006ff107e24 */ /* 0x000fe4000f8e00ff */
[----:B------:R-:W-:-:S07]  /*21bc0*/  IMAD.MOV.U32 R18, RZ, RZ, RZ ;  /* 0x000000ffff127224 */ /* 0x000fce00078e00ff */
.L_x_1869:
[----:B------:R-:W-:-:S13]  /*21bd0*/  ISETP.NE.AND P0, PT, R5, RZ, PT ;  /* 0x000000ff0500720c */ /* 0x000fda0003f05270 */
[----:B------:R-:W0:Y:S01]  /*21be0*/  @!P0 S2R R3, SR_CgaCtaId ;  /* 0x0000000000038919 */ /* 0x000e220000008800 */
[----:B------:R-:W-:-:S04]  /*21bf0*/  @!P0 MOV R2, 0x400 ;  /* 0x0000040000028802 */ /* 0x000fc80000000f00 */
[----:B0-----:R-:W-:-:S05]  /*21c00*/  @!P0 LEA R2, R3, R2, 0x18 ;  /* 0x0000000203028211 */ /* 0x001fca00078ec0ff */
[----:B------:R0:W-:Y:S01]  /*21c10*/  @!P0 STS.128 [R2+0x308d0], R16 ;  /* 0x0308d01002008388 */ /* 0x0001e20000000c00 */
[----:B------:R-:W-:Y:S06]  /*21c20*/  BAR.ARV 0x5, 0x180 ;  /* 0x0146000000007b1d */ /* 0x000fec0000002000 */
.L_x_1862:
[----:B------:R2:W-:Y:S01]  /*21c30*/  STL [R1+0x34], RZ ;  /* 0x000034ff01007387 */ /* 0x0005e20000100800 */
[----:B------:R-:W-:Y:S01]  /*21c40*/  ULDC UR4, c[0x0][0xc3c] ;  /* 0x00030f0000047ab9 */ /* 0x000fe20000000800 */
[----:B------:R-:W-:Y:S01]  /*21c50*/  IMAD.MOV.U32 R29, RZ, RZ, 0x1 ;  /* 0x00000001ff1d7424 */ /* 0x000fe200078e00ff */
[----:B-1----:R-:W-:Y:S02]  /*21c60*/  ISETP.GE.AND P0, PT, R19, UR4, PT ;  /* 0x0000000413007c0c */ /* 0x002fe4000bf06270 */
[----:B------:R-:W-:-:S11]  /*21c70*/  MOV R25, RZ ;  /* 0x000000ff00197202 */ /* 0x000fd60000000f00 */
[----:B--2---:R-:W-:Y:S05]  /*21c80*/  @P0 BRA `(.L_x_1870) ;  /* 0x0000006800ac0947 */ /* 0x004fea0003800000 */
[----:B------:R-:W2:Y:S01]  /*21c90*/  LDL R4, [R1+0x20] ;  /* 0x0000200001047983 */ /* 0x000ea20000100800 */
[C---:B------:R-:W-:Y:S01]  /*21ca0*/  IMAD.SHL.U32 R37, R0.reuse, 0x8, RZ ;  /* 0x0000000800257824 */ /* 0x040fe200078e00ff */
[----:B0-----:R-:W-:Y:S01]  /*21cb0*/  LOP3.LUT R2, R0, 0x7f, RZ, 0xc0, !PT ;  /* 0x0000007f00027812 */ /* 0x001fe200078ec0ff */
[----:B------:R-:W0:Y:S01]  /*21cc0*/  S2UR UR5, SR_CgaCtaId ;  /* 0x00000000000579c3 */ /* 0x000e220000008800 */
[----:B------:R-:W-:Y:S01]  /*21cd0*/  UMOV UR4, 0x400 ;  /* 0x0000040000047882 */ /* 0x000fe20000000000 */
[----:B------:R-:W-:Y:S01]  /*21ce0*/  BSSY B8, `(.L_x_1870) ;  /* 0x00006a5000087945 */ /* 0x000fe20003800000 */
[----:B------:R-:W-:Y:S01]  /*21cf0*/  LOP3.LUT R3, R37, 0x1f8, RZ, 0xc0, !PT ;  /* 0x000001f825037812 */ /* 0x000fe200078ec0ff */
[----:B------:R-:W-:Y:S01]  /*21d00*/  IMAD.SHL.U32 R34, R2, 0x8, RZ ;  /* 0x0000000802227824 */ /* 0x000fe200078e00ff */
[----:B------:R-:W-:Y:S01]  /*21d10*/  SHF.R.U32.HI R2, RZ, 0x3, R2 ;  /* 0x00000003ff027819 */ /* 0x000fe20000011602 */
[----:B------:R-:W-:Y:S01]  /*21d20*/  IMAD.MOV.U32 R30, RZ, RZ, 0x1 ;  /* 0x00000001ff1e7424 */ /* 0x000fe200078e00ff */
[----:B------:R-:W-:Y:S01]  /*21d30*/  LOP3.LUT R3, R3, 0x38, R0, 0x78, !PT ;  /* 0x0000003803037812 */ /* 0x000fe200078e7800 */
[----:B------:R-:W-:Y:S01]  /*21d40*/  IMAD.SHL.U32 R0, R0, 0x10, RZ ;  /* 0x0000001000007824 */ /* 0x000fe200078e00ff */
[----:B------:R-:W-:Y:S01]  /*21d50*/  LOP3.LUT R37, R37, 0x38, RZ, 0xc0, !PT ;  /* 0x0000003825257812 */ /* 0x000fe200078ec0ff */
[----:B------:R-:W-:Y:S01]  /*21d60*/  IMAD.MOV.U32 R25, RZ, RZ, RZ ;  /* 0x000000ffff197224 */ /* 0x000fe200078e00ff */
[----:B------:R-:W-:Y:S01]  /*21d70*/  LOP3.LUT R34, R3, 0x200, R34, 0xf8, !PT ;  /* 0x0000020003227812 */ /* 0x000fe200078ef822 */
[----:B------:R-:W-:Y:S01]  /*21d80*/  IMAD.MOV.U32 R29, RZ, RZ, 0x1 ;  /* 0x00000001ff1d7424 */ /* 0x000fe200078e00ff */
[----:B------:R-:W-:Y:S01]  /*21d90*/  LOP3.LUT R0, R2, 0x70, R0, 0xf8, !PT ;  /* 0x0000007002007812 */ /* 0x000fe200078ef800 */
[----:B------:R-:W-:Y:S01]  /*21da0*/  ULDC.64 UR36, c[0x0][0x198] ;  /* 0x0000660000247ab9 */ /* 0x000fe20000000a00 */
[----:B------:R-:W-:Y:S01]  /*21db0*/  MOV R27, RZ ;  /* 0x000000ff001b7202 */ /* 0x000fe20000000f00 */
[----:B------:R-:W-:Y:S01]  /*21dc0*/  ULDC UR38, c[0x0][0xc] ;  /* 0x0000030000267ab9 */ /* 0x000fe20000000800 */
[----:B------:R-:W-:-:S02]  /*21dd0*/  LOP3.LUT R2, R37, 0x80, RZ, 0xfc, !PT ;  /* 0x0000008025027812 */ /* 0x000fc400078efcff */
[----:B------:R-:W-:Y:S01]  /*21de0*/  LOP3.LUT R0, R37, 0xc0, RZ, 0xfc, !PT ;  /* 0x000000c025007812 */ /* 0x000fe200078efcff */
[----:B0-----:R-:W-:-:S06]  /*21df0*/  ULEA UR4, UR5, UR4, 0x18 ;  /* 0x0000000405047291 */ /* 0x001fcc000f8ec03f */
[----:B------:R-:W-:-:S04]  /*21e00*/  IMAD.U32 R23, RZ, RZ, UR4 ;  /* 0x00000004ff177e24 */ /* 0x000fc8000f8e00ff */
[----:B------:R-:W-:Y:S01]  /*21e10*/  IMAD R36, R34, 0x2, R23 ;  /* 0x0000000222247824 */ /* 0x000fe200078e0217 */
[----:B--2---:R-:W-:-:S05]  /*21e20*/  LOP3.LUT R3, R4, 0x2, RZ, 0xfc, !PT ;  /* 0x0000000204037812 */ /* 0x004fca00078efcff */
[----:B------:R0:W-:Y:S04]  /*21e30*/  STL [R1+0x44], R3 ;  /* 0x0000440301007387 */ /* 0x0001e80000100800 */
[----:B------:R1:W-:Y:S01]  /*21e40*/  STL [R1+0x34], RZ ;  /* 0x000034ff01007387 */ /* 0x0003e20000100800 */
[----:B0-----:R-:W-:-:S07]  /*21e50*/  LOP3.LUT R3, R37, 0x40, RZ, 0xfc, !PT ;  /* 0x0000004025037812 */ /* 0x001fce00078efcff */
.L_x_1993:
[----:B------:R-:W-:Y:S05]  /*21e60*/  YIELD ;  /* 0x0000000000007946 */ /* 0x000fea0003800000 */
[----:B------:R-:W-:Y:S01]  /*21e70*/  ULDC.64 UR4, c[0x0][0xa28] ;  /* 0x00028a0000047ab9 */ /* 0x000fe20000000a00 */
[----:B------:R-:W-:Y:S01]  /*21e80*/  MOV R11, RZ ;  /* 0x000000ff000b7202 */ /* 0x000fe20000000f00 */
[----:B0-----:R-:W0:Y:S01]  /*21e90*/  LDC.64 R4, c[0x0][0xa00] ;  /* 0x00028000ff047b82 */ /* 0x001e220000000a00 */
[----:B------:R-:W-:Y:S01]  /*21ea0*/  ISETP.NE.U32.AND P0, PT, RZ, UR4, PT ;  /* 0x00000004ff007c0c */ /* 0x000fe2000bf05070 */
[----:B------:R-:W-:-:S03]  /*21eb0*/  ULDC.64 UR6, c[0x0][0xa10] ;  /* 0x0002840000067ab9 */ /* 0x000fc60000000a00 */
[----:B------:R-:W-:Y:S01]  /*21ec0*/  ISETP.NE.AND.EX P0, PT, RZ, UR5, PT, P0 ;  /* 0x00000005ff007c0c */ /* 0x000fe2000bf05300 */
[----:B------:R-:W-:-:S12]  /*21ed0*/  ULDC.64 UR4, c[0x0][0xa18] ;  /* 0x0002860000047ab9 */ /* 0x000fd80000000a00 */
[----:B--2---:R-:W2:Y:S01]  /*21ee0*/  @P0 LDC.64 R2, c[0x0][0xa28] ;  /* 0x00028a00ff020b82 */ /* 0x004ea20000000a00 */
[----:B------:R-:W-:Y:S01]  /*21ef0*/  ISETP.NE.U32.AND P1, PT, RZ, UR6, PT ;  /* 0x00000006ff007c0c */ /* 0x000fe2000bf25070 */
[----:B--2---:R-:W-:-:S05]  /*21f00*/  @P0 IMAD.WIDE R2, R19, 0x4, R2 ;  /* 0x0000000413020825 */ /* 0x004fca00078e0202 */
[----:B------:R2:W3:Y:S01]  /*21f10*/  @P0 LDG.E R11, desc[UR60][R2.64] ;  /* 0x0000003c020b0981 */ /* 0x0004e2000c1e1900 */
[----:B------:R-:W-:Y:S01]  /*21f20*/  ISETP.NE.U32.AND P0, PT, RZ, UR4, PT ;  /* 0x00000004ff007c0c */ /* 0x000fe2000bf05070 */
[----:B------:R-:W-:Y:S01]  /*21f30*/  IMAD.MOV.U32 R35, RZ, RZ, RZ ;  /* 0x000000ffff237224 */ /* 0x000fe200078e00ff */
[----:B------:R-:W-:Y:S01]  /*21f40*/  ISETP.NE.AND.EX P1, PT, RZ, UR7, PT, P1 ;  /* 0x00000007ff007c0c */ /* 0x000fe2000bf25310 */
[----:B------:R-:W-:Y:S01]  /*21f50*/  IMAD.MOV.U32 R0, RZ, RZ, RZ ;  /* 0x000000ffff007224 */ /* 0x000fe200078e00ff */
[----:B------:R-:W-:Y:S01]  /*21f60*/  ISETP.NE.AND.EX P2, PT, RZ, UR5, PT, P0 ;  /* 0x00000005ff007c0c */ /* 0x000fe2000bf45300 */
[----:B------:R-:W-:Y:S01]  /*21f70*/  ULDC.64 UR4, c[0x0][0xa00] ;  /* 0x0002800000047ab9 */ /* 0x000fe20000000a00 */
[----:B0-----:R-:W-:Y:S01]  /*21f80*/  IMAD.WIDE R4, R19, 0x4, R4 ;  /* 0x0000000413047825 */ /* 0x001fe200078e0204 */
[----:B------:R-:W-:Y:S01]  /*21f90*/  ISETP.NE.U32.AND P0, PT, RZ, UR4, PT ;  /* 0x00000004ff007c0c */ /* 0x000fe2000bf05070 */
[----:B--2---:R-:W0:Y:S03]  /*21fa0*/  LDC.64 R2, c[0x0][0xa10] ;  /* 0x00028400ff027b82 */ /* 0x004e260000000a00 */
[----:B------:R-:W-:-:S06]  /*21fb0*/  ISETP.NE.AND.EX P0, PT, RZ, UR5, PT, P0 ;  /* 0x00000005ff007c0c */ /* 0x000fcc000bf05300 */
[----:B------:R-:W2:Y:S07]  /*21fc0*/  @P2 LDC.64 R6, c[0x0][0xa18] ;  /* 0x00028600ff062b82 */ /* 0x000eae0000000a00 */
[----:B------:R-:W5:Y:S01]  /*21fd0*/  @P0 LDG.E R35, desc[UR60][R4.64] ;  /* 0x0000003c04230981 */ /* 0x000f62000c1e1900 */
[----:B0-----:R-:W-:-:S05]  /*21fe0*/  IMAD.WIDE R2, R19, 0x4, R2 ;  /* 0x0000000413027825 */ /* 0x001fca00078e0202 */
[----:B------:R-:W5:Y:S01]  /*21ff0*/  @P1 LDG.E R0, desc[UR60][R2.64] ;  /* 0x0000003c02001981 */ /* 0x000f62000c1e1900 */
[----:B------:R-:W-:Y:S02]  /*22000*/  ULDC UR4, c[0x0][0x288] ;  /* 0x0000a20000047ab9 */ /* 0x000fe40000000800 */
[----:B------:R-:W-:Y:S01]  /*22010*/  IMAD.U32 R31, RZ, RZ, UR4 ;  /* 0x00000004ff1f7e24 */ /* 0x000fe2000f8e00ff */
[----:B------:R-:W-:Y:S02]  /*22020*/  ULDC.64 UR4, c[0x0][0x418] ;  /* 0x0001060000047ab9 */ /* 0x000fe40000000a00 */
[----:B------:R-:W-:-:S03]  /*22030*/  UISETP.NE.U32.AND UP0, UPT, UR4, URZ, UPT ;  /* 0x0000003f0400728c */ /* 0x000fc6000bf05070 */
[----:B------:R-:W-:Y:S01]  /*22040*/  ULDC UR4, c[0x0][0x424] ;  /* 0x0001090000047ab9 */ /* 0x000fe20000000800 */
[----:B------:R-:W-:Y:S01]  /*22050*/  UISETP.NE.AND.EX UP0, UPT, UR5, URZ, UPT, UP0 ;  /* 0x0000003f0500728c */ /* 0x000fe2000bf05300 */
[----:B--2---:R-:W-:Y:S02]  /*22060*/  @P2 IMAD.WIDE R6, R19, 0x4, R6 ;  /* 0x0000000413062825 */ /* 0x004fe400078e0206 */
[----:B------:R-:W-:Y:S01]  /*22070*/  ULDC UR5, c[0x0][0x2f0] ;  /* 0x0000bc0000057ab9 */ /* 0x000fe20000000800 */
[----:B------:R-:W-:Y:S02]  /*22080*/  USEL UR4, UR4, 0x1, UP0 ;  /* 0x0000000104047887 */ /* 0x000fe40008000000 */
[----:B------:R0:W5:Y:S02]  /*22090*/  @P2 LDG.E R31, desc[UR60][R6.64] ;  /* 0x0000003c061f2981 */ /* 0x000164000c1e1900 */
[----:B------:R-:W-:-:S03]  /*220a0*/  UIMAD UR4, UR4, UR5, URZ ;  /* 0x00000005040472a4 */ /* 0x000fc6000f8e023f */
[----:B------:R-:W-:-:S03]  /*220b0*/  ULDC UR5, c[0x0][0x348] ;  /* 0x0000d20000057ab9 */ /* 0x000fc60000000800 */
[----:B------:R-:W-:Y:S01]  /*220c0*/  MOV R9, UR4 ;  /* 0x0000000400097c02 */ /* 0x000fe20008000f00 */
[----:B0-----:R-:W-:Y:S01]  /*220d0*/  IMAD.U32 R6, RZ, RZ, UR5 ;  /* 0x00000005ff067e24 */ /* 0x001fe2000f8e00ff */
[----:B---3--:R0:W-:Y:S01]  /*220e0*/  STL [R1+0x10], R11 ;  /* 0x0000100b01007387 */ /* 0x0081e20000100800 */
[----:B------:R-:W-:Y:S05]  /*220f0*/  @P2 BRA `(.L_x_1871) ;  /* 0x0000000000102947 */ /* 0x000fea0003800000 */
[----:B------:R-:W-:Y:S05]  /*22100*/  @!P0 BRA `(.L_x_1871) ;  /* 0x00000000000c8947 */ /* 0x000fea0003800000 */
[----:B------:R-:W2:Y:S04]  /*22110*/  LDG.E R8, desc[UR60][R4.64] ;  /* 0x0000003c04087981 */ /* 0x000ea8000c1e1900 */
[----:B-----5:R-:W2:Y:S02]  /*22120*/  LDG.E R31, desc[UR60][R4.64+0x4] ;  /* 0x0000043c041f7981 */ /* 0x020ea4000c1e1900 */
[----:B--2---:R-:W-:-:S07]  /*22130*/  IMAD.IADD R31, R31, 0x1, -R8 ;  /* 0x000000011f1f7824 */ /* 0x004fce00078e0a08 */
.L_x_1871:
[----:B------:R-:W-:Y:S02]  /*22140*/  ULDC.64 UR4, c[0x0][0xa20] ;  /* 0x0002880000047ab9 */ /* 0x000fe40000000a00 */
[----:B------:R-:W-:-:S04]  /*22150*/  ISETP.NE.U32.AND P0, PT, RZ, UR4, PT ;  /* 0x00000004ff007c0c */ /* 0x000fc8000bf05070 */
[----:B------:R-:W-:-:S13]  /*22160*/  ISETP.NE.AND.EX P0, PT, RZ, UR5, PT, P0 ;  /* 0x00000005ff007c0c */ /* 0x000fda000bf05300 */
[----:B------:R-:W-:Y:S05]  /*22170*/  @!P0 BRA `(.L_x_1872) ;  /* 0x0000000000108947 */ /* 0x000fea0003800000 */
[----:B------:R-:W2:Y:S02]  /*22180*/  LDC.64 R4, c[0x0][0xa20] ;  /* 0x00028800ff047b82 */ /* 0x000ea40000000a00 */
[----:B--2---:R-:W-:-:S05]  /*22190*/  IMAD.WIDE R4, R19, 0x4, R4 ;  /* 0x0000000413047825 */ /* 0x004fca00078e0204 */
[----:B------:R2:W5:Y:S01]  /*221a0*/  LDG.E R9, desc[UR60][R4.64] ;  /* 0x0000003c04097981 */ /* 0x000562000c1e1900 */
[----:B------:R-:W-:Y:S05]  /*221b0*/  BRA `(.L_x_1873) ;  /* 0x0000000000247947 */ /* 0x000fea0003800000 */
.L_x_1872:
[----:B------:R-:W-:Y:S02]  /*221c0*/  ULDC.64 UR4, c[0x0][0xa08] ;  /* 0x0002820000047ab9 */ /* 0x000fe40000000a00 */
[----:B------:R-:W-:-:S04]  /*221d0*/  ISETP.NE.U32.AND P0, PT, RZ, UR4, PT ;  /* 0x00000004ff007c0c */ /* 0x000fc8000bf05070 */
[----:B------:R-:W-:-:S13]  /*221e0*/  ISETP.NE.AND.EX P0, PT, RZ, UR5, PT, P0 ;  /* 0x00000005ff007c0c */ /* 0x000fda000bf05300 */
[----:B------:R-:W-:Y:S05]  /*221f0*/  @!P0 BRA `(.L_x_1873) ;  /* 0x0000000000148947 */ /* 0x000fea0003800000 */
[----:B------:R-:W2:Y:S02]  /*22200*/  LDC.64 R4, c[0x0][0xa08] ;  /* 0x00028200ff047b82 */ /* 0x000ea40000000a00 */
[----:B--2---:R-:W-:-:S05]  /*22210*/  IMAD.WIDE R4, R19, 0x4, R4 ;  /* 0x0000000413047825 */ /* 0x004fca00078e0204 */
[----:B------:R-:W2:Y:S04]  /*22220*/  LDG.E R9, desc[UR60][R4.64] ;  /* 0x0000003c04097981 */ /* 0x000ea8000c1e1900 */
[----:B------:R-:W2:Y:S02]  /*22230*/  LDG.E R8, desc[UR60][R4.64+0x4] ;  /* 0x0000043c04087981 */ /* 0x000ea4000c1e1900 */
[----:B--2---:R-:W-:-:S07]  /*22240*/  IMAD.IADD R9, R8, 0x1, -R9 ;  /* 0x0000000108097824 */ /* 0x004fce00078e0a09 */
.L_x_1873:
[----:B------:R-:W3:Y:S01]  /*22250*/  @P1 LDG.E R8, desc[UR60][R2.64] ;  /* 0x0000003c02081981 */ /* 0x000ee2000c1e1900 */
[----:B--2---:R-:W2:Y:S03]  /*22260*/  LDC R4, c[0x0][0x448] ;  /* 0x00011200ff047b82 */ /* 0x004ea60000000800 */
[----:B------:R-:W3:Y:S01]  /*22270*/  @P1 LDG.E R5, desc[UR60][R2.64+0x4] ;  /* 0x0000043c02051981 */ /* 0x000ee2000c1e1900 */
[----:B-----5:R-:W-:Y:S02]  /*22280*/  IMAD.IADD R9, R9, 0x1, -R11 ;  /* 0x0000000109097824 */ /* 0x020fe400078e0a0b */
[----:B------:R-:W-:-:S05]  /*22290*/  IMAD.SHL.U32 R28, R17, 0x80, RZ ;  /* 0x00000080111c7824 */ /* 0x000fca00078e00ff */
[----:B------:R-:W-:Y:S02]  /*222a0*/  IADD3 R7, R28, 0x7f, RZ ;  /* 0x0000007f1c077810 */ /* 0x000fe40007ffe0ff */
[----:B--2---:R-:W-:-:S13]  /*222b0*/  ISETP.NE.AND P2, PT, R4, 0x1, PT ;  /* 0x000000010400780c */ /* 0x004fda0003f45270 */
[----:B------:R-:W2:Y:S08]  /*222c0*/  @P2 LDC R10, c[0x0][0x44c] ;  /* 0x00011300ff0a2b82 */ /* 0x000eb00000000800 */
[----:B------:R-:W4:Y:S01]  /*222d0*/  @P2 LDC R4, c[0x0][0x450] ;  /* 0x00011400ff042b82 */ /* 0x000f220000000800 */
[----:B---3--:R-:W-:Y:S02]  /*222e0*/  @P1 IMAD.IADD R6, R5, 0x1, -R8 ;  /* 0x0000000105061824 */ /* 0x008fe400078e0a08 */
[----:B--2---:R-:W-:-:S04]  /*222f0*/  @P2 IMAD.HI.U32 R5, R7, R10, RZ ;  /* 0x0000000a07052227 */ /* 0x004fc800078e00ff */
[----:B------:R-:W-:Y:S01]  /*22300*/  IMAD.IADD R12, R9, 0x1, R6 ;  /* 0x00000001090c7824 */ /* 0x000fe200078e0206 */
[----:B----4-:R-:W-:-:S03]  /*22310*/  @P2 SHF.R.U32.HI R7, RZ, R4, R5 ;  /* 0x00000004ff072219 */ /* 0x010fc60000011605 */
[C---:B------:R-:W-:Y:S01]  /*22320*/  VIADD R2, R12.reuse, 0x3f ;  /* 0x0000003f0c027836 */ /* 0x040fe20000000000 */
[----:B------:R2:W-:Y:S01]  /*22330*/  STL [R1+0xc], R12 ;  /* 0x00000c0c01007387 */ /* 0x0005e20000100800 */
[----:B------:R-:W-:-:S03]  /*22340*/  IADD3 R8, R12, 0x1, -R31 ;  /* 0x000000010c087810 */ /* 0x000fc60007ffe81f */
[----:B------:R-:W-:Y:S02]  /*22350*/  SHF.R.S32.HI R3, RZ, 0x1f, R2 ;  /* 0x0000001fff037819 */ /* 0x000fe40000011402 */
[----:B------:R-:W-:Y:S02]  /*22360*/  IMAD.IADD R7, R8, 0x1, R7 ;  /* 0x0000000108077824 */ /* 0x000fe400078e0207 */
[----:B------:R-:W-:Y:S02]  /*22370*/  LEA.HI R10, R3, R2, RZ, 0x6 ;  /* 0x00000002030a7211 */ /* 0x000fe400078f30ff */
[----:B------:R-:W3:Y:S02]  /*22380*/  LDC.64 R2, c[0x0][0x9e0] ;  /* 0x00027800ff027b82 */ /* 0x000ee40000000a00 */
[----:B------:R-:W-:Y:S02]  /*22390*/  SHF.R.S32.HI R10, RZ, 0x6, R10 ;  /* 0x00000006ff0a7819 */ /* 0x000fe4000001140a */
[----:B---3--:R-:W-:-:S02]  /*223a0*/  ISETP.GE.AND P3, PT, R3, 0x1, PT ;  /* 0x000000010300780c */ /* 0x008fc40003f66270 */
[----:B------:R-:W-:-:S11]  /*223b0*/  IADD3 R2, R7, R2, RZ ;  /* 0x0000000207027210 */ /* 0x000fd60007ffe0ff */
[----:B--2---:R-:W-:Y:S05]  /*223c0*/  @!P3 BRA `(.L_x_1874) ;  /* 0x000000000048b947 */ /* 0x004fea0003800000 */
[C---:B------:R-:W-:Y:S01]  /*223d0*/  ISETP.GT.AND P0, PT, R7.reuse, RZ, PT ;  /* 0x000000ff0700720c */ /* 0x040fe20003f04270 */
[----:B------:R-:W-:Y:S01]  /*223e0*/  BSSY B0, `(.L_x_1875) ;  /* 0x000000e000007945 */ /* 0x000fe20003800000 */
[----:B0-----:R-:W-:-:S11]  /*223f0*/  VIADD R11, R7, 0xffffffff ;  /* 0xffffffff070b7836 */ /* 0x001fd60000000000 */
        /* <DEDUP_REMOVED lines=8> */
.L_x_1876:
[----:B------:R-:W-:-:S13]  /*22480*/  ISETP.NE.AND P0, PT, R3, 0x1, PT ;  /* 0x000000010300780c */ /* 0x000fda0003f05270 */
[----:B------:R-:W0:Y:S02]  /*22490*/  @P0 LDC.64 R4, c[0x0][0x9e8] ;  /* 0x00027a00ff040b82 */ /* 0x000e240000000a00 */
[----:B0-----:R-:W-:-:S05]  /*224a0*/  @P0 IMAD.HI.U32 R4, R11, R4, RZ ;  /* 0x000000040b040227 */ /* 0x001fca00078e00ff */
[----:B------:R-:W-:-:S07]  /*224b0*/  @P0 SHF.R.U32.HI R11, RZ, R5, R4 ;  /* 0x00000005ff0b0219 */ /* 0x000fce0000011604 */
.L_x_1877:
[----:B------:R-:W-:Y:S05]  /*224c0*/  BSYNC B0 ;  /* 0x0000000000007941 */ /* 0x000fea0003800000 */
.L_x_1875:
[----:B------:R-:W-:-:S05]  /*224d0*/  IMAD R11, R11, R3, R3 ;  /* 0x000000030b0b7224 */ /* 0x000fca00078e0203 */
[----:B------:R-:W-:-:S07]  /*224e0*/  VIMNMX R2, R2, R11, PT ;  /* 0x0000000b02027248 */ /* 0x000fce0003fe0100 */
.L_x_1874:
[----:B------:R-:W2:Y:S01]  /*224f0*/  @P2 LDC R7, c[0x0][0x44c] ;  /* 0x00011300ff072b82 */ /* 0x000ea20000000800 */
[----:B------:R-:W-:Y:S01]  /*22500*/  IMAD.MOV.U32 R4, RZ, RZ, R28 ;  /* 0x000000ffff047224 */ /* 0x000fe200078e001c */
[----:B------:R-:W-:-:S06]  /*22510*/  ULDC UR4, c[0x0][0x9dc] ;  /* 0x0002770000047ab9 */ /* 0x000fcc0000000800 */
[----:B------:R-:W3:Y:S01]  /*22520*/  @P2 LDC R5, c[0x0][0x450] ;  /* 0x00011400ff052b82 */ /* 0x000ee20000000800 */
[----:B--2---:R-:W-:-:S05]  /*22530*/  @P2 IMAD.HI.U32 R7, R28, R7, RZ ;  /* 0x000000071c072227 */ /* 0x004fca00078e00ff */
[----:B---3--:R-:W-:Y:S01]  /*22540*/  @P2 SHF.R.U32.HI R4, RZ, R5, R7 ;  /* 0x00000005ff042219 */ /* 0x008fe20000011607 */
[----:B------:R-:W-:-:S05]  /*22550*/  IMAD.IADD R7, R12, 0x1, -R31 ;  /* 0x000000010c077824 */ /* 0x000fca00078e0a1f */
[----:B------:R-:W-:-:S05]  /*22560*/  IADD3 R12, R7, R4, RZ ;  /* 0x00000004070c7210 */ /* 0x000fca0007ffe0ff */
[----:B0-----:R-:W-:Y:S01]  /*22570*/  VIADD R11, R12, -UR4 ;  /* 0x800000040c0b7c36 */ /* 0x001fe20008000000 */
        /* <DEDUP_REMOVED lines=11> */
.L_x_1880:
[----:B------:R-:W-:-:S13]  /*22630*/  ISETP.NE.AND P0, PT, R3, 0x1, PT ;  /* 0x000000010300780c */ /* 0x000fda0003f05270 */
[----:B------:R-:W0:Y:S02]  /*22640*/  @P0 LDC.64 R4, c[0x0][0x9e8] ;  /* 0x00027a00ff040b82 */ /* 0x000e240000000a00 */
[----:B0-----:R-:W-:-:S05]  /*22650*/  @P0 IMAD.HI.U32 R4, R12, R4, RZ ;  /* 0x000000040c040227 */ /* 0x001fca00078e00ff */
[----:B------:R-:W-:-:S07]  /*22660*/  @P0 SHF.R.U32.HI R12, RZ, R5, R4 ;  /* 0x00000005ff0c0219 */ /* 0x000fce0000011604 */
.L_x_1881:
[----:B------:R-:W-:Y:S05]  /*22670*/  BSYNC B0 ;  /* 0x0000000000007941 */ /* 0x000fea0003800000 */
.L_x_1879:
[----:B------:R-:W-:-:S05]  /*22680*/  IMAD R12, R12, R3, RZ ;  /* 0x000000030c0c7224 */ /* 0x000fca00078e02ff */
[----:B------:R-:W-:-:S07]  /*22690*/  VIMNMX R11, R11, R12, !PT ;  /* 0x0000000c0b0b7248 */ /* 0x000fce0007fe0100 */
.L_x_1878:
[----:B------:R-:W-:Y:S01]  /*226a0*/  VIADD R2, R2, 0x3f ;  /* 0x0000003f02027836 */ /* 0x000fe20000000000 */
[----:B------:R-:W-:Y:S01]  /*226b0*/  SHF.R.S32.HI R4, RZ, 0x1f, R11 ;  /* 0x0000001fff047819 */ /* 0x000fe2000001140b */
[----:B------:R-:W-:Y:S03]  /*226c0*/  BSSY B0, `(.L_x_1882) ;  /* 0x0000196000007945 */ /* 0x000fe60003800000 */
[----:B------:R-:W-:Y:S02]  /*226d0*/  SHF.R.S32.HI R3, RZ, 0x1f, R2 ;  /* 0x0000001fff037819 */ /* 0x000fe40000011402 */
[----:B------:R-:W-:Y:S02]  /*226e0*/  LEA.HI R4, R4, R11, RZ, 0x6 ;  /* 0x0000000b04047211 */ /* 0x000fe400078f30ff */
[----:B------:R-:W-:Y:S02]  /*226f0*/  LEA.HI R2, R3, R2, RZ, 0x6 ;  /* 0x0000000203027211 */ /* 0x000fe400078f30ff */
[----:B------:R-:W-:-:S02]  /*22700*/  SHF.R.S32.HI R4, RZ, 0x6, R4 ;  /* 0x00000006ff047819 */ /* 0x000fc40000011404 */
[----:B------:R-:W-:Y:S02]  /*22710*/  SHF.R.S32.HI R3, RZ, 0x6, R2 ;  /* 0x00000006ff037819 */ /* 0x000fe40000011402 */
[----:B------:R-:W-:Y:S02]  /*22720*/  VIMNMX R2, RZ, R4, !PT ;  /* 0x00000004ff027248 */ /* 0x000fe40007fe0100 */
[----:B------:R-:W-:-:S03]  /*22730*/  VIMNMX R4, R10, R3, PT ;  /* 0x000000030a047248 */ /* 0x000fc60003fe0100 */
[--C-:B------:R-:W-:Y:S02]  /*22740*/  IMAD R2, R2, 0x40, -R9.reuse ;  /* 0x0000004002027824 */ /* 0x100fe400078e0a09 */
[----:B------:R-:W-:-:S03]  /*22750*/  IMAD R9, R4, 0x40, -R9 ;  /* 0x0000004004097824 */ /* 0x000fc600078e0a09 */
[----:B------:R-:W-:Y:S02]  /*22760*/  VIMNMX R2, RZ, R2, !PT ;  /* 0x00000002ff027248 */ /* 0x000fe40007fe0100 */
[----:B------:R-:W-:Y:S02]  /*22770*/  VIMNMX R9, R9, R6, PT ;  /* 0x0000000609097248 */ /* 0x000fe40003fe0100 */
[----:B------:R-:W-:Y:S02]  /*22780*/  SHF.R.U32.HI R5, RZ, 0x6, R2 ;  /* 0x00000006ff057819 */ /* 0x000fe40000011602 */
[----:B------:R-:W-:-:S13]  /*22790*/  ISETP.GT.AND P0, PT, R9, R2, PT ;  /* 0x000000020900720c */ /* 0x000fda0003f04270 */
[----:B------:R-:W-:-:S04]  /*227a0*/  @P0 IADD3 R3, R9, 0x3f, RZ ;  /* 0x0000003f09030810 */ /* 0x000fc80007ffe0ff */
[----:B------:R-:W-:-:S04]  /*227b0*/  @P0 SHF.R.S32.HI R2, RZ, 0x1f, R3 ;  /* 0x0000001fff020819 */ /* 0x000fc80000011403 */
[----:B------:R-:W-:Y:S01]  /*227c0*/  @P0 LEA.HI R3, R2, R3, RZ, 0x6 ;  /* 0x0000000302030211 */ /* 0x000fe200078f30ff */
[----:B------:R-:W-:-:S03]  /*227d0*/  IMAD.MOV.U32 R2, RZ, RZ, R5 ;  /* 0x000000ffff027224 */ /* 0x000fc600078e0005 */
[----:B------:R-:W-:Y:S02]  /*227e0*/  @P0 SHF.R.S32.HI R2, RZ, 0x6, R3 ;  /* 0x00000006ff020819 */ /* 0x000fe40000011403 */
        /* <DEDUP_REMOVED lines=9> */
[----:B------:R0:W2:Y:S02]  /*22880*/  SHFL.IDX PT, R14, R3, RZ, 0x1f ;  /* 0x00001fff030e7589 */ /* 0x0000a400000e0000 */
.L_x_2085:
[----:B--2---:R-:W-:Y:S02]  /*22890*/  ISETP.NE.AND P0, PT, R14, RZ, PT ;  /* 0x000000ff0e00720c */ /* 0x004fe40003f05270 */
[----:B------:R-:W-:-:S11]  /*228a0*/  PLOP3.LUT P6, PT, PT, PT, PT, 0x8, 0x0 ;  /* 0x000000000000781c */ /* 0x000fd60003fce170 */
[----:B------:R-:W-:Y:S05]  /*228b0*/  @P0 BRA `(.L_x_1885) ;  /* 0x00000000000c0947 */ /* 0x000fea0003800000 */
[----:B------:R-:W-:-:S03]  /*228c0*/  UMOV UR4, 0xffffffff ;  /* 0xffffffff00047882 */ /* 0x000fc60000000000 */
[----:B------:R-:W-:Y:S05]  /*228d0*/  BRA.DIV UR4, `(.L_x_1886) ;  /* 0x0000007e04187947 */ /* 0x000fea000b800000 */
[----:B------:R-:W-:-:S13]  /*228e0*/  ELECT P6, URZ, PT ;  /* 0x00000000003f782f */ /* 0x000fda00038c0000 */
.L_x_1885:
[----:B0-----:R-:W2:Y:S01]  /*228f0*/  LDL R3, [R1+0x34] ;  /* 0x0000340001037983 */ /* 0x001ea20000100800 */
[----:B------:R-:W-:Y:S01]  /*22900*/  BSSY B1, `(.L_x_1887) ;  /* 0x0000008000017945 */ /* 0x000fe20003800000 */
[----:B--2---:R-:W-:-:S05]  /*22910*/  VIADD R3, R3, 0x1 ;  /* 0x0000000103037836 */ /* 0x004fca0000000000 */
[----:B------:R-:W-:-:S04]  /*22920*/  LEA.HI R6, R3, R3, RZ, 0x1 ;  /* 0x0000000303067211 */ /* 0x000fc800078f08ff */
[----:B------:R-:W-:-:S05]  /*22930*/  LOP3.LUT R6, R6, 0xfffffffe, RZ, 0xc0, !PT ;  /* 0xfffffffe06067812 */ /* 0x000fca00078ec0ff */
[----:B------:R-:W-:-:S05]  /*22940*/  IMAD.IADD R6, R3, 0x1, -R6 ;  /* 0x0000000103067824 */ /* 0x000fca00078e0a06 */
[----:B------:R-:W-:-:S04]  /*22950*/  SHF.L.U32 R6, R6, 0x1f, RZ ;  /* 0x0000001f06067819 */ /* 0x000fc800000006ff */
[----:B------:R-:W0:Y:S02]  /*22960*/  SYNCS.PHASECHK.TRANS64.TRYWAIT P0, [R23+URZ+0x30820], R6 ;  /* 0x03082006170075a7 */ /* 0x000e24000800017f */
[----:B0-----:R-:W-:Y:S05]  /*22970*/  @!P0 BRA `(.L_x_1888) ;  /* 0x0000007c00108947 */ /* 0x001fea0003800000 */
.L_x_2088:
[----:B------:R-:W-:Y:S05]  /*22980*/  BSYNC B1 ;  /* 0x0000000000017941 */ /* 0x000fea0003800000 */
.L_x_1887:
[----:B------:R-:W-:Y:S04]  /*22990*/  BSSY B1, `(.L_x_1889) ;  /* 0x00000ac000017945 */ /* 0x000fe80003800000 */
[----:B------:R-:W-:Y:S05]  /*229a0*/  @!P6 BRA `(.L_x_1890) ;  /* 0x0000000800a8e947 */ /* 0x000fea0003800000 */
[----:B------:R-:W-:Y:S01]  /*229b0*/  IMAD R13, R27, 0x8, R23 ;  /* 0x000000081b0d7824 */ /* 0x000fe200078e0217 */
[----:B------:R-:W-:Y:S01]  /*229c0*/  SHF.L.U32 R12, R30, 0x1f, RZ ;  /* 0x0000001f1e0c7819 */ /* 0x000fe200000006ff */
[----:B------:R-:W2:Y:S01]  /*229d0*/  S2R R3, SR_TID.X ;  /* 0x0000000000037919 */ /* 0x000ea20000002100 */
[----:B------:R-:W-:Y:S02]  /*229e0*/  BSSY B2, `(.L_x_1891) ;  /* 0x0000005000027945 */ /* 0x000fe40003800000 */
[----:B------:R-:W3:Y:S01]  /*229f0*/  SYNCS.PHASECHK.TRANS64.TRYWAIT P0, [R13+URZ+0x308a0], R12 ;  /* 0x0308a00c0d0075a7 */ /* 0x000ee2000800017f */
[----:B--2---:R-:W-:-:S04]  /*22a00*/  LOP3.LUT R3, R3, 0x7f, RZ, 0xc0, !PT ;  /* 0x0000007f03037812 */ /* 0x004fc800078ec0ff */
[----:B------:R-:W-:Y:S01]  /*22a10*/  ISETP.NE.AND P1, PT, R3, RZ, PT ;  /* 0x000000ff0300720c */ /* 0x000fe20003f25270 */
[----:B---3--:R-:W-:-:S12]  /*22a20*/  @!P0 BRA `(.L_x_1892) ;  /* 0x0000007800f88947 */ /* 0x008fd80003800000 */
.L_x_2089:
[----:B------:R-:W-:Y:S05]  /*22a30*/  BSYNC B2 ;  /* 0x0000000000027941 */ /* 0x000fea0003800000 */
.L_x_1891:
[----:B------:R-:W-:Y:S04]  /*22a40*/  BSSY B2, `(.L_x_1893) ;  /* 0x0000009000027945 */ /* 0x000fe80003800000 */
[----:B------:R-:W-:Y:S05]  /*22a50*/  @P1 BRA `(.L_x_1894) ;  /* 0x00000000001c1947 */ /* 0x000fea0003800000 */
[----:B0-----:R-:W0:Y:S01]  /*22a60*/  S2R R6, SR_TID.X ;  /* 0x0000000000067919 */ /* 0x001e220000002100 */
[----:B------:R-:W-:-:S04]  /*22a70*/  MOV R3, 0x8000 ;  /* 0x0000800000037802 */ /* 0x000fc80000000f00 */
[----:B------:R3:W-:Y:S01]  /*22a80*/  SYNCS.ARRIVE.TRANS64 RZ, [R13+URZ+0x30890], R3 ;  /* 0x030890030dff79a7 */ /* 0x0007e2000800003f */
[----:B0-----:R-:W-:-:S04]  /*22a90*/  LOP3.LUT R6, R6, 0x1f, RZ, 0xc0, !PT ;  /* 0x0000001f06067812 */ /* 0x001fc800078ec0ff */
[----:B------:R-:W-:-:S13]  /*22aa0*/  ISETP.NE.AND P0, PT, R6, RZ, PT ;  /* 0x000000ff0600720c */ /* 0x000fda0003f05270 */
[----:B---3--:R-:W-:Y:S05]  /*22ab0*/  @!P0 BRA `(.L_x_1894) ;  /* 0x0000000000048947 */ /* 0x008fea0003800000 */
[----:B------:R-:W-:Y:S01]  /*22ac0*/  BPT.TRAP 0x1 ;  /* 0x000000040000795c */ /* 0x000fe20000300000 */
.L_x_1894:
[----:B------:R-:W-:Y:S05]  /*22ad0*/  BSYNC B2 ;  /* 0x0000000000027941 */ /* 0x000fea0003800000 */
.L_x_1893:
[----:B------:R-:W-:Y:S01]  /*22ae0*/  IMAD.MOV.U32 R17, RZ, RZ, RZ ;  /* 0x000000ffff117224 */ /* 0x000fe200078e00ff */
[----:B------:R-:W-:Y:S01]  /*22af0*/  UIADD3 UR4, UP0, UR36, 0x570, URZ ;  /* 0x0000057024047890 */ /* 0x000fe2000ff1e03f */
[----:B------:R-:W-:Y:S01]  /*22b00*/  IMAD R11, R2, 0x40, R0 ;  /* 0x00000040020b7824 */ /* 0x000fe200078e0200 */
[----:B------:R-:W-:Y:S01]  /*22b10*/  PLOP3.LUT P0, PT, PT, PT, PT, 0x80, 0x0 ;  /* 0x000000000000781c */ /* 0x000fe20003f0f070 */
[----:B------:R-:W-:Y:S01]  /*22b20*/  IMAD R9, R27, 0x8000, R23 ;  /* 0x000080001b097824 */ /* 0x000fe200078e0217 */
[----:B------:R-:W-:Y:S01]  /*22b30*/  R2UR UR10, R17 ;  /* 0x00000000110a72ca */ /* 0x000fe200000e0000 */
[----:B------:R-:W-:Y:S01]  /*22b40*/  VIADD R11, R11, 0xffffffc0 ;  /* 0xffffffc00b0b7836 */ /* 0x000fe20000000000 */
[----:B0-----:R-:W-:Y:S01]  /*22b50*/  SHF.L.U32 R6, R27, 0xe, RZ ;  /* 0x0000000e1b067819 */ /* 0x001fe200000006ff */
[----:B------:R-:W-:Y:S01]  /*22b60*/  VIADD R3, R13, 0x30890 ;  /* 0x000308900d037836 */ /* 0x000fe20000000000 */
[----:B------:R-:W-:Y:S01]  /*22b70*/  UIADD3.X UR5, URZ, UR37, URZ, UP0, !UPT ;  /* 0x000000253f057290 */ /* 0x000fe200087fe43f */
[----:B------:R-:W-:Y:S01]  /*22b80*/  VIADD R14, R9, 0x20400 ;  /* 0x00020400090e7836 */ /* 0x000fe20000000000 */
[----:B------:R-:W-:Y:S01]  /*22b90*/  UMOV UR6, 0x0 ;  /* 0x0000000000067882 */ /* 0x000fe20000000000 */
[----:B------:R-:W-:-:S09]  /*22ba0*/  UMOV UR7, 0x12f00000 ;  /* 0x12f0000000077882 */ /* 0x000fd20000000000 */
.L_x_1895:
        /* <DEDUP_REMOVED lines=16> */
.L_x_1896:
        /* <DEDUP_REMOVED lines=16> */
.L_x_1897:
        /* <DEDUP_REMOVED lines=16> */
.L_x_1898:
        /* <DEDUP_REMOVED lines=13> */
.L_x_2090:
[----:B------:R-:W-:Y:S05]  /*22f80*/  BSYNC B2 ;  /* 0x0000000000027941 */ /* 0x000fea0003800000 */
.L_x_1899:
[----:B------:R-:W-:Y:S01]  /*22f90*/  BSSY B2, `(.L_x_1901) ;  /* 0x000000b000027945 */ /* 0x000fe20003800000 */
[----:B------:R-:W-:Y:S01]  /*22fa0*/  IMAD.MOV.U32 R14, RZ, RZ, 0x0 ;  /* 0x00000000ff0e7424 */ /* 0x000fe200078e00ff */
[----:B------:R-:W-:Y:S02]  /*22fb0*/  MOV R15, 0x12f00000 ;  /* 0x12f00000000f7802 */ /* 0x000fe40000000f00 */
[----:B------:R-:W-:Y:S05]  /*22fc0*/  @P1 BRA `(.L_x_1902) ;  /* 0x00000000001c1947 */ /* 0x000fea0003800000 */
[----:B------:R-:W3:Y:S01]  /*22fd0*/  S2R R9, SR_TID.X ;  /* 0x0000000000097919 */ /* 0x000ee20000002100 */
[----:B------:R-:W-:-:S04]  /*22fe0*/  IMAD.MOV.U32 R3, RZ, RZ, 0x8000 ;  /* 0x00008000ff037424 */ /* 0x000fc800078e00ff */
[----:B------:R4:W-:Y:S01]  /*22ff0*/  SYNCS.ARRIVE.TRANS64 RZ, [R13+URZ+0x308b0], R3 ;  /* 0x0308b0030dff79a7 */ /* 0x0009e2000800003f */
[----:B---3--:R-:W-:-:S04]  /*23000*/  LOP3.LUT R9, R9, 0x1f, RZ, 0xc0, !PT ;  /* 0x0000001f09097812 */ /* 0x008fc800078ec0ff */
[----:B------:R-:W-:-:S13]  /*23010*/  ISETP.NE.AND P0, PT, R9, RZ, PT ;  /* 0x000000ff0900720c */ /* 0x000fda0003f05270 */
[----:B----4-:R-:W-:Y:S05]  /*23020*/  @!P0 BRA `(.L_x_1902) ;  /* 0x0000000000048947 */ /* 0x010fea0003800000 */
[----:B------:R-:W-:Y:S01]  /*23030*/  BPT.TRAP 0x1 ;  /* 0x000000040000795c */ /* 0x000fe20000300000 */
.L_x_1902:
[----:B------:R-:W-:Y:S05]  /*23040*/  BSYNC B2 ;  /* 0x0000000000027941 */ /* 0x000fea0003800000 */
.L_x_1901:
[----:B------:R-:W-:Y:S01]  /*23050*/  R2UR UR10, R17 ;  /* 0x00000000110a72ca */ /* 0x000fe200000e0000 */
[----:B------:R-:W-:Y:S01]  /*23060*/  IMAD R6, R6, 0x2, R23 ;  /* 0x0000000206067824 */ /* 0x000fe200078e0217 */
[----:B------:R-:W-:Y:S01]  /*23070*/  R2UR UR6, R14 ;  /* 0x000000000e0672ca */ /* 0x000fe200000e0000 */
[----:B------:R-:W-:Y:S01]  /*23080*/  UIADD3 UR4, UP0, UR36, 0x670, URZ ;  /* 0x0000067024047890 */ /* 0x000fe2000ff1e03f */
[----:B------:R-:W-:Y:S01]  /*23090*/  R2UR UR7, R15 ;  /* 0x000000000f0772ca */ /* 0x000fe200000e0000 */
[----:B0-2---:R-:W-:Y:S01]  /*230a0*/  VIADD R13, R13, 0x308b0 ;  /* 0x000308b00d0d7836 */ /* 0x005fe20000000000 */
[----:B------:R-:W-:Y:S01]  /*230b0*/  PLOP3.LUT P0, PT, PT, PT, PT, 0x80, 0x0 ;  /* 0x000000000000781c */ /* 0x000fe20003f0f070 */
[----:B------:R-:W-:Y:S01]  /*230c0*/  VIADD R3, R6, 0x400 ;  /* 0x0000040006037836 */ /* 0x000fe20000000000 */
[----:B------:R-:W-:-:S12]  /*230d0*/  UIADD3.X UR5, URZ, UR37, URZ, UP0, !UPT ;  /* 0x000000253f057290 */ /* 0x000fd800087fe43f */
.L_x_1903:
        /* <DEDUP_REMOVED lines=15> */
.L_x_1904:
        /* <DEDUP_REMOVED lines=15> */
.L_x_1905:
        /* <DEDUP_REMOVED lines=15> */
.L_x_1906:
        /* <DEDUP_REMOVED lines=9> */
[----:B--2---:R-:W-:Y:S05]  /*23440*/  @P0 BRA.U.ANY `(.L_x_1906) ;  /* 0xfffffffd00d80947 */ /* 0x004fea000393ffff */
.L_x_1890:
[----:B------:R-:W-:Y:S05]  /*23450*/  BSYNC B1 ;  /* 0x0000000000017941 */ /* 0x000fea0003800000 */
.L_x_1889:
        /* <DEDUP_REMOVED lines=9> */
.L_x_1925:
[----:B------:R-:W-:Y:S05]  /*234f0*/  YIELD ;  /* 0x0000000000007946 */ /* 0x000fea0003800000 */
[----:B------:R-:W-:Y:S04]  /*23500*/  BSSY B1, `(.L_x_1907) ;  /* 0x00000a9000017945 */ /* 0x000fe80003800000 */
[----:B------:R-:W-:Y:S05]  /*23510*/  @!P6 BRA `(.L_x_1908) ;  /* 0x00000008009ce947 */ /* 0x000fea0003800000 */
[----:B0-----:R-:W-:Y:S01]  /*23520*/  LEA R6, R27, R23, 0x3 ;  /* 0x000000171b067211 */ /* 0x001fe200078e18ff */
[----:B------:R-:W0:Y:S01]  /*23530*/  S2R R2, SR_TID.X ;  /* 0x0000000000027919 */ /* 0x000e220000002100 */
[----:B------:R-:W-:Y:S01]  /*23540*/  SHF.L.U32 R3, R30, 0x1f, RZ ;  /* 0x0000001f1e037819 */ /* 0x000fe200000006ff */
[----:B------:R-:W-:Y:S03]  /*23550*/  BSSY B2, `(.L_x_1909) ;  /* 0x0000005000027945 */ /* 0x000fe60003800000 */
[----:B------:R-:W2:Y:S01]  /*23560*/  SYNCS.PHASECHK.TRANS64.TRYWAIT P1, [R6+URZ+0x308a0], R3 ;  /* 0x0308a003060075a7 */ /* 0x000ea2000802017f */
[----:B0-----:R-:W-:-:S04]  /*23570*/  LOP3.LUT R2, R2, 0x7f, RZ, 0xc0, !PT ;  /* 0x0000007f02027812 */ /* 0x001fc800078ec0ff */
[----:B------:R-:W-:Y:S01]  /*23580*/  ISETP.NE.AND P2, PT, R2, RZ, PT ;  /* 0x000000ff0200720c */ /* 0x000fe20003f45270 */
[----:B--2---:R-:W-:-:S12]  /*23590*/  @!P1 BRA `(.L_x_1910) ;  /* 0x0000007000449947 */ /* 0x004fd80003800000 */
.L_x_2091:
[----:B------:R-:W-:Y:S05]  /*235a0*/  BSYNC B2 ;  /* 0x0000000000027941 */ /* 0x000fea0003800000 */
.L_x_1909:
[----:B------:R-:W-:Y:S04]  /*235b0*/  BSSY B2, `(.L_x_1911) ;  /* 0x0000009000027945 */ /* 0x000fe80003800000 */
        /* <DEDUP_REMOVED lines=8> */
.L_x_1912:
[----:B------:R-:W-:Y:S05]  /*23640*/  BSYNC B2 ;  /* 0x0000000000027941 */ /* 0x000fea0003800000 */
.L_x_1911:
[----:B------:R-:W-:Y:S01]  /*23650*/  IMAD.MOV.U32 R14, RZ, RZ, RZ ;  /* 0x000000ffff0e7224 */ /* 0x000fe200078e00ff */
[----:B------:R-:W-:Y:S01]  /*23660*/  UIADD3 UR4, UP0, UR36, 0x570, URZ ;  /* 0x0000057024047890 */ /* 0x000fe2000ff1e03f */
[----:B------:R-:W-:Y:S01]  /*23670*/  IMAD R11, R27, 0x8000, R23 ;  /* 0x000080001b0b7824 */ /* 0x000fe200078e0217 */
[----:B------:R-:W-:Y:S01]  /*23680*/  PLOP3.LUT P1, PT, PT, PT, PT, 0x80, 0x0 ;  /* 0x000000000000781c */ /* 0x000fe20003f2f070 */
[----:B------:R-:W-:Y:S01]  /*23690*/  IMAD R12, R9, 0x40, R0 ;  /* 0x00000040090c7824 */ /* 0x000fe200078e0200 */
[----:B------:R-:W-:Y:S01]  /*236a0*/  R2UR UR10, R14 ;  /* 0x000000000e0a72ca */ /* 0x000fe200000e0000 */
[----:B------:R-:W-:Y:S01]  /*236b0*/  VIADD R13, R11, 0x20400 ;  /* 0x000204000b0d7836 */ /* 0x000fe20000000000 */
[----:B------:R-:W-:Y:S01]  /*236c0*/  IADD3 R2, R6, 0x30890, RZ ;  /* 0x0003089006027810 */ /* 0x000fe20007ffe0ff */
[----:B------:R-:W-:Y:S01]  /*236d0*/  UIADD3.X UR5, URZ, UR37, URZ, UP0, !UPT ;  /* 0x000000253f057290 */ /* 0x000fe200087fe43f */
[----:B------:R-:W-:Y:S01]  /*236e0*/  UMOV UR6, 0x0 ;  /* 0x0000000000067882 */ /* 0x000fe20000000000 */
[----:B------:R-:W-:-:S10]  /*236f0*/  UMOV UR7, 0x12f00000 ;  /* 0x12f0000000077882 */ /* 0x000fd40000000000 */
.L_x_1913:
        /* <DEDUP_REMOVED lines=10> */
[----:B------:R-:W-:Y:S01]  /*237a0*/  IMAD.MOV.U32 R20, RZ, RZ, 0x40 ;  /* 0x00000040ff147424 */ /* 0x000fe200078e00ff */
[----:B------:R-:W-:Y:S01]  /*237b0*/  PLOP3.LUT P1, PT, PT, PT, PT, 0x80, 0x0 ;  /* 0x000000000000781c */ /* 0x000fe20003f2f070 */
[----:B------:R-:W-:Y:S01]  /*237c0*/  VIADD R13, R11, 0x22400 ;  /* 0x000224000b0d7836 */ /* 0x000fe20000000000 */
[----:B------:R-:W-:Y:S01]  /*237d0*/  UMOV UR6, 0x0 ;  /* 0x0000000000067882 */ /* 0x000fe20000000000 */
[----:B------:R-:W-:Y:S01]  /*237e0*/  UMOV UR7, 0x12f00000 ;  /* 0x12f0000000077882 */ /* 0x000fe20000000000 */
[----:B------:R-:W-:-:S15]  /*237f0*/  R2UR UR10, R20 ;  /* 0x00000000140a72ca */ /* 0x000fde00000e0000 */
.L_x_1914:
        /* <DEDUP_REMOVED lines=12> */
[----:B------:R-:W-:Y:S01]  /*238c0*/  UMOV UR6, 0x0 ;  /* 0x0000000000067882 */ /* 0x000fe20000000000 */
[----:B------:R-:W-:Y:S01]  /*238d0*/  IADD3 R13, R11, 0x24400, RZ ;  /* 0x000244000b0d7810 */ /* 0x000fe20007ffe0ff */
[----:B------:R-:W-:Y:S01]  /*238e0*/  UMOV UR7, 0x12f00000 ;  /* 0x12f0000000077882 */ /* 0x000fe20000000000 */
[----:B------:R-:W-:-:S15]  /*238f0*/  R2UR UR10, R17 ;  /* 0x00000000110a72ca */ /* 0x000fde00000e0000 */
.L_x_1915:
        /* <DEDUP_REMOVED lines=16> */
.L_x_1916:
        /* <DEDUP_REMOVED lines=10> */
[----:B------:R-:W2:Y:S01]  /*23aa0*/  SYNCS.PHASECHK.TRANS64.TRYWAIT P1, [R6+URZ+0x308c0], R3 ;  /* 0x0308c003060075a7 */ /* 0x000ea2000802017f */
[----:B------:R-:W-:Y:S04]  /*23ab0*/  BSSY B2, `(.L_x_1917) ;  /* 0x0000002000027945 */ /* 0x000fe80003800000 */
[----:B--2---:R-:W-:Y:S05]  /*23ac0*/  @!P1 BRA `(.L_x_1918) ;  /* 0x0000006c000c9947 */ /* 0x004fea0003800000 */
.L_x_2092:
[----:B------:R-:W-:Y:S05]  /*23ad0*/  BSYNC B2 ;  /* 0x0000000000027941 */ /* 0x000fea0003800000 */
.L_x_1917:
[----:B------:R-:W-:Y:S01]  /*23ae0*/  BSSY B2, `(.L_x_1919) ;  /* 0x000000b000027945 */ /* 0x000fe20003800000 */
[----:B------:R-:W-:Y:S02]  /*23af0*/  IMAD.MOV.U32 R2, RZ, RZ, 0x0 ;  /* 0x00000000ff027424 */ /* 0x000fe400078e00ff */
[----:B0-2---:R-:W-:Y:S01]  /*23b00*/  IMAD.MOV.U32 R3, RZ, RZ, 0x12f00000 ;  /* 0x12f00000ff037424 */ /* 0x005fe200078e00ff */
[----:B------:R-:W-:Y:S06]  /*23b10*/  @P2 BRA `(.L_x_1920) ;  /* 0x00000000001c2947 */ /* 0x000fec0003800000 */
[----:B------:R-:W0:Y:S01]  /*23b20*/  S2R R21, SR_TID.X ;  /* 0x0000000000157919 */ /* 0x000e220000002100 */
[----:B------:R-:W-:-:S04]  /*23b30*/  MOV R13, 0x8000 ;  /* 0x00008000000d7802 */ /* 0x000fc80000000f00 */
[----:B------:R2:W-:Y:S01]  /*23b40*/  SYNCS.ARRIVE.TRANS64 RZ, [R6+URZ+0x308b0], R13 ;  /* 0x0308b00d06ff79a7 */ /* 0x0005e2000800003f */
[----:B0-----:R-:W-:-:S04]  /*23b50*/  LOP3.LUT R21, R21, 0x1f, RZ, 0xc0, !PT ;  /* 0x0000001f15157812 */ /* 0x001fc800078ec0ff */
[----:B------:R-:W-:-:S13]  /*23b60*/  ISETP.NE.AND P1, PT, R21, RZ, PT ;  /* 0x000000ff1500720c */ /* 0x000fda0003f25270 */
[----:B--2---:R-:W-:Y:S05]  /*23b70*/  @!P1 BRA `(.L_x_1920) ;  /* 0x0000000000049947 */ /* 0x004fea0003800000 */
[----:B------:R-:W-:Y:S01]  /*23b80*/  BPT.TRAP 0x1 ;  /* 0x000000040000795c */ /* 0x000fe20000300000 */
.L_x_1920:
[----:B------:R-:W-:Y:S05]  /*23b90*/  BSYNC B2 ;  /* 0x0000000000027941 */ /* 0x000fea0003800000 */
.L_x_1919:
[----:B------:R-:W-:Y:S01]  /*23ba0*/  R2UR UR10, R14 ;  /* 0x000000000e0a72ca */ /* 0x000fe200000e0000 */
[----:B------:R-:W-:Y:S01]  /*23bb0*/  UIADD3 UR4, UP0, UR36, 0x670, URZ ;  /* 0x0000067024047890 */ /* 0x000fe2000ff1e03f */
[----:B------:R-:W-:Y:S01]  /*23bc0*/  R2UR UR6, R2 ;  /* 0x00000000020672ca */ /* 0x000fe200000e0000 */
[----:B------:R-:W-:Y:S01]  /*23bd0*/  VIADD R6, R6, 0x308b0 ;  /* 0x000308b006067836 */ /* 0x000fe20000000000 */
[----:B------:R-:W-:Y:S01]  /*23be0*/  R2UR UR7, R3 ;  /* 0x00000000030772ca */ /* 0x000fe200000e0000 */
[----:B------:R-:W-:Y:S01]  /*23bf0*/  VIADD R13, R11, 0x400 ;  /* 0x000004000b0d7836 */ /* 0x000fe20000000000 */
[----:B------:R-:W-:Y:S01]  /*23c00*/  PLOP3.LUT P1, PT, PT, PT, PT, 0x80, 0x0 ;  /* 0x000000000000781c */ /* 0x000fe20003f2f070 */
[----:B------:R-:W-:-:S12]  /*23c10*/  UIADD3.X UR5, URZ, UR37, URZ, UP0, !UPT ;  /* 0x000000253f057290 */ /* 0x000fd800087fe43f */
.L_x_1921:
        /* <DEDUP_REMOVED lines=15> */
.L_x_1922:
        /* <DEDUP_REMOVED lines=15> */
.L_x_1923:
        /* <DEDUP_REMOVED lines=15> */
.L_x_1924:
        /* <DEDUP_REMOVED lines=10> */
.L_x_1908:
[----:B------:R-:W-:Y:S05]  /*23f90*/  BSYNC B1 ;  /* 0x0000000000017941 */ /* 0x000fea0003800000 */
.L_x_1907:
[----:B------:R-:W-:Y:S01]  /*23fa0*/  ISETP.GT.AND P2, PT, R9, R5, PT ;  /* 0x000000050900720c */ /* 0x000fe20003f44270 */
[----:B------:R-:W-:Y:S02]  /*23fb0*/  VIADD R27, R27, 0x1 ;  /* 0x000000011b1b7836 */ /* 0x000fe40000000000 */
[----:B------:R-:W-:-:S03]  /*23fc0*/  VIADD R9, R9, 0xffffffff ;  /* 0xffffffff09097836 */ /* 0x000fc60000000000 */
[----:B------:R-:W-:-:S04]  /*23fd0*/  ISETP.NE.AND P1, PT, R27, 0x2, PT ;  /* 0x000000021b00780c */ /* 0x000fc80003f25270 */
[----:B------:R-:W-:Y:S02]  /*23fe0*/  SEL R3, RZ, 0x1, P1 ;  /* 0x00000001ff037807 */ /* 0x000fe40000800000 */
[----:B------:R-:W-:Y:S02]  /*23ff0*/  SEL R27, R27, RZ, P1 ;  /* 0x000000ff1b1b7207 */ /* 0x000fe40000800000 */
[----:B------:R-:W-:Y:S01]  /*24000*/  LOP3.LUT R30, R30, R3, RZ, 0x3c, !PT ;  /* 0x000000031e1e7212 */ /* 0x000fe200078e3cff */
[----:B------:R-:W-:Y:S06]  /*24010*/  @P2 BRA `(.L_x_1925) ;  /* 0xfffffff400342947 */ /* 0x000fec000383ffff */
.L_x_1883:
[----:B------:R-:W-:Y:S05]  /*24020*/  BSYNC B0 ;  /* 0x0000000000007941 */ /* 0x000fea0003800000 */
.L_x_1882:
[----:B------:R-:W2:Y:S01]  /*24030*/  LDC R0, c[0x0][0x448] ;  /* 0x00011200ff007b82 */ /* 0x000ea20000000800 */
[----:B------:R-:W-:Y:S01]  /*24040*/  VIADD R5, R28, 0x7f ;  /* 0x0000007f1c057836 */ /* 0x000fe20000000000 */
[----:B------:R-:W-:Y:S06]  /*24050*/  @!P0 WARPSYNC.ALL ;  /* 0x0000000000008948 */ /* 0x000fec0003800000 */
[----:B------:R-:W-:Y:S01]  /*24060*/  @!P0 BAR.SYNC.DEFER_BLOCKING 0xc, 0x180 ;  /* 0x0306000000008b1d */ /* 0x000fe20000010000 */
[----:B--2---:R-:W-:-:S13]  /*24070*/  ISETP.NE.AND P1, PT, R0, 0x1, PT ;  /* 0x000000010000780c */ /* 0x004fda0003f25270 */
[----:B------:R-:W2:Y:S08]  /*24080*/  @P1 LDC R0, c[0x0][0x44c] ;  /* 0x00011300ff001b82 */ /* 0x000eb00000000800 */
[----:B------:R-:W3:Y:S01]  /*24090*/  @P1 LDC R3, c[0x0][0x450] ;  /* 0x00011400ff031b82 */ /* 0x000ee20000000800 */
[----:B--2---:R-:W-:-:S05]  /*240a0*/  @P1 IMAD.HI.U32 R0, R5, R0, RZ ;  /* 0x0000000005001227 */ /* 0x004fca00078e00ff */
[----:B---3--:R-:W-:Y:S02]  /*240b0*/  @P1 SHF.R.U32.HI R5, RZ, R3, R0 ;  /* 0x00000003ff051219 */ /* 0x008fe40000011600 */
[----:B------:R-:W2:Y:S03]  /*240c0*/  LDC.64 R2, c[0x0][0x9e0] ;  /* 0x00027800ff027b82 */ /* 0x000ea60000000a00 */
[----:B------:R-:W-:Y:S01]  /*240d0*/  IMAD.IADD R9, R8, 0x1, R5 ;  /* 0x0000000108097824 */ /* 0x000fe200078e0205 */
[----:B--2---:R-:W-:-:S04]  /*240e0*/  ISETP.GE.AND P2, PT, R3, 0x1, PT ;  /* 0x000000010300780c */ /* 0x004fc80003f46270 */
[----:B------:R-:W-:-:S09]  /*240f0*/  IADD3 R2, R9, R2, RZ ;  /* 0x0000000209027210 */ /* 0x000fd20007ffe0ff */
[----:B------:R-:W-:Y:S05]  /*24100*/  @!P2 BRA `(.L_x_1926) ;  /* 0x000000000048a947 */ /* 0x000fea0003800000 */
[C---:B------:R-:W-:Y:S01]  /*24110*/  ISETP.GT.AND P0, PT, R9.reuse, RZ, PT ;  /* 0x000000ff0900720c */ /* 0x040fe20003f04270 */
[----:B------:R-:W-:Y:S01]  /*24120*/  BSSY B0, `(.L_x_1927) ;  /* 0x000000e000007945 */ /* 0x000fe20003800000 */
[----:B------:R-:W-:-:S11]  /*24130*/  VIADD R0, R9, 0xffffffff ;  /* 0xffffffff09007836 */ /* 0x000fd60000000000 */
        /* <DEDUP_REMOVED lines=8> */
.L_x_1928:
[----:B------:R-:W-:-:S13]  /*241c0*/  ISETP.NE.AND P0, PT, R3, 0x1, PT ;  /* 0x000000010300780c */ /* 0x000fda0003f05270 */
[----:B------:R-:W2:Y:S02]  /*241d0*/  @P0 LDC.64 R4, c[0x0][0x9e8] ;  /* 0x00027a00ff040b82 */ /* 0x000ea40000000a00 */
[----:B--2---:R-:W-:-:S05]  /*241e0*/  @P0 IMAD.HI.U32 R4, R0, R4, RZ ;  /* 0x0000000400040227 */ /* 0x004fca00078e00ff */
[----:B------:R-:W-:-:S07]  /*241f0*/  @P0 SHF.R.U32.HI R0, RZ, R5, R4 ;  /* 0x00000005ff000219 */ /* 0x000fce0000011604 */
.L_x_1929:
[----:B------:R-:W-:Y:S05]  /*24200*/  BSYNC B0 ;  /* 0x0000000000007941 */ /* 0x000fea0003800000 */
.L_x_1927:
[----:B------:R-:W-:-:S05]  /*24210*/  IMAD R5, R0, R3, R3 ;  /* 0x0000000300057224 */ /* 0x000fca00078e0203 */
[----:B------:R-:W-:-:S07]  /*24220*/  VIMNMX R2, R2, R5, PT ;  /* 0x0000000502027248 */ /* 0x000fce0003fe0100 */
.L_x_1926:
[----:B------:R-:W-:Y:S01]  /*24230*/  VIADD R2, R2, 0x3f ;  /* 0x0000003f02027836 */ /* 0x000fe20000000000 */
[----:B------:R-:W2:Y:S01]  /*24240*/  @P1 LDC R9, c[0x0][0x44c] ;  /* 0x00011300ff091b82 */ /* 0x000ea20000000800 */
[----:B------:R-:W-:-:S03]  /*24250*/  ULDC UR4, c[0x0][0x9dc] ;  /* 0x0002770000047ab9 */ /* 0x000fc60000000800 */
[----:B------:R-:W-:-:S04]  /*24260*/  SHF.R.S32.HI R5, RZ, 0x1f, R2 ;  /* 0x0000001fff057819 */ /* 0x000fc80000011402 */
[----:B------:R-:W3:Y:S01]  /*24270*/  @P1 LDC R0, c[0x0][0x450] ;  /* 0x00011400ff001b82 */ /* 0x000ee20000000800 */
[----:B------:R-:W-:Y:S01]  /*24280*/  LEA.HI R5, R5, R2, RZ, 0x6 ;  /* 0x0000000205057211 */ /* 0x000fe200078f30ff */
[----:B------:R-:W-:-:S03]  /*24290*/  IMAD.MOV.U32 R2, RZ, RZ, R28 ;  /* 0x000000ffff027224 */ /* 0x000fc600078e001c */
[----:B------:R-:W-:-:S04]  /*242a0*/  SHF.R.S32.HI R5, RZ, 0x6, R5 ;  /* 0x00000006ff057819 */ /* 0x000fc80000011405 */
[----:B------:R-:W-:-:S05]  /*242b0*/  VIMNMX R26, R10, R5, PT ;  /* 0x000000050a1a7248 */ /* 0x000fca0003fe0100 */
[----:B------:R4:W-:Y:S01]  /*242c0*/  STL [R1+0x30], R26 ;  /* 0x0000301a01007387 */ /* 0x0009e20000100800 */
[----:B--2---:R-:W-:-:S05]  /*242d0*/  @P1 IMAD.HI.U32 R9, R28, R9, RZ ;  /* 0x000000091c091227 */ /* 0x004fca00078e00ff */
[----:B---3--:R-:W-:-:S04]  /*242e0*/  @P1 SHF.R.U32.HI R2, RZ, R0, R9 ;  /* 0x00000000ff021219 */ /* 0x008fc80000011609 */
[----:B------:R-:W-:-:S05]  /*242f0*/  IADD3 R7, R7, R2, RZ ;  /* 0x0000000207077210 */ /* 0x000fca0007ffe0ff */
[----:B------:R-:W-:Y:S01]  /*24300*/  VIADD R0, R7, -UR4 ;  /* 0x8000000407007c36 */ /* 0x000fe20008000000 */
[----:B----4-:R-:W-:Y:S06]  /*24310*/  @!P2 BRA `(.L_x_1930) ;  /* 0x000000000044a947 */ /* 0x010fec0003800000 */
        /* <DEDUP_REMOVED lines=10> */
.L_x_1932:
[----:B------:R-:W-:-:S13]  /*243c0*/  ISETP.NE.AND P0, PT, R3, 0x1, PT ;  /* 0x000000010300780c */ /* 0x000fda0003f05270 */
[----:B------:R-:W2:Y:S02]  /*243d0*/  @P0 LDC.64 R4, c[0x0][0x9e8] ;  /* 0x00027a00ff040b82 */ /* 0x000ea40000000a00 */
[----:B--2---:R-:W-:-:S05]  /*243e0*/  @P0 IMAD.HI.U32 R4, R7, R4, RZ ;  /* 0x0000000407040227 */ /* 0x004fca00078e00ff */
[----:B------:R-:W-:-:S07]  /*243f0*/  @P0 SHF.R.U32.HI R7, RZ, R5, R4 ;  /* 0x00000005ff070219 */ /* 0x000fce0000011604 */
.L_x_1933:
[----:B------:R-:W-:Y:S05]  /*24400*/  BSYNC B0 ;  /* 0x0000000000007941 */ /* 0x000fea0003800000 */
.L_x_1931:
[----:B------:R-:W-:-:S05]  /*24410*/  IMAD R3, R7, R3, RZ ;  /* 0x0000000307037224 */ /* 0x000fca00078e02ff */
[----:B------:R-:W-:-:S07]  /*24420*/  VIMNMX R0, R0, R3, !PT ;  /* 0x0000000300007248 */ /* 0x000fce0007fe0100 */
.L_x_1930:
[----:B------:R-:W-:Y:S01]  /*24430*/  SHF.R.S32.HI R3, RZ, 0x1f, R0 ;  /* 0x0000001fff037819 */ /* 0x000fe20000011400 */
[----:B------:R-:W-:Y:S03]  /*24440*/  BSSY B7, `(.L_x_1934) ;  /* 0x000036d000077945 */ /* 0x000fe60003800000 */
[----:B------:R-:W-:-:S04]  /*24450*/  LEA.HI R3, R3, R0, RZ, 0x6 ;  /* 0x0000000003037211 */ /* 0x000fc800078f30ff */
[----:B------:R-:W-:-:S04]  /*24460*/  SHF.R.S32.HI R3, RZ, 0x6, R3 ;  /* 0x00000006ff037819 */ /* 0x000fc80000011403 */
[----:B------:R-:W-:-:S04]  /*24470*/  VIMNMX R2, RZ, R3, !PT ;  /* 0x00000003ff027248 */ /* 0x000fc80007fe0100 */
[----:B------:R-:W-:Y:S01]  /*24480*/  ISETP.GT.AND P0, PT, R26, R2, PT ;  /* 0x000000021a00720c */ /* 0x000fe20003f04270 */
[----:B------:R2:W-:-:S12]  /*24490*/  STL [R1+0x14], R2 ;  /* 0x0000140201007387 */ /* 0x0005d80000100800 */
[----:B--2---:R-:W-:Y:S05]  /*244a0*/  @P0 BRA `(.L_x_1935) ;  /* 0x0000000000440947 */ /* 0x004fea0003800000 */
[----:B------:R-:W2:Y:S02]  /*244b0*/  S2R R2, SR_TID.X ;  /* 0x0000000000027919 */ /* 0x000ea40000002100 */
[----:B--2---:R-:W-:-:S04]  /*244c0*/  LOP3.LUT R2, R2, 0x7f, RZ, 0xc0, !PT ;  /* 0x0000007f02027812 */ /* 0x004fc800078ec0ff */
[----:B------:R-:W-:-:S13]  /*244d0*/  ISETP.NE.AND P0, PT, R2, RZ, PT ;  /* 0x000000ff0200720c */ /* 0x000fda0003f05270 */
[----:B------:R-:W-:Y:S05]  /*244e0*/  @P0 BRA `(.L_x_1936) ;  /* 0x0000003400880947 */ /* 0x000fea0003800000 */
[----:B------:R-:W2:Y:S01]  /*244f0*/  S2R R5, SR_LANEID ;  /* 0x0000000000057919 */ /* 0x000ea20000000000 */
[----:B------:R-:W-:Y:S01]  /*24500*/  VOTEU.ANY UR4, UPT, PT ;  /* 0x0000000000047886 */ /* 0x000fe200038e0100 */
[----:B------:R-:W3:Y:S01]  /*24510*/  LDC.64 R2, c[0x0][0xc60] ;  /* 0x00031800ff027b82 */ /* 0x000ee20000000a00 */
[----:B------:R-:W2:Y:S02]  /*24520*/  FLO.U32 R0, UR4 ;  /* 0x0000000400007d00 */ /* 0x000ea400080e0000 */
[----:B--2---:R-:W-:-:S06]  /*24530*/  ISETP.EQ.U32.AND P0, PT, R0, R5, PT ;  /* 0x000000050000720c */ /* 0x004fcc0003f02070 */
[----:B------:R-:W3:Y:S07]  /*24540*/  POPC R5, UR4 ;  /* 0x0000000400057d09 */ /* 0x000eee0008000000 */
[----:B---3--:R-:W2:Y:S01]  /*24550*/  @P0 ATOMG.E.ADD.STRONG.GPU PT, R3, desc[UR60][R2.64], R5 ;  /* 0x00000005020309a8 */ /* 0x008ea200081ee1fc */
[----:B------:R-:W3:Y:S02]  /*24560*/  S2R R4, SR_LTMASK ;  /* 0x0000000000047919 */ /* 0x000ee40000003900 */
[----:B---3--:R-:W-:-:S04]  /*24570*/  LOP3.LUT R4, R4, UR4, RZ, 0xc0, !PT ;  /* 0x0000000404047c12 */ /* 0x008fc8000f8ec0ff */
[----:B------:R-:W3:Y:S01]  /*24580*/  POPC R7, R4 ;  /* 0x0000000400077309 */ /* 0x000ee20000000000 */
[----:B--2---:R-:W3:Y:S02]  /*24590*/  SHFL.IDX PT, R0, R3, R0, 0x1f ;  /* 0x00001f0003007589 */ /* 0x004ee400000e0000 */
[----:B---3--:R-:W-:Y:S01]  /*245a0*/  IADD3 R16, R0, UR38, R7 ;  /* 0x0000002600107c10 */ /* 0x008fe2000fffe007 */
[----:B------:R-:W-:Y:S06]  /*245b0*/  BRA `(.L_x_1936) ;  /* 0x0000003400547947 */ /* 0x000fec0003800000 */
.L_x_1935:
        /* <DEDUP_REMOVED lines=8> */
[----:B------:R-:W-:Y:S01]  /*24640*/  IMAD.U32 R4, RZ, RZ, UR6 ;  /* 0x00000006ff047e24 */ /* 0x000fe2000f8e00ff */
[----:B0-----:R-:W-:Y:S01]  /*24650*/  MOV R6, UR8 ;  /* 0x0000000800067c02 */ /* 0x001fe20008000f00 */
[----:B------:R-:W0:Y:S01]  /*24660*/  LDC.64 R2, c[0x4][R2] ;  /* 0x0100000002027b82 */ /* 0x000e220000000a00 */
[----:B------:R-:W-:Y:S01]  /*24670*/  IMAD.U32 R5, RZ, RZ, UR7 ;  /* 0x00000007ff057e24 */ /* 0x000fe2000f8e00ff */
[----:B------:R-:W-:Y:S01]  /*24680*/  MOV R12, 0x1 ;  /* 0x00000001000c7802 */ /* 0x000fe20000000f00 */
[----:B------:R-:W-:Y:S02]  /*24690*/  IMAD.U32 R7, RZ, RZ, UR9 ;  /* 0x00000009ff077e24 */ /* 0x000fe4000f8e00ff */
[----:B------:R-:W-:-:S02]  /*246a0*/  IMAD.U32 R10, RZ, RZ, UR4 ;  /* 0x00000004ff0a7e24 */ /* 0x000fc4000f8e00ff */
[----:B------:R-:W-:Y:S02]  /*246b0*/  IMAD.U32 R11, RZ, RZ, UR5 ;  /* 0x00000005ff0b7e24 */ /* 0x000fe4000f8e00ff */
[----:B------:R-:W-:Y:S02]  /*246c0*/  IMAD.MOV.U32 R8, RZ, RZ, 0x70 ;  /* 0x00000070ff087424 */ /* 0x000fe400078e00ff */
[----:B------:R-:W-:-:S07]  /*246d0*/  IMAD.MOV.U32 R13, RZ, RZ, RZ ;  /* 0x000000ffff0d7224 */ /* 0x000fce00078e00ff */
[----:B------:R-:W-:-:S07]  /*246e0*/  LEPC R20, `(.L_x_1938) ;  /* 0x000000001014794e */ /* 0x000fce0000000000 */
[----:B01----:R-:W-:Y:S05]  /*246f0*/  CALL.ABS.NOINC R2 ;  /* 0x0000000002007343 */ /* 0x003fea0003c00000 */
.L_x_1938:
[----:B------:R-:W-:Y:S05]  /*24700*/  BSYNC B6 ;  /* 0x0000000000067941 */ /* 0x000fea0003800000 */
.L_x_1937:
        /* <DEDUP_REMOVED lines=8> */
[----:B------:R2:W3:Y:S01]  /*24790*/  LDC.64 R2, c[0x4][R17] ;  /* 0x0100000011027b82 */ /* 0x0004e20000000a00 */
[----:B------:R-:W-:Y:S01]  /*247a0*/  IMAD.U32 R4, RZ, RZ, UR6 ;  /* 0x00000006ff047e24 */ /* 0x000fe2000f8e00ff */
[----:B0-----:R-:W-:Y:S01]  /*247b0*/  MOV R6, UR8 ;  /* 0x0000000800067c02 */ /* 0x001fe20008000f00 */
[----:B------:R-:W-:Y:S01]  /*247c0*/  IMAD.U32 R5, RZ, RZ, UR7 ;  /* 0x00000007ff057e24 */ /* 0x000fe2000f8e00ff */
[----:B------:R-:W-:Y:S01]  /*247d0*/  MOV R12, 0x1 ;  /* 0x00000001000c7802 */ /* 0x000fe20000000f00 */
[----:B------:R-:W-:Y:S02]  /*247e0*/  IMAD.U32 R7, RZ, RZ, UR9 ;  /* 0x00000009ff077e24 */ /* 0x000fe4000f8e00ff */
[----:B------:R-:W-:-:S02]  /*247f0*/  IMAD.U32 R10, RZ, RZ, UR4 ;  /* 0x00000004ff0a7e24 */ /* 0x000fc4000f8e00ff */
[----:B------:R-:W-:Y:S02]  /*24800*/  IMAD.U32 R11, RZ, RZ, UR5 ;  /* 0x00000005ff0b7e24 */ /* 0x000fe4000f8e00ff */
[----:B------:R-:W-:Y:S02]  /*24810*/  IMAD.MOV.U32 R8, RZ, RZ, 0x70 ;  /* 0x00000070ff087424 */ /* 0x000fe400078e00ff */
[----:B--2---:R-:W-:-:S07]  /*24820*/  IMAD.MOV.U32 R13, RZ, RZ, RZ ;  /* 0x000000ffff0d7224 */ /* 0x004fce00078e00ff */
[----:B------:R-:W-:-:S07]  /*24830*/  LEPC R20, `(.L_x_1941) ;  /* 0x000000001014794e */ /* 0x000fce0000000000 */
[----:B-1-3--:R-:W-:Y:S05]  /*24840*/  CALL.ABS.NOINC R2 ;  /* 0x0000000002007343 */ /* 0x00afea0003c00000 */
.L_x_1941:
[----:B------:R0:W1:Y:S01]  /*24850*/  LDC.64 R2, c[0x4][R17] ;  /* 0x0100000011027b82 */ /* 0x0000620000000a00 */
[----:B------:R-:W-:Y:S01]  /*24860*/  ULDC.64 UR4, c[0x4][0xa8] ;  /* 0x01002a0000047ab9 */ /* 0x000fe20000000a00 */
[----:B------:R-:W-:Y:S01]  /*24870*/  ULDC.64 UR6, c[0x4][0xb0] ;  /* 0x01002c0000067ab9 */ /* 0x000fe20000000a00 */
[----:B------:R-:W-:Y:S01]  /*24880*/  ULDC.64 UR8, c[0x4][0x40] ;  /* 0x0100100000087ab9 */ /* 0x000fe20000000a00 */
[----:B------:R-:W-:Y:S01]  /*24890*/  IMAD.U32 R4, RZ, RZ, UR4 ;  /* 0x00000004ff047e24 */ /* 0x000fe2000f8e00ff */
[----:B------:R-:W-:Y:S01]  /*248a0*/  MOV R7, UR7 ;  /* 0x0000000700077c02 */ /* 0x000fe20008000f00 */
[----:B------:R-:W-:Y:S01]  /*248b0*/  IMAD.U32 R5, RZ, RZ, UR5 ;  /* 0x00000005ff057e24 */ /* 0x000fe2000f8e00ff */
[----:B------:R-:W-:Y:S01]  /*248c0*/  MOV R13, RZ ;  /* 0x000000ff000d7202 */ /* 0x000fe20000000f00 */
[----:B------:R-:W-:Y:S02]  /*248d0*/  IMAD.U32 R6, RZ, RZ, UR6 ;  /* 0x00000006ff067e24 */ /* 0x000fe4000f8e00ff */
[----:B------:R-:W-:-:S02]  /*248e0*/  IMAD.U32 R10, RZ, RZ, UR8 ;  /* 0x00000008ff0a7e24 */ /* 0x000fc4000f8e00ff */
[----:B------:R-:W-:Y:S02]  /*248f0*/  IMAD.U32 R11, RZ, RZ, UR9 ;  /* 0x00000009ff0b7e24 */ /* 0x000fe4000f8e00ff */
[----:B------:R-:W-:Y:S02]  /*24900*/  IMAD.MOV.U32 R8, RZ, RZ, 0x70 ;  /* 0x00000070ff087424 */ /* 0x000fe400078e00ff */
[----:B0-----:R-:W-:-:S07]  /*24910*/  IMAD.MOV.U32 R12, RZ, RZ, 0x1 ;  /* 0x00000001ff0c7424 */ /* 0x001fce00078e00ff */
[----:B------:R-:W-:-:S07]  /*24920*/  LEPC R20, `(.L_x_1940) ;  /* 0x000000001014794e */ /* 0x000fce0000000000 */
[----:B-1----:R-:W-:Y:S05]  /*24930*/  CALL.ABS.NOINC R2 ;  /* 0x0000000002007343 */ /* 0x002fea0003c00000 */
.L_x_1940:
[----:B------:R-:W-:Y:S05]  /*24940*/  BSYNC B6 ;  /* 0x0000000000067941 */ /* 0x000fea0003800000 */
.L_x_1939:
[----:B------:R-:W-:Y:S01]  /*24950*/  ULDC.64 UR4, c[0x0][0x9f8] ;  /* 0x00027e0000047ab9 */ /* 0x000fe20000000a00 */
[----:B------:R-:W2:Y:S01]  /*24960*/  LDL R24, [R1+0xc] ;  /* 0x00000c0001187983 */ /* 0x000ea20000100800 */
[----:B------:R-:W-:-:S03]  /*24970*/  ISETP.NE.U32.AND P0, PT, RZ, UR4, PT ;  /* 0x00000004ff007c0c */ /* 0x000fc6000bf05070 */
[----:B------:R-:W3:Y:S01]  /*24980*/  LDL R21, [R1+0x10] ;  /* 0x0000100001157983 */ /* 0x000ee20000100800 */
[----:B------:R-:W-:Y:S01]  /*24990*/  ISETP.NE.AND.EX P0, PT, RZ, UR5, PT, P0 ;  /* 0x00000005ff007c0c */ /* 0x000fe2000bf05300 */
[----:B------:R-:W-:Y:S01]  /*249a0*/  IMAD.MOV.U32 R33, RZ, RZ, R19 ;  /* 0x000000ffff217224 */ /* 0x000fe200078e0013 */
[----:B------:R-:W4:Y:S01]  /*249b0*/  LDC R7, c[0x0][0x430] ;  /* 0x00010c00ff077b82 */ /* 0x000f220000000800 */
[----:B------:R-:W3:Y:S01]  /*249c0*/  LDL R17, [R1+0x44] ;  /* 0x0000440001117983 */ /* 0x000ee20000100800 */
[----:B------:R-:W0:Y:S01]  /*249d0*/  S2R R20, SR_TID.X ;  /* 0x0000000000147919 */ /* 0x000e220000002100 */
[----:B------:R-:W-:Y:S01]  /*249e0*/  VIADD R8, R26, 0xffffffff ;  /* 0xffffffff1a087836 */ /* 0x000fe20000000000 */
[----:B------:R-:W-:Y:S01]  /*249f0*/  LOP3.LUT R22, R22, 0xfffffffe, RZ, 0xc0, !PT ;  /* 0xfffffffe16167812 */ /* 0x000fe200078ec0ff */
[----:B------:R-:W-:-:S06]  /*24a00*/  ULDC UR4, c[0x0][0x2f4] ;  /* 0x0000bd0000047ab9 */ /* 0x000fcc0000000800 */
[----:B------:R-:W1:Y:S02]  /*24a10*/  @P0 LDC.64 R2, c[0x0][0x9f8] ;  /* 0x00027e00ff020b82 */ /* 0x000e640000000a00 */
[----:B-1----:R-:W-:Y:S01]  /*24a20*/  @P0 IMAD.WIDE R2, R19, 0x4, R2 ;  /* 0x0000000413020825 */ /* 0x002fe200078e0202 */
[----:B0-----:R-:W-:-:S04]  /*24a30*/  LOP3.LUT R20, R20, 0x7f, RZ, 0xc0, !PT ;  /* 0x0000007f14147812 */ /* 0x001fc800078ec0ff */
[----:B------:R0:W3:Y:S01]  /*24a40*/  @P0 LDG.E R33, desc[UR60][R2.64] ;  /* 0x0000003c02210981 */ /* 0x0000e2000c1e1900 */
[----:B------:R-:W-:Y:S02]  /*24a50*/  SHF.R.U32.HI R32, RZ, 0x3, R20 ;  /* 0x00000003ff207819 */ /* 0x000fe40000011614 */
[----:B------:R-:W1:Y:S01]  /*24a60*/  S2R R20, SR_TID.X ;  /* 0x0000000000147919 */ /* 0x000e620000002100 */
[----:B----4-:R-:W-:-:S13]  /*24a70*/  ISETP.NE.AND P1, PT, R7, 0x1, PT ;  /* 0x000000010700780c */ /* 0x010fda0003f25270 */
[----:B------:R-:W4:Y:S08]  /*24a80*/  @P1 LDC R6, c[0x0][0x434] ;  /* 0x00010d00ff061b82 */ /* 0x000f300000000800 */
[----:B------:R-:W4:Y:S01]  /*24a90*/  @P1 LDC R0, c[0x0][0x438] ;  /* 0x00010e00ff001b82 */ /* 0x000f220000000800 */
[----:B-1----:R-:W-:-:S05]  /*24aa0*/  IMAD.SHL.U32 R20, R20, 0x10, RZ ;  /* 0x0000001014147824 */ /* 0x002fca00078e00ff */
[----:B------:R-:W-:-:S05]  /*24ab0*/  LOP3.LUT R20, R32, 0x70, R20, 0xf8, !PT ;  /* 0x0000007020147812 */ /* 0x000fca00078ef814 */
[----:B------:R-:W-:Y:S01]  /*24ac0*/  IMAD R5, R8, 0x40, R20 ;  /* 0x0000004008057824 */ /* 0x000fe200078e0214 */
[----:B------:R-:W-:-:S04]  /*24ad0*/  LOP3.LUT R11, R37, 0x40, RZ, 0xfc, !PT ;  /* 0x00000040250b7812 */ /* 0x000fc800078efcff */
[----:B------:R-:W-:Y:S02]  /*24ae0*/  ISETP.GE.AND P3, PT, R11, UR4, PT ;  /* 0x000000040b007c0c */ /* 0x000fe4000bf66270 */
[----:B------:R-:W-:-:S04]  /*24af0*/  LOP3.LUT R10, R37, 0x80, RZ, 0xfc, !PT ;  /* 0x00000080250a7812 */ /* 0x000fc800078efcff */
[----:B------:R-:W-:Y:S01]  /*24b00*/  ISETP.GE.AND P2, PT, R10, UR4, PT ;  /* 0x000000040a007c0c */ /* 0x000fe2000bf46270 */
[----:B------:R-:W-:Y:S01]  /*24b10*/  UMOV UR5, 0xffffffff ;  /* 0xffffffff00057882 */ /* 0x000fe20000000000 */
[----:B--2---:R-:W-:-:S04]  /*24b20*/  ISETP.GE.AND P0, PT, R5, R24, PT ;  /* 0x000000180500720c */ /* 0x004fc80003f06270 */
[----:B------:R-:W-:Y:S02]  /*24b30*/  ISETP.GT.U32.OR P0, PT, R20, 0x3f, P0 ;  /* 0x0000003f1400780c */ /* 0x000fe40000704470 */
[----:B---3--:R-:W-:-:S11]  /*24b40*/  IADD3 R5, R5, R21, RZ ;  /* 0x0000001505057210 */ /* 0x008fd60007ffe0ff */
[----:B0-----:R-:W0:Y:S01]  /*24b50*/  @!P0 LDC.64 R2, c[0x0][0x428] ;  /* 0x00010a00ff028b82 */ /* 0x001e220000000a00 */
[----:B----4-:R-:W-:-:S04]  /*24b60*/  @P1 IMAD.HI.U32 R6, R5, R6, RZ ;  /* 0x0000000605061227 */ /* 0x010fc800078e00ff */
[----:B------:R-:W-:Y:S01]  /*24b70*/  IMAD.MOV.U32 R4, RZ, RZ, R5 ;  /* 0x000000ffff047224 */ /* 0x000fe200078e0005 */
[----:B------:R-:W-:-:S05]  /*24b80*/  @P1 SHF.R.U32.HI R4, RZ, R0, R6 ;  /* 0x00000000ff041219 */ /* 0x000fca0000011606 */
[----:B------:R-:W-:-:S04]  /*24b90*/  IMAD.MOV R0, RZ, RZ, -R4 ;  /* 0x000000ffff007224 */ /* 0x000fc800078e0a04 */
[----:B------:R-:W-:Y:S01]  /*24ba0*/  IMAD R0, R7, R0, R5 ;  /* 0x0000000007007224 */ /* 0x000fe200078e0205 */
[--C-:B------:R-:W-:Y:S02]  /*24bb0*/  @!P0 SHF.R.S32.HI R5, RZ, 0x1f, R4.reuse ;  /* 0x0000001fff058819 */ /* 0x100fe40000011404 */
[----:B------:R-:W-:Y:S01]  /*24bc0*/  SHF.R.S32.HI R9, RZ, 0x1f, R33 ;  /* 0x0000001fff097819 */ /* 0x000fe20000011421 */
[----:B0-----:R-:W-:-:S04]  /*24bd0*/  @!P0 IMAD.WIDE.U32 R4, R33, R2, R4 ;  /* 0x0000000221048225 */ /* 0x001fc800078e0004 */
[----:B------:R-:W-:-:S04]  /*24be0*/  @!P0 IMAD R6, R9, R2, RZ ;  /* 0x0000000209068224 */ /* 0x000fc800078e02ff */
[----:B------:R-:W-:Y:S02]  /*24bf0*/  @!P0 IMAD R7, R33, R3, R6 ;  /* 0x0000000321078224 */ /* 0x000fe400078e0206 */
[----:B------:R-:W0:Y:S02]  /*24c00*/  @!P0 LDC.64 R2, c[0x0][0x418] ;  /* 0x00010600ff028b82 */ /* 0x000e240000000a00 */
[----:B------:R-:W-:Y:S01]  /*24c10*/  @!P0 IMAD.IADD R7, R5, 0x1, R7 ;  /* 0x0000000105078824 */ /* 0x000fe200078e0207 */
[----:B0-----:R-:W-:Y:S01]  /*24c20*/  @!P0 LEA R6, P1, R4, R2, 0x2 ;  /* 0x0000000204068211 */ /* 0x001fe200078210ff */
[----:B------:R-:W-:-:S03]  /*24c30*/  IMAD.MOV.U32 R2, RZ, RZ, RZ ;  /* 0x000000ffff027224 */ /* 0x000fc600078e00ff */
[----:B------:R-:W-:Y:S02]  /*24c40*/  @!P0 LEA.HI.X R7, R4, R3, R7, 0x2, P1 ;  /* 0x0000000304078211 */ /* 0x000fe400008f1407 */
[----:B------:R-:W-:-:S03]  /*24c50*/  ISETP.GT.U32.AND P1, PT, R20, 0x3f, PT ;  /* 0x0000003f1400780c */ /* 0x000fc60003f24070 */
[----:B------:R0:W5:Y:S01]  /*24c60*/  @!P0 LDG.E R2, desc[UR60][R6.64] ;  /* 0x0000003c06028981 */ /* 0x000162000c1e1900 */
[----:B------:R-:W-:-:S09]  /*24c70*/  ISETP.NE.AND P0, PT, R17, 0x3, PT ;  /* 0x000000031100780c */ /* 0x000fd20003f05270 */
[----:B------:R-:W-:Y:S02]  /*24c80*/  @P1 LOP3.LUT R22, R22, 0x1, RZ, 0xfc, !PT ;  /* 0x0000000116161812 */ /* 0x000fe400078efcff */
[----:B------:R-:W-:Y:S02]  /*24c90*/  ISETP.GE.AND P1, PT, R37, UR4, PT ;  /* 0x0000000425007c0c */ /* 0x000fe4000bf26270 */
[----:B------:R-:W-:-:S04]  /*24ca0*/  LOP3.LUT R22, R22, 0xffffffdf, RZ, 0xc0, !PT ;  /* 0xffffffdf16167812 */ /* 0x000fc800078ec0ff */
[----:B------:R-:W-:-:S04]  /*24cb0*/  @P0 LOP3.LUT R22, R22, 0x20, RZ, 0xfc, !PT ;  /* 0x0000002016160812 */ /* 0x000fc800078efcff */
[----:B------:R-:W-:-:S04]  /*24cc0*/  LOP3.LUT R22, R22, 0xffffffef, RZ, 0xc0, !PT ;  /* 0xffffffef16167812 */ /* 0x000fc800078ec0ff */
[----:B------:R-:W-:Y:S01]  /*24cd0*/  @P1 LOP3.LUT R22, R22, 0x10, RZ, 0xfc, !PT ;  /* 0x0000001016161812 */ /* 0x000fe200078efcff */
[----:B------:R1:W-:Y:S03]  /*24ce0*/  STL [R1+0x18], R9 ;  /* 0x0000180901007387 */ /* 0x0003e60000100800 */
[----:B------:R-:W-:-:S04]  /*24cf0*/  LOP3.LUT R22, R22, 0xfffffff7, RZ, 0xc0, !PT ;  /* 0xfffffff716167812 */ /* 0x000fc800078ec0ff */
[----:B------:R-:W-:Y:S02]  /*24d00*/  @P3 LOP3.LUT R22, R22, 0x8, RZ, 0xfc, !PT ;  /* 0x0000000816163812 */ /* 0x000fe400078efcff */
[----:B-1----:R-:W-:Y:S02]  /*24d10*/  LOP3.LUT R9, R37, 0xc0, RZ, 0xfc, !PT ;  /* 0x000000c025097812 */ /* 0x002fe400078efcff */
[----:B------:R-:W-:Y:S02]  /*24d20*/  LOP3.LUT R22, R22, 0xfffffffd, RZ, 0xc0, !PT ;  /* 0xfffffffd16167812 */ /* 0x000fe400078ec0ff */
[----:B------:R-:W-:Y:S02]  /*24d30*/  ISETP.GE.AND P1, PT, R9, UR4, PT ;  /* 0x0000000409007c0c */ /* 0x000fe4000bf26270 */
[----:B------:R-:W-:-:S04]  /*24d40*/  LOP3.LUT R22, R22, 0xfffffffb, RZ, 0xc0, !PT ;  /* 0xfffffffb16167812 */ /* 0x000fc800078ec0ff */
[----:B------:R-:W-:-:S07]  /*24d50*/  @P2 LOP3.LUT R22, R22, 0x4, RZ, 0xfc, !PT ;  /* 0x0000000416162812 */ /* 0x000fce00078efcff */
[----:B------:R-:W-:Y:S01]  /*24d60*/  @P1 LOP3.LUT R22, R22, 0x2, RZ, 0xfc, !PT ;  /* 0x0000000216161812 */ /* 0x000fe200078efcff */
[----:B0-----:R-:W-:Y:S06]  /*24d70*/  BRA.DIV UR5, `(.L_x_1942) ;  /* 0x0000005a05747947 */ /* 0x001fec000b800000 */
.L_x_2095:
[----:B------:R-:W-:Y:S02]  /*24d80*/  SHF.R.S32.HI R32, RZ, 0x1f, R18 ;  /* 0x0000001fff207819 */ /* 0x000fe40000011412 */
[----:B------:R-:W-:Y:S01]  /*24d90*/  MOV R26, R8 ;  /* 0x00000008001a7202 */ /* 0x000fe20000000f00 */
[----:B------:R-:W-:Y:S06]  /*24da0*/  @!P0 BRA `(.L_x_1943) ;  /* 0x0000000000048947 */ /* 0x000fec0003800000 */
[----:B------:R-:W-:Y:S01]  /*24db0*/  BPT.TRAP 0x1 ;  /* 0x000000040000795c */ /* 0x000fe20000300000 */
.L_x_1943:
        /* <DEDUP_REMOVED lines=19> */
[C---:B------:R-:W-:Y:S02]  /*24ef0*/  LEA R17, P0, R4.reuse, UR4, 0x1 ;  /* 0x0000000404117c11 */ /* 0x040fe4000f8008ff */
[----:B------:R-:W-:Y:S02]  /*24f00*/  SHF.L.U32 R5, R29, 0x1f, RZ ;  /* 0x0000001f1d057819 */ /* 0x000fe400000006ff */
[----:B------:R-:W-:Y:S01]  /*24f10*/  LEA.HI.X R24, R4, UR5, R24, 0x1, P0 ;  /* 0x0000000504187c11 */ /* 0x000fe200080f0c18 */
[----:B------:R-:W-:-:S07]  /*24f20*/  IMAD R4, R25, 0x8, R23 ;  /* 0x0000000819047824 */ /* 0x000fce00078e0217 */
[----:B------:R-:W0:Y:S02]  /*24f30*/  SYNCS.PHASECHK.TRANS64.TRYWAIT P0, [R4+URZ+0x30840], R5 ;  /* 0x03084005040075a7 */ /* 0x000e24000800017f */
[----:B0-----:R-:W-:Y:S05]  /*24f40*/  @!P0 BRA `(.L_x_1945) ;  /* 0x0000005800348947 */ /* 0x001fea0003800000 */
.L_x_2096:
[----:B------:R-:W-:Y:S05]  /*24f50*/  BSYNC B0 ;  /* 0x0000000000007941 */ /* 0x000fea0003800000 */
.L_x_1944:
[----:B------:R-:W0:Y:S01]  /*24f60*/  LDL R11, [R1+0xc] ;  /* 0x00000c00010b7983 */ /* 0x000e220000100800 */
[----:B------:R-:W-:Y:S01]  /*24f70*/  ULDC.64 UR4, c[0x0][0x300] ;  /* 0x0000c00000047ab9 */ /* 0x000fe20000000a00 */
[----:B------:R-:W-:Y:S01]  /*24f80*/  LOP3.LUT P5, RZ, R22, 0x10, RZ, 0xc0, !PT ;  /* 0x0000001016ff7812 */ /* 0x000fe200078ac0ff */
[----:B------:R-:W-:Y:S01]  /*24f90*/  IMAD R3, R3, UR4, RZ ;  /* 0x0000000403037c24 */ /* 0x000fe2000f8e02ff */
[----:B------:R-:W1:Y:S01]  /*24fa0*/  S2R R10, SR_TID.X ;  /* 0x00000000000a7919 */ /* 0x000e620000002100 */
[----:B------:R-:W-:Y:S01]  /*24fb0*/  IMAD.WIDE.U32 R6, R0, UR4, RZ ;  /* 0x0000000400067c25 */ /* 0x000fe2000f8e00ff */
[C---:B------:R-:W-:Y:S02]  /*24fc0*/  LOP3.LUT P4, RZ, R22.reuse, 0x8, RZ, 0xc0, !PT ;  /* 0x0000000816ff7812 */ /* 0x040fe4000788c0ff */
[----:B------:R-:W-:Y:S01]  /*24fd0*/  LOP3.LUT P3, RZ, R22, 0x4, RZ, 0xc0, !PT ;  /* 0x0000000416ff7812 */ /* 0x000fe2000786c0ff */
[----:B------:R-:W-:Y:S01]  /*24fe0*/  IMAD R3, R0, UR5, R3 ;  /* 0x0000000500037c24 */ /* 0x000fe2000f8e0203 */
[----:B------:R-:W-:Y:S01]  /*24ff0*/  ULDC.64 UR4, c[0x0][0x310] ;  /* 0x0000c40000047ab9 */ /* 0x000fe20000000a00 */
[----:B------:R-:W-:Y:S01]  /*25000*/  LOP3.LUT P2, RZ, R22, 0x2, RZ, 0xc0, !PT ;  /* 0x0000000216ff7812 */ /* 0x000fe2000784c0ff */
[----:B------:R-:W-:-:S02]  /*25010*/  IMAD R9, R9, UR4, RZ ;  /* 0x0000000409097c24 */ /* 0x000fc4000f8e02ff */
[----:B------:R-:W-:-:S03]  /*25020*/  IADD3 R7, R7, R3, RZ ;  /* 0x0000000307077210 */ /* 0x000fc60007ffe0ff */
[----:B------:R-:W-:-:S04]  /*25030*/  IMAD.WIDE.U32 R6, R2, UR4, R6 ;  /* 0x0000000402067c25 */ /* 0x000fc8000f8e0006 */
[----:B------:R-:W-:Y:S01]  /*25040*/  IMAD R2, R2, UR5, R9 ;  /* 0x0000000502027c24 */ /* 0x000fe2000f8e0209 */
[----:B------:R-:W-:Y:S02]  /*25050*/  ULDC.64 UR4, c[0x0][0x308] ;  /* 0x0000c20000047ab9 */ /* 0x000fe40000000a00 */
[----:B------:R-:W-:Y:S02]  /*25060*/  IMAD R0, R32, UR4, RZ ;  /* 0x0000000420007c24 */ /* 0x000fe4000f8e02ff */
[----:B------:R-:W-:Y:S01]  /*25070*/  IMAD.IADD R3, R7, 0x1, R2 ;  /* 0x0000000107037824 */ /* 0x000fe200078e0202 */
[----:B------:R-:W-:Y:S01]  /*25080*/  LEA R7, R25, R34, 0xe ;  /* 0x0000002219077211 */ /* 0x000fe200078e70ff */
[----:B------:R-:W-:Y:S02]  /*25090*/  IMAD.MOV.U32 R2, RZ, RZ, R6 ;  /* 0x000000ffff027224 */ /* 0x000fe400078e0006 */
[C---:B------:R-:W-:Y:S02]  /*250a0*/  IMAD R0, R18.reuse, UR5, R0 ;  /* 0x0000000512007c24 */ /* 0x040fe4000f8e0200 */
[----:B------:R-:W-:Y:S01]  /*250b0*/  IMAD.WIDE.U32 R2, R18, UR4, R2 ;  /* 0x0000000412027c25 */ /* 0x000fe2000f8e0002 */
[----:B------:R-:W-:Y:S01]  /*250c0*/  ULDC.64 UR4, c[0x0][0x2e8] ;  /* 0x0000ba0000047ab9 */ /* 0x000fe20000000a00 */
[----:B-1----:R-:W-:-:S02]  /*250d0*/  LOP3.LUT R10, R10, 0x7f, RZ, 0xc0, !PT ;  /* 0x0000007f0a0a7812 */ /* 0x002fc400078ec0ff */
[----:B------:R-:W-:Y:S01]  /*250e0*/  IMAD.IADD R6, R3, 0x1, R0 ;  /* 0x0000000103067824 */ /* 0x000fe200078e0200 */
[C---:B------:R-:W-:Y:S01]  /*250f0*/  LEA R0, P0, R2.reuse, UR4, 0x1 ;  /* 0x0000000402007c11 */ /* 0x040fe2000f8008ff */
[----:B------:R-:W-:Y:S01]  /*25100*/  UMOV UR4, 0xffffffff ;  /* 0xffffffff00047882 */ /* 0x000fe20000000000 */
[----:B------:R-:W-:Y:S02]  /*25110*/  SHF.R.U32.HI R10, RZ, 0x3, R10 ;  /* 0x00000003ff0a7819 */ /* 0x000fe4000001160a */
[----:B------:R-:W-:Y:S01]  /*25120*/  LEA.HI.X R6, R2, UR5, R6, 0x1, P0 ;  /* 0x0000000502067c11 */ /* 0x000fe200080f0c06 */
[----:B0-----:R-:W-:-:S04]  /*25130*/  IMAD R5, R8, -0x40, R11 ;  /* 0xffffffc008057824 */ /* 0x001fc800078e020b */
        /* <DEDUP_REMOVED lines=37> */
.L_x_2106:
[----:B------:R-:W-:-:S13]  /*25390*/  ISETP.GE.AND P0, PT, R5, 0x31, PT ;  /* 0x000000310500780c */ /* 0x000fda0003f06270 */
[----:B0-----:R-:W-:Y:S01]  /*253a0*/  @P0 LEA R2, P1, R37, R0, 0x1 ;  /* 0x0000000025020211 */ /* 0x001fe200078208ff */
[----:B------:R-:W-:-:S04]  /*253b0*/  @P0 IMAD R7, R7, 0x2, R23 ;  /* 0x0000000207070824 */ /* 0x000fc800078e0217 */
[----:B--2---:R-:W-:-:S05]  /*253c0*/  @P0 IMAD.X R3, RZ, RZ, R8, P1 ;  /* 0x000000ffff030224 */ /* 0x004fca00008e0608 */
        /* <DEDUP_REMOVED lines=9> */
.L_x_1947:
[----:B------:R-:W-:Y:S02]  /*25460*/  PLOP3.LUT P1, PT, P1, P0, PT, 0xa2, 0x0 ;  /* 0x000000000000781c */ /* 0x000fe40000f21472 */
[----:B------:R-:W-:-:S08]  /*25470*/  @P0 R2UR P1, UR4, R4 ;  /* 0x00000000040402ca */ /* 0x000fd00000020000 */
[----:B------:R-:W-:-:S05]  /*25480*/  @P0 PLOP3.LUT P0, PT, P1, PT, PT, 0x80, 0x0 ;  /* 0x000000000000081c */ /* 0x000fca0000f0f070 */
[----:B------:R-:W-:Y:S01]  /*25490*/  @!P1 SYNCS.ARRIVE.TRANS64.RED.A0T1 RZ, [UR4+0x30830], RZ ;  /* 0x030830ffffff99a7 */ /* 0x000fe20008200404 */
[----:B------:R-:W-:Y:S07]  /*254a0*/  @!P1 ARRIVES.LDGSTSBAR.64.TRANSCNT [UR4+0x30830] ;  /* 0x03083000ff0099b0 */ /* 0x000fee0008000a84 */
[----:B------:R-:W-:Y:S05]  /*254b0*/  @P0 BRA.U.ANY `(.L_x_1947) ;  /* 0xfffffffd00e80947 */ /* 0x000fea000393ffff */
[----:B------:R-:W-:Y:S01]  /*254c0*/  NOP ;  /* 0x0000000000007918 */ /* 0x000fe20000000000 */
[----:B------:R-:W2:Y:S02]  /*254d0*/  LDL R0, [R1+0x44] ;  /* 0x0000440001007983 */ /* 0x000ea40000100800 */
[----:B--2---:R-:W-:-:S13]  /*254e0*/  ISETP.NE.AND P2, PT, R0, 0x3, PT ;  /* 0x000000030000780c */ /* 0x004fda0003f45270 */
[----:B------:R-:W-:Y:S05]  /*254f0*/  @!P2 BRA `(.L_x_1948) ;  /* 0x000000000004a947 */ /* 0x000fea0003800000 */
[----:B------:R-:W-:Y:S01]  /*25500*/  BPT.TRAP 0x1 ;  /* 0x000000040000795c */ /* 0x000fe20000300000 */
.L_x_1948:
[----:B------:R1:W-:Y:S02]  /*25510*/  SYNCS.ARRIVE.TRANS64.A1T0 RZ, [R4+URZ+0x30830], RZ ;  /* 0x030830ff04ff79a7 */ /* 0x0003e4000810003f */
[----:B------:R-:W-:Y:S05]  /*25520*/  WARPSYNC.ALL ;  /* 0x0000000000007948 */ /* 0x000fea0003800000 */
[----:B------:R-:W-:Y:S01]  /*25530*/  ULDC.64 UR4, c[0x0][0xa00] ;  /* 0x0002800000047ab9 */ /* 0x000fe20000000a00 */
[----:B------:R-:W-:Y:S01]  /*25540*/  VIADD R0, R23, 0x10400 ;  /* 0x0001040017007836 */ /* 0x000fe20000000000 */
[----:B------:R-:W-:Y:S01]  /*25550*/  BAR.SYNC.DEFER_BLOCKING 0x8, 0x180 ;  /* 0x0206000000007b1d */ /* 0x000fe20000010000 */
[----:B------:R-:W-:-:S03]  /*25560*/  ISETP.NE.U32.AND P0, PT, RZ, UR4, PT ;  /* 0x00000004ff007c0c */ /* 0x000fc6000bf05070 */
[----:B------:R-:W-:Y:S02]  /*25570*/  LOP3.LUT P1, RZ, R0, 0x3ff, RZ, 0xc0, !PT ;  /* 0x000003ff00ff7812 */ /* 0x000fe4000782c0ff */
[----:B------:R-:W-:Y:S01]  /*25580*/  ISETP.NE.AND.EX P0, PT, RZ, UR5, PT, P0 ;  /* 0x00000005ff007c0c */ /* 0x000fe2000bf05300 */
[----:B------:R-:W-:Y:S01]  /*25590*/  ULDC.64 UR4, c[0x0][0x298] ;  /* 0x0000a60000047ab9 */ /* 0x000fe20000000a00 */
[----:B------:R-:W-:Y:S01]  /*255a0*/  SHF.R.S32.HI R0, RZ, 0x1f, R19 ;  /* 0x0000001fff007819 */ /* 0x000fe20000011413 */
[----:B------:R-:W-:Y:S01]  /*255b0*/  BSSY B6, `(.L_x_1949) ;  /* 0x000001c000067945 */ /* 0x000fe20003800000 */
[----:B0-----:R-:W-:Y:S02]  /*255c0*/  SEL R2, R19, RZ, !P0 ;  /* 0x000000ff13027207 */ /* 0x001fe40004000000 */
[----:B------:R-:W-:-:S05]  /*255d0*/  SEL R0, R0, RZ, !P0 ;  /* 0x000000ff00007207 */ /* 0x000fca0004000000 */
[----:B------:R0:W-:Y:S04]  /*255e0*/  STL [R1+0x38], R0 ;  /* 0x0000380001007387 */ /* 0x0001e80000100800 */
[----:B------:R2:W-:Y:S01]  /*255f0*/  STL [R1+0x24], R2 ;  /* 0x0000240201007387 */ /* 0x0005e20000100800 */
[----:B0-----:R-:W-:Y:S01]  /*25600*/  SHF.R.S32.HI R0, RZ, 0x1f, R35 ;  /* 0x0000001fff007819 */ /* 0x001fe20000011423 */
[----:B--2---:R-:W-:-:S04]  /*25610*/  IMAD.WIDE.U32 R2, R35, UR4, RZ ;  /* 0x0000000423027c25 */ /* 0x004fc8000f8e00ff */
[----:B------:R-:W-:Y:S01]  /*25620*/  IMAD R0, R0, UR4, RZ ;  /* 0x0000000400007c24 */ /* 0x000fe2000f8e02ff */
[----:B------:R0:W-:Y:S03]  /*25630*/  STL.64 [R1+0x28], R2 ;  /* 0x0000280201007387 */ /* 0x0001e60000100a00 */
[----:B------:R-:W-:-:S05]  /*25640*/  IMAD R0, R35, UR5, R0 ;  /* 0x0000000523007c24 */ /* 0x000fca000f8e0200 */
[----:B------:R-:W-:Y:S01]  /*25650*/  IADD3 R35, R3, R0, RZ ;  /* 0x0000000003237210 */ /* 0x000fe20007ffe0ff */
[----:B------:R-:W-:Y:S06]  /*25660*/  @!P1 BRA `(.L_x_1950) ;  /* 0x0000000000409947 */ /* 0x000fec0003800000 */
[----:B0-----:R-:W-:Y:S01]  /*25670*/  MOV R2, 0x0 ;  /* 0x0000000000027802 */ /* 0x001fe20000000f00 */
[----:B------:R-:W-:Y:S01]  /*25680*/  ULDC.64 UR4, c[0x4][0xa8] ;  /* 0x01002a0000047ab9 */ /* 0x000fe20000000a00 */
[----:B------:R-:W-:Y:S01]  /*25690*/  ULDC.64 UR6, c[0x4][0xb0] ;  /* 0x01002c0000067ab9 */ /* 0x000fe20000000a00 */
[----:B------:R-:W-:Y:S01]  /*256a0*/  ULDC.64 UR8, c[0x4][0x20] ;  /* 0x0100080000087ab9 */ /* 0x000fe20000000a00 */
[----:B-1----:R-:W-:Y:S01]  /*256b0*/  IMAD.U32 R4, RZ, RZ, UR4 ;  /* 0x00000004ff047e24 */ /* 0x002fe2000f8e00ff */
[----:B------:R-:W-:Y:S01]  /*256c0*/  MOV R10, UR8 ;  /* 0x00000008000a7c02 */ /* 0x000fe20008000f00 */
[----:B------:R-:W0:Y:S01]  /*256d0*/  LDC.64 R2, c[0x4][R2] ;  /* 0x0100000002027b82 */ /* 0x000e220000000a00 */
[----:B------:R-:W-:Y:S02]  /*256e0*/  IMAD.U32 R5, RZ, RZ, UR5 ;  /* 0x00000005ff057e24 */ /* 0x000fe4000f8e00ff */
[----:B------:R-:W-:Y:S02]  /*256f0*/  IMAD.U32 R6, RZ, RZ, UR6 ;  /* 0x00000006ff067e24 */ /* 0x000fe4000f8e00ff */
[----:B------:R-:W-:-:S02]  /*25700*/  IMAD.U32 R7, RZ, RZ, UR7 ;  /* 0x00000007ff077e24 */ /* 0x000fc4000f8e00ff */
[----:B------:R-:W-:Y:S02]  /*25710*/  IMAD.U32 R11, RZ, RZ, UR9 ;  /* 0x00000009ff0b7e24 */ /* 0x000fe4000f8e00ff */
[----:B------:R-:W-:Y:S02]  /*25720*/  IMAD.MOV.U32 R8, RZ, RZ, 0x70 ;  /* 0x00000070ff087424 */ /* 0x000fe400078e00ff */
[----:B------:R-:W-:Y:S02]  /*25730*/  IMAD.MOV.U32 R12, RZ, RZ, 0x1 ;  /* 0x00000001ff0c7424 */ /* 0x000fe400078e00ff */
[----:B------:R-:W-:-:S07]  /*25740*/  IMAD.MOV.U32 R13, RZ, RZ, RZ ;  /* 0x000000ffff0d7224 */ /* 0x000fce00078e00ff */
[----:B------:R-:W-:-:S07]  /*25750*/  LEPC R20, `(.L_x_1950) ;  /* 0x000000001014794e */ /* 0x000fce0000000000 */
[----:B0-----:R-:W-:Y:S05]  /*25760*/  CALL.ABS.NOINC R2 ;  /* 0x0000000002007343 */ /* 0x001fea0003c00000 */
.L_x_1950:
[----:B------:R-:W-:Y:S05]  /*25770*/  BSYNC B6 ;  /* 0x0000000000067941 */ /* 0x000fea0003800000 */
.L_x_1949:
[----:B------:R-:W2:Y:S01]  /*25780*/  LDL.LU R20, [R1+0x38] ;  /* 0x0000380001147983 */ /* 0x000ea20000300800 */
[----:B------:R-:W-:Y:S01]  /*25790*/  ULDC.64 UR4, c[0x0][0x2d8] ;  /* 0x0000b60000047ab9 */ /* 0x000fe20000000a00 */
[----:B------:R-:W3:Y:S02]  /*257a0*/  LDC R7, c[0x0][0x448] ;  /* 0x00011200ff077b82 */ /* 0x000ee40000000800 */
[----:B------:R-:W4:Y:S04]  /*257b0*/  LDL.LU R21, [R1+0x24] ;  /* 0x0000240001157983 */ /* 0x000f280000300800 */
[----:B0-----:R-:W5:Y:S01]  /*257c0*/  LDL.LU.64 R2, [R1+0x28] ;  /* 0x0000280001027983 */ /* 0x001f620000300a00 */
[----:B------:R-:W-:Y:S01]  /*257d0*/  IMAD R0, R32, UR4, RZ ;  /* 0x0000000420007c24 */ /* 0x000fe2000f8e02ff */
[----:B------:R-:W-:-:S02]  /*257e0*/  LOP3.LUT R10, R37, 0x40, RZ, 0xfc, !PT ;  /* 0x00000040250a7812 */ /* 0x000fc400078efcff */
[C---:B------:R-:W-:Y:S01]  /*257f0*/  LOP3.LUT R8, R37.reuse, 0x80, RZ, 0xfc, !PT ;  /* 0x0000008025087812 */ /* 0x040fe200078efcff */
[----:B------:R-:W-:Y:S01]  /*25800*/  IMAD R0, R18, UR5, R0 ;  /* 0x0000000512007c24 */ /* 0x000fe2000f8e0200 */
[----:B------:R-:W-:Y:S02]  /*25810*/  LOP3.LUT R9, R37, 0xc0, RZ, 0xfc, !PT ;  /* 0x000000c025097812 */ /* 0x000fe400078efcff */
[----:B---3--:R-:W-:-:S13]  /*25820*/  ISETP.NE.AND P0, PT, R7, 0x1, PT ;  /* 0x000000010700780c */ /* 0x008fda0003f05270 */
[----:B------:R-:W0:Y:S08]  /*25830*/  @P0 LDC R5, c[0x0][0x44c] ;  /* 0x00011300ff050b82 */ /* 0x000e300000000800 */
[----:B------:R-:W3:Y:S01]  /*25840*/  @P0 LDC R6, c[0x0][0x450] ;  /* 0x00011400ff060b82 */ /* 0x000ee20000000800 */
[----:B-----5:R-:W-:-:S03]  /*25850*/  MOV R3, R35 ;  /* 0x0000002300037202 */ /* 0x020fc60000000f00 */
[----:B------:R-:W-:Y:S01]  /*25860*/  IMAD.WIDE.U32 R2, R18, UR4, R2 ;  /* 0x0000000412027c25 */ /* 0x000fe2000f8e0002 */
[----:B------:R-:W-:-:S03]  /*25870*/  ULDC.64 UR4, c[0x0][0x2e0] ;  /* 0x0000b80000047ab9 */ /* 0x000fc60000000a00 */
[----:B------:R-:W-:Y:S02]  /*25880*/  IMAD.IADD R3, R3, 0x1, R0 ;  /* 0x0000000103037824 */ /* 0x000fe400078e0200 */
[----:B--2---:R-:W-:Y:S02]  /*25890*/  IMAD R0, R20, UR4, RZ ;  /* 0x0000000414007c24 */ /* 0x004fe4000f8e02ff */
[----:B------:R-:W2:Y:S01]  /*258a0*/  S2R R20, SR_TID.X ;  /* 0x0000000000147919 */ /* 0x000ea20000002100 */
[----:B----4-:R-:W-:-:S04]  /*258b0*/  IMAD.WIDE.U32 R2, R21, UR4, R2 ;  /* 0x0000000415027c25 */ /* 0x010fc8000f8e0002 */
[----:B------:R-:W-:Y:S01]  /*258c0*/  IMAD R0, R21, UR5, R0 ;  /* 0x0000000515007c24 */ /* 0x000fe2000f8e0200 */
[----:B------:R-:W-:-:S03]  /*258d0*/  ULDC.64 UR4, c[0x0][0x2d0] ;  /* 0x0000b40000047ab9 */ /* 0x000fc60000000a00 */
[----:B------:R-:W-:Y:S01]  /*258e0*/  IMAD.IADD R3, R3, 0x1, R0 ;  /* 0x0000000103037824 */ /* 0x000fe200078e0200 */
[----:B--2---:R-:W-:-:S04]  /*258f0*/  LOP3.LUT R20, R20, 0x7f, RZ, 0xc0, !PT ;  /* 0x0000007f14147812 */ /* 0x004fc800078ec0ff */
[----:B------:R-:W-:Y:S02]  /*25900*/  SHF.R.U32.HI R21, RZ, 0x3, R20 ;  /* 0x00000003ff157819 */ /* 0x000fe40000011614 */
[----:B------:R-:W2:Y:S02]  /*25910*/  S2R R20, SR_TID.X ;  /* 0x0000000000147919 */ /* 0x000ea40000002100 */
[----:B--2---:R-:W-:-:S05]  /*25920*/  IMAD.SHL.U32 R20, R20, 0x10, RZ ;  /* 0x0000001014147824 */ /* 0x004fca00078e00ff */
[----:B------:R-:W-:-:S05]  /*25930*/  LOP3.LUT R20, R21, 0x70, R20, 0xf8, !PT ;  /* 0x0000007015147812 */ /* 0x000fca00078ef814 */
[----:B------:R-:W-:Y:S02]  /*25940*/  IMAD.IADD R0, R20, 0x1, R28 ;  /* 0x0000000114007824 */ /* 0x000fe400078e021c */
[----:B------:R-:W2:Y:S02]  /*25950*/  S2R R20, SR_TID.X ;  /* 0x0000000000147919 */ /* 0x000ea40000002100 */
[----:B0-----:R-:W-:Y:S01]  /*25960*/  @P0 IMAD.HI.U32 R5, R0, R5, RZ ;  /* 0x0000000500050227 */ /* 0x001fe200078e00ff */
[----:B-1----:R-:W-:-:S04]  /*25970*/  MOV R4, R0 ;  /* 0x0000000000047202 */ /* 0x002fc80000000f00 */
[----:B---3--:R-:W-:-:S05]  /*25980*/  @P0 SHF.R.U32.HI R4, RZ, R6, R5 ;  /* 0x00000006ff040219 */ /* 0x008fca0000011605 */
[----:B------:R-:W-:Y:S02]  /*25990*/  IMAD.MOV R5, RZ, RZ, -R4 ;  /* 0x000000ffff057224 */ /* 0x000fe400078e0a04 */
[----:B------:R-:W-:-:S04]  /*259a0*/  IMAD.WIDE.U32 R2, R4, UR4, R2 ;  /* 0x0000000404027c25 */ /* 0x000fc8000f8e0002 */
[----:B------:R-:W-:Y:S01]  /*259b0*/  IMAD R0, R7, R5, R0 ;  /* 0x0000000507007224 */ /* 0x000fe200078e0200 */
[----:B------:R-:W-:-:S05]  /*259c0*/  SHF.R.S32.HI R5, RZ, 0x1f, R4 ;  /* 0x0000001fff057819 */ /* 0x000fca0000011404 */
[----:B------:R-:W-:-:S04]  /*259d0*/  IMAD R5, R5, UR4, RZ ;  /* 0x0000000405057c24 */ /* 0x000fc8000f8e02ff */
[----:B------:R-:W-:Y:S01]  /*259e0*/  IMAD R5, R4, UR5, R5 ;  /* 0x0000000504057c24 */ /* 0x000fe2000f8e0205 */
[----:B------:R-:W-:Y:S01]  /*259f0*/  SHF.R.S32.HI R4, RZ, 0x1f, R0 ;  /* 0x0000001fff047819 */ /* 0x000fe20000011400 */
[----:B------:R-:W-:Y:S02]  /*25a00*/  ULDC.64 UR4, c[0x0][0x2c8] ;  /* 0x0000b20000047ab9 */ /* 0x000fe40000000a00 */
[----:B------:R-:W-:Y:S01]  /*25a10*/  IMAD.IADD R3, R3, 0x1, R5 ;  /* 0x0000000103037824 */ /* 0x000fe200078e0205 */
[----:B--2---:R-:W-:Y:S01]  /*25a20*/  LOP3.LUT R20, R20, 0x7f, RZ, 0xc0, !PT ;  /* 0x0000007f14147812 */ /* 0x004fe200078ec0ff */
[----:B------:R-:W-:Y:S02]  /*25a30*/  IMAD R4, R4, UR4, RZ ;  /* 0x0000000404047c24 */ /* 0x000fe4000f8e02ff */
[----:B------:R-:W-:-:S04]  /*25a40*/  IMAD.WIDE.U32 R2, R0, UR4, R2 ;  /* 0x0000000400027c25 */ /* 0x000fc8000f8e0002 */
[----:B------:R-:W-:Y:S01]  /*25a50*/  IMAD R0, R0, UR5, R4 ;  /* 0x0000000500007c24 */ /* 0x000fe2000f8e0204 */
[----:B------:R-:W-:Y:S02]  /*25a60*/  ULDC.64 UR4, c[0x0][0x280] ;  /* 0x0000a00000047ab9 */ /* 0x000fe40000000a00 */
[C---:B------:R-:W-:Y:S01]  /*25a70*/  LEA R4, P0, R2.reuse, UR4, 0x1 ;  /* 0x0000000402047c11 */ /* 0x040fe2000f8008ff */
[----:B------:R-:W-:Y:S01]  /*25a80*/  IMAD.IADD R0, R3, 0x1, R0 ;  /* 0x0000000103007824 */ /* 0x000fe200078e0200 */
[----:B------:R-:W-:Y:S02]  /*25a90*/  ULDC UR4, c[0x0][0x2b8] ;  /* 0x0000ae0000047ab9 */ /* 0x000fe40000000800 */
[----:B------:R-:W-:Y:S02]  /*25aa0*/  ISETP.GE.AND P4, PT, R37, UR4, PT ;  /* 0x0000000425007c0c */ /* 0x000fe4000bf86270 */
[----:B------:R-:W-:Y:S01]  /*25ab0*/  LEA.HI.X R0, R2, UR5, R0, 0x1, P0 ;  /* 0x0000000502007c11 */ /* 0x000fe200080f0c00 */
[----:B------:R-:W-:Y:S01]  /*25ac0*/  UMOV UR5, 0xffffffff ;  /* 0xffffffff00057882 */ /* 0x000fe20000000000 */
[----:B------:R-:W-:-:S02]  /*25ad0*/  ISETP.GE.AND P3, PT, R10, UR4, PT ;  /* 0x000000040a007c0c */ /* 0x000fc4000bf66270 */
[----:B------:R-:W-:Y:S02]  /*25ae0*/  ISETP.GE.AND P2, PT, R8, UR4, PT ;  /* 0x0000000408007c0c */ /* 0x000fe4000bf46270 */
[----:B------:R-:W-:Y:S02]  /*25af0*/  ISETP.GE.AND P1, PT, R9, UR4, PT ;  /* 0x0000000409007c0c */ /* 0x000fe4000bf26270 */
[----:B------:R-:W-:Y:S01]  /*25b00*/  SHF.R.U32.HI R8, RZ, 0x3, R20 ;  /* 0x00000003ff087819 */ /* 0x000fe20000011614 */
[----:B------:R-:W-:Y:S10]  /*25b10*/  BRA.DIV UR5, `(.L_x_1951) ;  /* 0x0000005205b07947 */ /* 0x000ff4000b800000 */
[----:B------:R-:W0:Y:S01]  /*25b20*/  SHFL.IDX PT, R3, R4, RZ, 0x181f ;  /* 0x00181fff04037589 */ /* 0x000e2200000e0000 */
[----:B------:R-:W-:Y:S02]  /*25b30*/  IMAD R5, R31, R7, RZ ;  /* 0x000000071f057224 */ /* 0x000fe400078e02ff */
[----:B------:R-:W-:Y:S01]  /*25b40*/  IMAD.IADD R28, R8, 0x1, R28 ;  /* 0x00000001081c7824 */ /* 0x000fe200078e021c */
[----:B------:R-:W1:Y:S03]  /*25b50*/  SHFL.IDX PT, R2, R0, RZ, 0x181f ;  /* 0x00181fff00027589 */ /* 0x000e6600000e0000 */
[C---:B------:R-:W-:Y:S01]  /*25b60*/  VIADD R6, R28.reuse, 0x10 ;  /* 0x000000101c067836 */ /* 0x040fe20000000000 */
[----:B------:R-:W-:Y:S01]  /*25b70*/  ISETP.GE.AND P0, PT, R28, R5, PT ;  /* 0x000000051c00720c */ /* 0x000fe20003f06270 */
[----:B------:R-:W-:-:S12]  /*25b80*/  SHFL.IDX PT, R14, R4, 0x7, 0x181f ;  /* 0x00f81f00040e7f89 */ /* 0x000fd800000e0000 */
[----:B0-----:R-:W-:-:S04]  /*25b90*/  @!P0 LEA R3, P5, R37, R3, 0x1 ;  /* 0x0000000325038211 */ /* 0x001fc800078a08ff */
[----:B-1----:R-:W-:-:S04]  /*25ba0*/  @!P0 IADD3.X R2, RZ, R2, RZ, P5, !PT ;  /* 0x00000002ff028210 */ /* 0x002fc80002ffe4ff */
[----:B------:R-:W-:-:S04]  /*25bb0*/  @!P0 LOP3.LUT R3, R3, R2, RZ, 0x3c, !PT ;  /* 0x0000000203038212 */ /* 0x000fc800078e3cff */
[----:B------:R-:W-:-:S04]  /*25bc0*/  @!P0 LOP3.LUT R2, R3, R2, RZ, 0x3c, !PT ;  /* 0x0000000203028212 */ /* 0x000fc800078e3cff */
[----:B------:R-:W-:-:S05]  /*25bd0*/  @!P0 LOP3.LUT R3, R3, R2, RZ, 0x3c, !PT ;  /* 0x0000000203038212 */ /* 0x000fca00078e3cff */
[----:B------:R-:W-:Y:S04]  /*25be0*/  @!P0 LDGSTS.E.BYPASS.LTC128B.128 [R36+0x10400], desc[UR60][R2.64], !P4 ;  /* 0x1040000002248fae */ /* 0x000fe8000e101d7c */
[----:B------:R-:W-:Y:S04]  /*25bf0*/  @!P0 LDGSTS.E.BYPASS.LTC128B.128 [R36+0x14400], desc[UR60][R2.64+0x80], !P3 ;  /* 0x1440008002248fae */ /* 0x000fe8000d901d7c */
[----:B------:R-:W-:Y:S04]  /*25c00*/  @!P0 LDGSTS.E.BYPASS.LTC128B.128 [R36+0x18400], desc[UR60][R2.64+0x100], !P2 ;  /* 0x1840010002248fae */ /* 0x000fe8000d101d7c */
[----:B------:R0:W-:Y:S01]  /*25c10*/  @!P0 LDGSTS.E.BYPASS.LTC128B.128 [R36+0x1c400], desc[UR60][R2.64+0x180], !P1 ;  /* 0x1c40018002248fae */ /* 0x0001e2000c901d7c */
[----:B------:R-:W-:Y:S01]  /*25c20*/  ISETP.GE.AND P0, PT, R6, R5, PT ;  /* 0x000000050600720c */ /* 0x000fe20003f06270 */
[----:B------:R-:W-:-:S02]  /*25c30*/  VIADD R6, R28, 0x20 ;  /* 0x000000201c067836 */ /* 0x000fc40000000000 */
[----:B0-----:R-:W0:Y:S04]  /*25c40*/  SHFL.IDX PT, R3, R4, 0x1, 0x181f ;  /* 0x00381f0004037f89 */ /* 0x001e2800000e0000 */
[----:B------:R-:W1:Y:S06]  /*25c50*/  SHFL.IDX PT, R2, R0, 0x1, 0x181f ;  /* 0x00381f0000027f89 */ /* 0x000e6c00000e0000 */
[----:B0-----:R-:W-:-:S05]  /*25c60*/  @!P0 LEA R3, P5, R37, R3, 0x1 ;  /* 0x0000000325038211 */ /* 0x001fca00078a08ff */
[----:B-1----:R-:W-:-:S05]  /*25c70*/  @!P0 IMAD.X R2, RZ, RZ, R2, P5 ;  /* 0x000000ffff028224 */ /* 0x002fca00028e0602 */
[----:B------:R-:W-:-:S04]  /*25c80*/  @!P0 LOP3.LUT R3, R3, R2, RZ, 0x3c, !PT ;  /* 0x0000000203038212 */ /* 0x000fc800078e3cff */
[----:B------:R-:W-:-:S04]  /*25c90*/  @!P0 LOP3.LUT R2, R3, R2, RZ, 0x3c, !PT ;  /* 0x0000000203028212 */ /* 0x000fc800078e3cff */
[----:B------:R-:W-:-:S05]  /*25ca0*/  @!P0 LOP3.LUT R3, R3, R2, RZ, 0x3c, !PT ;  /* 0x0000000203038212 */ /* 0x000fca00078e3cff */
[----:B------:R-:W-:Y:S04]  /*25cb0*/  @!P0 LDGSTS.E.BYPASS.LTC128B.128 [R36+0x10c00], desc[UR60][R2.64], !P4 ;  /* 0x10c0000002248fae */ /* 0x000fe8000e101d7c */
[----:B------:R-:W-:Y:S04]  /*25cc0*/  @!P0 LDGSTS.E.BYPASS.LTC128B.128 [R36+0x14c00], desc[UR60][R2.64+0x80], !P3 ;  /* 0x14c0008002248fae */ /* 0x000fe8000d901d7c */
[----:B------:R-:W-:Y:S04]  /*25cd0*/  @!P0 LDGSTS.E.BYPASS.LTC128B.128 [R36+0x18c00], desc[UR60][R2.64+0x100], !P2 ;  /* 0x18c0010002248fae */ /* 0x000fe8000d101d7c */
[----:B------:R0:W-:Y:S01]  /*25ce0*/  @!P0 LDGSTS.E.BYPASS.LTC128B.128 [R36+0x1cc00], desc[UR60][R2.64+0x180], !P1 ;  /* 0x1cc0018002248fae */ /* 0x0001e2000c901d7c */
[----:B------:R-:W-:-:S02]  /*25cf0*/  ISETP.GE.AND P0, PT, R6, R5, PT ;  /* 0x000000050600720c */ /* 0x000fc40003f06270 */
[----:B------:R-:W-:Y:S01]  /*25d00*/  IADD3 R6, R28, 0x30, RZ ;  /* 0x000000301c067810 */ /* 0x000fe20007ffe0ff */
        /* <DEDUP_REMOVED lines=50> */
[----:B------:R-:W-:-:S03]  /*26030*/  ISETP.GE.AND P0, PT, R6, R5, PT ;  /* 0x000000050600720c */ /* 0x000fc60003f06270 */
[----:B------:R-:W-:Y:S04]  /*26040*/  SHFL.IDX PT, R6, R0, 0x7, 0x181f ;  /* 0x00f81f0000067f89 */ /* 0x000fe800000e0000 */
[----:B0-----:R-:W0:Y:S04]  /*26050*/  SHFL.IDX PT, R3, R4, 0x6, 0x181f ;  /* 0x00d81f0004037f89 */ /* 0x001e2800000e0000 */
[----:B------:R-:W1:Y:S02]  /*26060*/  SHFL.IDX PT, R2, R0, 0x6, 0x181f ;  /* 0x00d81f0000027f89 */ /* 0x000e6400000e0000 */
[----:B0-----:R-:W-:-:S05]  /*26070*/  @!P0 LEA R3, P5, R37, R3, 0x1 ;  /* 0x0000000325038211 */ /* 0x001fca00078a08ff */
[----:B-1----:R-:W-:-:S05]  /*26080*/  @!P0 IMAD.X R2, RZ, RZ, R2, P5 ;  /* 0x000000ffff028224 */ /* 0x002fca00028e0602 */
[----:B------:R-:W-:-:S04]  /*26090*/  @!P0 LOP3.LUT R3, R3, R2, RZ, 0x3c, !PT ;  /* 0x0000000203038212 */ /* 0x000fc800078e3cff */
[----:B------:R-:W-:-:S04]  /*260a0*/  @!P0 LOP3.LUT R2, R3, R2, RZ, 0x3c, !PT ;  /* 0x0000000203028212 */ /* 0x000fc800078e3cff */
[----:B------:R-:W-:-:S05]  /*260b0*/  @!P0 LOP3.LUT R3, R3, R2, RZ, 0x3c, !PT ;  /* 0x0000000203038212 */ /* 0x000fca00078e3cff */
[----:B------:R0:W-:Y:S04]  /*260c0*/  @!P0 LDGSTS.E.BYPASS.LTC128B.128 [R36+0x13400], desc[UR60][R2.64], !P4 ;  /* 0x1340000002248fae */ /* 0x0001e8000e101d7c */
[----:B------:R0:W-:Y:S04]  /*260d0*/  @!P0 LDGSTS.E.BYPASS.LTC128B.128 [R36+0x17400], desc[UR60][R2.64+0x80], !P3 ;  /* 0x1740008002248fae */ /* 0x0001e8000d901d7c */
[----:B------:R0:W-:Y:S04]  /*260e0*/  @!P0 LDGSTS.E.BYPASS.LTC128B.128 [R36+0x1b400], desc[UR60][R2.64+0x100], !P2 ;  /* 0x1b40010002248fae */ /* 0x0001e8000d101d7c */
[----:B------:R0:W-:Y:S02]  /*260f0*/  @!P0 LDGSTS.E.BYPASS.LTC128B.128 [R36+0x1f400], desc[UR60][R2.64+0x180], !P1 ;  /* 0x1f40018002248fae */ /* 0x0001e4000c901d7c */
.L_x_2123:
[----:B------:R-:W-:Y:S01]  /*26100*/  VIADD R28, R28, 0x70 ;  /* 0x000000701c1c7836 */ /* 0x000fe20000000000 */
[----:B------:R-:W-:Y:S04]  /*26110*/  BSSY B0, `(.L_x_1952) ;  /* 0x000000c000007945 */ /* 0x000fe80003800000 */
[----:B------:R-:W-:-:S13]  /*26120*/  ISETP.GE.AND P0, PT, R28, R5, PT ;  /* 0x000000051c00720c */ /* 0x000fda0003f06270 */
[----:B------:R-:W-:Y:S05]  /*26130*/  @P0 BRA `(.L_x_1953) ;  /* 0x0000000000240947 */ /* 0x000fea0003800000 */
[----:B0-----:R-:W-:-:S05]  /*26140*/  LEA R2, P0, R37, R14, 0x1 ;  /* 0x0000000e25027211 */ /* 0x001fca00078008ff */
        /* <DEDUP_REMOVED lines=8> */
.L_x_1953:
[----:B------:R-:W-:Y:S05]  /*261d0*/  BSYNC B0 ;  /* 0x0000000000007941 */ /* 0x000fea0003800000 */
.L_x_1952:
[----:B------:R-:W-:Y:S01]  /*261e0*/  NOP ;  /* 0x0000000000007918 */ /* 0x000fe20000000000 */
[----:B------:R-:W-:-:S13]  /*261f0*/  PLOP3.LUT P0, PT, PT, PT, PT, 0x80, 0x0 ;  /* 0x000000000000781c */ /* 0x000fda0003f0f070 */
.L_x_1954:
[----:B------:R-:W-:Y:S02]  /*26200*/  PLOP3.LUT P1, PT, P1, P0, PT, 0xa2, 0x0 ;  /* 0x000000000000781c */ /* 0x000fe40000f21472 */
[----:B------:R-:W-:-:S08]  /*26210*/  @P0 R2UR P1, UR4, R23 ;  /* 0x00000000170402ca */ /* 0x000fd00000020000 */
[----:B------:R-:W-:-:S05]  /*26220*/  @P0 PLOP3.LUT P0, PT, P1, PT, PT, 0x80, 0x0 ;  /* 0x000000000000081c */ /* 0x000fca0000f0f070 */
[----:B------:R-:W-:Y:S01]  /*26230*/  @!P1 SYNCS.ARRIVE.TRANS64.RED.A0T1 RZ, [UR4+0x30800], RZ ;  /* 0x030800ffffff99a7 */ /* 0x000fe20008200404 */
[----:B------:R-:W-:Y:S07]  /*26240*/  @!P1 ARRIVES.LDGSTSBAR.64.TRANSCNT [UR4+0x30800] ;  /* 0x03080000ff0099b0 */ /* 0x000fee0008000a84 */
[----:B------:R-:W-:Y:S05]  /*26250*/  @P0 BRA.U.ANY `(.L_x_1954) ;  /* 0xfffffffd00e80947 */ /* 0x000fea000393ffff */
[----:B01----:R-:W2:Y:S04]  /*26260*/  LDL.LU R3, [R1+0x34] ;  /* 0x0000340001037983 */ /* 0x003ea80000300800 */
[----:B------:R-:W3:Y:S01]  /*26270*/  LDL.LU R2, [R1+0x30] ;  /* 0x0000300001027983 */ /* 0x000ee20000300800 */
[----:B--2---:R-:W-:-:S04]  /*26280*/  IADD3 R3, R3, 0x1, RZ ;  /* 0x0000000103037810 */ /* 0x004fc80007ffe0ff */
[----:B------:R-:W-:Y:S01]  /*26290*/  LEA.HI R0, R3, R3, RZ, 0x1 ;  /* 0x0000000303007211 */ /* 0x000fe200078f08ff */
[----:B------:R0:W-:Y:S01]  /*262a0*/  STL [R1+0x34], R3 ;  /* 0x0000340301007387 */ /* 0x0001e20000100800 */
[----:B---3--:R-:W-:Y:S02]  /*262b0*/  VIADD R4, R2, 0xfffffffe ;  /* 0xfffffffe02047836 */ /* 0x008fe40000000000 */
        /* <DEDUP_REMOVED lines=8> */
.L_x_2124:
[----:B------:R-:W-:Y:S05]  /*26340*/  BSYNC B0 ;  /* 0x0000000000007941 */ /* 0x000fea0003800000 */
.L_x_1955:
[----:B------:R-:W2:Y:S01]  /*26350*/  LDL R2, [R1+0x14] ;  /* 0x0000140001027983 */ /* 0x000ea20000100800 */
[----:B------:R-:W-:Y:S01]  /*26360*/  BSSY B0, `(.L_x_1957) ;  /* 0x0000105000007945 */ /* 0x000fe20003800000 */
[----:B--2---:R-:W-:-:S13]  /*26370*/  ISETP.GE.AND P0, PT, R4, R2, PT ;  /* 0x000000020400720c */ /* 0x004fda0003f06270 */
[----:B------:R-:W-:Y:S05]  /*26380*/  @!P0 BRA `(.L_x_1958) ;  /* 0x0000001000088947 */ /* 0x000fea0003800000 */
[C---:B------:R-:W-:Y:S01]  /*26390*/  LOP3.LUT R5, R37.reuse, 0x40, RZ, 0xfc, !PT ;  /* 0x0000004025057812 */ /* 0x040fe200078efcff */
[----:B------:R-:W-:Y:S01]  /*263a0*/  ULDC UR4, c[0x0][0x2f4] ;  /* 0x0000bd0000047ab9 */ /* 0x000fe20000000800 */
[C---:B------:R-:W-:Y:S01]  /*263b0*/  LOP3.LUT R3, R37.reuse, 0x80, RZ, 0xfc, !PT ;  /* 0x0000008025037812 */ /* 0x040fe200078efcff */
[----:B------:R-:W-:Y:S01]  /*263c0*/  IMAD.MOV.U32 R6, RZ, RZ, R25 ;  /* 0x000000ffff067224 */ /* 0x000fe200078e0019 */
[C---:B------:R-:W-:Y:S01]  /*263d0*/  LOP3.LUT R2, R37.reuse, 0xc0, RZ, 0xfc, !PT ;  /* 0x000000c025027812 */ /* 0x040fe200078efcff */
[----:B------:R-:W-:Y:S01]  /*263e0*/  IMAD.MOV.U32 R10, RZ, RZ, R29 ;  /* 0x000000ffff0a7224 */ /* 0x000fe200078e001d */
[----:B------:R-:W-:Y:S02]  /*263f0*/  MOV R31, R26 ;  /* 0x0000001a001f7202 */ /* 0x000fe40000000f00 */
[----:B------:R-:W-:Y:S02]  /*26400*/  ISETP.GE.AND P4, PT, R37, UR4, PT ;  /* 0x0000000425007c0c */ /* 0x000fe4000bf86270 */
[----:B------:R-:W-:-:S02]  /*26410*/  ISETP.GE.AND P3, PT, R5, UR4, PT ;  /* 0x0000000405007c0c */ /* 0x000fc4000bf66270 */
[----:B------:R-:W-:Y:S02]  /*26420*/  ISETP.GE.AND P2, PT, R3, UR4, PT ;  /* 0x0000000403007c0c */ /* 0x000fe4000bf46270 */
[----:B------:R-:W-:-:S13]  /*26430*/  ISETP.GE.AND P1, PT, R2, UR4, PT ;  /* 0x0000000402007c0c */ /* 0x000fda000bf26270 */
.L_x_1971:
[----:B------:R-:W2:Y:S01]  /*26440*/  LDL R3, [R1+0x10] ;  /* 0x0000100001037983 */ /* 0x000ea20000100800 */
[----:B------:R-:W1:Y:S03]  /*26450*/  LDC R5, c[0x0][0x430] ;  /* 0x00010c00ff057b82 */ /* 0x000e660000000800 */
[----:B------:R-:W3:Y:S04]  /*26460*/  LDL R12, [R1+0x18] ;  /* 0x00001800010c7983 */ /* 0x000ee80000100800 */
[----:B------:R-:W4:Y:S01]  /*26470*/  LDL R11, [R1+0x44] ;  /* 0x00004400010b7983 */ /* 0x000f220000100800 */
[----:B0-----:R-:W0:Y:S01]  /*26480*/  S2R R0, SR_TID.X ;  /* 0x0000000000007919 */ /* 0x001e220000002100 */
[----:B------:R-:W0:Y:S01]  /*26490*/  S2R R8, SR_TID.X ;  /* 0x0000000000087919 */ /* 0x000e220000002100 */
[----:B-1----:R-:W-:-:S13]  /*264a0*/  ISETP.NE.AND P0, PT, R5, 0x1, PT ;  /* 0x000000010500780c */ /* 0x002fda0003f05270 */
[----:B------:R-:W1:Y:S01]  /*264b0*/  @P0 LDC R2, c[0x0][0x434] ;  /* 0x00010d00ff020b82 */ /* 0x000e620000000800 */
[----:B0-----:R-:W-:Y:S01]  /*264c0*/  LOP3.LUT R0, R0, 0x7f, RZ, 0xc0, !PT ;  /* 0x0000007f00007812 */ /* 0x001fe200078ec0ff */
[----:B------:R-:W-:-:S03]  /*264d0*/  IMAD.SHL.U32 R8, R8, 0x10, RZ ;  /* 0x0000001008087824 */ /* 0x000fc600078e00ff */
[----:B------:R-:W-:-:S04]  /*264e0*/  SHF.R.U32.HI R0, RZ, 0x3, R0 ;  /* 0x00000003ff007819 */ /* 0x000fc80000011600 */
[----:B------:R-:W-:Y:S02]  /*264f0*/  LOP3.LUT R8, R0, 0x70, R8, 0xf8, !PT ;  /* 0x0000007000087812 */ /* 0x000fe400078ef808 */
[----:B------:R-:W0:Y:S02]  /*26500*/  @P0 LDC R0, c[0x0][0x438] ;  /* 0x00010e00ff000b82 */ /* 0x000e240000000800 */
[----:B------:R-:W-:Y:S01]  /*26510*/  ISETP.GT.U32.AND P5, PT, R8, 0x3f, PT ;  /* 0x0000003f0800780c */ /* 0x000fe20003fa4070 */
[----:B------:R-:W-:Y:S01]  /*26520*/  VIADD R25, R6, 0x1 ;  /* 0x0000000106197836 */ /* 0x000fe20000000000 */
[----:B------:R-:W-:Y:S05]  /*26530*/  YIELD ;  /* 0x0000000000007946 */ /* 0x000fea0003800000 */
[----:B------:R-:W-:-:S02]  /*26540*/  IMAD.MOV.U32 R26, RZ, RZ, R4 ;  /* 0x000000ffff1a7224 */ /* 0x000fc400078e0004 */
[----:B--2---:R-:W-:-:S04]  /*26550*/  IMAD R3, R4, 0x40, R3 ;  /* 0x0000004004037824 */ /* 0x004fc800078e0203 */
[----:B------:R-:W-:Y:S02]  /*26560*/  IMAD.IADD R3, R8, 0x1, R3 ;  /* 0x0000000108037824 */ /* 0x000fe400078e0203 */
[----:B------:R-:W3:Y:S02]  /*26570*/  @!P5 LDC.64 R8, c[0x0][0x428] ;  /* 0x00010a00ff08db82 */ /* 0x000ee40000000a00 */
[----:B-1----:R-:W-:-:S04]  /*26580*/  @P0 IMAD.HI.U32 R7, R3, R2, RZ ;  /* 0x0000000203070227 */ /* 0x002fc800078e00ff */
[----:B------:R-:W-:Y:S01]  /*26590*/  IMAD.MOV.U32 R2, RZ, RZ, R3 ;  /* 0x000000ffff027224 */ /* 0x000fe200078e0003 */
[----:B0-----:R-:W-:-:S04]  /*265a0*/  @P0 SHF.R.U32.HI R2, RZ, R0, R7 ;  /* 0x00000000ff020219 */ /* 0x001fc80000011607 */
[----:B------:R-:W-:-:S05]  /*265b0*/  IADD3 R0, -R2, RZ, RZ ;  /* 0x000000ff02007210 */ /* 0x000fca0007ffe1ff */
[----:B------:R-:W-:Y:S01]  /*265c0*/  IMAD R5, R5, R0, R3 ;  /* 0x0000000005057224 */ /* 0x000fe200078e0203 */
[--C-:B------:R-:W-:Y:S01]  /*265d0*/  @!P5 SHF.R.S32.HI R3, RZ, 0x1f, R2.reuse ;  /* 0x0000001fff03d819 */ /* 0x100fe20000011402 */
[-C--:B---3--:R-:W-:Y:S02]  /*265e0*/  @!P5 IMAD R0, R12, R8.reuse, RZ ;  /* 0x000000080c00d224 */ /* 0x088fe400078e02ff */
[----:B------:R-:W-:-:S04]  /*265f0*/  @!P5 IMAD.WIDE.U32 R2, R33, R8, R2 ;  /* 0x000000082102d225 */ /* 0x000fc800078e0002 */
[----:B------:R-:W-:Y:S02]  /*26600*/  @!P5 IMAD R0, R33, R9, R0 ;  /* 0x000000092100d224 */ /* 0x000fe400078e0200 */
[----:B------:R-:W0:Y:S02]  /*26610*/  @!P5 LDC.64 R8, c[0x0][0x418] ;  /* 0x00010600ff08db82 */ /* 0x000e240000000a00 */
[----:B------:R-:W-:Y:S01]  /*26620*/  @!P5 IMAD.IADD R0, R0, 0x1, R3 ;  /* 0x000000010000d824 */ /* 0x000fe200078e0203 */
[----:B0-----:R-:W-:-:S04]  /*26630*/  @!P5 LEA R8, P0, R2, R8, 0x2 ;  /* 0x000000080208d211 */ /* 0x001fc800078010ff */
[----:B------:R-:W-:Y:S01]  /*26640*/  @!P5 LEA.HI.X R9, R2, R9, R0, 0x2, P0 ;  /* 0x000000090209d211 */ /* 0x000fe200000f1400 */
[----:B------:R-:W-:-:S06]  /*26650*/  IMAD.MOV.U32 R0, RZ, RZ, RZ ;  /* 0x000000ffff007224 */ /* 0x000fcc00078e00ff */
[----:B------:R0:W5:Y:S01]  /*26660*/  @!P5 LDG.E R0, desc[UR60][R8.64] ;  /* 0x0000003c0800d981 */ /* 0x000162000c1e1900 */
[----:B----4-:R-:W-:Y:S02]  /*26670*/  ISETP.NE.AND P5, PT, R11, 0x3, PT ;  /* 0x000000030b00780c */ /* 0x010fe40003fa5270 */
[----:B------:R-:W-:-:S04]  /*26680*/  ISETP.NE.AND P0, PT, R25, 0x2, PT ;  /* 0x000000021900780c */ /* 0x000fc80003f05270 */
[----:B------:R-:W-:Y:S02]  /*26690*/  SEL R29, RZ, 0x1, P0 ;  /* 0x00000001ff1d7807 */ /* 0x000fe40000000000 */
[----:B------:R-:W-:Y:S02]  /*266a0*/  SEL R25, R25, RZ, P0 ;  /* 0x000000ff19197207 */ /* 0x000fe40000000000 */
[----:B------:R-:W-:-:S03]  /*266b0*/  LOP3.LUT R29, R10, R29, RZ, 0x3c, !PT ;  /* 0x0000001d0a1d7212 */ /* 0x000fc600078e3cff */
[----:B0-----:R-:W-:Y:S05]  /*266c0*/  @!P5 BRA `(.L_x_1959) ;  /* 0x000000000004d947 */ /* 0x001fea0003800000 */
[----:B------:R-:W-:Y:S01]  /*266d0*/  BPT.TRAP 0x1 ;  /* 0x000000040000795c */ /* 0x000fe20000300000 */
.L_x_1959:
[----:B------:R-:W-:Y:S01]  /*266e0*/  LEA R7, R25, R23, 0x3 ;  /* 0x0000001719077211 */ /* 0x000fe200078e18ff */
[----:B------:R-:W-:Y:S01]  /*266f0*/  BSSY B1, `(.L_x_1960) ;  /* 0x0000004000017945 */ /* 0x000fe20003800000 */
[----:B------:R-:W-:-:S04]  /*26700*/  SHF.L.U32 R2, R29, 0x1f, RZ ;  /* 0x0000001f1d027819 */ /* 0x000fc800000006ff */
[----:B------:R-:W0:Y:S02]  /*26710*/  SYNCS.PHASECHK.TRANS64.TRYWAIT P0, [R7+URZ+0x30840], R2 ;  /* 0x03084002070075a7 */ /* 0x000e24000800017f */
[----:B0-----:R-:W-:Y:S05]  /*26720*/  @!P0 BRA `(.L_x_1961) ;  /* 0x0000005000b48947 */ /* 0x001fea0003800000 */
.L_x_2125:
[----:B------:R-:W-:Y:S05]  /*26730*/  BSYNC B1 ;  /* 0x0000000000017941 */ /* 0x000fea0003800000 */
.L_x_1960:
        /* <DEDUP_REMOVED lines=61> */
.L_x_2135:
[----:B------:R-:W-:Y:S02]  /*26b10*/  LOP3.LUT R22, R22, 0xffffdfff, RZ, 0xc0, !PT ;  /* 0xffffdfff16167812 */ /* 0x000fe400078ec0ff */
[----:B--2---:R-:W-:Y:S02]  /*26b20*/  IADD3 R2, P0, R2, R4, RZ ;  /* 0x0000000402027210 */ /* 0x004fe40007f1e0ff */
[----:B------:R-:W-:Y:S02]  /*26b30*/  @P1 LOP3.LUT R22, R22, 0x2000, RZ, 0xfc, !PT ;  /* 0x0000200016161812 */ /* 0x000fe400078efcff */
[----:B------:R-:W-:Y:S02]  /*26b40*/  IADD3.X R3, RZ, R35, RZ, P0, !PT ;  /* 0x00000023ff037210 */ /* 0x000fe400007fe4ff */
[C---:B------:R-:W-:Y:S02]  /*26b50*/  LOP3.LUT P1, RZ, R22.reuse, 0x10, RZ, 0xc0, !PT ;  /* 0x0000001016ff7812 */ /* 0x040fe4000782c0ff */
[----:B------:R-:W-:-:S02]  /*26b60*/  LOP3.LUT P0, RZ, R22, 0x8, RZ, 0xc0, !PT ;  /* 0x0000000816ff7812 */ /* 0x000fc4000780c0ff */
        /* <DEDUP_REMOVED lines=11> */
.L_x_1963:
[----:B------:R-:W-:Y:S02]  /*26c20*/  PLOP3.LUT P5, PT, P5, P0, PT, 0xa2, 0x0 ;  /* 0x000000000000781c */ /* 0x000fe40002fa1472 */
[----:B------:R-:W-:-:S08]  /*26c30*/  @P0 R2UR P5, UR4, R7 ;  /* 0x00000000070402ca */ /* 0x000fd000000a0000 */
[----:B------:R-:W-:-:S05]  /*26c40*/  @P0 PLOP3.LUT P0, PT, P5, PT, PT, 0x80, 0x0 ;  /* 0x000000000000081c */ /* 0x000fca0002f0f070 */
[----:B------:R-:W-:Y:S01]  /*26c50*/  @!P5 SYNCS.ARRIVE.TRANS64.RED.A0T1 RZ, [UR4+0x30830], RZ ;  /* 0x030830ffffffd9a7 */ /* 0x000fe20008200404 */
[----:B------:R-:W-:Y:S07]  /*26c60*/  @!P5 ARRIVES.LDGSTSBAR.64.TRANSCNT [UR4+0x30830] ;  /* 0x03083000ff00d9b0 */ /* 0x000fee0008000a84 */
[----:B------:R-:W-:Y:S05]  /*26c70*/  @P0 BRA.U.ANY `(.L_x_1963) ;  /* 0xfffffffd00e80947 */ /* 0x000fea000393ffff */
[----:B------:R-:W-:Y:S01]  /*26c80*/  NOP ;  /* 0x0000000000007918 */ /* 0x000fe20000000000 */
[----:B-1----:R-:W2:Y:S02]  /*26c90*/  LDL R2, [R1+0x44] ;  /* 0x0000440001027983 */ /* 0x002ea40000100800 */
[----:B--2---:R-:W-:-:S13]  /*26ca0*/  ISETP.NE.AND P6, PT, R2, 0x3, PT ;  /* 0x000000030200780c */ /* 0x004fda0003fc5270 */
[----:B------:R-:W-:Y:S05]  /*26cb0*/  @!P6 BRA `(.L_x_1964) ;  /* 0x000000000004e947 */ /* 0x000fea0003800000 */
[----:B------:R-:W-:Y:S01]  /*26cc0*/  BPT.TRAP 0x1 ;  /* 0x000000040000795c */ /* 0x000fe20000300000 */
.L_x_1964:
[----:B------:R1:W-:Y:S01]  /*26cd0*/  SYNCS.ARRIVE.TRANS64.A1T0 RZ, [R7+URZ+0x30830], RZ ;  /* 0x030830ff07ff79a7 */ /* 0x0003e2000810003f */
[----:B------:R-:W-:Y:S05]  /*26ce0*/  @!P6 BRA `(.L_x_1965) ;  /* 0x000000000004e947 */ /* 0x000fea0003800000 */
[----:B------:R-:W-:Y:S01]  /*26cf0*/  BPT.TRAP 0x1 ;  /* 0x000000040000795c */ /* 0x000fe20000300000 */
.L_x_1965:
[----:B------:R-:W-:Y:S01]  /*26d00*/  SHF.L.U32 R2, R10, 0x1f, RZ ;  /* 0x0000001f0a027819 */ /* 0x000fe200000006ff */
[----:B-1----:R-:W-:Y:S01]  /*26d10*/  IMAD R7, R6, 0x8, R23 ;  /* 0x0000000806077824 */ /* 0x002fe200078e0217 */
[----:B------:R-:W-:Y:S03]  /*26d20*/  BSSY B1, `(.L_x_1966) ;  /* 0x0000003000017945 */ /* 0x000fe60003800000 */
[----:B------:R-:W1:Y:S02]  /*26d30*/  SYNCS.PHASECHK.TRANS64.TRYWAIT P0, [R7+URZ+0x30860], R2 ;  /* 0x03086002070075a7 */ /* 0x000e64000800017f */
[----:B-1----:R-:W-:Y:S05]  /*26d40*/  @!P0 BRA `(.L_x_1967) ;  /* 0x0000005000b48947 */ /* 0x002fea0003800000 */
.L_x_2136:
[----:B------:R-:W-:Y:S05]  /*26d50*/  BSYNC B1 ;  /* 0x0000000000017941 */ /* 0x000fea0003800000 */
.L_x_1966:
        /* <DEDUP_REMOVED lines=10> */
[----:B------:R-:W-:-:S03]  /*26e00*/  LEA R6, R6, R23, 0x1 ;  /* 0x0000001706067211 */ /* 0x000fc600078e08ff */
        /* <DEDUP_REMOVED lines=38> */
.L_x_2146:
[----:B-1----:R-:W-:Y:S01]  /*27070*/  IADD3 R2, P0, R2, R4, RZ ;  /* 0x0000000402027210 */ /* 0x002fe20007f1e0ff */
        /* <DEDUP_REMOVED lines=22> */
[----:B------:R-:W-:-:S03]  /*271e0*/  NOP ;  /* 0x0000000000007918 */ /* 0x000fc60000000000 */
[----:B------:R-:W-:Y:S01]  /*271f0*/  IADD3 R3, R3, R5, RZ ;  /* 0x0000000503037210 */ /* 0x000fe20007ffe0ff */
[----:B------:R-:W-:-:S04]  /*27200*/  IMAD R5, R32, UR4, RZ ;  /* 0x0000000420057c24 */ /* 0x000fc8000f8e02ff */
[C---:B------:R-:W-:Y:S02]  /*27210*/  IMAD R5, R18.reuse, UR5, R5 ;  /* 0x0000000512057c24 */ /* 0x040fe4000f8e0205 */
[----:B------:R-:W-:Y:S01]  /*27220*/  IMAD.WIDE.U32 R2, R18, UR4, R2 ;  /* 0x0000000412027c25 */ /* 0x000fe2000f8e0002 */
[----:B------:R-:W-:-:S03]  /*27230*/  ULDC.64 UR4, c[0x0][0x318] ;  /* 0x0000c60000047ab9 */ /* 0x000fc60000000a00 */
[----:B------:R-:W-:Y:S01]  /*27240*/  IMAD.IADD R3, R5, 0x1, R3 ;  /* 0x0000000105037824 */ /* 0x000fe200078e0203 */
[----:B0-----:R-:W-:-:S04]  /*27250*/  LEA R17, P0, R2, UR4, 0x1 ;  /* 0x0000000402117c11 */ /* 0x001fc8000f8008ff */
[----:B------:R-:W-:Y:S02]  /*27260*/  LEA.HI.X R24, R2, UR5, R3, 0x1, P0 ;  /* 0x0000000502187c11 */ /* 0x000fe400080f0c03 */
[----:B------:R-:W-:-:S13]  /*27270*/  PLOP3.LUT P0, PT, PT, PT, PT, 0x80, 0x0 ;  /* 0x000000000000781c */ /* 0x000fda0003f0f070 */
.L_x_1969:
        /* <DEDUP_REMOVED lines=11> */
.L_x_1970:
[----:B------:R-:W2:Y:S01]  /*27330*/  LDL R0, [R1+0x14] ;  /* 0x0000140001007983 */ /* 0x000ea20000100800 */
[----:B------:R1:W-:Y:S01]  /*27340*/  SYNCS.ARRIVE.TRANS64.A1T0 RZ, [R7+URZ+0x30850], RZ ;  /* 0x030850ff07ff79a7 */ /* 0x0003e2000810003f */
[C---:B------:R-:W-:Y:S01]  /*27350*/  VIADD R4, R26.reuse, 0xffffffff ;  /* 0xffffffff1a047836 */ /* 0x040fe20000000000 */
[----:B------:R-:W-:Y:S01]  /*27360*/  MOV R31, R26 ;  /* 0x0000001a001f7202 */ /* 0x000fe20000000f00 */
[----:B------:R-:W-:Y:S02]  /*27370*/  IMAD.MOV.U32 R6, RZ, RZ, R25 ;  /* 0x000000ffff067224 */ /* 0x000fe400078e0019 */
[----:B------:R-:W-:Y:S01]  /*27380*/  IMAD.MOV.U32 R10, RZ, RZ, R29 ;  /* 0x000000ffff0a7224 */ /* 0x000fe200078e001d */
[----:B--2---:R-:W-:-:S13]  /*27390*/  ISETP.GT.AND P0, PT, R26, R0, PT ;  /* 0x000000001a00720c */ /* 0x004fda0003f04270 */
[----:B-1----:R-:W-:Y:S05]  /*273a0*/  @P0 BRA `(.L_x_1971) ;  /* 0xfffffff000240947 */ /* 0x002fea000383ffff */
.L_x_1958:
[----:B------:R-:W-:Y:S05]  /*273b0*/  BSYNC B0 ;  /* 0x0000000000007941 */ /* 0x000fea0003800000 */
.L_x_1957:
        /* <DEDUP_REMOVED lines=8> */
[----:B------:R-:W0:Y:S02]  /*27440*/  FLO.U32 R0, UR4 ;  /* 0x0000000400007d00 */ /* 0x000e2400080e0000 */
[----:B0-----:R-:W-:-:S06]  /*27450*/  ISETP.EQ.U32.AND P0, PT, R0, R5, PT ;  /* 0x000000050000720c */ /* 0x001fcc0003f02070 */
[----:B------:R-:W1:Y:S07]  /*27460*/  POPC R5, UR4 ;  /* 0x0000000400057d09 */ /* 0x000e6e0008000000 */
[----:B-1----:R-:W2:Y:S01]  /*27470*/  @P0 ATOMG.E.ADD.STRONG.GPU PT, R3, desc[UR60][R2.64], R5 ;  /* 0x00000005020309a8 */ /* 0x002ea200081ee1fc */
[----:B------:R-:W0:Y:S02]  /*27480*/  S2R R4, SR_LTMASK ;  /* 0x0000000000047919 */ /* 0x000e240000003900 */
[----:B0-----:R-:W-:-:S04]  /*27490*/  LOP3.LUT R4, R4, UR4, RZ, 0xc0, !PT ;  /* 0x0000000404047c12 */ /* 0x001fc8000f8ec0ff */
[----:B------:R-:W0:Y:S01]  /*274a0*/  POPC R7, R4 ;  /* 0x0000000400077309 */ /* 0x000e220000000000 */
[----:B--2---:R-:W0:Y:S02]  /*274b0*/  SHFL.IDX PT, R0, R3, R0, 0x1f ;  /* 0x00001f0003007589 */ /* 0x004e2400000e0000 */
[----:B0-----:R-:W-:-:S07]  /*274c0*/  IADD3 R16, R0, UR38, R7 ;  /* 0x0000002600107c10 */ /* 0x001fce000fffe007 */
.L_x_1973:
[----:B------:R-:W-:Y:S05]  /*274d0*/  BSYNC B0 ;  /* 0x0000000000007941 */ /* 0x000fea0003800000 */
.L_x_1972:
[----:B------:R-:W2:Y:S02]  /*274e0*/  LDL R0, [R1+0x44] ;  /* 0x0000440001007983 */ /* 0x000ea40000100800 */
[----:B--2---:R-:W-:-:S13]  /*274f0*/  ISETP.NE.AND P0, PT, R0, 0x3, PT ;  /* 0x000000030000780c */ /* 0x004fda0003f05270 */
[----:B------:R-:W-:Y:S05]  /*27500*/  @!P0 BRA `(.L_x_1974) ;  /* 0x0000000000048947 */ /* 0x000fea0003800000 */
[----:B------:R-:W-:Y:S01]  /*27510*/  BPT.TRAP 0x1 ;  /* 0x000000040000795c */ /* 0x000fe20000300000 */
.L_x_1974:
[----:B------:R-:W2:Y:S01]  /*27520*/  LDL.LU R0, [R1+0xc] ;  /* 0x00000c0001007983 */ /* 0x000ea20000300800 */
[----:B------:R-:W-:Y:S01]  /*27530*/  IMAD R4, R25, 0x8, R23 ;  /* 0x0000000819047824 */ /* 0x000fe200078e0217 */
[----:B------:R-:W-:Y:S01]  /*27540*/  SHF.L.U32 R3, R29, 0x1f, RZ ;  /* 0x0000001f1d037819 */ /* 0x000fe200000006ff */
[----:B------:R-:W-:Y:S03]  /*27550*/  BSSY B0, `(.L_x_1975) ;  /* 0x0000004000007945 */ /* 0x000fe60003800000 */
[----:B------:R-:W0:Y:S01]  /*27560*/  SYNCS.PHASECHK.TRANS64.TRYWAIT P0, [R4+URZ+0x30860], R3 ;  /* 0x03086003040075a7 */ /* 0x000e22000800017f */
[----:B--2---:R-:W-:Y:S01]  /*27570*/  IMAD R5, R26, -0x40, R0 ;  /* 0xffffffc01a057824 */ /* 0x004fe200078e0200 */
[----:B0-----:R-:W-:Y:S06]  /*27580*/  @!P0 BRA `(.L_x_1976) ;  /* 0x0000005000348947 */ /* 0x001fec0003800000 */
.L_x_2147:
[----:B------:R-:W-:Y:S05]  /*27590*/  BSYNC B0 ;  /* 0x0000000000007941 */ /* 0x000fea0003800000 */
.L_x_1975:
[----:B------:R-:W1:Y:S01]  /*275a0*/  S2R R0, SR_TID.X ;  /* 0x0000000000007919 */ /* 0x000e620000002100 */
[----:B------:R-:W-:Y:S01]  /*275b0*/  UMOV UR4, 0xffffffff ;  /* 0xffffffff00047882 */ /* 0x000fe20000000000 */
[----:B-1----:R-:W-:-:S04]  /*275c0*/  LOP3.LUT R0, R0, 0x7f, RZ, 0xc0, !PT ;  /* 0x0000007f00007812 */ /* 0x002fc800078ec0ff */
[----:B------:R-:W-:-:S05]  /*275d0*/  SHF.R.U32.HI R0, RZ, 0x3, R0 ;  /* 0x00000003ff007819 */ /* 0x000fca0000011600 */
[----:B------:R-:W-:Y:S02]  /*275e0*/  IMAD.IADD R5, R5, 0x1, -R0 ;  /* 0x0000000105057824 */ /* 0x000fe400078e0a00 */
[----:B------:R-:W-:Y:S01]  /*275f0*/  IMAD R0, R25, 0x4000, R34 ;  /* 0x0000400019007824 */ /* 0x000fe200078e0222 */
[----:B------:R-:W-:Y:S06]  /*27600*/  BRA.DIV UR4, `(.L_x_1977) ;  /* 0x0000005204287947 */ /* 0x000fec000b800000 */
[----:B------:R-:W1:Y:S01]  /*27610*/  SHFL.IDX PT, R14, R17, RZ, 0x181f ;  /* 0x00181fff110e7589 */ /* 0x000e6200000e0000 */
[----:B------:R-:W-:Y:S01]  /*27620*/  ULDC UR4, c[0x0][0x2f4] ;  /* 0x0000bd0000047ab9 */ /* 0x000fe20000000800 */
[C---:B------:R-:W-:Y:S01]  /*27630*/  IMAD.SHL.U32 R8, R37.reuse, 0x2, RZ ;  /* 0x0000000225087824 */ /* 0x040fe200078e00ff */
[C---:B------:R-:W-:Y:S01]  /*27640*/  ISETP.GE.AND P3, PT, R37.reuse, UR4, PT ;  /* 0x0000000425007c0c */ /* 0x040fe2000bf66270 */
[----:B0-----:R-:W0:Y:S01]  /*27650*/  SHFL.IDX PT, R3, R24, RZ, 0x181f ;  /* 0x00181fff18037589 */ /* 0x001e2200000e0000 */
[----:B------:R-:W-:Y:S02]  /*27660*/  LOP3.LUT R2, R37, 0x40, RZ, 0xfc, !PT ;  /* 0x0000004025027812 */ /* 0x000fe400078efcff */
        /* <DEDUP_REMOVED lines=21> */
[C---:B------:R-:W-:Y:S01]  /*277c0*/  ISETP.LT.OR P4, PT, R5.reuse, 0x11, P3 ;  /* 0x000000110500780c */ /* 0x040fe20001f81670 */
[----:B--2---:R-:W0:Y:S04]  /*277d0*/  SHFL.IDX PT, R6, R24, 0x2, 0x181f ;  /* 0x00581f0018067f89 */ /* 0x004e2800000e0000 */
        /* <DEDUP_REMOVED lines=19> */
.L_x_2157:
        /* <DEDUP_REMOVED lines=15> */
.L_x_1978:
[----:B------:R-:W-:Y:S02]  /*27a00*/  PLOP3.LUT P1, PT, P1, P0, PT, 0xa2, 0x0 ;  /* 0x000000000000781c */ /* 0x000fe40000f21472 */
[----:B------:R-:W-:-:S08]  /*27a10*/  @P0 R2UR P1, UR4, R4 ;  /* 0x00000000040402ca */ /* 0x000fd00000020000 */
[----:B------:R-:W-:-:S05]  /*27a20*/  @P0 PLOP3.LUT P0, PT, P1, PT, PT, 0x80, 0x0 ;  /* 0x000000000000081c */ /* 0x000fca0000f0f070 */
[----:B------:R-:W-:Y:S01]  /*27a30*/  @!P1 SYNCS.ARRIVE.TRANS64.RED.A0T1 RZ, [UR4+0x30850], RZ ;  /* 0x030850ffffff99a7 */ /* 0x000fe20008200404 */
[----:B------:R-:W-:Y:S07]  /*27a40*/  @!P1 ARRIVES.LDGSTSBAR.64.TRANSCNT [UR4+0x30850] ;  /* 0x03085000ff0099b0 */ /* 0x000fee0008000a84 */
[----:B------:R-:W-:Y:S05]  /*27a50*/  @P0 BRA.U.ANY `(.L_x_1978) ;  /* 0xfffffffd00e80947 */ /* 0x000fea000393ffff */
[----:B------:R-:W-:Y:S01]  /*27a60*/  NOP ;  /* 0x0000000000007918 */ /* 0x000fe20000000000 */
[----:B0-----:R-:W2:Y:S02]  /*27a70*/  LDL R0, [R1+0x44] ;  /* 0x0000440001007983 */ /* 0x001ea40000100800 */
[----:B--2---:R-:W-:-:S13]  /*27a80*/  ISETP.NE.AND P2, PT, R0, 0x3, PT ;  /* 0x000000030000780c */ /* 0x004fda0003f45270 */
[----:B------:R-:W-:Y:S05]  /*27a90*/  @!P2 BRA `(.L_x_1979) ;  /* 0x000000000004a947 */ /* 0x000fea0003800000 */
[----:B------:R-:W-:Y:S01]  /*27aa0*/  BPT.TRAP 0x1 ;  /* 0x000000040000795c */ /* 0x000fe20000300000 */
.L_x_1979:
[----:B------:R2:W-:Y:S01]  /*27ab0*/  SYNCS.ARRIVE.TRANS64.A1T0 RZ, [R4+URZ+0x30850], RZ ;  /* 0x030850ff04ff79a7 */ /* 0x0005e2000810003f */
[----:B------:R-:W-:-:S04]  /*27ac0*/  IADD3 R25, R25, 0x1, RZ ;  /* 0x0000000119197810 */ /* 0x000fc80007ffe0ff */
[----:B------:R-:W-:-:S04]  /*27ad0*/  ISETP.NE.AND P0, PT, R25, 0x2, PT ;  /* 0x000000021900780c */ /* 0x000fc80003f05270 */
[----:B------:R-:W-:Y:S02]  /*27ae0*/  SEL R0, RZ, 0x1, P0 ;  /* 0x00000001ff007807 */ /* 0x000fe40000000000 */
[----:B------:R-:W-:Y:S02]  /*27af0*/  SEL R25, R25, RZ, P0 ;  /* 0x000000ff19197207 */ /* 0x000fe40000000000 */
[----:B--2---:R-:W-:-:S07]  /*27b00*/  LOP3.LUT R29, R29, R0, RZ, 0x3c, !PT ;  /* 0x000000001d1d7212 */ /* 0x004fce00078e3cff */
.L_x_1936:
[----:B------:R-:W-:Y:S05]  /*27b10*/  BSYNC B7 ;  /* 0x0000000000077941 */ /* 0x000fea0003800000 */
.L_x_1934:
[----:B------:R-:W-:-:S13]  /*27b20*/  LOP3.LUT P0, RZ, R22, 0x40, RZ, 0xc0, !PT ;  /* 0x0000004016ff7812 */ /* 0x000fda000780c0ff */
[----:B------:R-:W-:Y:S05]  /*27b30*/  @!P0 BRA `(.L_x_1980) ;  /* 0x0000000000248947 */ /* 0x000fea0003800000 */
[----:B------:R-:W-:Y:S05]  /*27b40*/  WARPSYNC.ALL ;  /* 0x0000000000007948 */ /* 0x000fea0003800000 */
[----:B------:R-:W2:Y:S08]  /*27b50*/  S2UR UR5, SR_CgaCtaId ;  /* 0x00000000000579c3 */ /* 0x000eb00000008800 */
[----:B------:R-:W-:Y:S06]  /*27b60*/  BAR.SYNC.DEFER_BLOCKING 0x5, 0x180 ;  /* 0x0146000000007b1d */ /* 0x000fec0000010000 */
[----:B------:R-:W-:-:S02]  /*27b70*/  UMOV UR4, 0x400 ;  /* 0x0000040000047882 */ /* 0x000fc40000000000 */
[----:B--2---:R-:W-:-:S06]  /*27b80*/  ULEA UR4, UR5, UR4, 0x18 ;  /* 0x0000000405047291 */ /* 0x004fcc000f8ec03f */
[----:B0-----:R-:W-:-:S05]  /*27b90*/  IMAD.U32 R23, RZ, RZ, UR4 ;  /* 0x00000004ff177e24 */ /* 0x001fca000f8e00ff */
[----:B------:R2:W3:Y:S01]  /*27ba0*/  LDS.128 R16, [R23+0x308d0] ;  /* 0x0308d00017107984 */ /* 0x0004e20000000c00 */
[----:B------:R-:W-:Y:S06]  /*27bb0*/  BAR.ARV 0x4, 0x180 ;  /* 0x0106000000007b1d */ /* 0x000fec0000002000 */
[----:B------:R-:W-:Y:S05]  /*27bc0*/  BRA `(.L_x_1981) ;  /* 0x0000000800cc7947 */ /* 0x000fea0003800000 */
.L_x_1980:
[----:B------:R-:W2:Y:S01]  /*27bd0*/  S2R R8, SR_TID.X ;  /* 0x0000000000087919 */ /* 0x000ea20000002100 */
[----:B------:R-:W-:Y:S01]  /*27be0*/  UMOV UR4, 0xffffffff ;  /* 0xffffffff00047882 */ /* 0x000fe20000000000 */
[----:B--2---:R-:W-:-:S04]  /*27bf0*/  LOP3.LUT R8, R8, 0x1f, RZ, 0xc0, !PT ;  /* 0x0000001f08087812 */ /* 0x004fc800078ec0ff */
[----:B------:R-:W-:Y:S01]  /*27c00*/  ISETP.NE.AND P0, PT, R8, 0x1f, PT ;  /* 0x0000001f0800780c */ /* 0x000fe20003f05270 */
[----:B------:R-:W-:-:S12]  /*27c10*/  BRA.DIV UR4, `(.L_x_1982) ;  /* 0x00000052044c7947 */ /* 0x000fd8000b800000 */
[----:B------:R-:W-:Y:S01]  /*27c20*/  IMAD.IADD R5, R19, 0x1, R8 ;  /* 0x0000000113057824 */ /* 0x000fe200078e0208 */
[----:B------:R-:W-:-:S04]  /*27c30*/  ULDC UR4, c[0x0][0xc3c] ;  /* 0x00030f0000047ab9 */ /* 0x000fc80000000800 */
[----:B------:R-:W-:-:S13]  /*27c40*/  ISETP.GE.OR P1, PT, R5, UR4, !P0 ;  /* 0x0000000405007c0c */ /* 0x000fda000c726670 */
[----:B------:R-:W2:Y:S02]  /*27c50*/  @!P1 LDC.64 R2, c[0x0][0xc80] ;  /* 0x00032000ff029b82 */ /* 0x000ea40000000a00 */
[----:B--2---:R-:W-:-:S06]  /*27c60*/  @!P1 IMAD.WIDE R2, R5, 0x4, R2 ;  /* 0x0000000405029825 */ /* 0x004fcc00078e0202 */
[----:B------:R-:W2:Y:S01]  /*27c70*/  @!P1 LDG.E R2, desc[UR60][R2.64] ;  /* 0x0000003c02029981 */ /* 0x000ea2000c1e1900 */
[----:B------:R-:W-:Y:S01]  /*27c80*/  IMAD.MOV.U32 R17, RZ, RZ, RZ ;  /* 0x000000ffff117224 */ /* 0x000fe200078e00ff */
[C---:B------:R-:W-:Y:S02]  /*27c90*/  ISETP.GE.U32.AND P2, PT, R8.reuse, 0x2, PT ;  /* 0x000000020800780c */ /* 0x040fe40003f46070 */
[C---:B------:R-:W-:Y:S01]  /*27ca0*/  ISETP.GE.U32.AND P3, PT, R8.reuse, 0x4, PT ;  /* 0x000000040800780c */ /* 0x040fe20003f66070 */
[----:B------:R-:W-:Y:S01]  /*27cb0*/  SHFL.IDX PT, R0, R16, RZ, 0x1f ;  /* 0x00001fff10007589 */ /* 0x000fe200000e0000 */
[C---:B------:R-:W-:Y:S02]  /*27cc0*/  ISETP.GE.U32.AND P4, PT, R8.reuse, 0x8, PT ;  /* 0x000000080800780c */ /* 0x040fe40003f86070 */
[C---:B------:R-:W-:Y:S01]  /*27cd0*/  ISETP.GE.U32.AND P5, PT, R8.reuse, 0x10, PT ;  /* 0x000000100800780c */ /* 0x040fe20003fa6070 */
[----:B--2---:R-:W-:Y:S01]  /*27ce0*/  @!P1 IMAD.MOV.U32 R17, RZ, RZ, R2 ;  /* 0x000000ffff119224 */ /* 0x004fe200078e0002 */
[----:B------:R-:W-:-:S04]  /*27cf0*/  ISETP.NE.AND P1, PT, R8, RZ, PT ;  /* 0x000000ff0800720c */ /* 0x000fc80003f25270 */
[----:B------:R-:W2:Y:S02]  /*27d00*/  SHFL.UP PT, R14, R17, 0x1, RZ ;  /* 0x04200000110e7989 */ /* 0x000ea400000e00ff */
[----:B--2---:R-:W-:-:S04]  /*27d10*/  SEL R4, R14, RZ, P1 ;  /* 0x000000ff0e047207 */ /* 0x004fc80000800000 */
[----:B------:R-:W-:-:S05]  /*27d20*/  IADD3 R4, R17, R4, RZ ;  /* 0x0000000411047210 */ /* 0x000fca0007ffe0ff */
[----:B------:R-:W2:Y:S02]  /*27d30*/  SHFL.UP PT, R14, R4, 0x2, RZ ;  /* 0x04400000040e7989 */ /* 0x000ea400000e00ff */
[----:B--2---:R-:W-:-:S05]  /*27d40*/  SEL R5, R14, RZ, P2 ;  /* 0x000000ff0e057207 */ /* 0x004fca0001000000 */
[----:B0-----:R-:W-:Y:S02]  /*27d50*/  IMAD.IADD R6, R4, 0x1, R5 ;  /* 0x0000000104067824 */ /* 0x001fe400078e0205 */
[----:B------:R-:W-:Y:S04]  /*27d60*/  SHFL.IDX PT, R5, R16, 0x1, 0x1f ;  /* 0x00201f0010057f89 */ /* 0x000fe800000e0000 */
        /* <DEDUP_REMOVED lines=9> */
[----:B------:R0:W2:Y:S02]  /*27e00*/  SHFL.IDX PT, R14, R2, 0x1f, 0x1f ;  /* 0x03e01f00020e7f89 */ /* 0x0000a400000e0000 */
.L_x_2167:
[----:B------:R-:W-:Y:S02]  /*27e10*/  ULDC UR4, c[0x0][0xc38] ;  /* 0x00030e0000047ab9 */ /* 0x000fe40000000800 */
[----:B------:R-:W-:-:S05]  /*27e20*/  MOV R4, UR4 ;  /* 0x0000000400047c02 */ /* 0x000fca0008000f00 */
[----:B--2---:R-:W-:-:S04]  /*27e30*/  IMAD R14, R14, R4, RZ ;  /* 0x000000040e0e7224 */ /* 0x004fc800078e02ff */
[----:B------:R-:W-:-:S05]  /*27e40*/  IMAD.IADD R5, R5, 0x1, R14 ;  /* 0x0000000105057824 */ /* 0x000fca00078e020e */
[----:B------:R-:W-:-:S13]  /*27e50*/  ISETP.GT.AND P6, PT, R5, R0, PT ;  /* 0x000000000500720c */ /* 0x000fda0003fc4270 */
[----:B------:R-:W-:Y:S05]  /*27e60*/  @P6 BRA `(.L_x_1983) ;  /* 0x00000000009c6947 */ /* 0x000fea0003800000 */
.L_x_1988:
[----:B0-----:R-:W0:Y:S01]  /*27e70*/  LDC R2, c[0x0][0xc3c] ;  /* 0x00030f00ff027b82 */ /* 0x001e220000000800 */
[----:B------:R-:W-:-:S05]  /*27e80*/  VIADD R19, R19, 0x1f ;  /* 0x0000001f13137836 */ /* 0x000fca0000000000 */
[----:B0-----:R-:W-:-:S13]  /*27e90*/  ISETP.GE.AND P6, PT, R19, R2, PT ;  /* 0x000000021300720c */ /* 0x001fda0003fc6270 */
[----:B------:R-:W-:Y:S05]  /*27ea0*/  @P6 BRA `(.L_x_1984) ;  /* 0x0000000400d06947 */ /* 0x000fea0003800000 */
[----:B------:R-:W0:Y:S01]  /*27eb0*/  S2R R3, SR_TID.X ;  /* 0x0000000000037919 */ /* 0x000e220000002100 */
[----:B------:R-:W-:Y:S01]  /*27ec0*/  BSSY B0, `(.L_x_1985) ;  /* 0x0000009000007945 */ /* 0x000fe20003800000 */
[----:B------:R-:W-:Y:S01]  /*27ed0*/  IMAD.MOV.U32 R17, RZ, RZ, RZ ;  /* 0x000000ffff117224 */ /* 0x000fe200078e00ff */
[----:B0-----:R-:W-:-:S05]  /*27ee0*/  LOP3.LUT R3, R3, 0x1f, RZ, 0xc0, !PT ;  /* 0x0000001f03037812 */ /* 0x001fca00078ec0ff */
[----:B------:R-:W-:-:S05]  /*27ef0*/  IMAD.IADD R7, R19, 0x1, R3 ;  /* 0x0000000113077824 */ /* 0x000fca00078e0203 */
[----:B------:R-:W-:-:S13]  /*27f00*/  ISETP.GE.OR P6, PT, R7, R2, !P0 ;  /* 0x000000020700720c */ /* 0x000fda00047c6670 */
[----:B------:R-:W-:Y:S05]  /*27f10*/  @P6 BRA `(.L_x_1986) ;  /* 0x00000000000c6947 */ /* 0x000fea0003800000 */
[----:B------:R-:W0:Y:S02]  /*27f20*/  LDC.64 R2, c[0x0][0xc80] ;  /* 0x00032000ff027b82 */ /* 0x000e240000000a00 */
[----:B0-----:R-:W-:-:S05]  /*27f30*/  IMAD.WIDE R2, R7, 0x4, R2 ;  /* 0x0000000407027825 */ /* 0x001fca00078e0202 */
[----:B------:R0:W5:Y:S02]  /*27f40*/  LDG.E R17, desc[UR60][R2.64] ;  /* 0x0000003c02117981 */ /* 0x000164000c1e1900 */
.L_x_1986:
[----:B------:R-:W-:Y:S05]  /*27f50*/  BSYNC B0 ;  /* 0x0000000000007941 */ /* 0x000fea0003800000 */
.L_x_1985:
[----:B------:R-:W-:-:S03]  /*27f60*/  UMOV UR4, 0xffffffff ;  /* 0xffffffff00047882 */ /* 0x000fc60000000000 */
[----:B------:R-:W-:Y:S05]  /*27f70*/  BRA.DIV UR4, `(.L_x_1987) ;  /* 0x0000005204987947 */ /* 0x000fea000b800000 */
[----:B-----5:R-:W2:Y:S02]  /*27f80*/  SHFL.UP PT, R14, R17, 0x1, RZ ;  /* 0x04200000110e7989 */ /* 0x020ea400000e00ff */
[----:B--2---:R-:W-:-:S04]  /*27f90*/  SEL R14, R14, RZ, P1 ;  /* 0x000000ff0e0e7207 */ /* 0x004fc80000800000 */
[----:B------:R-:W-:-:S05]  /*27fa0*/  IADD3 R13, R17, R14, RZ ;  /* 0x0000000e110d7210 */ /* 0x000fca0007ffe0ff */
        /* <DEDUP_REMOVED lines=13> */
.L_x_2175:
[----:B------:R-:W-:Y:S02]  /*28080*/  ULDC UR4, c[0x0][0xc38] ;  /* 0x00030e0000047ab9 */ /* 0x000fe40000000800 */
[----:B------:R-:W-:-:S05]  /*28090*/  MOV R4, UR4 ;  /* 0x0000000400047c02 */ /* 0x000fca0008000f00 */
[----:B--2---:R-:W-:-:S04]  /*280a0*/  IMAD R14, R14, R4, RZ ;  /* 0x000000040e0e7224 */ /* 0x004fc800078e02ff */
[----:B------:R-:W-:-:S05]  /*280b0*/  IMAD.IADD R5, R14, 0x1, R5 ;  /* 0x000000010e057824 */ /* 0x000fca00078e0205 */
[----:B------:R-:W-:-:S13]  /*280c0*/  ISETP.GT.AND P6, PT, R5, R0, PT ;  /* 0x000000000500720c */ /* 0x000fda0003fc4270 */
[----:B------:R-:W-:Y:S05]  /*280d0*/  @!P6 BRA `(.L_x_1988) ;  /* 0xfffffffc0064e947 */ /* 0x000fea000383ffff */
.L_x_1983:
        /* <DEDUP_REMOVED lines=8> */
.L_x_2179:
[----:B------:R-:W-:Y:S01]  /*28160*/  ISETP.NE.AND P0, PT, R3, RZ, PT ;  /* 0x000000ff0300720c */ /* 0x000fe20003f05270 */
[----:B------:R-:W-:-:S12]  /*28170*/  IMAD.MOV.U32 R14, RZ, RZ, RZ ;  /* 0x000000ffff0e7224 */ /* 0x000fd800078e00ff */
[----:B------:R-:W-:Y:S05]  /*28180*/  @!P0 BRA `(.L_x_1990) ;  /* 0x0000000000108947 */ /* 0x000fea0003800000 */
[----:B------:R-:W-:Y:S01]  /*28190*/  UMOV UR4, 0xffffffff ;  /* 0xffffffff00047882 */ /* 0x000fe20000000000 */
[----:B------:R-:W-:Y:S02]  /*281a0*/  VIADD R12, R6, 0xffffffff ;  /* 0xffffffff060c7836 */ /* 0x000fe40000000000 */
[----:B------:R-:W-:Y:S05]  /*281b0*/  BRA.DIV UR4, `(.L_x_1991) ;  /* 0x00000056040c7947 */ /* 0x000fea000b800000 */
[----:B------:R4:W0:Y:S02]  /*281c0*/  SHFL.IDX PT, R14, R2, R12, 0x1f ;  /* 0x00001f0c020e7589 */ /* 0x00082400000e0000 */
.L_x_1990:
[----:B0---4-:R-:W0:Y:S01]  /*281d0*/  LDC.64 R2, c[0x0][0xc90] ;  /* 0x00032400ff027b82 */ /* 0x011e220000000a00 */
[----:B------:R-:W-:-:S05]  /*281e0*/  IADD3 R19, R6, R19, RZ ;  /* 0x0000001306137210 */ /* 0x000fca0007ffe0ff */
[----:B0-----:R-:W-:-:S05]  /*281f0*/  IMAD.WIDE R2, R19, 0x4, R2 ;  /* 0x0000000413027825 */ /* 0x001fca00078e0202 */
[----:B------:R0:W2:Y:S01]  /*28200*/  LDG.E R7, desc[UR60][R2.64] ;  /* 0x0000003c02077981 */ /* 0x0000a2000c1e1900 */
[----:B------:R-:W-:Y:S02]  /*28210*/  IMAD R16, R14, R4, R5 ;  /* 0x000000040e107224 */ /* 0x000fe400078e0205 */
[----:B0-----:R-:W-:Y:S02]  /*28220*/  IMAD.MOV.U32 R2, RZ, RZ, RZ ;  /* 0x000000ffff027224 */ /* 0x001fe400078e00ff */
        /* <DEDUP_REMOVED lines=24> */
[----:B------:R-:W-:-:S05]  /*283b0*/  @!P1 LOP3.LUT R2, RZ, R6, RZ, 0x33, !PT ;  /* 0x00000006ff029212 */ /* 0x000fca00078e33ff */
[----:B------:R-:W-:Y:S02]  /*283c0*/  IMAD R0, R7, R2, RZ ;  /* 0x0000000207007224 */ /* 0x000fe400078e02ff */
[----:B------:R-:W-:-:S03]  /*283d0*/  IMAD.MOV R2, RZ, RZ, -R2 ;  /* 0x000000ffff027224 */ /* 0x000fc600078e0a02 */
[----:B------:R-:W-:Y:S01]  /*283e0*/  IADD3 R3, -R0, RZ, RZ ;  /* 0x000000ff00037210 */ /* 0x000fe20007ffe1ff */
[----:B------:R-:W-:-:S03]  /*283f0*/  IMAD R5, R6, R2, R5 ;  /* 0x0000000206057224 */ /* 0x000fc600078e0205 */
[----:B------:R-:W-:-:S04]  /*28400*/  VIADDMNMX R4, R3, R4, R7, PT ;  /* 0x0000000403047246 */ /* 0x000fc80003800107 */
[-C--:B------:R-:W-:Y:S02]  /*28410*/  IABS R7, R4.reuse ;  /* 0x0000000400077213 */ /* 0x080fe40000000000 */
[----:B------:R-:W-:Y:S02]  /*28420*/  IABS R6, R4 ;  /* 0x0000000400067213 */ /* 0x000fe40000000000 */
[----:B------:R-:W0:Y:S02]  /*28430*/  I2F.RP R8, R7 ;  /* 0x0000000700087306 */ /* 0x000e240000209400 */
[----:B------:R-:W-:-:S06]  /*28440*/  IADD3 R6, RZ, -R6, RZ ;  /* 0x80000006ff067210 */ /* 0x000fcc0007ffe0ff */
        /* <DEDUP_REMOVED lines=8> */
[C---:B------:R-:W-:Y:S02]  /*284d0*/  LOP3.LUT R3, R5.reuse, R4, RZ, 0x3c, !PT ;  /* 0x0000000405037212 */ /* 0x040fe400078e3cff */
[----:B------:R-:W-:Y:S01]  /*284e0*/  IADD3 R5, R5, R0, RZ ;  /* 0x0000000005057210 */ /* 0x000fe20007ffe0ff */
        /* <DEDUP_REMOVED lines=16> */
.L_x_1984:
[----:B------:R-:W-:Y:S01]  /*285f0*/  UMOV UR4, URZ ;  /* 0x0000003f00047c82 */ /* 0x000fe20008000000 */
[----:B------:R-:W-:Y:S01]  /*28600*/  UMOV UR5, URZ ;  /* 0x0000003f00057c82 */ /* 0x000fe20008000000 */
[----:B------:R-:W-:Y:S01]  /*28610*/  ULDC UR6, c[0x0][0xc3c] ;  /* 0x00030f0000067ab9 */ /* 0x000fe20000000800 */
[----:B------:R-:W-:Y:S01]  /*28620*/  IMAD.MOV.U32 R16, RZ, RZ, R0 ;  /* 0x000000ffff107224 */ /* 0x000fe200078e0000 */
[----:B------:R-:W-:Y:S01]  /*28630*/  MOV R18, UR5 ;  /* 0x0000000500127c02 */ /* 0x000fe20008000f00 */
[----:B------:R-:W-:Y:S02]  /*28640*/  IMAD.U32 R17, RZ, RZ, UR4 ;  /* 0x00000004ff117e24 */ /* 0x000fe4000f8e00ff */
[----:B------:R-:W-:-:S07]  /*28650*/  IMAD.U32 R19, RZ, RZ, UR6 ;  /* 0x00000006ff137e24 */ /* 0x000fce000f8e00ff */
.L_x_1992:
[----:B------:R-:W0:Y:S01]  /*28660*/  S2R R0, SR_TID.X ;  /* 0x0000000000007919 */ /* 0x000e220000002100 */
[----:B------:R-:W-:Y:S05]  /*28670*/  WARPSYNC.ALL ;  /* 0x0000000000007948 */ /* 0x000fea0003800000 */
[----:B------:R-:W-:Y:S01]  /*28680*/  BAR.SYNC.DEFER_BLOCKING 0x4, 0x180 ;  /* 0x0106000000007b1d */ /* 0x000fe20000010000 */
[----:B0-----:R-:W-:-:S04]  /*28690*/  LOP3.LUT R0, R0, 0x1f, RZ, 0xc0, !PT ;  /* 0x0000001f00007812 */ /* 0x001fc800078ec0ff */
[----:B------:R-:W-:-:S13]  /*286a0*/  ISETP.NE.AND P0, PT, R0, RZ, PT ;  /* 0x000000ff0000720c */ /* 0x000fda0003f05270 */
[----:B------:R-:W0:Y:S01]  /*286b0*/  @!P0 S2R R3, SR_CgaCtaId ;  /* 0x0000000000038919 */ /* 0x000e220000008800 */
[----:B------:R-:W-:-:S04]  /*286c0*/  @!P0 MOV R0, 0x400 ;  /* 0x0000040000008802 */ /* 0x000fc80000000f00 */
[----:B0-----:R-:W-:-:S05]  /*286d0*/  @!P0 LEA R23, R3, R0, 0x18 ;  /* 0x0000000003178211 */ /* 0x001fca00078ec0ff */
[----:B------:R0:W-:Y:S01]  /*286e0*/  @!P0 STS.128 [R23+0x308d0], R16 ;  /* 0x0308d01017008388 */ /* 0x0001e20000000c00 */
[----:B------:R-:W-:Y:S06]  /*286f0*/  BAR.ARV 0x5, 0x180 ;  /* 0x0146000000007b1d */ /* 0x000fec0000002000 */
.L_x_1981:
[----:B------:R-:W-:Y:S02]  /*28700*/  ULDC UR4, c[0x0][0xc3c] ;  /* 0x00030f0000047ab9 */ /* 0x000fe40000000800 */
[----:B---3--:R-:W-:-:S13]  /*28710*/  ISETP.GE.AND P0, PT, R19, UR4, PT ;  /* 0x0000000413007c0c */ /* 0x008fda000bf06270 */
[----:B------:R-:W-:Y:S05]  /*28720*/  @!P0 BRA `(.L_x_1993) ;  /* 0xffffff9400cc8947 */ /* 0x000fea000383ffff */
[----:B------:R-:W-:Y:S05]  /*28730*/  BSYNC B8 ;  /* 0x0000000000087941 */ /* 0x000fea0003800000 */
.L_x_1870:
[----:B------:R-:W3:Y:S01]  /*28740*/  LDL.LU R0, [R1+0x34] ;  /* 0x0000340001007983 */ /* 0x000ee20000300800 */
[----:B------:R-:W-:Y:S01]  /*28750*/  BSSY B0, `(.L_x_1994) ;  /* 0x000000b000007945 */ /* 0x000fe20003800000 */
[----:B------:R-:W4:Y:S01]  /*28760*/  S2R R5, SR_CgaCtaId ;  /* 0x0000000000057919 */ /* 0x000f220000008800 */
[----:B---3--:R-:W-:-:S05]  /*28770*/  VIADD R0, R0, 0x1 ;  /* 0x0000000100007836 */ /* 0x008fca0000000000 */
[----:B0-----:R-:W-:-:S04]  /*28780*/  LEA.HI R2, R0, R0, RZ, 0x1 ;  /* 0x0000000000027211 */ /* 0x001fc800078f08ff */
[----:B------:R-:W-:Y:S02]  /*28790*/  LOP3.LUT R3, R2, 0xfffffffe, RZ, 0xc0, !PT ;  /* 0xfffffffe02037812 */ /* 0x000fe400078ec0ff */
[----:B------:R-:W-:-:S03]  /*287a0*/  MOV R2, 0x400 ;  /* 0x0000040000027802 */ /* 0x000fc60000000f00 */
[----:B------:R-:W-:Y:S01]  /*287b0*/  IMAD.IADD R0, R0, 0x1, -R3 ;  /* 0x0000000100007824 */ /* 0x000fe200078e0a03 */
[----:B----4-:R-:W-:-:S04]  /*287c0*/  LEA R5, R5, R2, 0x18 ;  /* 0x0000000205057211 */ /* 0x010fc800078ec0ff */
[----:B------:R-:W-:-:S04]  /*287d0*/  SHF.L.U32 R0, R0, 0x1f, RZ ;  /* 0x0000001f00007819 */ /* 0x000fc800000006ff */
[----:B------:R-:W0:Y:S02]  /*287e0*/  SYNCS.PHASECHK.TRANS64.TRYWAIT P0, [R5+URZ+0x30820], R0 ;  /* 0x03082000050075a7 */ /* 0x000e24000800017f */
[----:B0-----:R-:W-:Y:S05]  /*287f0*/  @!P0 BRA `(.L_x_1995) ;  /* 0x0000004c00a08947 */ /* 0x001fea0003800000 */
.L_x_2182:
[----:B------:R-:W-:Y:S05]  /*28800*/  BSYNC B0 ;  /* 0x0000000000007941 */ /* 0x000fea0003800000 */
.L_x_1994:
[----:B------:R-:W-:-:S03]  /*28810*/  UMOV UR4, 0xffffffff ;  /* 0xffffffff00047882 */ /* 0x000fc60000000000 */
[----:B------:R-:W-:Y:S05]  /*28820*/  BRA.DIV UR4, `(.L_x_1996) ;  /* 0x0000004e04a87947 */ /* 0x000fea000b800000 */
[----:B0-----:R-:W0:Y:S02]  /*28830*/  S2R R0, SR_TID.X ;  /* 0x0000000000007919 */ /* 0x001e240000002100 */
[----:B0-----:R-:W-:-:S04]  /*28840*/  SHF.R.U32.HI R0, RZ, 0x5, R0 ;  /* 0x00000005ff007819 */ /* 0x001fc80000011600 */
[----:B------:R-:W-:-:S05]  /*28850*/  LOP3.LUT R0, R0, 0x3, RZ, 0xc0, !PT ;  /* 0x0000000300007812 */ /* 0x000fca00078ec0ff */
[----:B------:R0:W3:Y:S02]  /*28860*/  SHFL.IDX PT, R14, R0, RZ, 0x1f ;  /* 0x00001fff000e7589 */ /* 0x0000e400000e0000 */
.L_x_2185:
[----:B---3--:R-:W-:-:S13]  /*28870*/  ISETP.NE.AND P0, PT, R14, RZ, PT ;  /* 0x000000ff0e00720c */ /* 0x008fda0003f05270 */
[----:B------:R-:W-:Y:S05]  /*28880*/  @P0 BRA `(.L_x_1557) ;  /* 0x0000000000880947 */ /* 0x000fea0003800000 */
[----:B------:R-:W-:-:S03]  /*28890*/  UMOV UR4, 0xffffffff ;  /* 0xffffffff00047882 */ /* 0x000fc60000000000 */
[----:B------:R-:W-:Y:S05]  /*288a0*/  BRA.DIV UR4, `(.L_x_1997) ;  /* 0x0000004e04bc7947 */ /* 0x000fea000b800000 */
[----:B------:R-:W-:-:S13]  /*288b0*/  ELECT P6, URZ, PT ;  /* 0x00000000003f782f */ /* 0x000fda00038c0000 */
.L_x_2188:
[----:B------:R-:W-:Y:S05]  /*288c0*/  @!P6 BRA `(.L_x_1557) ;  /* 0x000000000078e947 */ /* 0x000fea0003800000 */
[----:B0-----:R-:W3:Y:S02]  /*288d0*/  LDL.LU R0, [R1+0x20] ;  /* 0x0000200001007983 */ /* 0x001ee40000300800 */
[----:B---3--:R-:W-:-:S04]  /*288e0*/  LOP3.LUT R0, R0, 0x2, RZ, 0xfc, !PT ;  /* 0x0000000200007812 */ /* 0x008fc800078efcff */
[----:B------:R-:W-:-:S13]  /*288f0*/  ISETP.NE.AND P0, PT, R0, 0x3, PT ;  /* 0x000000030000780c */ /* 0x000fda0003f05270 */
[----:B------:R-:W-:Y:S05]  /*28900*/  @!P0 BRA `(.L_x_1998) ;  /* 0x0000000000048947 */ /* 0x000fea0003800000 */
[----:B------:R-:W-:Y:S01]  /*28910*/  BPT.TRAP 0x1 ;  /* 0x000000040000795c */ /* 0x000fe20000300000 */
.L_x_1998:
[----:B------:R-:W-:Y:S01]  /*28920*/  IMAD R3, R25, 0x8, R5 ;  /* 0x0000000819037824 */ /* 0x000fe200078e0205 */
[----:B------:R-:W-:Y:S02]  /*28930*/  SHF.L.U32 R2, R29, 0x1f, RZ ;  /* 0x0000001f1d027819 */ /* 0x000fe400000006ff */
[----:B------:R-:W-:Y:S02]  /*28940*/  IADD3 R25, R25, 0x1, RZ ;  /* 0x0000000119197810 */ /* 0x000fe40007ffe0ff */
[----:B------:R-:W0:Y:S02]  /*28950*/  SYNCS.PHASECHK.TRANS64.TRYWAIT P1, [R3+URZ+0x30840], R2 ;  /* 0x03084002030075a7 */ /* 0x000e24000802017f */
[----:B------:R-:W-:-:S04]  /*28960*/  ISETP.NE.AND P2, PT, R25, 0x2, PT ;  /* 0x000000021900780c */ /* 0x000fc80003f45270 */
[----:B------:R-:W-:Y:S01]  /*28970*/  SEL R0, RZ, 0x1, P2 ;  /* 0x00000001ff007807 */ /* 0x000fe20001000000 */
[----:B0-----:R-:W-:Y:S08]  /*28980*/  @!P1 BRA `(.L_x_1999) ;  /* 0x0000004c00a49947 */ /* 0x001ff00003800000 */
.L_x_2189:
[----:B------:R-:W-:Y:S02]  /*28990*/  SEL R25, R25, RZ, P2 ;  /* 0x000000ff19197207 */ /* 0x000fe40001000000 */
[----:B------:R-:W-:Y:S01]  /*289a0*/  LOP3.LUT R0, R29, R0, RZ, 0x3c, !PT ;  /* 0x000000001d007212 */ /* 0x000fe200078e3cff */
[----:B------:R-:W-:Y:S06]  /*289b0*/  @!P0 BRA `(.L_x_2000) ;  /* 0x0000000000048947 */ /* 0x000fec0003800000 */
[----:B------:R-:W-:Y:S01]  /*289c0*/  BPT.TRAP 0x1 ;  /* 0x000000040000795c */ /* 0x000fe20000300000 */
.L_x_2000:
[----:B------:R-:W-:Y:S01]  /*289d0*/  IMAD R25, R25, 0x8, R5 ;  /* 0x0000000819197824 */ /* 0x000fe200078e0205 */
[----:B------:R-:W-:-:S04]  /*289e0*/  SHF.L.U32 R0, R0, 0x1f, RZ ;  /* 0x0000001f00007819 */ /* 0x000fc800000006ff */
[----:B------:R-:W3:Y:S02]  /*289f0*/  SYNCS.PHASECHK.TRANS64.TRYWAIT P1, [R25+URZ+0x30840], R0 ;  /* 0x03084000190075a7 */ /* 0x000ee4000802017f */
[----:B---3--:R-:W-:Y:S05]  /*28a00*/  @!P1 BRA `(.L_x_2001) ;  /* 0x0000004c00989947 */ /* 0x008fea0003800000 */
.L_x_2190:
[----:B------:R-:W-:Y:S05]  /*28a10*/  @!P0 BRA `(.L_x_2002) ;  /* 0x0000000000048947 */ /* 0x000fea0003800000 */
[----:B------:R-:W-:Y:S01]  /*28a20*/  BPT.TRAP 0x1 ;  /* 0x000000040000795c */ /* 0x000fe20000300000 */
.L_x_2002:
[----:B------:R-:W4:Y:S02]  /*28a30*/  SYNCS.PHASECHK.TRANS64.TRYWAIT P1, [R3+URZ+0x30860], R2 ;  /* 0x03086002030075a7 */ /* 0x000f24000802017f */
[----:B----4-:R-:W-:Y:S05]  /*28a40*/  @!P1 BRA `(.L_x_2003) ;  /* 0x0000004c009c9947 */ /* 0x010fea0003800000 */
.L_x_2191:
[----:B------:R-:W-:Y:S05]  /*28a50*/  @!P0 BRA `(.L_x_2004) ;  /* 0x0000000000048947 */ /* 0x000fea0003800000 */
[----:B------:R-:W-:Y:S01]  /*28a60*/  BPT.TRAP 0x1 ;  /* 0x000000040000795c */ /* 0x000fe20000300000 */
.L_x_2004:
[----:B------:R0:W0:Y:S02]  /*28a70*/  SYNCS.PHASECHK.TRANS64.TRYWAIT P0, [R25+URZ+0x30860], R0 ;  /* 0x03086000190075a7 */ /* 0x000024000800017f */
[----:B0-----:R-:W-:Y:S05]  /*28a80*/  @!P0 NANOSLEEP.SYNCS 0x989680 ;  /* 0x009896800000895d */ /* 0x001fea0003900000 */
[----:B------:R-:W0:Y:S02]  /*28a90*/  @!P0 SYNCS.PHASECHK.TRANS64 P0, [R25+URZ+0x30860], R0 ;  /* 0x03086000190085a7 */ /* 0x000e24000800007f */
[----:B0-----:R-:W-:Y:S05]  /*28aa0*/  @!P0 BRA `(.L_x_2004) ;  /* 0xfffffffc00f08947 */ /* 0x001fea000383ffff */
.L_x_1557:
[----:B------:R-:W-:Y:S05]  /*28ab0*/  BSYNC B9 ;  /* 0x0000000000097941 */ /* 0x000fea0003800000 */
.L_x_1554:
[----:B------:R-:W-:Y:S05]  /*28ac0*/  EXIT ;  /* 0x000000000000794d */ /* 0x000fea0003800000 */
.L_x_1583:
[----:B0-----:R0:W1:Y:S02]  /*28ad0*/  SYNCS.PHASECHK.TRANS64.TRYWAIT P6, [R89+URZ+0x30890], R103 ;  /* 0x03089067590075a7 */ /* 0x00106400080c017f */
[----:B-1----:R-:W-:Y:S05]  /*28ae0*/  @!P6 NANOSLEEP.SYNCS 0x989680 ;  /* 0x009896800000e95d */ /* 0x002fea0003900000 */
[----:B------:R-:W1:Y:S02]  /*28af0*/  @!P6 SYNCS.PHASECHK.TRANS64 P6, [R89+URZ+0x30890], R103 ;  /* 0x030890675900e5a7 */ /* 0x000e6400080c007f */
[----:B-1----:R-:W-:Y:S05]  /*28b00*/  @!P6 BRA `(.L_x_1583) ;  /* 0xfffffffc00f0e947 */ /* 0x002fea000383ffff */
[----:B------:R-:W-:Y:S05]  /*28b10*/  BRA `(.L_x_2005) ;  /* 0xfffffda800847947 */ /* 0x000fea000383ffff */
.L_x_1584:
[----:B------:R-:W-:Y:S01]  /*28b20*/  BSSY B1, `(.L_x_2006) ;  /* 0x0000008000017945 */ /* 0x000fe20003800000 */
[----:B------:R-:W-:Y:S01]  /*28b30*/  IMAD.MOV.U32 R13, RZ, RZ, R112 ;  /* 0x000000ffff0d7224 */ /* 0x000fe200078e0070 */
[----:B------:R-:W-:Y:S01]  /*28b40*/  MOV R11, 0x181f ;  /* 0x0000181f000b7802 */ /* 0x000fe20000000f00 */
[----:B------:R-:W-:Y:S02]  /*28b50*/  IMAD.MOV.U32 R12, RZ, RZ, RZ ;  /* 0x000000ffff0c7224 */ /* 0x000fe400078e00ff */
[----:B------:R-:W-:-:S07]  /*28b60*/  IMAD.MOV.U32 R15, RZ, RZ, -0x1 ;  /* 0xffffffffff0f7424 */ /* 0x000fce00078e00ff */
[----:B0-----:R-:W-:Y:S05]  /*28b70*/  WARPSYNC.COLLECTIVE R15, `(.L_x_2007) ;  /* 0x000000000f087348 */ /* 0x001fea0003c00000 */
[----:B------:R1:W2:Y:S02]  /*28b80*/  SHFL.IDX P6, R14, R13, R12, R11 ;  /* 0x0000000c0d0e7389 */ /* 0x0002a400000c000b */
[----:B012---:R-:W-:Y:S01]  /*28b90*/  ENDCOLLECTIVE ;  /* 0x000000000000791b */ /* 0x007fe20003800000 */
.L_x_2007:
[----:B------:R-:W-:Y:S05]  /*28ba0*/  BSYNC B1 ;  /* 0x0000000000017941 */ /* 0x000fea0003800000 */
.L_x_2006:
        /* <DEDUP_REMOVED lines=8> */
.L_x_2008:
[----:B------:R-:W-:Y:S01]  /*28c30*/  IMAD.MOV.U32 R106, RZ, RZ, R14 ;  /* 0x000000ffff6a7224 */ /* 0x000fe200078e000e */
[----:B------:R-:W-:Y:S06]  /*28c40*/  BRA `(.L_x_2009) ;  /* 0xfffffda8004c7947 */ /* 0x000fec000383ffff */
.L_x_1601:
[----:B------:R-:W-:Y:S01]  /*28c50*/  BSSY B1, `(.L_x_2010) ;  /* 0x0000008000017945 */ /* 0x000fe20003800000 */
[----:B0---4-:R-:W-:Y:S01]  /*28c60*/  MOV R13, R112 ;  /* 0x00000070000d7202 */ /* 0x011fe20000000f00 */
[----:B------:R-:W-:Y:S02]  /*28c70*/  IMAD.MOV.U32 R12, RZ, RZ, 0x1 ;  /* 0x00000001ff0c7424 */ /* 0x000fe400078e00ff */
[----:B------:R-:W-:Y:S02]  /*28c80*/  IMAD.MOV.U32 R11, RZ, RZ, 0x181f ;  /* 0x0000181fff0b7424 */ /* 0x000fe400078e00ff */
[----:B------:R-:W-:-:S07]  /*28c90*/  IMAD.MOV.U32 R15, RZ, RZ, -0x1 ;  /* 0xffffffffff0f7424 */ /* 0x000fce00078e00ff */
[----:B-123--:R-:W-:Y:S05]  /*28ca0*/  WARPSYNC.COLLECTIVE R15, `(.L_x_2011) ;  /* 0x000000000f087348 */ /* 0x00efea0003c00000 */
[----:B------:R0:W4:Y:S02]  /*28cb0*/  SHFL.IDX P6, R14, R13, R12, R11 ;  /* 0x0000000c0d0e7389 */ /* 0x00012400000c000b */
[----:B01234-:R-:W-:Y:S01]  /*28cc0*/  ENDCOLLECTIVE ;  /* 0x000000000000791b */ /* 0x01ffe20003800000 */
.L_x_2011:
[----:B------:R-:W-:Y:S05]  /*28cd0*/  BSYNC B1 ;  /* 0x0000000000017941 */ /* 0x000fea0003800000 */
.L_x_2010:
[----:B------:R-:W-:Y:S01]  /*28ce0*/  IMAD.MOV.U32 R13, RZ, RZ, R105 ;  /* 0x000000ffff0d7224 */ /* 0x000fe200078e0069 */
[----:B------:R-:W-:Y:S01]  /*28cf0*/  MOV R15, 0xffffffff ;  /* 0xffffffff000f7802 */ /* 0x000fe20000000f00 */
[----:B------:R-:W-:Y:S01]  /*28d00*/  IMAD.MOV.U32 R12, RZ, RZ, 0x1 ;  /* 0x00000001ff0c7424 */ /* 0x000fe200078e00ff */
[----:B------:R-:W-:Y:S01]  /*28d10*/  MOV R112, R14 ;  /* 0x0000000e00707202 */ /* 0x000fe20000000f00 */
[----:B------:R-:W-:-:S07]  /*28d20*/  IMAD.MOV.U32 R11, RZ, RZ, 0x181f ;  /* 0x0000181fff0b7424 */ /* 0x000fce00078e00ff */
[----:B------:R-:W-:Y:S05]  /*28d30*/  WARPSYNC.COLLECTIVE R15, `(.L_x_2012) ;  /* 0x000000000f087348 */ /* 0x000fea0003c00000 */
[----:B------:R0:W1:Y:S02]  /*28d40*/  SHFL.IDX P6, R14, R13, R12, R11 ;  /* 0x0000000c0d0e7389 */ /* 0x00006400000c000b */
[----:B01----:R-:W-:Y:S01]  /*28d50*/  ENDCOLLECTIVE ;  /* 0x000000000000791b */ /* 0x003fe20003800000 */
.L_x_2012:
[----:B------:R-:W-:Y:S01]  /*28d60*/  IMAD.MOV.U32 R56, RZ, RZ, R14 ;  /* 0x000000ffff387224 */ /* 0x000fe200078e000e */
[----:B------:R-:W-:Y:S06]  /*28d70*/  BRA `(.L_x_2013) ;  /* 0xfffffdb400587947 */ /* 0x000fec000383ffff */
.L_x_1623:
[----:B0-----:R0:W1:Y:S02]  /*28d80*/  SYNCS.PHASECHK.TRANS64.TRYWAIT P6, [R89+URZ+0x30890], R103 ;  /* 0x03089067590075a7 */ /* 0x00106400080c017f */
[----:B-1----:R-:W-:Y:S05]  /*28d90*/  @!P6 NANOSLEEP.SYNCS 0x989680 ;  /* 0x009896800000e95d */ /* 0x002fea0003900000 */
[----:B------:R-:W1:Y:S02]  /*28da0*/  @!P6 SYNCS.PHASECHK.TRANS64 P6, [R89+URZ+0x30890], R103 ;  /* 0x030890675900e5a7 */ /* 0x000e6400080c007f */
[----:B-1----:R-:W-:Y:S05]  /*28db0*/  @!P6 BRA `(.L_x_1623) ;  /* 0xfffffffc00f0e947 */ /* 0x002fea000383ffff */
[----:B------:R-:W-:Y:S05]  /*28dc0*/  BRA `(.L_x_2014) ;  /* 0xfffffdc800a07947 */ /* 0x000fea000383ffff */
.L_x_1624:
        /* <DEDUP_REMOVED lines=8> */
.L_x_2016:
[----:B------:R-:W-:Y:S05]  /*28e50*/  BSYNC B1 ;  /* 0x0000000000017941 */ /* 0x000fea0003800000 */
.L_x_2015:
        /* <DEDUP_REMOVED lines=8> */
.L_x_2017:
[----:B------:R-:W-:Y:S01]  /*28ee0*/  IMAD.MOV.U32 R106, RZ, RZ, R14 ;  /* 0x000000ffff6a7224 */ /* 0x000fe200078e000e */
[----:B------:R-:W-:Y:S06]  /*28ef0*/  BRA `(.L_x_2018) ;  /* 0xfffffdc8006c7947 */ /* 0x000fec000383ffff */
.L_x_1633:
[----:B------:R-:W-:Y:S01]  /*28f00*/  BSSY B1, `(.L_x_2019) ;  /* 0x0000008000017945 */ /* 0x000fe20003800000 */
[----:B---3--:R-:W-:Y:S01]  /*28f10*/  MOV R13, R112 ;  /* 0x00000070000d7202 */ /* 0x008fe20000000f00 */
[----:B------:R-:W-:Y:S02]  /*28f20*/  IMAD.MOV.U32 R12, RZ, RZ, 0x1 ;  /* 0x00000001ff0c7424 */ /* 0x000fe400078e00ff */
[----:B--2---:R-:W-:Y:S02]  /*28f30*/  IMAD.MOV.U32 R11, RZ, RZ, 0x181f ;  /* 0x0000181fff0b7424 */ /* 0x004fe400078e00ff */
[----:B------:R-:W-:-:S07]  /*28f40*/  IMAD.MOV.U32 R15, RZ, RZ, -0x1 ;  /* 0xffffffffff0f7424 */ /* 0x000fce00078e00ff */
[----:B01----:R-:W-:Y:S05]  /*28f50*/  WARPSYNC.COLLECTIVE R15, `(.L_x_2020) ;  /* 0x000000000f087348 */ /* 0x003fea0003c00000 */
[----:B------:R2:W3:Y:S02]  /*28f60*/  SHFL.IDX P6, R14, R13, R12, R11 ;  /* 0x0000000c0d0e7389 */ /* 0x0004e400000c000b */
[----:B0123--:R-:W-:Y:S01]  /*28f70*/  ENDCOLLECTIVE ;  /* 0x000000000000791b */ /* 0x00ffe20003800000 */
.L_x_2020:
[----:B------:R-:W-:Y:S05]  /*28f80*/  BSYNC B1 ;  /* 0x0000000000017941 */ /* 0x000fea0003800000 */
.L_x_2019:
        /* <DEDUP_REMOVED lines=8> */
.L_x_2021:
[----:B------:R-:W-:Y:S01]  /*29010*/  IMAD.MOV.U32 R44, RZ, RZ, R14 ;  /* 0x000000ffff2c7224 */ /* 0x000fe200078e000e */
[----:B------:R-:W-:Y:S06]  /*29020*/  BRA `(.L_x_2022) ;  /* 0xfffffdd400f47947 */ /* 0x000fec000383ffff */
.L_x_1642:
[----:B0-----:R0:W1:Y:S02]  /*29030*/  SYNCS.PHASECHK.TRANS64.TRYWAIT P0, [R89+URZ+0x30890], R103 ;  /* 0x03089067590075a7 */ /* 0x001064000800017f */
[----:B-1----:R-:W-:Y:S05]  /*29040*/  @!P0 NANOSLEEP.SYNCS 0x989680 ;  /* 0x009896800000895d */ /* 0x002fea0003900000 */
[----:B------:R-:W1:Y:S02]  /*29050*/  @!P0 SYNCS.PHASECHK.TRANS64 P0, [R89+URZ+0x30890], R103 ;  /* 0x03089067590085a7 */ /* 0x000e64000800007f */
[----:B-1----:R-:W-:Y:S05]  /*29060*/  @!P0 BRA `(.L_x_1642) ;  /* 0xfffffffc00f08947 */ /* 0x002fea000383ffff */
[----:B------:R-:W-:Y:S05]  /*29070*/  BRA `(.L_x_2023) ;  /* 0xfffffde400cc7947 */ /* 0x000fea000383ffff */
.L_x_1643:
        /* <DEDUP_REMOVED lines=8> */
.L_x_2025:
[----:B------:R-:W-:Y:S05]  /*29100*/  BSYNC B1 ;  /* 0x0000000000017941 */ /* 0x000fea0003800000 */
.L_x_2024:
        /* <DEDUP_REMOVED lines=8> */
.L_x_2026:
[----:B------:R-:W-:Y:S01]  /*29190*/  IMAD.MOV.U32 R42, RZ, RZ, R14 ;  /* 0x000000ffff2a7224 */ /* 0x000fe200078e000e */
[----:B------:R-:W-:Y:S06]  /*291a0*/  BRA `(.L_x_2027) ;  /* 0xfffffde400f47947 */ /* 0x000fec000383ffff */
.L_x_1646:
[----:B------:R-:W-:Y:S01]  /*291b0*/  BSSY B1, `(.L_x_2028) ;  /* 0x0000008000017945 */ /* 0x000fe20003800000 */
[----:B----4-:R-:W-:Y:S01]  /*291c0*/  MOV R13, R43 ;  /* 0x0000002b000d7202 */ /* 0x010fe20000000f00 */
[----:B------:R-:W-:Y:S02]  /*291d0*/  IMAD.MOV.U32 R12, RZ, RZ, 0x1 ;  /* 0x00000001ff0c7424 */ /* 0x000fe400078e00ff */
[----:B------:R-:W-:Y:S02]  /*291e0*/  IMAD.MOV.U32 R11, RZ, RZ, 0x181f ;  /* 0x0000181fff0b7424 */ /* 0x000fe400078e00ff */
[----:B------:R-:W-:-:S07]  /*291f0*/  IMAD.MOV.U32 R15, RZ, RZ, -0x1 ;  /* 0xffffffffff0f7424 */ /* 0x000fce00078e00ff */
[----:B0123--:R-:W-:Y:S05]  /*29200*/  WARPSYNC.COLLECTIVE R15, `(.L_x_2029) ;  /* 0x000000000f087348 */ /* 0x00ffea0003c00000 */
[----:B------:R4:W0:Y:S02]  /*29210*/  SHFL.IDX P6, R14, R13, R12, R11 ;  /* 0x0000000c0d0e7389 */ /* 0x00082400000c000b */
[----:B01234-:R-:W-:Y:S01]  /*29220*/  ENDCOLLECTIVE ;  /* 0x000000000000791b */ /* 0x01ffe20003800000 */
.L_x_2029:
[----:B------:R-:W-:Y:S05]  /*29230*/  BSYNC B1 ;  /* 0x0000000000017941 */ /* 0x000fea0003800000 */
.L_x_2028:
        /* <DEDUP_REMOVED lines=8> */
.L_x_2030:
[----:B------:R-:W-:Y:S01]  /*292c0*/  IMAD.MOV.U32 R42, RZ, RZ, R14 ;  /* 0x000000ffff2a7224 */ /* 0x000fe200078e000e */
[----:B------:R-:W-:Y:S06]  /*292d0*/  BRA `(.L_x_2031) ;  /* 0xfffffde8001c7947 */ /* 0x000fec000383ffff */
.L_x_1650:
[----:B--2---:R2:W0:Y:S02]  /*292e0*/  SYNCS.PHASECHK.TRANS64.TRYWAIT P4, [R89+URZ+0x308b0], R103 ;  /* 0x0308b067590075a7 */ /* 0x004424000808017f */
[----:B0-----:R-:W-:Y:S05]  /*292f0*/  @!P4 NANOSLEEP.SYNCS 0x989680 ;  /* 0x009896800000c95d */ /* 0x001fea0003900000 */
[----:B------:R-:W0:Y:S02]  /*29300*/  @!P4 SYNCS.PHASECHK.TRANS64 P4, [R89+URZ+0x308b0], R103 ;  /* 0x0308b0675900c5a7 */ /* 0x000e24000808007f */
[----:B0-----:R-:W-:Y:S05]  /*29310*/  @!P4 BRA `(.L_x_1650) ;  /* 0xfffffffc00f0c947 */ /* 0x001fea000383ffff */
[----:B------:R-:W-:Y:S05]  /*29320*/  BRA `(.L_x_2032) ;  /* 0xfffffde800c07947 */ /* 0x000fea000383ffff */
.L_x_1678:
        /* <DEDUP_REMOVED lines=8> */
.L_x_2034:
[----:B------:R-:W-:Y:S05]  /*293b0*/  BSYNC B1 ;  /* 0x0000000000017941 */ /* 0x000fea0003800000 */
.L_x_2033:
        /* <DEDUP_REMOVED lines=8> */
.L_x_2035:
[----:B------:R-:W-:Y:S01]  /*29440*/  MOV R13, R8 ;  /* 0x00000008000d7202 */ /* 0x000fe20000000f00 */
[----:B------:R-:W-:-:S07]  /*29450*/  IMAD.MOV.U32 R4, RZ, RZ, R14 ;  /* 0x000000ffff047224 */ /* 0x000fce00078e000e */
[----:B------:R-:W-:Y:S05]  /*29460*/  WARPSYNC.COLLECTIVE R15, `(.L_x_2036) ;  /* 0x000000000f087348 */ /* 0x000fea0003c00000 */
[----:B------:R0:W1:Y:S02]  /*29470*/  SHFL.IDX P6, R14, R13, R12, R11 ;  /* 0x0000000c0d0e7389 */ /* 0x00006400000c000b */
[----:B01----:R-:W-:Y:S01]  /*29480*/  ENDCOLLECTIVE ;  /* 0x000000000000791b */ /* 0x003fe20003800000 */
.L_x_2036:
[----:B------:R-:W-:Y:S02]  /*29490*/  IMAD.MOV.U32 R13, RZ, RZ, R0 ;  /* 0x000000ffff0d7224 */ /* 0x000fe400078e0000 */
[----:B------:R-:W-:-:S07]  /*294a0*/  IMAD.MOV.U32 R9, RZ, RZ, R14 ;  /* 0x000000ffff097224 */ /* 0x000fce00078e000e */
[----:B------:R-:W-:Y:S05]  /*294b0*/  WARPSYNC.COLLECTIVE R15, `(.L_x_2037) ;  /* 0x000000000f087348 */ /* 0x000fea0003c00000 */
[----:B------:R0:W1:Y:S02]  /*294c0*/  SHFL.IDX P6, R14, R13, R12, R11 ;  /* 0x0000000c0d0e7389 */ /* 0x00006400000c000b */
[----:B01----:R-:W-:Y:S01]  /*294d0*/  ENDCOLLECTIVE ;  /* 0x000000000000791b */ /* 0x003fe20003800000 */
.L_x_2037:
[----:B------:R-:W-:Y:S05]  /*294e0*/  BRA `(.L_x_2038) ;  /* 0xfffffe0000107947 */ /* 0x000fea000383ffff */
.L_x_1681:
[----:B------:R-:W-:Y:S01]  /*294f0*/  BSSY B1, `(.L_x_2039) ;  /* 0x0000008000017945 */ /* 0x000fe20003800000 */
[----:B------:R-:W-:Y:S01]  /*29500*/  IMAD.MOV.U32 R13, RZ, RZ, R7 ;  /* 0x000000ffff0d7224 */ /* 0x000fe200078e0007 */
[----:B------:R-:W-:Y:S01]  /*29510*/  MOV R12, 0x1 ;  /* 0x00000001000c7802 */ /* 0x000fe20000000f00 */
[----:B------:R-:W-:Y:S02]  /*29520*/  IMAD.MOV.U32 R11, RZ, RZ, 0x181f ;  /* 0x0000181fff0b7424 */ /* 0x000fe400078e00ff */
[----:B------:R-:W-:-:S07]  /*29530*/  IMAD.MOV.U32 R15, RZ, RZ, -0x1 ;  /* 0xffffffffff0f7424 */ /* 0x000fce00078e00ff */
[----:B0---4-:R-:W-:Y:S05]  /*29540*/  WARPSYNC.COLLECTIVE R15, `(.L_x_2040) ;  /* 0x000000000f087348 */ /* 0x011fea0003c00000 */
[----:B----4-:R1:W2:Y:S02]  /*29550*/  SHFL.IDX P6, R14, R13, R12, R11 ;  /* 0x0000000c0d0e7389 */ /* 0x0102a400000c000b */
[----:B012---:R-:W-:Y:S01]  /*29560*/  ENDCOLLECTIVE ;  /* 0x000000000000791b */ /* 0x007fe20003800000 */
.L_x_2040:
[----:B------:R-:W-:Y:S05]  /*29570*/  BSYNC B1 ;  /* 0x0000000000017941 */ /* 0x000fea0003800000 */
.L_x_2039:
[----:B------:R-:W-:Y:S01]  /*29580*/  MOV R13, R6 ;  /* 0x00000006000d7202 */ /* 0x000fe20000000f00 */
[----:B------:R-:W-:Y:S02]  /*29590*/  IMAD.MOV.U32 R12, RZ, RZ, 0x1 ;  /* 0x00000001ff0c7424 */ /* 0x000fe400078e00ff */
[----:B------:R-:W-:Y:S02]  /*295a0*/  IMAD.MOV.U32 R11, RZ, RZ, 0x181f ;  /* 0x0000181fff0b7424 */ /* 0x000fe400078e00ff */
[----:B------:R-:W-:Y:S02]  /*295b0*/  IMAD.MOV.U32 R15, RZ, RZ, -0x1 ;  /* 0xffffffffff0f7424 */ /* 0x000fe400078e00ff */
[----:B------:R-:W-:-:S07]  /*295c0*/  IMAD.MOV.U32 R5, RZ, RZ, R14 ;  /* 0x000000ffff057224 */ /* 0x000fce00078e000e */
[----:B------:R-:W-:Y:S05]  /*295d0*/  WARPSYNC.COLLECTIVE R15, `(.L_x_2041) ;  /* 0x000000000f087348 */ /* 0x000fea0003c00000 */
[----:B------:R0:W1:Y:S02]  /*295e0*/  SHFL.IDX P6, R14, R13, R12, R11 ;  /* 0x0000000c0d0e7389 */ /* 0x00006400000c000b */
[----:B01----:R-:W-:Y:S01]  /*295f0*/  ENDCOLLECTIVE ;  /* 0x000000000000791b */ /* 0x003fe20003800000 */
.L_x_2041:
[----:B------:R-:W-:Y:S01]  /*29600*/  IMAD.MOV.U32 R13, RZ, RZ, R8 ;  /* 0x000000ffff0d7224 */ /* 0x000fe200078e0008 */
[----:B------:R-:W-:-:S07]  /*29610*/  MOV R4, R14 ;  /* 0x0000000e00047202 */ /* 0x000fce0000000f00 */
[----:B------:R-:W-:Y:S05]  /*29620*/  WARPSYNC.COLLECTIVE R15, `(.L_x_2042) ;  /* 0x000000000f087348 */ /* 0x000fea0003c00000 */
[----:B------:R0:W1:Y:S02]  /*29630*/  SHFL.IDX P6, R14, R13, R12, R11 ;  /* 0x0000000c0d0e7389 */ /* 0x00006400000c000b */
[----:B01----:R-:W-:Y:S01]  /*29640*/  ENDCOLLECTIVE ;  /* 0x000000000000791b */ /* 0x003fe20003800000 */
.L_x_2042:
[----:B------:R-:W-:Y:S02]  /*29650*/  IMAD.MOV.U32 R13, RZ, RZ, R0 ;  /* 0x000000ffff0d7224 */ /* 0x000fe400078e0000 */
[----:B------:R-:W-:-:S07]  /*29660*/  IMAD.MOV.U32 R9, RZ, RZ, R14 ;  /* 0x000000ffff097224 */ /* 0x000fce00078e000e */
[----:B------:R-:W-:Y:S05]  /*29670*/  WARPSYNC.COLLECTIVE R15, `(.L_x_2043) ;  /* 0x000000000f087348 */ /* 0x000fea0003c00000 */
[----:B------:R0:W1:Y:S02]  /*29680*/  SHFL.IDX P6, R14, R13, R12, R11 ;  /* 0x0000000c0d0e7389 */ /* 0x00006400000c000b */
[----:B01----:R-:W-:Y:S01]  /*29690*/  ENDCOLLECTIVE ;  /* 0x000000000000791b */ /* 0x003fe20003800000 */
.L_x_2043:
[----:B------:R-:W-:Y:S05]  /*296a0*/  BRA `(.L_x_2044) ;  /* 0xfffffe0000f87947 */ /* 0x000fea000383ffff */
.L_x_1684:
[----:B------:R-:W-:Y:S01]  /*296b0*/  BSSY B1, `(.L_x_2045) ;  /* 0x0000008000017945 */ /* 0x000fe20003800000 */
[----:B------:R-:W-:Y:S01]  /*296c0*/  MOV R13, R7 ;  /* 0x00000007000d7202 */ /* 0x000fe20000000f00 */
[----:B------:R-:W-:Y:S02]  /*296d0*/  IMAD.MOV.U32 R12, RZ, RZ, 0x2 ;  /* 0x00000002ff0c7424 */ /* 0x000fe400078e00ff */
[----:B------:R-:W-:Y:S02]  /*296e0*/  IMAD.MOV.U32 R11, RZ, RZ, 0x181f ;  /* 0x0000181fff0b7424 */ /* 0x000fe400078e00ff */
[----:B------:R-:W-:-:S07]  /*296f0*/  IMAD.MOV.U32 R15, RZ, RZ, -0x1 ;  /* 0xffffffffff0f7424 */ /* 0x000fce00078e00ff */
[----:B-1--4-:R-:W-:Y:S05]  /*29700*/  WARPSYNC.COLLECTIVE R15, `(.L_x_2046) ;  /* 0x000000000f087348 */ /* 0x012fea0003c00000 */
[----:B----4-:R0:W2:Y:S02]  /*29710*/  SHFL.IDX P6, R14, R13, R12, R11 ;  /* 0x0000000c0d0e7389 */ /* 0x0100a400000c000b */
[----:B012---:R-:W-:Y:S01]  /*29720*/  ENDCOLLECTIVE ;  /* 0x000000000000791b */ /* 0x007fe20003800000 */
.L_x_2046:
[----:B------:R-:W-:Y:S05]  /*29730*/  BSYNC B1 ;  /* 0x0000000000017941 */ /* 0x000fea0003800000 */
.L_x_2045:
        /* <DEDUP_REMOVED lines=8> */
.L_x_2047:
[----:B------:R-:W-:Y:S02]  /*297c0*/  IMAD.MOV.U32 R13, RZ, RZ, R8 ;  /* 0x000000ffff0d7224 */ /* 0x000fe400078e0008 */
[----:B------:R-:W-:-:S07]  /*297d0*/  IMAD.MOV.U32 R4, RZ, RZ, R14 ;  /* 0x000000ffff047224 */ /* 0x000fce00078e000e */
[----:B------:R-:W-:Y:S05]  /*297e0*/  WARPSYNC.COLLECTIVE R15, `(.L_x_2048) ;  /* 0x000000000f087348 */ /* 0x000fea0003c00000 */
[----:B------:R0:W1:Y:S02]  /*297f0*/  SHFL.IDX P6, R14, R13, R12, R11 ;  /* 0x0000000c0d0e7389 */ /* 0x00006400000c000b */
[----:B01----:R-:W-:Y:S01]  /*29800*/  ENDCOLLECTIVE ;  /* 0x000000000000791b */ /* 0x003fe20003800000 */
.L_x_2048:
[----:B------:R-:W-:Y:S01]  /*29810*/  MOV R13, R0 ;  /* 0x00000000000d7202 */ /* 0x000fe20000000f00 */
[----:B------:R-:W-:-:S07]  /*29820*/  IMAD.MOV.U32 R9, RZ, RZ, R14 ;  /* 0x000000ffff097224 */ /* 0x000fce00078e000e */
[----:B------:R-:W-:Y:S05]  /*29830*/  WARPSYNC.COLLECTIVE R15, `(.L_x_2049) ;  /* 0x000000000f087348 */ /* 0x000fea0003c00000 */
[----:B------:R0:W1:Y:S02]  /*29840*/  SHFL.IDX P6, R14, R13, R12, R11 ;  /* 0x0000000c0d0e7389 */ /* 0x00006400000c000b */
[----:B01----:R-:W-:Y:S01]  /*29850*/  ENDCOLLECTIVE ;  /* 0x000000000000791b */ /* 0x003fe20003800000 */
.L_x_2049:
[----:B------:R-:W-:Y:S05]  /*29860*/  BRA `(.L_x_2050) ;  /* 0xfffffe0400d87947 */ /* 0x000fea000383ffff */
.L_x_1687:
[----:B------:R-:W-:Y:S01]  /*29870*/  BSSY B1, `(.L_x_2051) ;  /* 0x0000008000017945 */ /* 0x000fe20003800000 */
[----:B------:R-:W-:Y:S01]  /*29880*/  IMAD.MOV.U32 R13, RZ, RZ, R7 ;  /* 0x000000ffff0d7224 */ /* 0x000fe200078e0007 */
[----:B------:R-:W-:Y:S01]  /*29890*/  MOV R15, 0xffffffff ;  /* 0xffffffff000f7802 */ /* 0x000fe20000000f00 */
[----:B------:R-:W-:Y:S02]  /*298a0*/  IMAD.MOV.U32 R12, RZ, RZ, 0x3 ;  /* 0x00000003ff0c7424 */ /* 0x000fe400078e00ff */
[----:B------:R-:W-:-:S07]  /*298b0*/  IMAD.MOV.U32 R11, RZ, RZ, 0x181f ;  /* 0x0000181fff0b7424 */ /* 0x000fce00078e00ff */
[----:B-1--4-:R-:W-:Y:S05]  /*298c0*/  WARPSYNC.COLLECTIVE R15, `(.L_x_2052) ;  /* 0x000000000f087348 */ /* 0x012fea0003c00000 */
[----:B------:R0:W2:Y:S02]  /*298d0*/  SHFL.IDX P6, R14, R13, R12, R11 ;  /* 0x0000000c0d0e7389 */ /* 0x0000a400000c000b */
[----:B012-4-:R-:W-:Y:S01]  /*298e0*/  ENDCOLLECTIVE ;  /* 0x000000000000791b */ /* 0x017fe20003800000 */
.L_x_2052:
[----:B------:R-:W-:Y:S05]  /*298f0*/  BSYNC B1 ;  /* 0x0000000000017941 */ /* 0x000fea0003800000 */
.L_x_2051:
[----:B------:R-:W-:Y:S01]  /*29900*/  IMAD.MOV.U32 R13, RZ, RZ, R6 ;  /* 0x000000ffff0d7224 */ /* 0x000fe200078e0006 */
[----:B------:R-:W-:Y:S01]  /*29910*/  MOV R11, 0x181f ;  /* 0x0000181f000b7802 */ /* 0x000fe20000000f00 */
[----:B------:R-:W-:Y:S02]  /*29920*/  IMAD.MOV.U32 R12, RZ, RZ, 0x3 ;  /* 0x00000003ff0c7424 */ /* 0x000fe400078e00ff */
[----:B------:R-:W-:Y:S02]  /*29930*/  IMAD.MOV.U32 R15, RZ, RZ, -0x1 ;  /* 0xffffffffff0f7424 */ /* 0x000fe400078e00ff */
[----:B------:R-:W-:-:S07]  /*29940*/  IMAD.MOV.U32 R9, RZ, RZ, R14 ;  /* 0x000000ffff097224 */ /* 0x000fce00078e000e */
[----:B------:R-:W-:Y:S05]  /*29950*/  WARPSYNC.COLLECTIVE R15, `(.L_x_2053) ;  /* 0x000000000f087348 */ /* 0x000fea0003c00000 */
[----:B------:R0:W1:Y:S02]  /*29960*/  SHFL.IDX P6, R14, R13, R12, R11 ;  /* 0x0000000c0d0e7389 */ /* 0x00006400000c000b */
[----:B01----:R-:W-:Y:S01]  /*29970*/  ENDCOLLECTIVE ;  /* 0x000000000000791b */ /* 0x003fe20003800000 */
.L_x_2053:
[----:B------:R-:W-:Y:S02]  /*29980*/  IMAD.MOV.U32 R13, RZ, RZ, R8 ;  /* 0x000000ffff0d7224 */ /* 0x000fe400078e0008 */
[----:B------:R-:W-:-:S07]  /*29990*/  IMAD.MOV.U32 R10, RZ, RZ, R14 ;  /* 0x000000ffff0a7224 */ /* 0x000fce00078e000e */
[----:B------:R-:W-:Y:S05]  /*299a0*/  WARPSYNC.COLLECTIVE R15, `(.L_x_2054) ;  /* 0x000000000f087348 */ /* 0x000fea0003c00000 */
[----:B------:R0:W1:Y:S02]  /*299b0*/  SHFL.IDX P6, R14, R13, R12, R11 ;  /* 0x0000000c0d0e7389 */ /* 0x00006400000c000b */
[----:B01----:R-:W-:Y:S01]  /*299c0*/  ENDCOLLECTIVE ;  /* 0x000000000000791b */ /* 0x003fe20003800000 */
.L_x_2054:
[----:B------:R-:W-:Y:S01]  /*299d0*/  IMAD.MOV.U32 R13, RZ, RZ, R0 ;  /* 0x000000ffff0d7224 */ /* 0x000fe200078e0000 */
[----:B------:R-:W-:-:S07]  /*299e0*/  MOV R83, R14 ;  /* 0x0000000e00537202 */ /* 0x000fce0000000f00 */
[----:B------:R-:W-:Y:S05]  /*299f0*/  WARPSYNC.COLLECTIVE R15, `(.L_x_2055) ;  /* 0x000000000f087348 */ /* 0x000fea0003c00000 */
[----:B------:R0:W1:Y:S02]  /*29a00*/  SHFL.IDX P6, R14, R13, R12, R11 ;  /* 0x0000000c0d0e7389 */ /* 0x00006400000c000b */
[----:B01----:R-:W-:Y:S01]  /*29a10*/  ENDCOLLECTIVE ;  /* 0x000000000000791b */ /* 0x003fe20003800000 */
.L_x_2055:
[----:B------:R-:W-:Y:S01]  /*29a20*/  IMAD.MOV.U32 R82, RZ, RZ, R14 ;  /* 0x000000ffff527224 */ /* 0x000fe200078e000e */
[----:B------:R-:W-:Y:S06]  /*29a30*/  BRA `(.L_x_2056) ;  /* 0xfffffe0800bc7947 */ /* 0x000fec000383ffff */
.L_x_1691:
[----:B0-----:R0:W1:Y:S02]  /*29a40*/  SYNCS.PHASECHK.TRANS64.TRYWAIT P0, [R18+URZ+0x30800], R121 ;  /* 0x03080079120075a7 */ /* 0x001064000800017f */
[----:B-1----:R-:W-:Y:S05]  /*29a50*/  @!P0 NANOSLEEP.SYNCS 0x989680 ;  /* 0x009896800000895d */ /* 0x002fea0003900000 */
[----:B------:R-:W1:Y:S02]  /*29a60*/  @!P0 SYNCS.PHASECHK.TRANS64 P0, [R18+URZ+0x30800], R121 ;  /* 0x03080079120085a7 */ /* 0x000e64000800007f */
[----:B-1----:R-:W-:Y:S05]  /*29a70*/  @!P0 BRA `(.L_x_1691) ;  /* 0xfffffffc00f08947 */ /* 0x002fea000383ffff */
[----:B------:R-:W-:Y:S05]  /*29a80*/  BRA `(.L_x_2057) ;  /* 0xfffffe10000c7947 */ /* 0x000fea000383ffff */
.L_x_1723:
        /* <DEDUP_REMOVED lines=8> */
.L_x_2059:
[----:B------:R-:W-:Y:S05]  /*29b10*/  BSYNC B1 ;  /* 0x0000000000017941 */ /* 0x000fea0003800000 */
.L_x_2058:
[----:B------:R-:W-:Y:S01]  /*29b20*/  MOV R13, R6 ;  /* 0x00000006000d7202 */ /* 0x000fe20000000f00 */
[----:B------:R-:W-:Y:S02]  /*29b30*/  IMAD.MOV.U32 R12, RZ, RZ, RZ ;  /* 0x000000ffff0c7224 */ /* 0x000fe400078e00ff */
[----:B------:R-:W-:Y:S02]  /*29b40*/  IMAD.MOV.U32 R11, RZ, RZ, 0x181f ;  /* 0x0000181fff0b7424 */ /* 0x000fe400078e00ff */
[----:B------:R-:W-:Y:S02]  /*29b50*/  IMAD.MOV.U32 R15, RZ, RZ, -0x1 ;  /* 0xffffffffff0f7424 */ /* 0x000fe400078e00ff */
[----:B------:R-:W-:-:S07]  /*29b60*/  IMAD.MOV.U32 R4, RZ, RZ, R14 ;  /* 0x000000ffff047224 */ /* 0x000fce00078e000e */
[----:B------:R-:W-:Y:S05]  /*29b70*/  WARPSYNC.COLLECTIVE R15, `(.L_x_2060) ;  /* 0x000000000f087348 */ /* 0x000fea0003c00000 */
[----:B------:R0:W1:Y:S02]  /*29b80*/  SHFL.IDX P6, R14, R13, R12, R11 ;  /* 0x0000000c0d0e7389 */ /* 0x00006400000c000b */
[----:B01----:R-:W-:Y:S01]  /*29b90*/  ENDCOLLECTIVE ;  /* 0x000000000000791b */ /* 0x003fe20003800000 */
.L_x_2060:
[----:B------:R-:W-:Y:S01]  /*29ba0*/  IMAD.MOV.U32 R13, RZ, RZ, R8 ;  /* 0x000000ffff0d7224 */ /* 0x000fe200078e0008 */
[----:B------:R-:W-:-:S07]  /*29bb0*/  MOV R5, R14 ;  /* 0x0000000e00057202 */ /* 0x000fce0000000f00 */
[----:B------:R-:W-:Y:S05]  /*29bc0*/  WARPSYNC.COLLECTIVE R15, `(.L_x_2061) ;  /* 0x000000000f087348 */ /* 0x000fea0003c00000 */
[----:B------:R0:W1:Y:S02]  /*29bd0*/  SHFL.IDX P6, R14, R13, R12, R11 ;  /* 0x0000000c0d0e7389 */ /* 0x00006400000c000b */
[----:B01----:R-:W-:Y:S01]  /*29be0*/  ENDCOLLECTIVE ;  /* 0x000000000000791b */ /* 0x003fe20003800000 */
.L_x_2061:
[----:B------:R-:W-:Y:S02]  /*29bf0*/  IMAD.MOV.U32 R13, RZ, RZ, R0 ;  /* 0x000000ffff0d7224 */ /* 0x000fe400078e0000 */
[----:B------:R-:W-:-:S07]  /*29c00*/  IMAD.MOV.U32 R9, RZ, RZ, R14 ;  /* 0x000000ffff097224 */ /* 0x000fce00078e000e */
[----:B------:R-:W-:Y:S05]  /*29c10*/  WARPSYNC.COLLECTIVE R15, `(.L_x_2062) ;  /* 0x000000000f087348 */ /* 0x000fea0003c00000 */
[----:B------:R0:W1:Y:S02]  /*29c20*/  SHFL.IDX P6, R14, R13, R12, R11 ;  /* 0x0000000c0d0e7389 */ /* 0x00006400000c000b */
[----:B01----:R-:W-:Y:S01]  /*29c30*/  ENDCOLLECTIVE ;  /* 0x000000000000791b */ /* 0x003fe20003800000 */
.L_x_2062:
[----:B------:R-:W-:Y:S05]  /*29c40*/  BRA `(.L_x_2063) ;  /* 0xfffffe3c00dc7947 */ /* 0x000fea000383ffff */
.L_x_1726:
[----:B------:R-:W-:Y:S01]  /*29c50*/  BSSY B1, `(.L_x_2064) ;  /* 0x0000008000017945 */ /* 0x000fe20003800000 */
[----:B------:R-:W-:Y:S01]  /*29c60*/  MOV R13, R7 ;  /* 0x00000007000d7202 */ /* 0x000fe20000000f00 */
[----:B------:R-:W-:Y:S02]  /*29c70*/  IMAD.MOV.U32 R12, RZ, RZ, 0x1 ;  /* 0x00000001ff0c7424 */ /* 0x000fe400078e00ff */
[----:B------:R-:W-:Y:S02]  /*29c80*/  IMAD.MOV.U32 R11, RZ, RZ, 0x181f ;  /* 0x0000181fff0b7424 */ /* 0x000fe400078e00ff */
[----:B------:R-:W-:-:S07]  /*29c90*/  IMAD.MOV.U32 R15, RZ, RZ, -0x1 ;  /* 0xffffffffff0f7424 */ /* 0x000fce00078e00ff */
[----:B0---4-:R-:W-:Y:S05]  /*29ca0*/  WARPSYNC.COLLECTIVE R15, `(.L_x_2065) ;  /* 0x000000000f087348 */ /* 0x011fea0003c00000 */
[----:B----4-:R1:W2:Y:S02]  /*29cb0*/  SHFL.IDX P6, R14, R13, R12, R11 ;  /* 0x0000000c0d0e7389 */ /* 0x0102a400000c000b */
[----:B012---:R-:W-:Y:S01]  /*29cc0*/  ENDCOLLECTIVE ;  /* 0x000000000000791b */ /* 0x007fe20003800000 */
.L_x_2065:
[----:B------:R-:W-:Y:S05]  /*29cd0*/  BSYNC B1 ;  /* 0x0000000000017941 */ /* 0x000fea0003800000 */
.L_x_2064:
        /* <DEDUP_REMOVED lines=8> */
.L_x_2066:
[----:B------:R-:W-:Y:S02]  /*29d60*/  IMAD.MOV.U32 R13, RZ, RZ, R8 ;  /* 0x000000ffff0d7224 */ /* 0x000fe400078e0008 */
[----:B------:R-:W-:-:S07]  /*29d70*/  IMAD.MOV.U32 R5, RZ, RZ, R14 ;  /* 0x000000ffff057224 */ /* 0x000fce00078e000e */
[----:B------:R-:W-:Y:S05]  /*29d80*/  WARPSYNC.COLLECTIVE R15, `(.L_x_2067) ;  /* 0x000000000f087348 */ /* 0x000fea0003c00000 */
[----:B------:R0:W1:Y:S02]  /*29d90*/  SHFL.IDX P6, R14, R13, R12, R11 ;  /* 0x0000000c0d0e7389 */ /* 0x00006400000c000b */
[----:B01----:R-:W-:Y:S01]  /*29da0*/  ENDCOLLECTIVE ;  /* 0x000000000000791b */ /* 0x003fe20003800000 */
.L_x_2067:
[----:B------:R-:W-:Y:S01]  /*29db0*/  MOV R13, R0 ;  /* 0x00000000000d7202 */ /* 0x000fe20000000f00 */
[----:B------:R-:W-:-:S07]  /*29dc0*/  IMAD.MOV.U32 R9, RZ, RZ, R14 ;  /* 0x000000ffff097224 */ /* 0x000fce00078e000e */
[----:B------:R-:W-:Y:S05]  /*29dd0*/  WARPSYNC.COLLECTIVE R15, `(.L_x_2068) ;  /* 0x000000000f087348 */ /* 0x000fea0003c00000 */
[----:B------:R0:W1:Y:S02]  /*29de0*/  SHFL.IDX P6, R14, R13, R12, R11 ;  /* 0x0000000c0d0e7389 */ /* 0x00006400000c000b */
[----:B01----:R-:W-:Y:S01]  /*29df0*/  ENDCOLLECTIVE ;  /* 0x000000000000791b */ /* 0x003fe20003800000 */
.L_x_2068:
[----:B------:R-:W-:Y:S05]  /*29e00*/  BRA `(.L_x_2069) ;  /* 0xfffffe4000a07947 */ /* 0x000fea000383ffff */
.L_x_1729:
[----:B------:R-:W-:Y:S01]  /*29e10*/  BSSY B1, `(.L_x_2070) ;  /* 0x0000008000017945 */ /* 0x000fe20003800000 */
[----:B------:R-:W-:Y:S01]  /*29e20*/  IMAD.MOV.U32 R13, RZ, RZ, R7 ;  /* 0x000000ffff0d7224 */ /* 0x000fe200078e0007 */
[----:B------:R-:W-:Y:S01]  /*29e30*/  MOV R15, 0xffffffff ;  /* 0xffffffff000f7802 */ /* 0x000fe20000000f00 */
[----:B------:R-:W-:Y:S02]  /*29e40*/  IMAD.MOV.U32 R12, RZ, RZ, 0x2 ;  /* 0x00000002ff0c7424 */ /* 0x000fe400078e00ff */
[----:B------:R-:W-:-:S07]  /*29e50*/  IMAD.MOV.U32 R11, RZ, RZ, 0x181f ;  /* 0x0000181fff0b7424 */ /* 0x000fce00078e00ff */
[----:B-1--4-:R-:W-:Y:S05]  /*29e60*/  WARPSYNC.COLLECTIVE R15, `(.L_x_2071) ;  /* 0x000000000f087348 */ /* 0x012fea0003c00000 */
[----:B----4-:R0:W2:Y:S02]  /*29e70*/  SHFL.IDX P6, R14, R13, R12, R11 ;  /* 0x0000000c0d0e7389 */ /* 0x0100a400000c000b */
[----:B012---:R-:W-:Y:S01]  /*29e80*/  ENDCOLLECTIVE ;  /* 0x000000000000791b */ /* 0x007fe20003800000 */
.L_x_2071:
[----:B------:R-:W-:Y:S05]  /*29e90*/  BSYNC B1 ;  /* 0x0000000000017941 */ /* 0x000fea0003800000 */
.L_x_2070:
        /* <DEDUP_REMOVED lines=8> */
.L_x_2072:
[----:B------:R-:W-:Y:S02]  /*29f20*/  IMAD.MOV.U32 R13, RZ, RZ, R8 ;  /* 0x000000ffff0d7224 */ /* 0x000fe400078e0008 */
[----:B------:R-:W-:-:S07]  /*29f30*/  IMAD.MOV.U32 R5, RZ, RZ, R14 ;  /* 0x000000ffff057224 */ /* 0x000fce00078e000e */
[----:B------:R-:W-:Y:S05]  /*29f40*/  WARPSYNC.COLLECTIVE R15, `(.L_x_2073) ;  /* 0x000000000f087348 */ /* 0x000fea0003c00000 */
[----:B------:R0:W1:Y:S02]  /*29f50*/  SHFL.IDX P6, R14, R13, R12, R11 ;  /* 0x0000000c0d0e7389 */ /* 0x00006400000c000b */
[----:B01----:R-:W-:Y:S01]  /*29f60*/  ENDCOLLECTIVE ;  /* 0x000000000000791b */ /* 0x003fe20003800000 */
.L_x_2073:
[----:B------:R-:W-:Y:S01]  /*29f70*/  IMAD.MOV.U32 R13, RZ, RZ, R0 ;  /* 0x000000ffff0d7224 */ /* 0x000fe200078e0000 */
[----:B------:R-:W-:-:S07]  /*29f80*/  MOV R9, R14 ;  /* 0x0000000e00097202 */ /* 0x000fce0000000f00 */
[----:B------:R-:W-:Y:S05]  /*29f90*/  WARPSYNC.COLLECTIVE R15, `(.L_x_2074) ;  /* 0x000000000f087348 */ /* 0x000fea0003c00000 */
[----:B------:R0:W1:Y:S02]  /*29fa0*/  SHFL.IDX P6, R14, R13, R12, R11 ;  /* 0x0000000c0d0e7389 */ /* 0x00006400000c000b */
[----:B01----:R-:W-:Y:S01]  /*29fb0*/  ENDCOLLECTIVE ;  /* 0x000000000000791b */ /* 0x003fe20003800000 */
.L_x_2074:
[----:B------:R-:W-:Y:S05]  /*29fc0*/  BRA `(.L_x_2075) ;  /* 0xfffffe4400447947 */ /* 0x000fea000383ffff */
.L_x_1732:
[----:B------:R-:W-:Y:S01]  /*29fd0*/  BSSY B1, `(.L_x_2076) ;  /* 0x0000008000017945 */ /* 0x000fe20003800000 */
[----:B------:R-:W-:Y:S01]  /*29fe0*/  IMAD.MOV.U32 R13, RZ, RZ, R7 ;  /* 0x000000ffff0d7224 */ /* 0x000fe200078e0007 */
[----:B------:R-:W-:Y:S01]  /*29ff0*/  MOV R11, 0x181f ;  /* 0x0000181f000b7802 */ /* 0x000fe20000000f00 */
[----:B------:R-:W-:Y:S02]  /*2a000*/  IMAD.MOV.U32 R12, RZ, RZ, 0x3 ;  /* 0x00000003ff0c7424 */ /* 0x000fe400078e00ff */
[----:B------:R-:W-:-:S07]  /*2a010*/  IMAD.MOV.U32 R15, RZ, RZ, -0x1 ;  /* 0xffffffffff0f7424 */ /* 0x000fce00078e00ff */
[----:B-1--4-:R-:W-:Y:S05]  /*2a020*/  WARPSYNC.COLLECTIVE R15, `(.L_x_2077) ;  /* 0x000000000f087348 */ /* 0x012fea0003c00000 */
[----:B------:R0:W2:Y:S02]  /*2a030*/  SHFL.IDX P6, R14, R13, R12, R11 ;  /* 0x0000000c0d0e7389 */ /* 0x0000a400000c000b */
[----:B012-4-:R-:W-:Y:S01]  /*2a040*/  ENDCOLLECTIVE ;  /* 0x000000000000791b */ /* 0x017fe20003800000 */
.L_x_2077:
[----:B------:R-:W-:Y:S05]  /*2a050*/  BSYNC B1 ;  /* 0x0000000000017941 */ /* 0x000fea0003800000 */
.L_x_2076:
        /* <DEDUP_REMOVED lines=8> */
.L_x_2078:
[----:B------:R-:W-:Y:S01]  /*2a0e0*/  MOV R13, R8 ;  /* 0x00000008000d7202 */ /* 0x000fe20000000f00 */
[----:B------:R-:W-:-:S07]  /*2a0f0*/  IMAD.MOV.U32 R76, RZ, RZ, R14 ;  /* 0x000000ffff4c7224 */ /* 0x000fce00078e000e */
[----:B------:R-:W-:Y:S05]  /*2a100*/  WARPSYNC.COLLECTIVE R15, `(.L_x_2079) ;  /* 0x000000000f087348 */ /* 0x000fea0003c00000 */
[----:B------:R0:W1:Y:S02]  /*2a110*/  SHFL.IDX P6, R14, R13, R12, R11 ;  /* 0x0000000c0d0e7389 */ /* 0x00006400000c000b */
[----:B01----:R-:W-:Y:S01]  /*2a120*/  ENDCOLLECTIVE ;  /* 0x000000000000791b */ /* 0x003fe20003800000 */
.L_x_2079:
[----:B------:R-:W-:Y:S02]  /*2a130*/  IMAD.MOV.U32 R13, RZ, RZ, R0 ;  /* 0x000000ffff0d7224 */ /* 0x000fe400078e0000 */
[----:B------:R-:W-:-:S07]  /*2a140*/  IMAD.MOV.U32 R77, RZ, RZ, R14 ;  /* 0x000000ffff4d7224 */ /* 0x000fce00078e000e */
[----:B------:R-:W-:Y:S05]  /*2a150*/  WARPSYNC.COLLECTIVE R15, `(.L_x_2080) ;  /* 0x000000000f087348 */ /* 0x000fea0003c00000 */
[----:B------:R0:W1:Y:S02]  /*2a160*/  SHFL.IDX P6, R14, R13, R12, R11 ;  /* 0x0000000c0d0e7389 */ /* 0x00006400000c000b */
[----:B01----:R-:W-:Y:S01]  /*2a170*/  ENDCOLLECTIVE ;  /* 0x000000000000791b */ /* 0x003fe20003800000 */
.L_x_2080:
[----:B------:R-:W-:Y:S01]  /*2a180*/  IMAD.MOV.U32 R0, RZ, RZ, R14 ;  /* 0x000000ffff007224 */ /* 0x000fe200078e000e */
[----:B------:R-:W-:Y:S06]  /*2a190*/  BRA `(.L_x_2081) ;  /* 0xfffffe4400ec7947 */ /* 0x000fec000383ffff */
.L_x_1736:
[----:B0-----:R0:W1:Y:S02]  /*2a1a0*/  SYNCS.PHASECHK.TRANS64.TRYWAIT P0, [R18+URZ+0x30800], R115 ;  /* 0x03080073120075a7 */ /* 0x001064000800017f */
[----:B-1----:R-:W-:Y:S05]  /*2a1b0*/  @!P0 NANOSLEEP.SYNCS 0x989680 ;  /* 0x009896800000895d */ /* 0x002fea0003900000 */
[----:B------:R-:W1:Y:S02]  /*2a1c0*/  @!P0 SYNCS.PHASECHK.TRANS64 P0, [R18+URZ+0x30800], R115 ;  /* 0x03080073120085a7 */ /* 0x000e64000800007f */
[----:B-1----:R-:W-:Y:S05]  /*2a1d0*/  @!P0 BRA `(.L_x_1736) ;  /* 0xfffffffc00f08947 */ /* 0x002fea000383ffff */
[----:B------:R-:W-:Y:S05]  /*2a1e0*/  BRA `(.L_x_2082) ;  /* 0xfffffe4c00147947 */ /* 0x000fea000383ffff */
.L_x_1754:
[----:B-1----:R1:W3:Y:S02]  /*2a1f0*/  SYNCS.PHASECHK.TRANS64.TRYWAIT P1, [R8+URZ+0x30830], R3 ;  /* 0x03083003080075a7 */ /* 0x0022e4000802017f */
[----:B---3--:R-:W-:Y:S05]  /*2a200*/  @!P1 NANOSLEEP.SYNCS 0x989680 ;  /* 0x009896800000995d */ /* 0x008fea0003900000 */
[----:B------:R-:W3:Y:S02]  /*2a210*/  @!P1 SYNCS.PHASECHK.TRANS64 P1, [R8+URZ+0x30830], R3 ;  /* 0x03083003080095a7 */ /* 0x000ee4000802007f */
[----:B---3--:R-:W-:Y:S05]  /*2a220*/  @!P1 BRA `(.L_x_1754) ;  /* 0xfffffffc00f09947 */ /* 0x008fea000383ffff */
[----:B------:R-:W-:Y:S05]  /*2a230*/  BRA `(.L_x_1753) ;  /* 0xfffffe8000607947 */ /* 0x000fea000383ffff */
.L_x_1775:
[----:B-1----:R1:W2:Y:S02]  /*2a240*/  SYNCS.PHASECHK.TRANS64.TRYWAIT P1, [R223+URZ+0x30830], R152 ;  /* 0x03083098df0075a7 */ /* 0x0022a4000802017f */
[----:B--2---:R-:W-:Y:S05]  /*2a250*/  @!P1 NANOSLEEP.SYNCS 0x989680 ;  /* 0x009896800000995d */ /* 0x004fea0003900000 */
[----:B------:R-:W2:Y:S02]  /*2a260*/  @!P1 SYNCS.PHASECHK.TRANS64 P1, [R223+URZ+0x30830], R152 ;  /* 0x03083098df0095a7 */ /* 0x000ea4000802007f */
[----:B--2---:R-:W-:Y:S05]  /*2a270*/  @!P1 BRA `(.L_x_1775) ;  /* 0xfffffffc00f09947 */ /* 0x004fea000383ffff */
[----:B------:R-:W-:Y:S05]  /*2a280*/  BRA `(.L_x_1774) ;  /* 0xfffffea800f87947 */ /* 0x000fea000383ffff */
.L_x_1780:
[----:B-1----:R1:W2:Y:S02]  /*2a290*/  SYNCS.PHASECHK.TRANS64.TRYWAIT P1, [R218+URZ+0x30850], R0 ;  /* 0x03085000da0075a7 */ /* 0x0022a4000802017f */
[----:B--2---:R-:W-:Y:S05]  /*2a2a0*/  @!P1 NANOSLEEP.SYNCS 0x989680 ;  /* 0x009896800000995d */ /* 0x004fea0003900000 */
[----:B------:R-:W2:Y:S02]  /*2a2b0*/  @!P1 SYNCS.PHASECHK.TRANS64 P1, [R218+URZ+0x30850], R0 ;  /* 0x03085000da0095a7 */ /* 0x000ea4000802007f */
[----:B--2---:R-:W-:Y:S05]  /*2a2c0*/  @!P1 BRA `(.L_x_1780) ;  /* 0xfffffffc00f09947 */ /* 0x004fea000383ffff */
[----:B------:R-:W-:Y:S05]  /*2a2d0*/  BRA `(.L_x_1779) ;  /* 0xfffffebc00747947 */ /* 0x000fea000383ffff */
.L_x_1803:
[----:B-1----:R1:W2:Y:S02]  /*2a2e0*/  SYNCS.PHASECHK.TRANS64.TRYWAIT P1, [R223+URZ+0x30830], R4 ;  /* 0x03083004df0075a7 */ /* 0x0022a4000802017f */
[----:B--2---:R-:W-:Y:S05]  /*2a2f0*/  @!P1 NANOSLEEP.SYNCS 0x989680 ;  /* 0x009896800000995d */ /* 0x004fea0003900000 */
[----:B------:R-:W2:Y:S02]  /*2a300*/  @!P1 SYNCS.PHASECHK.TRANS64 P1, [R223+URZ+0x30830], R4 ;  /* 0x03083004df0095a7 */ /* 0x000ea4000802007f */
[----:B--2---:R-:W-:Y:S05]  /*2a310*/  @!P1 BRA `(.L_x_1803) ;  /* 0xfffffffc00f09947 */ /* 0x004fea000383ffff */
[----:B------:R-:W-:Y:S05]  /*2a320*/  BRA `(.L_x_1802) ;  /* 0xfffffedc00247947 */ /* 0x000fea000383ffff */
.L_x_1808:
[----:B-1----:R1:W2:Y:S02]  /*2a330*/  SYNCS.PHASECHK.TRANS64.TRYWAIT P1, [R8+URZ+0x30850], R0 ;  /* 0x03085000080075a7 */ /* 0x0022a4000802017f */
[----:B--2---:R-:W-:Y:S05]  /*2a340*/  @!P1 NANOSLEEP.SYNCS 0x989680 ;  /* 0x009896800000995d */ /* 0x004fea0003900000 */
[----:B------:R-:W2:Y:S02]  /*2a350*/  @!P1 SYNCS.PHASECHK.TRANS64 P1, [R8+URZ+0x30850], R0 ;  /* 0x03085000080095a7 */ /* 0x000ea4000802007f */
[----:B--2---:R-:W-:Y:S05]  /*2a360*/  @!P1 BRA `(.L_x_1808) ;  /* 0xfffffffc00f09947 */ /* 0x004fea000383ffff */
[----:B------:R-:W-:Y:S05]  /*2a370*/  BRA `(.L_x_1807) ;  /* 0xfffffeec00a87947 */ /* 0x000fea000383ffff */
.L_x_1818:
[----:B-1----:R1:W2:Y:S02]  /*2a380*/  SYNCS.PHASECHK.TRANS64.TRYWAIT P1, [R223+URZ+0x30830], R4 ;  /* 0x03083004df0075a7 */ /* 0x0022a4000802017f */
[----:B--2---:R-:W-:Y:S05]  /*2a390*/  @!P1 NANOSLEEP.SYNCS 0x989680 ;  /* 0x009896800000995d */ /* 0x004fea0003900000 */
[----:B------:R-:W2:Y:S02]  /*2a3a0*/  @!P1 SYNCS.PHASECHK.TRANS64 P1, [R223+URZ+0x30830], R4 ;  /* 0x03083004df0095a7 */ /* 0x000ea4000802007f */
[----:B--2---:R-:W-:Y:S05]  /*2a3b0*/  @!P1 BRA `(.L_x_1818) ;  /* 0xfffffffc00f09947 */ /* 0x004fea000383ffff */
[----:B------:R-:W-:Y:S05]  /*2a3c0*/  BRA `(.L_x_1817) ;  /* 0xfffffefc00787947 */ /* 0x000fea000383ffff */
.L_x_1823:
[----:B-1----:R1:W2:Y:S02]  /*2a3d0*/  SYNCS.PHASECHK.TRANS64.TRYWAIT P1, [R222+URZ+0x30850], R0 ;  /* 0x03085000de0075a7 */ /* 0x0022a4000802017f */
[----:B--2---:R-:W-:Y:S05]  /*2a3e0*/  @!P1 NANOSLEEP.SYNCS 0x989680 ;  /* 0x009896800000995d */ /* 0x004fea0003900000 */
[----:B------:R-:W2:Y:S02]  /*2a3f0*/  @!P1 SYNCS.PHASECHK.TRANS64 P1, [R222+URZ+0x30850], R0 ;  /* 0x03085000de0095a7 */ /* 0x000ea4000802007f */
[----:B--2---:R-:W-:Y:S05]  /*2a400*/  @!P1 BRA `(.L_x_1823) ;  /* 0xfffffffc00f09947 */ /* 0x004fea000383ffff */
[----:B------:R-:W-:Y:S05]  /*2a410*/  BRA `(.L_x_1822) ;  /* 0xffffff0c00fc7947 */ /* 0x000fea000383ffff */
.L_x_1839:
[----:B-1----:R1:W2:Y:S02]  /*2a420*/  SYNCS.PHASECHK.TRANS64.TRYWAIT P1, [R8+URZ+0x30850], R3 ;  /* 0x03085003080075a7 */ /* 0x0022a4000802017f */
[----:B--2---:R-:W-:Y:S05]  /*2a430*/  @!P1 NANOSLEEP.SYNCS 0x989680 ;  /* 0x009896800000995d */ /* 0x004fea0003900000 */
[----:B------:R-:W2:Y:S02]  /*2a440*/  @!P1 SYNCS.PHASECHK.TRANS64 P1, [R8+URZ+0x30850], R3 ;  /* 0x03085003080095a7 */ /* 0x000ea4000802007f */
[----:B--2---:R-:W-:Y:S05]  /*2a450*/  @!P1 BRA `(.L_x_1839) ;  /* 0xfffffffc00f09947 */ /* 0x004fea000383ffff */
[----:B------:R-:W-:Y:S05]  /*2a460*/  BRA `(.L_x_1838) ;  /* 0xffffff3000b87947 */ /* 0x000fea000383ffff */
.L_x_1884:
[----:B------:R-:W0:Y:S01]  /*2a470*/  S2R R12, SR_TID.X ;  /* 0x00000000000c7919 */ /* 0x000e220000002100 */
[----:B------:R-:W-:Y:S01]  /*2a480*/  BSSY B1, `(.L_x_2083) ;  /* 0x000000a000017945 */ /* 0x000fe20003800000 */
[----:B------:R-:W-:Y:S02]  /*2a490*/  IMAD.MOV.U32 R11, RZ, RZ, 0x1f ;  /* 0x0000001fff0b7424 */ /* 0x000fe400078e00ff */
[----:B------:R-:W-:Y:S01]  /*2a4a0*/  IMAD.MOV.U32 R15, RZ, RZ, -0x1 ;  /* 0xffffffffff0f7424 */ /* 0x000fe200078e00ff */
[----:B0-----:R-:W-:-:S04]  /*2a4b0*/  SHF.R.U32.HI R12, RZ, 0x5, R12 ;  /* 0x00000005ff0c7819 */ /* 0x001fc8000001160c */
[----:B------:R-:W-:-:S04]  /*2a4c0*/  LOP3.LUT R12, R12, 0x3, RZ, 0xc0, !PT ;  /* 0x000000030c0c7812 */ /* 0x000fc800078ec0ff */
[----:B------:R-:W-:Y:S01]  /*2a4d0*/  MOV R13, R12 ;  /* 0x0000000c000d7202 */ /* 0x000fe20000000f00 */
[----:B------:R-:W-:-:S07]  /*2a4e0*/  IMAD.MOV.U32 R12, RZ, RZ, RZ ;  /* 0x000000ffff0c7224 */ /* 0x000fce00078e00ff */
[----:B-1----:R-:W-:Y:S05]  /*2a4f0*/  WARPSYNC.COLLECTIVE R15, `(.L_x_2084) ;  /* 0x000000000f087348 */ /* 0x002fea0003c00000 */
[----:B------:R0:W2:Y:S02]  /*2a500*/  SHFL.IDX P6, R14, R13, R12, R11 ;  /* 0x0000000c0d0e7389 */ /* 0x0000a400000c000b */
[----:B012---:R-:W-:Y:S01]  /*2a510*/  ENDCOLLECTIVE ;  /* 0x000000000000791b */ /* 0x007fe20003800000 */
.L_x_2084:
[----:B------:R-:W-:Y:S05]  /*2a520*/  BSYNC B1 ;  /* 0x0000000000017941 */ /* 0x000fea0003800000 */
.L_x_2083:
[----:B------:R-:W-:Y:S05]  /*2a530*/  BRA `(.L_x_2085) ;  /* 0xffffff8000d47947 */ /* 0x000fea000383ffff */
.L_x_1886:
[----:B------:R-:W-:Y:S01]  /*2a540*/  BSSY B1, `(.L_x_2086) ;  /* 0x0000006000017945 */ /* 0x000fe20003800000 */
[----:B------:R-:W-:-:S07]  /*2a550*/  MOV R15, 0xffffffff ;  /* 0xffffffff000f7802 */ /* 0x000fce0000000f00 */
[----:B01----:R-:W-:Y:S05]  /*2a560*/  WARPSYNC.COLLECTIVE R15, `(.L_x_2087) ;  /* 0x000000000f0c7348 */ /* 0x003fea0003c00000 */
[----:B------:R-:W-:Y:S02]  /*2a570*/  ELECT P6, UR62, PT ;  /* 0x00000000003e782f */ /* 0x000fe400038c0000 */
[----:B------:R-:W-:Y:S01]  /*2a580*/  MOV R14, UR62 ;  /* 0x0000003e000e7c02 */ /* 0x000fe20008000f00 */
[----:B01----:R-:W-:Y:S10]  /*2a590*/  ENDCOLLECTIVE ;  /* 0x000000000000791b */ /* 0x003ff40003800000 */
.L_x_2087:
[----:B------:R-:W-:Y:S05]  /*2a5a0*/  BSYNC B1 ;  /* 0x0000000000017941 */ /* 0x000fea0003800000 */
.L_x_2086:
[----:B------:R-:W-:Y:S05]  /*2a5b0*/  BRA `(.L_x_1885) ;  /* 0xffffff8000cc7947 */ /* 0x000fea000383ffff */
.L_x_1888:
[----:B0-----:R0:W2:Y:S02]  /*2a5c0*/  SYNCS.PHASECHK.TRANS64.TRYWAIT P0, [R23+URZ+0x30820], R6 ;  /* 0x03082006170075a7 */ /* 0x0010a4000800017f */
[----:B--2---:R-:W-:Y:S05]  /*2a5d0*/  @!P0 NANOSLEEP.SYNCS 0x989680 ;  /* 0x009896800000895d */ /* 0x004fea0003900000 */
[----:B------:R-:W2:Y:S02]  /*2a5e0*/  @!P0 SYNCS.PHASECHK.TRANS64 P0, [R23+URZ+0x30820], R6 ;  /* 0x03082006170085a7 */ /* 0x000ea4000800007f */
[----:B--2---:R-:W-:Y:S05]  /*2a5f0*/  @!P0 BRA `(.L_x_1888) ;  /* 0xfffffffc00f08947 */ /* 0x004fea000383ffff */
[----:B------:R-:W-:Y:S05]  /*2a600*/  BRA `(.L_x_2088) ;  /* 0xffffff8000dc7947 */ /* 0x000fea000383ffff */
.L_x_1892:
[----:B--2---:R2:W3:Y:S02]  /*2a610*/  SYNCS.PHASECHK.TRANS64.TRYWAIT P0, [R13+URZ+0x308a0], R12 ;  /* 0x0308a00c0d0075a7 */ /* 0x0044e4000800017f */
[----:B---3--:R-:W-:Y:S05]  /*2a620*/  @!P0 NANOSLEEP.SYNCS 0x989680 ;  /* 0x009896800000895d */ /* 0x008fea0003900000 */
[----:B------:R-:W3:Y:S02]  /*2a630*/  @!P0 SYNCS.PHASECHK.TRANS64 P0, [R13+URZ+0x308a0], R12 ;  /* 0x0308a00c0d0085a7 */ /* 0x000ee4000800007f */
[----:B---3--:R-:W-:Y:S05]  /*2a640*/  @!P0 BRA `(.L_x_1892) ;  /* 0xfffffffc00f08947 */ /* 0x008fea000383ffff */
[----:B------:R-:W-:Y:S05]  /*2a650*/  BRA `(.L_x_2089) ;  /* 0xffffff8000f47947 */ /* 0x000fea000383ffff */
.L_x_1900:
[----:B0-----:R0:W3:Y:S02]  /*2a660*/  SYNCS.PHASECHK.TRANS64.TRYWAIT P0, [R13+URZ+0x308c0], R12 ;  /* 0x0308c00c0d0075a7 */ /* 0x0010e4000800017f */
[----:B---3--:R-:W-:Y:S05]  /*2a670*/  @!P0 NANOSLEEP.SYNCS 0x989680 ;  /* 0x009896800000895d */ /* 0x008fea0003900000 */
[----:B------:R-:W3:Y:S02]  /*2a680*/  @!P0 SYNCS.PHASECHK.TRANS64 P0, [R13+URZ+0x308c0], R12 ;  /* 0x0308c00c0d0085a7 */ /* 0x000ee4000800007f */
[----:B---3--:R-:W-:Y:S05]  /*2a690*/  @!P0 BRA `(.L_x_1900) ;  /* 0xfffffffc00f08947 */ /* 0x008fea000383ffff */
[----:B------:R-:W-:Y:S05]  /*2a6a0*/  BRA `(.L_x_2090) ;  /* 0xffffff8800347947 */ /* 0x000fea000383ffff */
.L_x_1910:
[----:B0-----:R0:W2:Y:S02]  /*2a6b0*/  SYNCS.PHASECHK.TRANS64.TRYWAIT P1, [R6+URZ+0x308a0], R3 ;  /* 0x0308a003060075a7 */ /* 0x0010a4000802017f */
[----:B--2---:R-:W-:Y:S05]  /*2a6c0*/  @!P1 NANOSLEEP.SYNCS 0x989680 ;  /* 0x009896800000995d */ /* 0x004fea0003900000 */
[----:B------:R-:W2:Y:S02]  /*2a6d0*/  @!P1 SYNCS.PHASECHK.TRANS64 P1, [R6+URZ+0x308a0], R3 ;  /* 0x0308a003060095a7 */ /* 0x000ea4000802007f */
[----:B--2---:R-:W-:Y:S05]  /*2a6e0*/  @!P1 BRA `(.L_x_1910) ;  /* 0xfffffffc00f09947 */ /* 0x004fea000383ffff */
[----:B------:R-:W-:Y:S05]  /*2a6f0*/  BRA `(.L_x_2091) ;  /* 0xffffff8c00a87947 */ /* 0x000fea000383ffff */
.L_x_1918:
[----:B--2---:R2:W3:Y:S02]  /*2a700*/  SYNCS.PHASECHK.TRANS64.TRYWAIT P1, [R6+URZ+0x308c0], R3 ;  /* 0x0308c003060075a7 */ /* 0x0044e4000802017f */
[----:B---3--:R-:W-:Y:S05]  /*2a710*/  @!P1 NANOSLEEP.SYNCS 0x989680 ;  /* 0x009896800000995d */ /* 0x008fea0003900000 */
[----:B------:R-:W3:Y:S02]  /*2a720*/  @!P1 SYNCS.PHASECHK.TRANS64 P1, [R6+URZ+0x308c0], R3 ;  /* 0x0308c003060095a7 */ /* 0x000ee4000802007f */
[----:B---3--:R-:W-:Y:S05]  /*2a730*/  @!P1 BRA `(.L_x_1918) ;  /* 0xfffffffc00f09947 */ /* 0x008fea000383ffff */
[----:B------:R-:W-:Y:S05]  /*2a740*/  BRA `(.L_x_2092) ;  /* 0xffffff9000e07947 */ /* 0x000fea000383ffff */
.L_x_1942:
[----:B------:R-:W0:Y:S01]  /*2a750*/  S2R R9, SR_TID.X ;  /* 0x0000000000097919 */ /* 0x000e220000002100 */
[----:B------:R-:W-:Y:S01]  /*2a760*/  BSSY B0, `(.L_x_2093) ;  /* 0x000000a000007945 */ /* 0x000fe20003800000 */
[----:B------:R-:W-:Y:S01]  /*2a770*/  IMAD.MOV.U32 R12, RZ, RZ, RZ ;  /* 0x000000ffff0c7224 */ /* 0x000fe200078e00ff */
[----:B------:R-:W-:Y:S01]  /*2a780*/  MOV R15, 0xffffffff ;  /* 0xffffffff000f7802 */ /* 0x000fe20000000f00 */
[----:B------:R-:W-:Y:S01]  /*2a790*/  IMAD.MOV.U32 R11, RZ, RZ, 0x1f ;  /* 0x0000001fff0b7424 */ /* 0x000fe200078e00ff */
[----:B0-----:R-:W-:-:S04]  /*2a7a0*/  SHF.R.U32.HI R9, RZ, 0x5, R9 ;  /* 0x00000005ff097819 */ /* 0x001fc80000011609 */
[----:B------:R-:W-:-:S05]  /*2a7b0*/  LOP3.LUT R9, R9, 0x3, RZ, 0xc0, !PT ;  /* 0x0000000309097812 */ /* 0x000fca00078ec0ff */
[----:B------:R-:W-:-:S07]  /*2a7c0*/  IMAD.MOV.U32 R13, RZ, RZ, R9 ;  /* 0x000000ffff0d7224 */ /* 0x000fce00078e0009 */
[----:B-----5:R-:W-:Y:S05]  /*2a7d0*/  WARPSYNC.COLLECTIVE R15, `(.L_x_2094) ;  /* 0x000000000f087348 */ /* 0x020fea0003c00000 */
[----:B------:R0:W1:Y:S02]  /*2a7e0*/  SHFL.IDX P6, R14, R13, R12, R11 ;  /* 0x0000000c0d0e7389 */ /* 0x00006400000c000b */
[----:B01---5:R-:W-:Y:S01]  /*2a7f0*/  ENDCOLLECTIVE ;  /* 0x000000000000791b */ /* 0x023fe20003800000 */
.L_x_2094:
[----:B------:R-:W-:Y:S05]  /*2a800*/  BSYNC B0 ;  /* 0x0000000000007941 */ /* 0x000fea0003800000 */
.L_x_2093:
[----:B------:R-:W-:Y:S05]  /*2a810*/  BRA `(.L_x_2095) ;  /* 0xffffffa400587947 */ /* 0x000fea000383ffff */
.L_x_1945:
[----:B0-----:R0:W1:Y:S02]  /*2a820*/  SYNCS.PHASECHK.TRANS64.TRYWAIT P0, [R4+URZ+0x30840], R5 ;  /* 0x03084005040075a7 */ /* 0x001064000800017f */
[----:B-1----:R-:W-:Y:S05]  /*2a830*/  @!P0 NANOSLEEP.SYNCS 0x989680 ;  /* 0x009896800000895d */ /* 0x002fea0003900000 */
[----:B------:R-:W1:Y:S02]  /*2a840*/  @!P0 SYNCS.PHASECHK.TRANS64 P0, [R4+URZ+0x30840], R5 ;  /* 0x03084005040085a7 */ /* 0x000e64000800007f */
[----:B-1----:R-:W-:Y:S05]  /*2a850*/  @!P0 BRA `(.L_x_1945) ;  /* 0xfffffffc00f08947 */ /* 0x002fea000383ffff */
[----:B------:R-:W-:Y:S05]  /*2a860*/  BRA `(.L_x_2096) ;  /* 0xffffffa400b87947 */ /* 0x000fea000383ffff */
.L_x_1946:
        /* <DEDUP_REMOVED lines=8> */
.L_x_2098:
[----:B------:R-:W-:Y:S05]  /*2a8f0*/  BSYNC B0 ;  /* 0x0000000000007941 */ /* 0x000fea0003800000 */
.L_x_2097:
[----:B------:R-:W-:Y:S01]  /*2a900*/  IMAD.MOV.U32 R13, RZ, RZ, R0 ;  /* 0x000000ffff0d7224 */ /* 0x000fe200078e0000 */
[----:B------:R-:W-:Y:S01]  /*2a910*/  MOV R11, 0x181f ;  /* 0x0000181f000b7802 */ /* 0x000fe20000000f00 */
[----:B------:R-:W-:Y:S01]  /*2a920*/  IMAD.MOV.U32 R12, RZ, RZ, RZ ;  /* 0x000000ffff0c7224 */ /* 0x000fe200078e00ff */
[----:B------:R-:W-:Y:S01]  /*2a930*/  @P0 LEA R9, R7, R23, 0x1 ;  /* 0x0000001707090211 */ /* 0x000fe200078e08ff */
[----:B------:R-:W-:Y:S02]  /*2a940*/  IMAD.MOV.U32 R15, RZ, RZ, -0x1 ;  /* 0xffffffffff0f7424 */ /* 0x000fe400078e00ff */
[----:B------:R-:W-:-:S07]  /*2a950*/  IMAD.MOV.U32 R2, RZ, RZ, R14 ;  /* 0x000000ffff027224 */ /* 0x000fce00078e000e */
[----:B------:R-:W-:Y:S05]  /*2a960*/  WARPSYNC.COLLECTIVE R15, `(.L_x_2099) ;  /* 0x000000000f087348 */ /* 0x000fea0003c00000 */
[----:B------:R0:W1:Y:S02]  /*2a970*/  SHFL.IDX P6, R14, R13, R12, R11 ;  /* 0x0000000c0d0e7389 */ /* 0x00006400000c000b */
[----:B01----:R-:W-:Y:S01]  /*2a980*/  ENDCOLLECTIVE ;  /* 0x000000000000791b */ /* 0x003fe20003800000 */
.L_x_2099:
[----:B------:R-:W-:Y:S02]  /*2a990*/  IMAD.MOV.U32 R13, RZ, RZ, R6 ;  /* 0x000000ffff0d7224 */ /* 0x000fe400078e0006 */
[----:B------:R-:W-:Y:S02]  /*2a9a0*/  IMAD.MOV.U32 R12, RZ, RZ, 0x1 ;  /* 0x00000001ff0c7424 */ /* 0x000fe400078e00ff */
[----:B------:R-:W-:-:S07]  /*2a9b0*/  IMAD.MOV.U32 R3, RZ, RZ, R14 ;  /* 0x000000ffff037224 */ /* 0x000fce00078e000e */
[----:B------:R-:W-:Y:S05]  /*2a9c0*/  WARPSYNC.COLLECTIVE R15, `(.L_x_2100) ;  /* 0x000000000f087348 */ /* 0x000fea0003c00000 */
[----:B------:R0:W1:Y:S02]  /*2a9d0*/  SHFL.IDX P6, R14, R13, R12, R11 ;  /* 0x0000000c0d0e7389 */ /* 0x00006400000c000b */
[----:B01----:R-:W-:Y:S01]  /*2a9e0*/  ENDCOLLECTIVE ;  /* 0x000000000000791b */ /* 0x003fe20003800000 */
.L_x_2100:
[----:B------:R-:W-:-:S05]  /*2a9f0*/  @P0 LEA R3, P1, R37, R3, 0x1 ;  /* 0x0000000325030211 */ /* 0x000fca00078208ff */
[----:B------:R-:W-:-:S05]  /*2aa00*/  @P0 IMAD.X R2, RZ, RZ, R2, P1 ;  /* 0x000000ffff020224 */ /* 0x000fca00008e0602 */
[----:B------:R-:W-:Y:S02]  /*2aa10*/  @P0 LOP3.LUT R3, R3, R2, RZ, 0x3c, !PT ;  /* 0x0000000203030212 */ /* 0x000fe400078e3cff */
[----:B------:R-:W-:Y:S02]  /*2aa20*/  MOV R13, R0 ;  /* 0x00000000000d7202 */ /* 0x000fe40000000f00 */
[----:B------:R-:W-:-:S04]  /*2aa30*/  @P0 LOP3.LUT R2, R3, R2, RZ, 0x3c, !PT ;  /* 0x0000000203020212 */ /* 0x000fc800078e3cff */
[----:B------:R-:W-:Y:S01]  /*2aa40*/  @P0 LOP3.LUT R3, R3, R2, RZ, 0x3c, !PT ;  /* 0x0000000203030212 */ /* 0x000fe200078e3cff */
[----:B------:R-:W-:-:S07]  /*2aa50*/  IMAD.MOV.U32 R8, RZ, RZ, R14 ;  /* 0x000000ffff087224 */ /* 0x000fce00078e000e */
[----:B------:R-:W-:Y:S05]  /*2aa60*/  WARPSYNC.COLLECTIVE R15, `(.L_x_2101) ;  /* 0x000000000f087348 */ /* 0x000fea0003c00000 */
[----:B------:R0:W1:Y:S02]  /*2aa70*/  SHFL.IDX P6, R14, R13, R12, R11 ;  /* 0x0000000c0d0e7389 */ /* 0x00006400000c000b */
[----:B01----:R-:W-:Y:S01]  /*2aa80*/  ENDCOLLECTIVE ;  /* 0x000000000000791b */ /* 0x003fe20003800000 */
.L_x_2101:
[----:B------:R-:W-:Y:S01]  /*2aa90*/  @!PT LDS RZ, [RZ] ;  /* 0x00000000fffff984 */ /* 0x000fe20000000800 */
[----:B------:R-:W-:Y:S01]  /*2aaa0*/  @!PT LDS RZ, [RZ] ;  /* 0x00000000fffff984 */ /* 0x000fe20000000800 */
[----:B------:R-:W-:Y:S01]  /*2aab0*/  @!PT LDS RZ, [RZ] ;  /* 0x00000000fffff984 */ /* 0x000fe20000000800 */
[----:B------:R-:W-:Y:S04]  /*2aac0*/  @P0 LDGSTS.E.BYPASS.LTC128B.128 [R9+0x20400], desc[UR60][R2.64], !P5 ;  /* 0x2040000002090fae */ /* 0x000fe8000e901d7c */
[----:B------:R-:W-:Y:S04]  /*2aad0*/  @P0 LDGSTS.E.BYPASS.LTC128B.128 [R9+0x22400], desc[UR60][R2.64+0x80], !P4 ;  /* 0x2240008002090fae */ /* 0x000fe8000e101d7c */
[----:B------:R-:W-:Y:S01]  /*2aae0*/  @P0 LDGSTS.E.BYPASS.LTC128B.128 [R9+0x24400], desc[UR60][R2.64+0x100], !P3 ;  /* 0x2440010002090fae */ /* 0x000fe2000d901d7c */
[----:B------:R-:W-:Y:S01]  /*2aaf0*/  MOV R13, R6 ;  /* 0x00000006000d7202 */ /* 0x000fe20000000f00 */
[----:B------:R-:W-:-:S02]  /*2ab00*/  IMAD.MOV.U32 R12, RZ, RZ, 0x2 ;  /* 0x00000002ff0c7424 */ /* 0x000fc400078e00ff */
[----:B------:R0:W-:Y:S01]  /*2ab10*/  @P0 LDGSTS.E.BYPASS.LTC128B.128 [R9+0x26400], desc[UR60][R2.64+0x180], !P2 ;  /* 0x2640018002090fae */ /* 0x0001e2000d101d7c */
[----:B------:R-:W-:Y:S01]  /*2ab20*/  ISETP.GE.AND P0, PT, R5, 0x11, PT ;  /* 0x000000110500780c */ /* 0x000fe20003f06270 */
[----:B0-----:R-:W-:-:S12]  /*2ab30*/  IMAD.MOV.U32 R2, RZ, RZ, R14 ;  /* 0x000000ffff027224 */ /* 0x001fd800078e000e */
[----:B------:R-:W-:Y:S05]  /*2ab40*/  WARPSYNC.COLLECTIVE R15, `(.L_x_2102) ;  /* 0x000000000f087348 */ /* 0x000fea0003c00000 */
[----:B------:R0:W1:Y:S02]  /*2ab50*/  SHFL.IDX P6, R14, R13, R12, R11 ;  /* 0x0000000c0d0e7389 */ /* 0x00006400000c000b */
[----:B01----:R-:W-:Y:S01]  /*2ab60*/  ENDCOLLECTIVE ;  /* 0x000000000000791b */ /* 0x003fe20003800000 */
.L_x_2102:
        /* <DEDUP_REMOVED lines=16> */
.L_x_2103:
[----:B------:R-:W-:Y:S02]  /*2ac70*/  @P0 IMAD R9, R7, 0x2, R23 ;  /* 0x0000000207090824 */ /* 0x000fe400078e0217 */
[----:B------:R-:W-:Y:S01]  /*2ac80*/  IMAD.MOV.U32 R13, RZ, RZ, R6 ;  /* 0x000000ffff0d7224 */ /* 0x000fe200078e0006 */
[----:B------:R-:W-:Y:S02]  /*2ac90*/  MOV R12, 0x3 ;  /* 0x00000003000c7802 */ /* 0x000fe40000000f00 */
[----:B------:R-:W-:-:S07]  /*2aca0*/  MOV R2, R14 ;  /* 0x0000000e00027202 */ /* 0x000fce0000000f00 */
[----:B------:R-:W-:Y:S05]  /*2acb0*/  WARPSYNC.COLLECTIVE R15, `(.L_x_2104) ;  /* 0x000000000f087348 */ /* 0x000fea0003c00000 */
[----:B------:R0:W1:Y:S02]  /*2acc0*/  SHFL.IDX P6, R14, R13, R12, R11 ;  /* 0x0000000c0d0e7389 */ /* 0x00006400000c000b */
[----:B01----:R-:W-:Y:S01]  /*2acd0*/  ENDCOLLECTIVE ;  /* 0x000000000000791b */ /* 0x003fe20003800000 */
.L_x_2104:
        /* <DEDUP_REMOVED lines=14> */
.L_x_2105:
[----:B------:R-:W-:Y:S01]  /*2adc0*/  IMAD.MOV.U32 R0, RZ, RZ, R14 ;  /* 0x000000ffff007224 */ /* 0x000fe200078e000e */
[----:B------:R-:W-:Y:S06]  /*2add0*/  BRA `(.L_x_2106) ;  /* 0xffffffa4006c7947 */ /* 0x000fec000383ffff */
.L_x_1951:
[----:B------:R-:W-:Y:S01]  /*2ade0*/  MOV R13, R0 ;  /* 0x00000000000d7202 */ /* 0x000fe20000000f00 */
        /* <DEDUP_REMOVED lines=8> */
.L_x_2107:
[C---:B------:R-:W-:Y:S01]  /*2ae70*/  VIADD R6, R28.reuse, 0x10 ;  /* 0x000000101c067836 */ /* 0x040fe20000000000 */
[----:B------:R-:W-:Y:S01]  /*2ae80*/  ISETP.GE.AND P0, PT, R28, R5, PT ;  /* 0x000000051c00720c */ /* 0x000fe20003f06270 */
[----:B------:R-:W-:Y:S01]  /*2ae90*/  IMAD.MOV.U32 R13, RZ, RZ, R4 ;  /* 0x000000ffff0d7224 */ /* 0x000fe200078e0004 */
[----:B------:R-:W-:-:S11]  /*2aea0*/  MOV R2, R14 ;  /* 0x0000000e00027202 */ /* 0x000fd60000000f00 */
[----:B------:R-:W-:Y:S05]  /*2aeb0*/  WARPSYNC.COLLECTIVE R15, `(.L_x_2108) ;  /* 0x000000000f087348 */ /* 0x000fea0003c00000 */
[----:B------:R0:W1:Y:S02]  /*2aec0*/  SHFL.IDX P6, R14, R13, R12, R11 ;  /* 0x0000000c0d0e7389 */ /* 0x00006400000c000b */
[----:B01----:R-:W-:Y:S01]  /*2aed0*/  ENDCOLLECTIVE ;  /* 0x000000000000791b */ /* 0x003fe20003800000 */
.L_x_2108:
[----:B------:R-:W-:Y:S02]  /*2aee0*/  IMAD.MOV.U32 R13, RZ, RZ, R0 ;  /* 0x000000ffff0d7224 */ /* 0x000fe400078e0000 */
[----:B------:R-:W-:Y:S02]  /*2aef0*/  IMAD.MOV.U32 R12, RZ, RZ, 0x1 ;  /* 0x00000001ff0c7424 */ /* 0x000fe400078e00ff */
[----:B------:R-:W-:-:S07]  /*2af00*/  IMAD.MOV.U32 R3, RZ, RZ, R14 ;  /* 0x000000ffff037224 */ /* 0x000fce00078e000e */
[----:B------:R-:W-:Y:S05]  /*2af10*/  WARPSYNC.COLLECTIVE R15, `(.L_x_2109) ;  /* 0x000000000f087348 */ /* 0x000fea0003c00000 */
[----:B------:R0:W1:Y:S02]  /*2af20*/  SHFL.IDX P6, R14, R13, R12, R11 ;  /* 0x0000000c0d0e7389 */ /* 0x00006400000c000b */
[----:B01----:R-:W-:Y:S01]  /*2af30*/  ENDCOLLECTIVE ;  /* 0x000000000000791b */ /* 0x003fe20003800000 */
.L_x_2109:
[----:B------:R-:W-:-:S04]  /*2af40*/  @!P0 LEA R3, P5, R37, R3, 0x1 ;  /* 0x0000000325038211 */ /* 0x000fc800078a08ff */
[----:B------:R-:W-:-:S04]  /*2af50*/  @!P0 IADD3.X R2, RZ, R2, RZ, P5, !PT ;  /* 0x00000002ff028210 */ /* 0x000fc80002ffe4ff */
[----:B------:R-:W-:Y:S01]  /*2af60*/  @!P0 LOP3.LUT R3, R3, R2, RZ, 0x3c, !PT ;  /* 0x0000000203038212 */ /* 0x000fe200078e3cff */
[----:B------:R-:W-:-:S03]  /*2af70*/  IMAD.MOV.U32 R13, RZ, RZ, R4 ;  /* 0x000000ffff0d7224 */ /* 0x000fc600078e0004 */
[----:B------:R-:W-:-:S04]  /*2af80*/  @!P0 LOP3.LUT R2, R3, R2, RZ, 0x3c, !PT ;  /* 0x0000000203028212 */ /* 0x000fc800078e3cff */
[----:B------:R-:W-:-:S05]  /*2af90*/  @!P0 LOP3.LUT R3, R3, R2, RZ, 0x3c, !PT ;  /* 0x0000000203038212 */ /* 0x000fca00078e3cff */
        /* <DEDUP_REMOVED lines=12> */
.L_x_2110:
[----:B------:R-:W-:Y:S02]  /*2b060*/  IMAD.MOV.U32 R13, RZ, RZ, R0 ;  /* 0x000000ffff0d7224 */ /* 0x000fe400078e0000 */
[----:B------:R-:W-:Y:S02]  /*2b070*/  IMAD.MOV.U32 R12, RZ, RZ, 0x2 ;  /* 0x00000002ff0c7424 */ /* 0x000fe400078e00ff */
[----:B------:R-:W-:-:S07]  /*2b080*/  IMAD.MOV.U32 R3, RZ, RZ, R14 ;  /* 0x000000ffff037224 */ /* 0x000fce00078e000e */
[----:B------:R-:W-:Y:S05]  /*2b090*/  WARPSYNC.COLLECTIVE R15, `(.L_x_2111) ;  /* 0x000000000f087348 */ /* 0x000fea0003c00000 */
[----:B------:R0:W1:Y:S02]  /*2b0a0*/  SHFL.IDX P6, R14, R13, R12, R11 ;  /* 0x0000000c0d0e7389 */ /* 0x00006400000c000b */
[----:B01----:R-:W-:Y:S01]  /*2b0b0*/  ENDCOLLECTIVE ;  /* 0x000000000000791b */ /* 0x003fe20003800000 */
.L_x_2111:
[----:B------:R-:W-:-:S05]  /*2b0c0*/  @!P0 LEA R3, P5, R37, R3, 0x1 ;  /* 0x0000000325038211 */ /* 0x000fca00078a08ff */
[----:B------:R-:W-:-:S05]  /*2b0d0*/  @!P0 IMAD.X R2, RZ, RZ, R2, P5 ;  /* 0x000000ffff028224 */ /* 0x000fca00028e0602 */
[----:B------:R-:W-:Y:S02]  /*2b0e0*/  @!P0 LOP3.LUT R3, R3, R2, RZ, 0x3c, !PT ;  /* 0x0000000203038212 */ /* 0x000fe400078e3cff */
[----:B------:R-:W-:Y:S02]  /*2b0f0*/  MOV R13, R4 ;  /* 0x00000004000d7202 */ /* 0x000fe40000000f00 */
        /* <DEDUP_REMOVED lines=8> */
[----:B------:R0:W-:Y:S02]  /*2b180*/  @!P0 LDGSTS.E.BYPASS.LTC128B.128 [R36+0x1cc00], desc[UR60][R2.64+0x180], !P1 ;  /* 0x1cc0018002248fae */ /* 0x0001e4000c901d7c */
[----:B0-----:R-:W-:-:S04]  /*2b190*/  IADD3 R2, R28, 0x20, RZ ;  /* 0x000000201c027810 */ /* 0x001fc80007ffe0ff */
[----:B------:R-:W-:Y:S01]  /*2b1a0*/  ISETP.GE.AND P0, PT, R2, R5, PT ;  /* 0x000000050200720c */ /* 0x000fe20003f06270 */
[----:B------:R-:W-:-:S12]  /*2b1b0*/  IMAD.MOV.U32 R2, RZ, RZ, R14 ;  /* 0x000000ffff027224 */ /* 0x000fd800078e000e */
[----:B------:R-:W-:Y:S05]  /*2b1c0*/  WARPSYNC.COLLECTIVE R15, `(.L_x_2112) ;  /* 0x000000000f087348 */ /* 0x000fea0003c00000 */
[----:B------:R0:W1:Y:S02]  /*2b1d0*/  SHFL.IDX P6, R14, R13, R12, R11 ;  /* 0x0000000c0d0e7389 */ /* 0x00006400000c000b */
[----:B01----:R-:W-:Y:S01]  /*2b1e0*/  ENDCOLLECTIVE ;  /* 0x000000000000791b */ /* 0x003fe20003800000 */
.L_x_2112:
[----:B------:R-:W-:Y:S01]  /*2b1f0*/  MOV R13, R0 ;  /* 0x00000000000d7202 */ /* 0x000fe20000000f00 */
[----:B------:R-:W-:Y:S02]  /*2b200*/  IMAD.MOV.U32 R12, RZ, RZ, 0x3 ;  /* 0x00000003ff0c7424 */ /* 0x000fe400078e00ff */
[----:B------:R-:W-:-:S07]  /*2b210*/  IMAD.MOV.U32 R3, RZ, RZ, R14 ;  /* 0x000000ffff037224 */ /* 0x000fce00078e000e */
[----:B------:R-:W-:Y:S05]  /*2b220*/  WARPSYNC.COLLECTIVE R15, `(.L_x_2113) ;  /* 0x000000000f087348 */ /* 0x000fea0003c00000 */
[----:B------:R0:W1:Y:S02]  /*2b230*/  SHFL.IDX P6, R14, R13, R12, R11 ;  /* 0x0000000c0d0e7389 */ /* 0x00006400000c000b */
[----:B01----:R-:W-:Y:S01]  /*2b240*/  ENDCOLLECTIVE ;  /* 0x000000000000791b */ /* 0x003fe20003800000 */
.L_x_2113:
[----:B------:R-:W-:-:S05]  /*2b250*/  @!P0 LEA R3, P5, R37, R3, 0x1 ;  /* 0x0000000325038211 */ /* 0x000fca00078a08ff */
[----:B------:R-:W-:-:S05]  /*2b260*/  @!P0 IMAD.X R2, RZ, RZ, R2, P5 ;  /* 0x000000ffff028224 */ /* 0x000fca00028e0602 */
        /* <DEDUP_REMOVED lines=11> */
[----:B0-----:R-:W-:-:S05]  /*2b320*/  VIADD R2, R28, 0x30 ;  /* 0x000000301c027836 */ /* 0x001fca0000000000 */
[----:B------:R-:W-:Y:S01]  /*2b330*/  ISETP.GE.AND P0, PT, R2, R5, PT ;  /* 0x000000050200720c */ /* 0x000fe20003f06270 */
[----:B------:R-:W-:-:S12]  /*2b340*/  IMAD.MOV.U32 R2, RZ, RZ, R14 ;  /* 0x000000ffff027224 */ /* 0x000fd800078e000e */
[----:B------:R-:W-:Y:S05]  /*2b350*/  WARPSYNC.COLLECTIVE R15, `(.L_x_2114) ;  /* 0x000000000f087348 */ /* 0x000fea0003c00000 */
[----:B------:R0:W1:Y:S02]  /*2b360*/  SHFL.IDX P6, R14, R13, R12, R11 ;  /* 0x0000000c0d0e7389 */ /* 0x00006400000c000b */
[----:B01----:R-:W-:Y:S01]  /*2b370*/  ENDCOLLECTIVE ;  /* 0x000000000000791b */ /* 0x003fe20003800000 */
.L_x_2114:
[----:B------:R-:W-:Y:S01]  /*2b380*/  IMAD.MOV.U32 R13, RZ, RZ, R0 ;  /* 0x000000ffff0d7224 */ /* 0x000fe200078e0000 */
[----:B------:R-:W-:Y:S02]  /*2b390*/  MOV R12, 0x4 ;  /* 0x00000004000c7802 */ /* 0x000fe40000000f00 */
[----:B------:R-:W-:-:S07]  /*2b3a0*/  MOV R3, R14 ;  /* 0x0000000e00037202 */ /* 0x000fce0000000f00 */
[----:B------:R-:W-:Y:S05]  /*2b3b0*/  WARPSYNC.COLLECTIVE R15, `(.L_x_2115) ;  /* 0x000000000f087348 */ /* 0x000fea0003c00000 */
[----:B------:R0:W1:Y:S02]  /*2b3c0*/  SHFL.IDX P6, R14, R13, R12, R11 ;  /* 0x0000000c0d0e7389 */ /* 0x00006400000c000b */
[----:B01----:R-:W-:Y:S01]  /*2b3d0*/  ENDCOLLECTIVE ;  /* 0x000000000000791b */ /* 0x003fe20003800000 */
.L_x_2115:
        /* <DEDUP_REMOVED lines=19> */
.L_x_2116:
[----:B------:R-:W-:Y:S02]  /*2b510*/  IMAD.MOV.U32 R13, RZ, RZ, R0 ;  /* 0x000000ffff0d7224 */ /* 0x000fe400078e0000 */
[----:B------:R-:W-:Y:S02]  /*2b520*/  IMAD.MOV.U32 R12, RZ, RZ, 0x5 ;  /* 0x00000005ff0c7424 */ /* 0x000fe400078e00ff */
[----:B------:R-:W-:-:S07]  /*2b530*/  IMAD.MOV.U32 R3, RZ, RZ, R14 ;  /* 0x000000ffff037224 */ /* 0x000fce00078e000e */
[----:B------:R-:W-:Y:S05]  /*2b540*/  WARPSYNC.COLLECTIVE R15, `(.L_x_2117) ;  /* 0x000000000f087348 */ /* 0x000fea0003c00000 */
[----:B------:R0:W1:Y:S02]  /*2b550*/  SHFL.IDX P6, R14, R13, R12, R11 ;  /* 0x0000000c0d0e7389 */ /* 0x00006400000c000b */
[----:B01----:R-:W-:Y:S01]  /*2b560*/  ENDCOLLECTIVE ;  /* 0x000000000000791b */ /* 0x003fe20003800000 */
.L_x_2117:
        /* <DEDUP_REMOVED lines=14> */
[----:B------:R-:W-:Y:S02]  /*2b650*/  ISETP.GE.AND P0, PT, R2, R5, PT ;  /* 0x000000050200720c */ /* 0x000fe40003f06270 */
[----:B------:R-:W-:-:S11]  /*2b660*/  MOV R2, R14 ;  /* 0x0000000e00027202 */ /* 0x000fd60000000f00 */
[----:B------:R-:W-:Y:S05]  /*2b670*/  WARPSYNC.COLLECTIVE R15, `(.L_x_2118) ;  /* 0x000000000f087348 */ /* 0x000fea0003c00000 */
[----:B------:R0:W1:Y:S02]  /*2b680*/  SHFL.IDX P6, R14, R13, R12, R11 ;  /* 0x0000000c0d0e7389 */ /* 0x00006400000c000b */
[----:B01----:R-:W-:Y:S01]  /*2b690*/  ENDCOLLECTIVE ;  /* 0x000000000000791b */ /* 0x003fe20003800000 */
.L_x_2118:
[----:B------:R-:W-:Y:S02]  /*2b6a0*/  IMAD.MOV.U32 R13, RZ, RZ, R0 ;  /* 0x000000ffff0d7224 */ /* 0x000fe400078e0000 */
[----:B------:R-:W-:Y:S02]  /*2b6b0*/  IMAD.MOV.U32 R12, RZ, RZ, 0x6 ;  /* 0x00000006ff0c7424 */ /* 0x000fe400078e00ff */
[----:B------:R-:W-:-:S07]  /*2b6c0*/  IMAD.MOV.U32 R3, RZ, RZ, R14 ;  /* 0x000000ffff037224 */ /* 0x000fce00078e000e */
[----:B------:R-:W-:Y:S05]  /*2b6d0*/  WARPSYNC.COLLECTIVE R15, `(.L_x_2119) ;  /* 0x000000000f087348 */ /* 0x000fea0003c00000 */
[----:B------:R0:W1:Y:S02]  /*2b6e0*/  SHFL.IDX P6, R14, R13, R12, R11 ;  /* 0x0000000c0d0e7389 */ /* 0x00006400000c000b */
[----:B01----:R-:W-:Y:S01]  /*2b6f0*/  ENDCOLLECTIVE ;  /* 0x000000000000791b */ /* 0x003fe20003800000 */
.L_x_2119:
        /* <DEDUP_REMOVED lines=19> */
.L_x_2120:
[----:B------:R-:W-:Y:S01]  /*2b830*/  IMAD.MOV.U32 R13, RZ, RZ, R0 ;  /* 0x000000ffff0d7224 */ /* 0x000fe200078e0000 */
[----:B------:R-:W-:Y:S01]  /*2b840*/  MOV R12, 0x7 ;  /* 0x00000007000c7802 */ /* 0x000fe20000000f00 */
[----:B------:R-:W-:-:S07]  /*2b850*/  IMAD.MOV.U32 R3, RZ, RZ, R14 ;  /* 0x000000ffff037224 */ /* 0x000fce00078e000e */
[----:B------:R-:W-:Y:S05]  /*2b860*/  WARPSYNC.COLLECTIVE R15, `(.L_x_2121) ;  /* 0x000000000f087348 */ /* 0x000fea0003c00000 */
[----:B------:R0:W1:Y:S02]  /*2b870*/  SHFL.IDX P6, R14, R13, R12, R11 ;  /* 0x0000000c0d0e7389 */ /* 0x00006400000c000b */
[----:B01----:R-:W-:Y:S01]  /*2b880*/  ENDCOLLECTIVE ;  /* 0x000000000000791b */ /* 0x003fe20003800000 */
.L_x_2121:
[----:B------:R-:W-:-:S05]  /*2b890*/  @!P0 LEA R3, P5, R37, R3, 0x1 ;  /* 0x0000000325038211 */ /* 0x000fca00078a08ff */
[----:B------:R-:W-:-:S05]  /*2b8a0*/  @!P0 IMAD.X R2, RZ, RZ, R2, P5 ;  /* 0x000000ffff028224 */ /* 0x000fca00028e0602 */
[----:B------:R-:W-:Y:S01]  /*2b8b0*/  @!P0 LOP3.LUT R3, R3, R2, RZ, 0x3c, !PT ;  /* 0x0000000203038212 */ /* 0x000fe200078e3cff */
[----:B------:R-:W-:-:S03]  /*2b8c0*/  IMAD.MOV.U32 R13, RZ, RZ, R4 ;  /* 0x000000ffff0d7224 */ /* 0x000fc600078e0004 */
[----:B------:R-:W-:-:S04]  /*2b8d0*/  @!P0 LOP3.LUT R2, R3, R2, RZ, 0x3c, !PT ;  /* 0x0000000203028212 */ /* 0x000fc800078e3cff */
[----:B------:R-:W-:Y:S01]  /*2b8e0*/  @!P0 LOP3.LUT R3, R3, R2, RZ, 0x3c, !PT ;  /* 0x0000000203038212 */ /* 0x000fe200078e3cff */
[----:B------:R-:W-:-:S04]  /*2b8f0*/  IMAD.MOV.U32 R6, RZ, RZ, R14 ;  /* 0x000000ffff067224 */ /* 0x000fc800078e000e */
        /* <DEDUP_REMOVED lines=10> */
.L_x_2122:
[----:B------:R-:W-:Y:S05]  /*2b9a0*/  BRA `(.L_x_2123) ;  /* 0xffffffa400d47947 */ /* 0x000fea000383ffff */
.L_x_1956:
[----:B0-----:R0:W1:Y:S02]  /*2b9b0*/  SYNCS.PHASECHK.TRANS64.TRYWAIT P0, [R23+URZ+0x30820], R0 ;  /* 0x03082000170075a7 */ /* 0x001064000800017f */
[----:B-1----:R-:W-:Y:S05]  /*2b9c0*/  @!P0 NANOSLEEP.SYNCS 0x989680 ;  /* 0x009896800000895d */ /* 0x002fea0003900000 */
[----:B------:R-:W1:Y:S02]  /*2b9d0*/  @!P0 SYNCS.PHASECHK.TRANS64 P0, [R23+URZ+0x30820], R0 ;  /* 0x03082000170085a7 */ /* 0x000e64000800007f */
[----:B-1----:R-:W-:Y:S05]  /*2b9e0*/  @!P0 BRA `(.L_x_1956) ;  /* 0xfffffffc00f08947 */ /* 0x002fea000383ffff */
[----:B------:R-:W-:Y:S05]  /*2b9f0*/  BRA `(.L_x_2124) ;  /* 0xffffffa800507947 */ /* 0x000fea000383ffff */
.L_x_1961:
[----:B0-----:R0:W1:Y:S02]  /*2ba00*/  SYNCS.PHASECHK.TRANS64.TRYWAIT P0, [R7+URZ+0x30840], R2 ;  /* 0x03084002070075a7 */ /* 0x001064000800017f */
[----:B-1----:R-:W-:Y:S05]  /*2ba10*/  @!P0 NANOSLEEP.SYNCS 0x989680 ;  /* 0x009896800000895d */ /* 0x002fea0003900000 */
[----:B------:R-:W1:Y:S02]  /*2ba20*/  @!P0 SYNCS.PHASECHK.TRANS64 P0, [R7+URZ+0x30840], R2 ;  /* 0x03084002070085a7 */ /* 0x000e64000800007f */
[----:B-1----:R-:W-:Y:S05]  /*2ba30*/  @!P0 BRA `(.L_x_1961) ;  /* 0xfffffffc00f08947 */ /* 0x002fea000383ffff */
[----:B------:R-:W-:Y:S05]  /*2ba40*/  BRA `(.L_x_2125) ;  /* 0xffffffac00387947 */ /* 0x000fea000383ffff */
.L_x_1962:
        /* <DEDUP_REMOVED lines=8> */
.L_x_2127:
[----:B------:R-:W-:Y:S05]  /*2bad0*/  BSYNC B1 ;  /* 0x0000000000017941 */ /* 0x000fea0003800000 */
.L_x_2126:
[----:B------:R-:W-:Y:S01]  /*2bae0*/  MOV R13, R8 ;  /* 0x00000008000d7202 */ /* 0x000fe20000000f00 */
[----:B------:R-:W-:Y:S01]  /*2baf0*/  IMAD.MOV.U32 R12, RZ, RZ, RZ ;  /* 0x000000ffff0c7224 */ /* 0x000fe200078e00ff */
[----:B------:R-:W-:Y:S01]  /*2bb00*/  LOP3.LUT R22, R22, 0xffff7fff, RZ, 0xc0, !PT ;  /* 0xffff7fff16167812 */ /* 0x000fe200078ec0ff */
[----:B------:R-:W-:Y:S02]  /*2bb10*/  IMAD.MOV.U32 R11, RZ, RZ, 0x181f ;  /* 0x0000181fff0b7424 */ /* 0x000fe400078e00ff */
[----:B------:R-:W-:Y:S01]  /*2bb20*/  IMAD.MOV.U32 R15, RZ, RZ, -0x1 ;  /* 0xffffffffff0f7424 */ /* 0x000fe200078e00ff */
[----:B------:R-:W-:Y:S01]  /*2bb30*/  @P3 LOP3.LUT R22, R22, 0x8000, RZ, 0xfc, !PT ;  /* 0x0000800016163812 */ /* 0x000fe200078efcff */
[----:B------:R-:W-:Y:S02]  /*2bb40*/  IMAD.MOV.U32 R3, RZ, RZ, R14 ;  /* 0x000000ffff037224 */ /* 0x000fe400078e000e */
[----:B------:R-:W-:-:S07]  /*2bb50*/  IMAD.SHL.U32 R4, R37, 0x2, RZ ;  /* 0x0000000225047824 */ /* 0x000fce00078e00ff */
[----:B------:R-:W-:Y:S05]  /*2bb60*/  WARPSYNC.COLLECTIVE R15, `(.L_x_2128) ;  /* 0x000000000f087348 */ /* 0x000fea0003c00000 */
[----:B------:R0:W1:Y:S02]  /*2bb70*/  SHFL.IDX P6, R14, R13, R12, R11 ;  /* 0x0000000c0d0e7389 */ /* 0x00006400000c000b */
[----:B01----:R-:W-:Y:S01]  /*2bb80*/  ENDCOLLECTIVE ;  /* 0x000000000000791b */ /* 0x003fe20003800000 */
.L_x_2128:
[C---:B------:R-:W-:Y:S01]  /*2bb90*/  LOP3.LUT P3, RZ, R22.reuse, 0x10, RZ, 0xc0, !PT ;  /* 0x0000001016ff7812 */ /* 0x040fe2000786c0ff */
[----:B------:R-:W-:Y:S01]  /*2bba0*/  IMAD R9, R9, 0x2, R23 ;  /* 0x0000000209097824 */ /* 0x000fe200078e0217 */
[----:B------:R-:W-:-:S04]  /*2bbb0*/  LOP3.LUT R22, R22, 0xffffbfff, RZ, 0xc0, !PT ;  /* 0xffffbfff16167812 */ /* 0x000fc800078ec0ff */
[----:B------:R-:W-:-:S04]  /*2bbc0*/  @P2 LOP3.LUT R22, R22, 0x4000, RZ, 0xfc, !PT ;  /* 0x0000400016162812 */ /* 0x000fc800078efcff */
[C---:B------:R-:W-:Y:S02]  /*2bbd0*/  LOP3.LUT P2, RZ, R22.reuse, 0x8, RZ, 0xc0, !PT ;  /* 0x0000000816ff7812 */ /* 0x040fe4000784c0ff */
[----:B------:R-:W-:Y:S01]  /*2bbe0*/  LOP3.LUT R22, R22, 0xffffdfff, RZ, 0xc0, !PT ;  /* 0xffffdfff16167812 */ /* 0x000fe200078ec0ff */
[----:B------:R-:W-:Y:S01]  /*2bbf0*/  IMAD.MOV.U32 R12, RZ, RZ, 0x1 ;  /* 0x00000001ff0c7424 */ /* 0x000fe200078e00ff */
[----:B------:R-:W-:Y:S02]  /*2bc00*/  MOV R13, R21 ;  /* 0x00000015000d7202 */ /* 0x000fe40000000f00 */
[----:B------:R-:W-:-:S04]  /*2bc10*/  @P1 LOP3.LUT R22, R22, 0x2000, RZ, 0xfc, !PT ;  /* 0x0000200016161812 */ /* 0x000fc800078efcff */
[----:B------:R-:W-:Y:S02]  /*2bc20*/  LOP3.LUT P1, RZ, R22, 0x4, RZ, 0xc0, !PT ;  /* 0x0000000416ff7812 */ /* 0x000fe4000782c0ff */
[----:B------:R-:W-:-:S11]  /*2bc30*/  MOV R2, R14 ;  /* 0x0000000e00027202 */ /* 0x000fd60000000f00 */
[----:B------:R-:W-:Y:S05]  /*2bc40*/  WARPSYNC.COLLECTIVE R15, `(.L_x_2129) ;  /* 0x000000000f087348 */ /* 0x000fea0003c00000 */
[----:B------:R0:W1:Y:S02]  /*2bc50*/  SHFL.IDX P6, R14, R13, R12, R11 ;  /* 0x0000000c0d0e7389 */ /* 0x00006400000c000b */
[----:B01----:R-:W-:Y:S01]  /*2bc60*/  ENDCOLLECTIVE ;  /* 0x000000000000791b */ /* 0x003fe20003800000 */
.L_x_2129:
        /* <DEDUP_REMOVED lines=14> */
.L_x_2130:
[----:B------:R-:W-:Y:S02]  /*2bd50*/  IMAD.MOV.U32 R13, RZ, RZ, R21 ;  /* 0x000000ffff0d7224 */ /* 0x000fe400078e0015 */
[----:B------:R-:W-:Y:S01]  /*2bd60*/  IMAD.MOV.U32 R12, RZ, RZ, 0x2 ;  /* 0x00000002ff0c7424 */ /* 0x000fe200078e00ff */
[----:B------:R-:W-:-:S07]  /*2bd70*/  MOV R2, R14 ;  /* 0x0000000e00027202 */ /* 0x000fce0000000f00 */
[----:B------:R-:W-:Y:S05]  /*2bd80*/  WARPSYNC.COLLECTIVE R15, `(.L_x_2131) ;  /* 0x000000000f087348 */ /* 0x000fea0003c00000 */
[----:B------:R0:W1:Y:S02]  /*2bd90*/  SHFL.IDX P6, R14, R13, R12, R11 ;  /* 0x0000000c0d0e7389 */ /* 0x00006400000c000b */
[----:B01----:R-:W-:Y:S01]  /*2bda0*/  ENDCOLLECTIVE ;  /* 0x000000000000791b */ /* 0x003fe20003800000 */
.L_x_2131:
        /* <DEDUP_REMOVED lines=14> */
.L_x_2132:
[----:B------:R-:W-:Y:S01]  /*2be90*/  MOV R13, R21 ;  /* 0x00000015000d7202 */ /* 0x000fe20000000f00 */
[----:B------:R-:W-:Y:S02]  /*2bea0*/  IMAD.MOV.U32 R12, RZ, RZ, 0x3 ;  /* 0x00000003ff0c7424 */ /* 0x000fe400078e00ff */
[----:B------:R-:W-:-:S07]  /*2beb0*/  IMAD.MOV.U32 R2, RZ, RZ, R14 ;  /* 0x000000ffff027224 */ /* 0x000fce00078e000e */
[----:B------:R-:W-:Y:S05]  /*2bec0*/  WARPSYNC.COLLECTIVE R15, `(.L_x_2133) ;  /* 0x000000000f087348 */ /* 0x000fea0003c00000 */
[----:B------:R0:W1:Y:S02]  /*2bed0*/  SHFL.IDX P6, R14, R13, R12, R11 ;  /* 0x0000000c0d0e7389 */ /* 0x00006400000c000b */
[----:B01----:R-:W-:Y:S01]  /*2bee0*/  ENDCOLLECTIVE ;  /* 0x000000000000791b */ /* 0x003fe20003800000 */
.L_x_2133:
        /* <DEDUP_REMOVED lines=17> */
.L_x_2134:
[----:B------:R-:W-:Y:S01]  /*2c000*/  MOV R2, R14 ;  /* 0x0000000e00027202 */ /* 0x000fe20000000f00 */
[----:B------:R-:W-:Y:S06]  /*2c010*/  BRA `(.L_x_2135) ;  /* 0xffffffa800bc7947 */ /* 0x000fec000383ffff */
.L_x_1967:
[----:B-1----:R1:W2:Y:S02]  /*2c020*/  SYNCS.PHASECHK.TRANS64.TRYWAIT P0, [R7+URZ+0x30860], R2 ;  /* 0x03086002070075a7 */ /* 0x0022a4000800017f */
[----:B--2---:R-:W-:Y:S05]  /*2c030*/  @!P0 NANOSLEEP.SYNCS 0x989680 ;  /* 0x009896800000895d */ /* 0x004fea0003900000 */
[----:B------:R-:W2:Y:S02]  /*2c040*/  @!P0 SYNCS.PHASECHK.TRANS64 P0, [R7+URZ+0x30860], R2 ;  /* 0x03086002070085a7 */ /* 0x000ea4000800007f */
[----:B--2---:R-:W-:Y:S05]  /*2c050*/  @!P0 BRA `(.L_x_1967) ;  /* 0xfffffffc00f08947 */ /* 0x004fea000383ffff */
[----:B------:R-:W-:Y:S05]  /*2c060*/  BRA `(.L_x_2136) ;  /* 0xffffffac00387947 */ /* 0x000fea000383ffff */
.L_x_1968:
[----:B------:R-:W-:Y:S01]  /*2c070*/  BSSY B1, `(.L_x_2137) ;  /* 0x0000008000017945 */ /* 0x000fe20003800000 */
[----:B------:R-:W-:Y:S01]  /*2c080*/  IMAD.MOV.U32 R13, RZ, RZ, R24 ;  /* 0x000000ffff0d7224 */ /* 0x000fe200078e0018 */
[----:B------:R-:W-:Y:S01]  /*2c090*/  MOV R15, 0xffffffff ;  /* 0xffffffff000f7802 */ /* 0x000fe20000000f00 */
[----:B------:R-:W-:Y:S02]  /*2c0a0*/  IMAD.MOV.U32 R12, RZ, RZ, RZ ;  /* 0x000000ffff0c7224 */ /* 0x000fe400078e00ff */
[----:B------:R-:W-:-:S07]  /*2c0b0*/  IMAD.MOV.U32 R11, RZ, RZ, 0x181f ;  /* 0x0000181fff0b7424 */ /* 0x000fce00078e00ff */
[----:B-1----:R-:W-:Y:S05]  /*2c0c0*/  WARPSYNC.COLLECTIVE R15, `(.L_x_2138) ;  /* 0x000000000f087348 */ /* 0x002fea0003c00000 */
[----:B------:R0:W2:Y:S02]  /*2c0d0*/  SHFL.IDX P6, R14, R13, R12, R11 ;  /* 0x0000000c0d0e7389 */ /* 0x0000a400000c000b */
[----:B012---:R-:W-:Y:S01]  /*2c0e0*/  ENDCOLLECTIVE ;  /* 0x000000000000791b */ /* 0x007fe20003800000 */
.L_x_2138:
[----:B------:R-:W-:Y:S05]  /*2c0f0*/  BSYNC B1 ;  /* 0x0000000000017941 */ /* 0x000fea0003800000 */
.L_x_2137:
[----:B------:R-:W-:Y:S01]  /*2c100*/  IMAD.MOV.U32 R13, RZ, RZ, R17 ;  /* 0x000000ffff0d7224 */ /* 0x000fe200078e0011 */
[----:B------:R-:W-:Y:S01]  /*2c110*/  MOV R11, 0x181f ;  /* 0x0000181f000b7802 */ /* 0x000fe20000000f00 */
[----:B------:R-:W-:Y:S01]  /*2c120*/  IMAD.MOV.U32 R12, RZ, RZ, RZ ;  /* 0x000000ffff0c7224 */ /* 0x000fe200078e00ff */
[----:B------:R-:W-:Y:S01]  /*2c130*/  LEA R6, R6, R23, 0x1 ;  /* 0x0000001706067211 */ /* 0x000fe200078e08ff */
[----:B------:R-:W-:Y:S02]  /*2c140*/  IMAD.MOV.U32 R15, RZ, RZ, -0x1 ;  /* 0xffffffffff0f7424 */ /* 0x000fe400078e00ff */
[----:B------:R-:W-:-:S07]  /*2c150*/  IMAD.MOV.U32 R3, RZ, RZ, R14 ;  /* 0x000000ffff037224 */ /* 0x000fce00078e000e */
[----:B------:R-:W-:Y:S05]  /*2c160*/  WARPSYNC.COLLECTIVE R15, `(.L_x_2139) ;  /* 0x000000000f087348 */ /* 0x000fea0003c00000 */
[----:B------:R0:W1:Y:S02]  /*2c170*/  SHFL.IDX P6, R14, R13, R12, R11 ;  /* 0x0000000c0d0e7389 */ /* 0x00006400000c000b */
[----:B01----:R-:W-:Y:S01]  /*2c180*/  ENDCOLLECTIVE ;  /* 0x000000000000791b */ /* 0x003fe20003800000 */
.L_x_2139:
[----:B------:R-:W-:Y:S02]  /*2c190*/  IMAD.MOV.U32 R13, RZ, RZ, R24 ;  /* 0x000000ffff0d7224 */ /* 0x000fe400078e0018 */
[----:B------:R-:W-:Y:S02]  /*2c1a0*/  IMAD.MOV.U32 R12, RZ, RZ, 0x1 ;  /* 0x00000001ff0c7424 */ /* 0x000fe400078e00ff */
[----:B------:R-:W-:-:S07]  /*2c1b0*/  IMAD.MOV.U32 R2, RZ, RZ, R14 ;  /* 0x000000ffff027224 */ /* 0x000fce00078e000e */
[----:B------:R-:W-:Y:S05]  /*2c1c0*/  WARPSYNC.COLLECTIVE R15, `(.L_x_2140) ;  /* 0x000000000f087348 */ /* 0x000fea0003c00000 */
[----:B------:R0:W1:Y:S02]  /*2c1d0*/  SHFL.IDX P6, R14, R13, R12, R11 ;  /* 0x0000000c0d0e7389 */ /* 0x00006400000c000b */
[----:B01----:R-:W-:Y:S01]  /*2c1e0*/  ENDCOLLECTIVE ;  /* 0x000000000000791b */ /* 0x003fe20003800000 */
.L_x_2140:
        /* <DEDUP_REMOVED lines=18> */
.L_x_2141:
[----:B------:R-:W-:Y:S01]  /*2c310*/  IMAD.MOV.U32 R13, RZ, RZ, R24 ;  /* 0x000000ffff0d7224 */ /* 0x000fe200078e0018 */
[----:B------:R-:W-:Y:S01]  /*2c320*/  MOV R12, 0x2 ;  /* 0x00000002000c7802 */ /* 0x000fe20000000f00 */
[----:B------:R-:W-:-:S07]  /*2c330*/  IMAD.MOV.U32 R2, RZ, RZ, R14 ;  /* 0x000000ffff027224 */ /* 0x000fce00078e000e */
[----:B------:R-:W-:Y:S05]  /*2c340*/  WARPSYNC.COLLECTIVE R15, `(.L_x_2142) ;  /* 0x000000000f087348 */ /* 0x000fea0003c00000 */
[----:B------:R0:W1:Y:S02]  /*2c350*/  SHFL.IDX P6, R14, R13, R12, R11 ;  /* 0x0000000c0d0e7389 */ /* 0x00006400000c000b */
[----:B01----:R-:W-:Y:S01]  /*2c360*/  ENDCOLLECTIVE ;  /* 0x000000000000791b */ /* 0x003fe20003800000 */
.L_x_2142:
        /* <DEDUP_REMOVED lines=18> */
.L_x_2143:
[----:B------:R-:W-:Y:S02]  /*2c490*/  IMAD.MOV.U32 R13, RZ, RZ, R24 ;  /* 0x000000ffff0d7224 */ /* 0x000fe400078e0018 */
[----:B------:R-:W-:Y:S02]  /*2c4a0*/  IMAD.MOV.U32 R12, RZ, RZ, 0x3 ;  /* 0x00000003ff0c7424 */ /* 0x000fe400078e00ff */
[----:B------:R-:W-:-:S07]  /*2c4b0*/  IMAD.MOV.U32 R2, RZ, RZ, R14 ;  /* 0x000000ffff027224 */ /* 0x000fce00078e000e */
[----:B------:R-:W-:Y:S05]  /*2c4c0*/  WARPSYNC.COLLECTIVE R15, `(.L_x_2144) ;  /* 0x000000000f087348 */ /* 0x000fea0003c00000 */
[----:B------:R0:W1:Y:S02]  /*2c4d0*/  SHFL.IDX P6, R14, R13, R12, R11 ;  /* 0x0000000c0d0e7389 */ /* 0x00006400000c000b */
[----:B01----:R-:W-:Y:S01]  /*2c4e0*/  ENDCOLLECTIVE ;  /* 0x000000000000791b */ /* 0x003fe20003800000 */
.L_x_2144:
[----:B------:R-:W-:-:S04]  /*2c4f0*/  IADD3 R2, P0, R2, R4, RZ ;  /* 0x0000000402027210 */ /* 0x000fc80007f1e0ff */
        /* <DEDUP_REMOVED lines=12> */
.L_x_2145:
        /* <DEDUP_REMOVED lines=10> */
.L_x_1976:
[----:B0-----:R0:W1:Y:S02]  /*2c660*/  SYNCS.PHASECHK.TRANS64.TRYWAIT P0, [R4+URZ+0x30860], R3 ;  /* 0x03086003040075a7 */ /* 0x001064000800017f */
[----:B-1----:R-:W-:Y:S05]  /*2c670*/  @!P0 NANOSLEEP.SYNCS 0x989680 ;  /* 0x009896800000895d */ /* 0x002fea0003900000 */
[----:B------:R-:W1:Y:S02]  /*2c680*/  @!P0 SYNCS.PHASECHK.TRANS64 P0, [R4+URZ+0x30860], R3 ;  /* 0x03086003040085a7 */ /* 0x000e64000800007f */
[----:B-1----:R-:W-:Y:S05]  /*2c690*/  @!P0 BRA `(.L_x_1976) ;  /* 0xfffffffc00f08947 */ /* 0x002fea000383ffff */
[----:B------:R-:W-:Y:S05]  /*2c6a0*/  BRA `(.L_x_2147) ;  /* 0xffffffac00b87947 */ /* 0x000fea000383ffff */
.L_x_1977:
        /* <DEDUP_REMOVED lines=8> */
.L_x_2149:
[----:B------:R-:W-:Y:S05]  /*2c730*/  BSYNC B0 ;  /* 0x0000000000007941 */ /* 0x000fea0003800000 */
.L_x_2148:
[----:B------:R-:W-:Y:S01]  /*2c740*/  IMAD.MOV.U32 R13, RZ, RZ, R17 ;  /* 0x000000ffff0d7224 */ /* 0x000fe200078e0011 */
[----:B------:R-:W-:Y:S01]  /*2c750*/  MOV R12, RZ ;  /* 0x000000ff000c7202 */ /* 0x000fe20000000f00 */
[----:B------:R-:W-:Y:S01]  /*2c760*/  IMAD.MOV.U32 R11, RZ, RZ, 0x181f ;  /* 0x0000181fff0b7424 */ /* 0x000fe200078e00ff */
[C---:B------:R-:W-:Y:S01]  /*2c770*/  LOP3.LUT R7, R37.reuse, 0x40, RZ, 0xfc, !PT ;  /* 0x0000004025077812 */ /* 0x040fe200078efcff */
[----:B------:R-:W-:Y:S01]  /*2c780*/  IMAD.MOV.U32 R15, RZ, RZ, -0x1 ;  /* 0xffffffffff0f7424 */ /* 0x000fe200078e00ff */
[C---:B------:R-:W-:Y:S01]  /*2c790*/  LOP3.LUT R6, R37.reuse, 0x80, RZ, 0xfc, !PT ;  /* 0x0000008025067812 */ /* 0x040fe200078efcff */
[----:B------:R-:W-:Y:S02]  /*2c7a0*/  IMAD.MOV.U32 R3, RZ, RZ, R14 ;  /* 0x000000ffff037224 */ /* 0x000fe400078e000e */
[----:B------:R-:W-:-:S07]  /*2c7b0*/  IMAD.SHL.U32 R8, R37, 0x2, RZ ;  /* 0x0000000225087824 */ /* 0x000fce00078e00ff */
[----:B------:R-:W-:Y:S05]  /*2c7c0*/  WARPSYNC.COLLECTIVE R15, `(.L_x_2150) ;  /* 0x000000000f087348 */ /* 0x000fea0003c00000 */
[----:B------:R0:W1:Y:S02]  /*2c7d0*/  SHFL.IDX P6, R14, R13, R12, R11 ;  /* 0x0000000c0d0e7389 */ /* 0x00006400000c000b */
[----:B01----:R-:W-:Y:S01]  /*2c7e0*/  ENDCOLLECTIVE ;  /* 0x000000000000791b */ /* 0x003fe20003800000 */
.L_x_2150:
[----:B------:R-:W-:Y:S01]  /*2c7f0*/  ULDC UR4, c[0x0][0x2f4] ;  /* 0x0000bd0000047ab9 */ /* 0x000fe20000000800 */
[----:B------:R-:W-:Y:S01]  /*2c800*/  IMAD R0, R0, 0x2, R23 ;  /* 0x0000000200007824 */ /* 0x000fe200078e0217 */
[----:B------:R-:W-:Y:S02]  /*2c810*/  ISETP.GE.AND P3, PT, R37, UR4, PT ;  /* 0x0000000425007c0c */ /* 0x000fe4000bf66270 */
[----:B------:R-:W-:Y:S02]  /*2c820*/  ISETP.GE.AND P2, PT, R7, UR4, PT ;  /* 0x0000000407007c0c */ /* 0x000fe4000bf46270 */
[----:B------:R-:W-:Y:S02]  /*2c830*/  ISETP.LT.OR P4, PT, R5, 0x1, P3 ;  /* 0x000000010500780c */ /* 0x000fe40001f81670 */
[----:B------:R-:W-:Y:S02]  /*2c840*/  ISETP.GE.AND P1, PT, R6, UR4, PT ;  /* 0x0000000406007c0c */ /* 0x000fe4000bf26270 */
[----:B------:R-:W-:Y:S01]  /*2c850*/  LOP3.LUT R6, R37, 0xc0, RZ, 0xfc, !PT ;  /* 0x000000c025067812 */ /* 0x000fe200078efcff */
[----:B------:R-:W-:-:S02]  /*2c860*/  IMAD.MOV.U32 R13, RZ, RZ, R24 ;  /* 0x000000ffff0d7224 */ /* 0x000fc400078e0018 */
[----:B------:R-:W-:Y:S01]  /*2c870*/  IMAD.MOV.U32 R12, RZ, RZ, 0x1 ;  /* 0x00000001ff0c7424 */ /* 0x000fe200078e00ff */
[----:B------:R-:W-:-:S04]  /*2c880*/  IADD3 R2, P0, R14, R8, RZ ;  /* 0x000000080e027210 */ /* 0x000fc80007f1e0ff */
[----:B------:R-:W-:Y:S02]  /*2c890*/  IADD3.X R3, RZ, R3, RZ, P0, !PT ;  /* 0x00000003ff037210 */ /* 0x000fe400007fe4ff */
[----:B------:R-:W-:-:S03]  /*2c8a0*/  ISETP.LT.OR P0, PT, R5, 0x1, P2 ;  /* 0x000000010500780c */ /* 0x000fc60001701670 */
[----:B------:R-:W-:Y:S01]  /*2c8b0*/  @!PT LDS RZ, [RZ] ;  /* 0x00000000fffff984 */ /* 0x000fe20000000800 */
[----:B------:R-:W-:Y:S01]  /*2c8c0*/  @!PT LDS RZ, [RZ] ;  /* 0x00000000fffff984 */ /* 0x000fe20000000800 */
[----:B------:R-:W-:Y:S01]  /*2c8d0*/  @!PT LDS RZ, [RZ] ;  /* 0x00000000fffff984 */ /* 0x000fe20000000800 */
[----:B------:R0:W-:Y:S01]  /*2c8e0*/  LDGSTS.E.BYPASS.LTC128B.128 [R0+0x400], desc[UR60][R2.64], !P4 ;  /* 0x0040000002007fae */ /* 0x0001e2000e101d7c */
[----:B------:R-:W-:-:S09]  /*2c8f0*/  ISETP.LT.OR P4, PT, R5, 0x1, P1 ;  /* 0x000000010500780c */ /* 0x000fd20000f81670 */
[----:B------:R0:W-:Y:S01]  /*2c900*/  LDGSTS.E.BYPASS.LTC128B.128 [R0+0x2400], desc[UR60][R2.64+0x80], !P0 ;  /* 0x0240008002007fae */ /* 0x0001e2000c101d7c */
[----:B------:R-:W-:-:S13]  /*2c910*/  ISETP.GE.AND P0, PT, R6, UR4, PT ;  /* 0x0000000406007c0c */ /* 0x000fda000bf06270 */
[----:B0-----:R-:W-:Y:S05]  /*2c920*/  WARPSYNC.COLLECTIVE R15, `(.L_x_2151) ;  /* 0x000000000f087348 */ /* 0x001fea0003c00000 */
[----:B------:R1:W2:Y:S02]  /*2c930*/  SHFL.IDX P6, R14, R13, R12, R11 ;  /* 0x0000000c0d0e7389 */ /* 0x0002a400000c000b */
[----:B012---:R-:W-:Y:S01]  /*2c940*/  ENDCOLLECTIVE ;  /* 0x000000000000791b */ /* 0x007fe20003800000 */
.L_x_2151:
[----:B------:R-:W-:Y:S01]  /*2c950*/  @!PT LDS RZ, [RZ] ;  /* 0x00000000fffff984 */ /* 0x000fe20000000800 */
[----:B------:R-:W-:Y:S01]  /*2c960*/  @!PT LDS RZ, [RZ] ;  /* 0x00000000fffff984 */ /* 0x000fe20000000800 */
[----:B------:R-:W-:Y:S01]  /*2c970*/  @!PT LDS RZ, [RZ] ;  /* 0x00000000fffff984 */ /* 0x000fe20000000800 */
[----:B------:R-:W-:Y:S01]  /*2c980*/  LDGSTS.E.BYPASS.LTC128B.128 [R0+0x4400], desc[UR60][R2.64+0x100], !P4 ;  /* 0x0440010002007fae */ /* 0x000fe2000e101d7c */
[----:B------:R-:W-:Y:S01]  /*2c990*/  ISETP.LT.OR P4, PT, R5, 0x1, P0 ;  /* 0x000000010500780c */ /* 0x000fe20000781670 */
[----:B------:R-:W-:-:S12]  /*2c9a0*/  IMAD.MOV.U32 R13, RZ, RZ, R17 ;  /* 0x000000ffff0d7224 */ /* 0x000fd800078e0011 */
[----:B------:R0:W-:Y:S02]  /*2c9b0*/  LDGSTS.E.BYPASS.LTC128B.128 [R0+0x6400], desc[UR60][R2.64+0x180], !P4 ;  /* 0x0640018002007fae */ /* 0x0001e4000e101d7c */
[----:B0-----:R-:W-:-:S07]  /*2c9c0*/  MOV R3, R14 ;  /* 0x0000000e00037202 */ /* 0x001fce0000000f00 */
[----:B------:R-:W-:Y:S05]  /*2c9d0*/  WARPSYNC.COLLECTIVE R15, `(.L_x_2152) ;  /* 0x000000000f087348 */ /* 0x000fea0003c00000 */
[----:B------:R0:W1:Y:S02]  /*2c9e0*/  SHFL.IDX P6, R14, R13, R12, R11 ;  /* 0x0000000c0d0e7389 */ /* 0x00006400000c000b */
[----:B01----:R-:W-:Y:S01]  /*2c9f0*/  ENDCOLLECTIVE ;  /* 0x000000000000791b */ /* 0x003fe20003800000 */
.L_x_2152:
[----:B------:R-:W-:Y:S01]  /*2ca00*/  IMAD.MOV.U32 R13, RZ, RZ, R24 ;  /* 0x000000ffff0d7224 */ /* 0x000fe200078e0018 */
[----:B------:R-:W-:Y:S02]  /*2ca10*/  MOV R12, 0x2 ;  /* 0x00000002000c7802 */ /* 0x000fe40000000f00 */
[----:B------:R-:W-:-:S13]  /*2ca20*/  IADD3 R2, P4, R14, R8, RZ ;  /* 0x000000080e027210 */ /* 0x000fda0007f9e0ff */
[----:B------:R-:W-:Y:S05]  /*2ca30*/  WARPSYNC.COLLECTIVE R15, `(.L_x_2153) ;  /* 0x000000000f087348 */ /* 0x000fea0003c00000 */
[----:B------:R0:W1:Y:S02]  /*2ca40*/  SHFL.IDX P6, R14, R13, R12, R11 ;  /* 0x0000000c0d0e7389 */ /* 0x00006400000c000b */
[----:B01----:R-:W-:Y:S01]  /*2ca50*/  ENDCOLLECTIVE ;  /* 0x000000000000791b */ /* 0x003fe20003800000 */
.L_x_2153:
        /* <DEDUP_REMOVED lines=12> */
.L_x_2154:
        /* <DEDUP_REMOVED lines=14> */
.L_x_2155:
        /* <DEDUP_REMOVED lines=12> */
.L_x_2156:
        /* <DEDUP_REMOVED lines=9> */
.L_x_1982:
[----:B------:R-:W-:Y:S01]  /*2cd50*/  BSSY B0, `(.L_x_2158) ;  /* 0x0000008000007945 */ /* 0x000fe20003800000 */
[----:B------:R-:W-:Y:S01]  /*2cd60*/  MOV R13, R16 ;  /* 0x00000010000d7202 */ /* 0x000fe20000000f00 */
[----:B------:R-:W-:Y:S02]  /*2cd70*/  IMAD.MOV.U32 R12, RZ, RZ, RZ ;  /* 0x000000ffff0c7224 */ /* 0x000fe400078e00ff */
[----:B------:R-:W-:Y:S02]  /*2cd80*/  IMAD.MOV.U32 R11, RZ, RZ, 0x1f ;  /* 0x0000001fff0b7424 */ /* 0x000fe400078e00ff */
[----:B------:R-:W-:-:S07]  /*2cd90*/  IMAD.MOV.U32 R15, RZ, RZ, -0x1 ;  /* 0xffffffffff0f7424 */ /* 0x000fce00078e00ff */
[----:B01----:R-:W-:Y:S05]  /*2cda0*/  WARPSYNC.COLLECTIVE R15, `(.L_x_2159) ;  /* 0x000000000f087348 */ /* 0x003fea0003c00000 */
[----:B------:R2:W3:Y:S02]  /*2cdb0*/  SHFL.IDX P6, R14, R13, R12, R11 ;  /* 0x0000000c0d0e7389 */ /* 0x0004e400000c000b */
[----:B0123--:R-:W-:Y:S01]  /*2cdc0*/  ENDCOLLECTIVE ;  /* 0x000000000000791b */ /* 0x00ffe20003800000 */
.L_x_2159:
[----:B------:R-:W-:Y:S05]  /*2cdd0*/  BSYNC B0 ;  /* 0x0000000000007941 */ /* 0x000fea0003800000 */
.L_x_2158:
[----:B------:R-:W-:Y:S01]  /*2cde0*/  IMAD.MOV.U32 R13, RZ, RZ, R16 ;  /* 0x000000ffff0d7224 */ /* 0x000fe200078e0010 */
[----:B------:R-:W-:Y:S01]  /*2cdf0*/  MOV R15, 0xffffffff ;  /* 0xffffffff000f7802 */ /* 0x000fe20000000f00 */
[----:B------:R-:W-:Y:S01]  /*2ce00*/  IMAD.MOV.U32 R12, RZ, RZ, 0x1 ;  /* 0x00000001ff0c7424 */ /* 0x000fe200078e00ff */
[----:B------:R-:W-:Y:S01]  /*2ce10*/  MOV R0, R14 ;  /* 0x0000000e00007202 */ /* 0x000fe20000000f00 */
[----:B------:R-:W-:Y:S02]  /*2ce20*/  IMAD.MOV.U32 R11, RZ, RZ, 0x1f ;  /* 0x0000001fff0b7424 */ /* 0x000fe400078e00ff */
[----:B------:R-:W-:-:S07]  /*2ce30*/  IMAD.IADD R7, R19, 0x1, R8 ;  /* 0x0000000113077824 */ /* 0x000fce00078e0208 */
[----:B------:R-:W-:Y:S05]  /*2ce40*/  WARPSYNC.COLLECTIVE R15, `(.L_x_2160) ;  /* 0x000000000f087348 */ /* 0x000fea0003c00000 */
[----:B------:R0:W1:Y:S02]  /*2ce50*/  SHFL.IDX P6, R14, R13, R12, R11 ;  /* 0x0000000c0d0e7389 */ /* 0x00006400000c000b */
[----:B01----:R-:W-:Y:S01]  /*2ce60*/  ENDCOLLECTIVE ;  /* 0x000000000000791b */ /* 0x003fe20003800000 */
.L_x_2160:
        /* <DEDUP_REMOVED lines=18> */
.L_x_2161:
[----:B------:R-:W-:Y:S01]  /*2cf90*/  IMAD.MOV.U32 R12, RZ, RZ, 0x2 ;  /* 0x00000002ff0c7424 */ /* 0x000fe200078e00ff */
[----:B------:R-:W-:-:S05]  /*2cfa0*/  SEL R4, R14, RZ, P1 ;  /* 0x000000ff0e047207 */ /* 0x000fca0000800000 */
[----:B------:R-:W-:-:S05]  /*2cfb0*/  IMAD.IADD R4, R17, 0x1, R4 ;  /* 0x0000000111047824 */ /* 0x000fca00078e0204 */
[----:B------:R-:W-:-:S07]  /*2cfc0*/  MOV R13, R4 ;  /* 0x00000004000d7202 */ /* 0x000fce0000000f00 */
[----:B------:R-:W-:Y:S05]  /*2cfd0*/  WARPSYNC.COLLECTIVE R15, `(.L_x_2162) ;  /* 0x000000000f087348 */ /* 0x000fea0003c00000 */
[----:B------:R0:W1:Y:S02]  /*2cfe0*/  SHFL.UP P6, R14, R13, R12, R11 ;  /* 0x0400000c0d0e7389 */ /* 0x00006400000c000b */
[----:B01----:R-:W-:Y:S01]  /*2cff0*/  ENDCOLLECTIVE ;  /* 0x000000000000791b */ /* 0x003fe20003800000 */
.L_x_2162:
[----:B------:R-:W-:Y:S02]  /*2d000*/  MOV R12, 0x4 ;  /* 0x00000004000c7802 */ /* 0x000fe40000000f00 */
[----:B------:R-:W-:-:S05]  /*2d010*/  SEL R3, R14, RZ, P2 ;  /* 0x000000ff0e037207 */ /* 0x000fca0001000000 */
[----:B------:R-:W-:-:S04]  /*2d020*/  IMAD.IADD R6, R4, 0x1, R3 ;  /* 0x0000000104067824 */ /* 0x000fc800078e0203 */
[----:B------:R-:W-:-:S07]  /*2d030*/  IMAD.MOV.U32 R13, RZ, RZ, R6 ;  /* 0x000000ffff0d7224 */ /* 0x000fce00078e0006 */
[----:B------:R-:W-:Y:S05]  /*2d040*/  WARPSYNC.COLLECTIVE R15, `(.L_x_2163) ;  /* 0x000000000f087348 */ /* 0x000fea0003c00000 */
[----:B------:R0:W1:Y:S02]  /*2d050*/  SHFL.UP P6, R14, R13, R12, R11 ;  /* 0x0400000c0d0e7389 */ /* 0x00006400000c000b */
[----:B01----:R-:W-:Y:S01]  /*2d060*/  ENDCOLLECTIVE ;  /* 0x000000000000791b */ /* 0x003fe20003800000 */
.L_x_2163:
[----:B------:R-:W-:Y:S01]  /*2d070*/  IMAD.MOV.U32 R12, RZ, RZ, 0x8 ;  /* 0x00000008ff0c7424 */ /* 0x000fe200078e00ff */
[----:B------:R-:W-:-:S05]  /*2d080*/  SEL R3, R14, RZ, P3 ;  /* 0x000000ff0e037207 */ /* 0x000fca0001800000 */
[----:B------:R-:W-:-:S04]  /*2d090*/  IMAD.IADD R2, R6, 0x1, R3 ;  /* 0x0000000106027824 */ /* 0x000fc800078e0203 */
[----:B------:R-:W-:-:S07]  /*2d0a0*/  IMAD.MOV.U32 R13, RZ, RZ, R2 ;  /* 0x000000ffff0d7224 */ /* 0x000fce00078e0002 */
[----:B------:R-:W-:Y:S05]  /*2d0b0*/  WARPSYNC.COLLECTIVE R15, `(.L_x_2164) ;  /* 0x000000000f087348 */ /* 0x000fea0003c00000 */
[----:B------:R0:W1:Y:S02]  /*2d0c0*/  SHFL.UP P6, R14, R13, R12, R11 ;  /* 0x0400000c0d0e7389 */ /* 0x00006400000c000b */
[----:B01----:R-:W-:Y:S01]  /*2d0d0*/  ENDCOLLECTIVE ;  /* 0x000000000000791b */ /* 0x003fe20003800000 */
.L_x_2164:
[----:B------:R-:W-:Y:S01]  /*2d0e0*/  IMAD.MOV.U32 R12, RZ, RZ, 0x10 ;  /* 0x00000010ff0c7424 */ /* 0x000fe200078e00ff */
[----:B------:R-:W-:-:S04]  /*2d0f0*/  SEL R3, R14, RZ, P4 ;  /* 0x000000ff0e037207 */ /* 0x000fc80002000000 */
[----:B------:R-:W-:-:S05]  /*2d100*/  IADD3 R3, R2, R3, RZ ;  /* 0x0000000302037210 */ /* 0x000fca0007ffe0ff */
[----:B------:R-:W-:-:S07]  /*2d110*/  IMAD.MOV.U32 R13, RZ, RZ, R3 ;  /* 0x000000ffff0d7224 */ /* 0x000fce00078e0003 */
[----:B------:R-:W-:Y:S05]  /*2d120*/  WARPSYNC.COLLECTIVE R15, `(.L_x_2165) ;  /* 0x000000000f087348 */ /* 0x000fea0003c00000 */
[----:B------:R0:W1:Y:S02]  /*2d130*/  SHFL.UP P6, R14, R13, R12, R11 ;  /* 0x0400000c0d0e7389 */ /* 0x00006400000c000b */
[----:B01----:R-:W-:Y:S01]  /*2d140*/  ENDCOLLECTIVE ;  /* 0x000000000000791b */ /* 0x003fe20003800000 */
.L_x_2165:
[----:B------:R-:W-:Y:S02]  /*2d150*/  IMAD.MOV.U32 R12, RZ, RZ, 0x1f ;  /* 0x0000001fff0c7424 */ /* 0x000fe400078e00ff */
[----:B------:R-:W-:Y:S01]  /*2d160*/  IMAD.MOV.U32 R11, RZ, RZ, 0x1f ;  /* 0x0000001fff0b7424 */ /* 0x000fe200078e00ff */
[----:B------:R-:W-:-:S05]  /*2d170*/  SEL R2, R14, RZ, P5 ;  /* 0x000000ff0e027207 */ /* 0x000fca0002800000 */
[----:B------:R-:W-:-:S05]  /*2d180*/  IMAD.IADD R2, R3, 0x1, R2 ;  /* 0x0000000103027824 */ /* 0x000fca00078e0202 */
[----:B------:R-:W-:-:S07]  /*2d190*/  MOV R13, R2 ;  /* 0x00000002000d7202 */ /* 0x000fce0000000f00 */
[----:B------:R-:W-:Y:S05]  /*2d1a0*/  WARPSYNC.COLLECTIVE R15, `(.L_x_2166) ;  /* 0x000000000f087348 */ /* 0x000fea0003c00000 */
[----:B------:R0:W1:Y:S02]  /*2d1b0*/  SHFL.IDX P6, R14, R13, R12, R11 ;  /* 0x0000000c0d0e7389 */ /* 0x00006400000c000b */
[----:B01----:R-:W-:Y:S01]  /*2d1c0*/  ENDCOLLECTIVE ;  /* 0x000000000000791b */ /* 0x003fe20003800000 */
.L_x_2166:
[----:B------:R-:W-:Y:S05]  /*2d1d0*/  BRA `(.L_x_2167) ;  /* 0xffffffac000c7947 */ /* 0x000fea000383ffff */
.L_x_1987:
[----:B------:R-:W-:Y:S01]  /*2d1e0*/  BSSY B0, `(.L_x_2168) ;  /* 0x0000008000007945 */ /* 0x000fe20003800000 */
[----:B-----5:R-:W-:Y:S01]  /*2d1f0*/  IMAD.MOV.U32 R13, RZ, RZ, R17 ;  /* 0x000000ffff0d7224 */ /* 0x020fe200078e0011 */
[----:B------:R-:W-:Y:S01]  /*2d200*/  MOV R12, 0x1 ;  /* 0x00000001000c7802 */ /* 0x000fe20000000f00 */
[----:B------:R-:W-:Y:S02]  /*2d210*/  IMAD.MOV.U32 R11, RZ, RZ, RZ ;  /* 0x000000ffff0b7224 */ /* 0x000fe400078e00ff */
[----:B------:R-:W-:-:S07]  /*2d220*/  IMAD.MOV.U32 R15, RZ, RZ, -0x1 ;  /* 0xffffffffff0f7424 */ /* 0x000fce00078e00ff */
[----:B01----:R-:W-:Y:S05]  /*2d230*/  WARPSYNC.COLLECTIVE R15, `(.L_x_2169) ;  /* 0x000000000f087348 */ /* 0x003fea0003c00000 */
[----:B------:R2:W3:Y:S02]  /*2d240*/  SHFL.UP P6, R14, R13, R12, R11 ;  /* 0x0400000c0d0e7389 */ /* 0x0004e400000c000b */
[----:B0123--:R-:W-:Y:S01]  /*2d250*/  ENDCOLLECTIVE ;  /* 0x000000000000791b */ /* 0x00ffe20003800000 */
.L_x_2169:
[----:B------:R-:W-:Y:S05]  /*2d260*/  BSYNC B0 ;  /* 0x0000000000007941 */ /* 0x000fea0003800000 */
.L_x_2168:
        /* <DEDUP_REMOVED lines=8> */
.L_x_2170:
[----:B------:R-:W-:Y:S01]  /*2d2f0*/  IMAD.MOV.U32 R12, RZ, RZ, 0x4 ;  /* 0x00000004ff0c7424 */ /* 0x000fe200078e00ff */
[----:B------:R-:W-:-:S05]  /*2d300*/  SEL R2, R14, RZ, P2 ;  /* 0x000000ff0e027207 */ /* 0x000fca0001000000 */
[----:B------:R-:W-:-:S05]  /*2d310*/  IMAD.IADD R2, R13, 0x1, R2 ;  /* 0x000000010d027824 */ /* 0x000fca00078e0202 */
[----:B------:R-:W-:-:S07]  /*2d320*/  MOV R13, R2 ;  /* 0x00000002000d7202 */ /* 0x000fce0000000f00 */
[----:B------:R-:W-:Y:S05]  /*2d330*/  WARPSYNC.COLLECTIVE R15, `(.L_x_2171) ;  /* 0x000000000f087348 */ /* 0x000fea0003c00000 */
[----:B------:R0:W1:Y:S02]  /*2d340*/  SHFL.UP P6, R14, R13, R12, R11 ;  /* 0x0400000c0d0e7389 */ /* 0x00006400000c000b */
[----:B01----:R-:W-:Y:S01]  /*2d350*/  ENDCOLLECTIVE ;  /* 0x000000000000791b */ /* 0x003fe20003800000 */
.L_x_2171:
[----:B------:R-:W-:Y:S02]  /*2d360*/  MOV R12, 0x8 ;  /* 0x00000008000c7802 */ /* 0x000fe40000000f00 */
[----:B------:R-:W-:-:S05]  /*2d370*/  SEL R3, R14, RZ, P3 ;  /* 0x000000ff0e037207 */ /* 0x000fca0001800000 */
[----:B------:R-:W-:-:S04]  /*2d380*/  IMAD.IADD R3, R2, 0x1, R3 ;  /* 0x0000000102037824 */ /* 0x000fc800078e0203 */
[----:B------:R-:W-:-:S07]  /*2d390*/  IMAD.MOV.U32 R13, RZ, RZ, R3 ;  /* 0x000000ffff0d7224 */ /* 0x000fce00078e0003 */
[----:B------:R-:W-:Y:S05]  /*2d3a0*/  WARPSYNC.COLLECTIVE R15, `(.L_x_2172) ;  /* 0x000000000f087348 */ /* 0x000fea0003c00000 */
[----:B------:R0:W1:Y:S02]  /*2d3b0*/  SHFL.UP P6, R14, R13, R12, R11 ;  /* 0x0400000c0d0e7389 */ /* 0x00006400000c000b */
[----:B01----:R-:W-:Y:S01]  /*2d3c0*/  ENDCOLLECTIVE ;  /* 0x000000000000791b */ /* 0x003fe20003800000 */
.L_x_2172:
[----:B------:R-:W-:Y:S01]  /*2d3d0*/  IMAD.MOV.U32 R12, RZ, RZ, 0x10 ;  /* 0x00000010ff0c7424 */ /* 0x000fe200078e00ff */
[----:B------:R-:W-:-:S05]  /*2d3e0*/  SEL R4, R14, RZ, P4 ;  /* 0x000000ff0e047207 */ /* 0x000fca0002000000 */
[----:B------:R-:W-:-:S04]  /*2d3f0*/  IMAD.IADD R4, R3, 0x1, R4 ;  /* 0x0000000103047824 */ /* 0x000fc800078e0204 */
[----:B------:R-:W-:-:S07]  /*2d400*/  IMAD.MOV.U32 R13, RZ, RZ, R4 ;  /* 0x000000ffff0d7224 */ /* 0x000fce00078e0004 */
[----:B------:R-:W-:Y:S05]  /*2d410*/  WARPSYNC.COLLECTIVE R15, `(.L_x_2173) ;  /* 0x000000000f087348 */ /* 0x000fea0003c00000 */
[----:B------:R0:W1:Y:S02]  /*2d420*/  SHFL.UP P6, R14, R13, R12, R11 ;  /* 0x0400000c0d0e7389 */ /* 0x00006400000c000b */
[----:B01----:R-:W-:Y:S01]  /*2d430*/  ENDCOLLECTIVE ;  /* 0x000000000000791b */ /* 0x003fe20003800000 */
.L_x_2173:
[----:B------:R-:W-:Y:S02]  /*2d440*/  IMAD.MOV.U32 R12, RZ, RZ, 0x1f ;  /* 0x0000001fff0c7424 */ /* 0x000fe400078e00ff */
[----:B------:R-:W-:Y:S01]  /*2d450*/  IMAD.MOV.U32 R11, RZ, RZ, 0x1f ;  /* 0x0000001fff0b7424 */ /* 0x000fe200078e00ff */
[----:B------:R-:W-:-:S04]  /*2d460*/  SEL R3, R14, RZ, P5 ;  /* 0x000000ff0e037207 */ /* 0x000fc80002800000 */
[----:B------:R-:W-:-:S05]  /*2d470*/  IADD3 R2, R4, R3, RZ ;  /* 0x0000000304027210 */ /* 0x000fca0007ffe0ff */
[----:B------:R-:W-:-:S07]  /*2d480*/  IMAD.MOV.U32 R13, RZ, RZ, R2 ;  /* 0x000000ffff0d7224 */ /* 0x000fce00078e0002 */
[----:B------:R-:W-:Y:S05]  /*2d490*/  WARPSYNC.COLLECTIVE R15, `(.L_x_2174) ;  /* 0x000000000f087348 */ /* 0x000fea0003c00000 */
[----:B------:R0:W1:Y:S02]  /*2d4a0*/  SHFL.IDX P6, R14, R13, R12, R11 ;  /* 0x0000000c0d0e7389 */ /* 0x00006400000c000b */
[----:B01----:R-:W-:Y:S01]  /*2d4b0*/  ENDCOLLECTIVE ;  /* 0x000000000000791b */ /* 0x003fe20003800000 */
.L_x_2174:
[----:B------:R-:W-:Y:S05]  /*2d4c0*/  BRA `(.L_x_2175) ;  /* 0xffffffa800ec7947 */ /* 0x000fea000383ffff */
.L_x_1989:
[----:B------:R-:W-:Y:S01]  /*2d4d0*/  BSSY B0, `(.L_x_2176) ;  /* 0x0000006000007945 */ /* 0x000fe20003800000 */
[----:B------:R-:W-:Y:S02]  /*2d4e0*/  PLOP3.LUT P6, PT, P6, PT, PT, 0x8, 0x0 ;  /* 0x000000000000781c */ /* 0x000fe400037ce170 */
[----:B------:R-:W-:-:S11]  /*2d4f0*/  MOV R15, 0xffffffff ;  /* 0xffffffff000f7802 */ /* 0x000fd60000000f00 */
[----:B01----:R-:W-:Y:S05]  /*2d500*/  WARPSYNC.COLLECTIVE R15, `(.L_x_2177) ;  /* 0x000000000f087348 */ /* 0x003fea0003c00000 */
[----:B------:R-:W-:Y:S01]  /*2d510*/  VOTE.ANY R14, PT, P6 ;  /* 0x00000000000e7806 */ /* 0x000fe200030e0100 */
[----:B01----:R-:W-:Y:S06]  /*2d520*/  ENDCOLLECTIVE ;  /* 0x000000000000791b */ /* 0x003fec0003800000 */
.L_x_2177:
[----:B------:R-:W-:Y:S05]  /*2d530*/  BSYNC B0 ;  /* 0x0000000000007941 */ /* 0x000fea0003800000 */
.L_x_2176:
[----:B------:R-:W-:Y:S01]  /*2d540*/  IMAD.MOV.U32 R3, RZ, RZ, R14 ;  /* 0x000000ffff037224 */ /* 0x000fe200078e000e */
[----:B------:R-:W-:Y:S01]  /*2d550*/  MOV R11, 0x1f ;  /* 0x0000001f000b7802 */ /* 0x000fe20000000f00 */
[----:B------:R-:W-:Y:S02]  /*2d560*/  IMAD.MOV.U32 R13, RZ, RZ, R17 ;  /* 0x000000ffff0d7224 */ /* 0x000fe400078e0011 */
[----:B------:R-:W0:Y:S01]  /*2d570*/  POPC R6, R3 ;  /* 0x0000000300067309 */ /* 0x000e220000000000 */
[----:B------:R-:W-:Y:S02]  /*2d580*/  IMAD.MOV.U32 R15, RZ, RZ, -0x1 ;  /* 0xffffffffff0f7424 */ /* 0x000fe400078e00ff */
[----:B0-----:R-:W-:-:S07]  /*2d590*/  IMAD.MOV.U32 R12, RZ, RZ, R6 ;  /* 0x000000ffff0c7224 */ /* 0x001fce00078e0006 */
[----:B------:R-:W-:Y:S05]  /*2d5a0*/  WARPSYNC.COLLECTIVE R15, `(.L_x_2178) ;  /* 0x000000000f087348 */ /* 0x000fea0003c00000 */
[----:B------:R0:W1:Y:S02]  /*2d5b0*/  SHFL.IDX P6, R14, R13, R12, R11 ;  /* 0x0000000c0d0e7389 */ /* 0x00006400000c000b */
[----:B01----:R-:W-:Y:S01]  /*2d5c0*/  ENDCOLLECTIVE ;  /* 0x000000000000791b */ /* 0x003fe20003800000 */
.L_x_2178:
[----:B------:R-:W-:Y:S01]  /*2d5d0*/  IMAD.MOV.U32 R17, RZ, RZ, R14 ;  /* 0x000000ffff117224 */ /* 0x000fe200078e000e */
[----:B------:R-:W-:Y:S06]  /*2d5e0*/  BRA `(.L_x_2179) ;  /* 0xffffffa800dc7947 */ /* 0x000fec000383ffff */
.L_x_1991:
[----:B------:R-:W-:Y:S01]  /*2d5f0*/  BSSY B0, `(.L_x_2180) ;  /* 0x0000007000007945 */ /* 0x000fe20003800000 */
[----:B------:R-:W-:Y:S01]  /*2d600*/  IMAD.MOV.U32 R13, RZ, RZ, R2 ;  /* 0x000000ffff0d7224 */ /* 0x000fe200078e0002 */
[----:B------:R-:W-:Y:S01]  /*2d610*/  MOV R11, 0x1f ;  /* 0x0000001f000b7802 */ /* 0x000fe20000000f00 */
[----:B------:R-:W-:-:S07]  /*2d620*/  IMAD.MOV.U32 R15, RZ, RZ, -0x1 ;  /* 0xffffffffff0f7424 */ /* 0x000fce00078e00ff */
[----:B0123--:R-:W-:Y:S05]  /*2d630*/  WARPSYNC.COLLECTIVE R15, `(.L_x_2181) ;  /* 0x000000000f087348 */ /* 0x00ffea0003c00000 */
[----:B------:R4:W0:Y:S02]  /*2d640*/  SHFL.IDX P6, R14, R13, R12, R11 ;  /* 0x0000000c0d0e7389 */ /* 0x00082400000c000b */
[----:B01234-:R-:W-:Y:S01]  /*2d650*/  ENDCOLLECTIVE ;  /* 0x000000000000791b */ /* 0x01ffe20003800000 */
.L_x_2181:
[----:B------:R-:W-:Y:S05]  /*2d660*/  BSYNC B0 ;  /* 0x0000000000007941 */ /* 0x000fea0003800000 */
.L_x_2180:
[----:B------:R-:W-:Y:S05]  /*2d670*/  BRA `(.L_x_1990) ;  /* 0xffffffa800d47947 */ /* 0x000fea000383ffff */
.L_x_1995:
[----:B0-----:R0:W3:Y:S02]  /*2d680*/  SYNCS.PHASECHK.TRANS64.TRYWAIT P0, [R5+URZ+0x30820], R0 ;  /* 0x03082000050075a7 */ /* 0x0010e4000800017f */
[----:B---3--:R-:W-:Y:S05]  /*2d690*/  @!P0 NANOSLEEP.SYNCS 0x989680 ;  /* 0x009896800000895d */ /* 0x008fea0003900000 */
[----:B------:R-:W3:Y:S02]  /*2d6a0*/  @!P0 SYNCS.PHASECHK.TRANS64 P0, [R5+URZ+0x30820], R0 ;  /* 0x03082000050085a7 */ /* 0x000ee4000800007f */
[----:B---3--:R-:W-:Y:S05]  /*2d6b0*/  @!P0 BRA `(.L_x_1995) ;  /* 0xfffffffc00f08947 */ /* 0x008fea000383ffff */
[----:B------:R-:W-:Y:S05]  /*2d6c0*/  BRA `(.L_x_2182) ;  /* 0xffffffb0004c7947 */ /* 0x000fea000383ffff */
.L_x_1996:
[----:B------:R-:W3:Y:S01]  /*2d6d0*/  S2R R2, SR_TID.X ;  /* 0x0000000000027919 */ /* 0x000ee20000002100 */
[----:B------:R-:W-:Y:S01]  /*2d6e0*/  BSSY B0, `(.L_x_2183) ;  /* 0x000000a000007945 */ /* 0x000fe20003800000 */
[----:B------:R-:W-:Y:S01]  /*2d6f0*/  IMAD.MOV.U32 R12, RZ, RZ, RZ ;  /* 0x000000ffff0c7224 */ /* 0x000fe200078e00ff */
[----:B------:R-:W-:Y:S01]  /*2d700*/  MOV R11, 0x1f ;  /* 0x0000001f000b7802 */ /* 0x000fe20000000f00 */
[----:B------:R-:W-:Y:S01]  /*2d710*/  IMAD.MOV.U32 R15, RZ, RZ, -0x1 ;  /* 0xffffffffff0f7424 */ /* 0x000fe200078e00ff */
[----:B---3--:R-:W-:-:S04]  /*2d720*/  SHF.R.U32.HI R2, RZ, 0x5, R2 ;  /* 0x00000005ff027819 */ /* 0x008fc80000011602 */
[----:B------:R-:W-:-:S05]  /*2d730*/  LOP3.LUT R2, R2, 0x3, RZ, 0xc0, !PT ;  /* 0x0000000302027812 */ /* 0x000fca00078ec0ff */
[----:B------:R-:W-:-:S07]  /*2d740*/  IMAD.MOV.U32 R13, RZ, RZ, R2 ;  /* 0x000000ffff0d7224 */ /* 0x000fce00078e0002 */
[----:B012---:R-:W-:Y:S05]  /*2d750*/  WARPSYNC.COLLECTIVE R15, `(.L_x_2184) ;  /* 0x000000000f087348 */ /* 0x007fea0003c00000 */
[----:B------:R3:W4:Y:S02]  /*2d760*/  SHFL.IDX P6, R14, R13, R12, R11 ;  /* 0x0000000c0d0e7389 */ /* 0x00072400000c000b */
[----:B01234-:R-:W-:Y:S01]  /*2d770*/  ENDCOLLECTIVE ;  /* 0x000000000000791b */ /* 0x01ffe20003800000 */
.L_x_2184:
[----:B------:R-:W-:Y:S05]  /*2d780*/  BSYNC B0 ;  /* 0x0000000000007941 */ /* 0x000fea0003800000 */
.L_x_2183:
[----:B------:R-:W-:Y:S05]  /*2d790*/  BRA `(.L_x_2185) ;  /* 0xffffffb000347947 */ /* 0x000fea000383ffff */
.L_x_1997:
[----:B------:R-:W-:Y:S01]  /*2d7a0*/  BSSY B0, `(.L_x_2186) ;  /* 0x0000006000007945 */ /* 0x000fe20003800000 */
[----:B------:R-:W-:-:S07]  /*2d7b0*/  IMAD.MOV.U32 R15, RZ, RZ, -0x1 ;  /* 0xffffffffff0f7424 */ /* 0x000fce00078e00ff */
[----:B012---:R-:W-:Y:S05]  /*2d7c0*/  WARPSYNC.COLLECTIVE R15, `(.L_x_2187) ;  /* 0x000000000f0c7348 */ /* 0x007fea0003c00000 */
[----:B------:R-:W-:Y:S02]  /*2d7d0*/  ELECT P6, UR62, PT ;  /* 0x00000000003e782f */ /* 0x000fe400038c0000 */
[----:B------:R-:W-:Y:S01]  /*2d7e0*/  MOV R14, UR62 ;  /* 0x0000003e000e7c02 */ /* 0x000fe20008000f00 */
[----:B012---:R-:W-:Y:S10]  /*2d7f0*/  ENDCOLLECTIVE ;  /* 0x000000000000791b */ /* 0x007ff40003800000 */
.L_x_2187:
[----:B------:R-:W-:Y:S05]  /*2d800*/  BSYNC B0 ;  /* 0x0000000000007941 */ /* 0x000fea0003800000 */
.L_x_2186:
[----:B------:R-:W-:Y:S05]  /*2d810*/  BRA `(.L_x_2188) ;  /* 0xffffffb000287947 */ /* 0x000fea000383ffff */
.L_x_1999:
[----:B0-----:R0:W3:Y:S02]  /*2d820*/  SYNCS.PHASECHK.TRANS64.TRYWAIT P1, [R3+URZ+0x30840], R2 ;  /* 0x03084002030075a7 */ /* 0x0010e4000802017f */
[----:B---3--:R-:W-:Y:S05]  /*2d830*/  @!P1 NANOSLEEP.SYNCS 0x989680 ;  /* 0x009896800000995d */ /* 0x008fea0003900000 */
[----:B------:R-:W3:Y:S02]  /*2d840*/  @!P1 SYNCS.PHASECHK.TRANS64 P1, [R3+URZ+0x30840], R2 ;  /* 0x03084002030095a7 */ /* 0x000ee4000802007f */
[----:B---3--:R-:W-:Y:S05]  /*2d850*/  @!P1 BRA `(.L_x_1999) ;  /* 0xfffffffc00f09947 */ /* 0x008fea000383ffff */
[----:B------:R-:W-:Y:S05]  /*2d860*/  BRA `(.L_x_2189) ;  /* 0xffffffb000487947 */ /* 0x000fea000383ffff */
.L_x_2001:
[----:B---3--:R3:W4:Y:S02]  /*2d870*/  SYNCS.PHASECHK.TRANS64.TRYWAIT P1, [R25+URZ+0x30840], R0 ;  /* 0x03084000190075a7 */ /* 0x008724000802017f */
[----:B----4-:R-:W-:Y:S05]  /*2d880*/  @!P1 NANOSLEEP.SYNCS 0x989680 ;  /* 0x009896800000995d */ /* 0x010fea0003900000 */
[----:B------:R-:W4:Y:S02]  /*2d890*/  @!P1 SYNCS.PHASECHK.TRANS64 P1, [R25+URZ+0x30840], R0 ;  /* 0x03084000190095a7 */ /* 0x000f24000802007f */
[----:B----4-:R-:W-:Y:S05]  /*2d8a0*/  @!P1 BRA `(.L_x_2001) ;  /* 0xfffffffc00f09947 */ /* 0x010fea000383ffff */
[----:B------:R-:W-:Y:S05]  /*2d8b0*/  BRA `(.L_x_2190) ;  /* 0xffffffb000547947 */ /* 0x000fea000383ffff */
.L_x_2003:
[----:B----4-:R4:W0:Y:S02]  /*2d8c0*/  SYNCS.PHASECHK.TRANS64.TRYWAIT P1, [R3+URZ+0x30860], R2 ;  /* 0x03086002030075a7 */ /* 0x010824000802017f */
[----:B0-----:R-:W-:Y:S05]  /*2d8d0*/  @!P1 NANOSLEEP.SYNCS 0x989680 ;  /* 0x009896800000995d */ /* 0x001fea0003900000 */
[----:B------:R-:W0:Y:S02]  /*2d8e0*/  @!P1 SYNCS.PHASECHK.TRANS64 P1, [R3+URZ+0x30860], R2 ;  /* 0x03086002030095a7 */ /* 0x000e24000802007f */
[----:B0-----:R-:W-:Y:S05]  /*2d8f0*/  @!P1 BRA `(.L_x_2003) ;  /* 0xfffffffc00f09947 */ /* 0x001fea000383ffff */
[----:B------:R-:W-:Y:S05]  /*2d900*/  BRA `(.L_x_2191) ;  /* 0xffffffb000507947 */ /* 0x000fea000383ffff */
.L_x_2192:
        /* <DEDUP_REMOVED lines=15> */
.L_x_3298:


//--------------------- .text._ZN7cutlass13device_kernelIN5flash11enable_sm90INS1_16FlashAttnFwdSm90INS1_25CollectiveMainloopFwdSm90ILi2EN4cute5tupleIJNS5_1CILi1EEES8_S8_EEENS6_IJNS7_ILi128EEENS7_ILi80EEENS7_ILi256EEEEEELi256ENS_6half_tEfNS_4arch4Sm90ELb1ELb0ELb0ELb0ELb1ELb0ELb0ELb1ELb1ELb1ELb0ELb0EEENS1_21CollectiveEpilogueFwdINS6_IJSA_SC_SB_EEES9_SE_SG_Li256ELb0ELb1ELb0ELb0EEENS1_30DynamicPersistentTileSchedulerILi256ELi128ELb0ELb1ELb1EEEEEEEEEvNT_6ParamsE --------------------------
	.section	.text._ZN7cutlass13device_kernelIN5flash11enable_sm90INS1_16FlashAttnFwdSm90INS1_25CollectiveMainloopFwdSm90ILi2EN4cute5tupleIJNS5_1CILi1EEES8_S8_EEENS6_IJNS7_ILi128EEENS7_ILi80EEENS7_ILi256EEEEEELi256ENS_6half_tEfNS_4arch4Sm90ELb1ELb0ELb0ELb0ELb1ELb0ELb0ELb1ELb1ELb1ELb0ELb0EEENS1_21CollectiveEpilogueFwdINS6_IJSA_SC_SB_EEES9_SE_SG_Li256ELb0ELb1ELb0ELb0EEENS1_30DynamicPersistentTileSchedulerILi256ELi128ELb0ELb1ELb1EEEEEEEEEvNT_6ParamsE,"ax",@progbits
	.align	128
.text._ZN7cutlass13device_kernelIN5flash11enable_sm90INS1_16FlashAttnFwdSm90INS1_25CollectiveMainloopFwdSm90ILi2EN4cute5tupleIJNS5_1CILi1EEES8_S8_EEENS6_IJNS7_ILi128EEENS7_ILi80EEENS7_ILi256EEEEEELi256ENS_6half_tEfNS_4arch4Sm90ELb1ELb0ELb0ELb0ELb1ELb0ELb0ELb1ELb1ELb1ELb0ELb0EEENS1_21CollectiveEpilogueFwdINS6_IJSA_SC_SB_EEES9_SE_SG_Li256ELb0ELb1ELb0ELb0EEENS1_30DynamicPersistentTileSchedulerILi256ELi128ELb0ELb1ELb1EEEEEEEEEvNT_6ParamsE:
        .type           _ZN7cutlass13device_kernelIN5flash11enable_sm90INS1_16FlashAttnFwdSm90INS1_25CollectiveMainloopFwdSm90ILi2EN4cute5tupleIJNS5_1CILi1EEES8_S8_EEENS6_IJNS7_ILi128EEENS7_ILi80EEENS7_ILi256EEEEEELi256ENS_6half_tEfNS_4arch4Sm90ELb1ELb0ELb0ELb0ELb1ELb0ELb0ELb1ELb1ELb1ELb0ELb0EEENS1_21CollectiveEpilogueFwdINS6_IJSA_SC_SB_EEES9_SE_SG_Li256ELb0ELb1ELb0ELb0EEENS1_30DynamicPersistentTileSchedulerILi256ELi128ELb0ELb1ELb1EEEEEEEEEvNT_6ParamsE,@function
        .size           _ZN7cutlass13device_kernelIN5flash11enable_sm90INS1_16FlashAttnFwdSm90INS1_25CollectiveMainloopFwdSm90ILi2EN4cute5tupleIJNS5_1CILi1EEES8_S8_EEENS6_IJNS7_ILi128EEENS7_ILi80EEENS7_ILi256EEEEEELi256ENS_6half_tEfNS_4arch4Sm90ELb1ELb0ELb0ELb0ELb1ELb0ELb0ELb1ELb1ELb1ELb0ELb0EEENS1_21CollectiveEpilogueFwdINS6_IJSA_SC_SB_EEES9_SE_SG_Li256ELb0ELb1ELb0ELb0EEENS1_30DynamicPersistentTileSchedulerILi256ELi128ELb0ELb1ELb1EEEEEEEEEvNT_6ParamsE,(.L_x_3299 - _ZN7cutlass13device_kernelIN5flash11enable_sm90INS1_16FlashAttnFwdSm90INS1_25CollectiveMainloopFwdSm90ILi2EN4cute5tupleIJNS5_1CILi1EEES8_S8_EEENS6_IJNS7_ILi128EEENS7_ILi80EEENS7_ILi256EEEEEELi256ENS_6half_tEfNS_4arch4Sm90ELb1ELb0ELb0ELb0ELb1ELb0ELb0ELb1ELb1ELb1ELb0ELb0EEENS1_21CollectiveEpilogueFwdINS6_IJSA_SC_SB_EEES9_SE_SG_Li256ELb0ELb1ELb0ELb0EEENS1_30DynamicPersistentTileSchedulerILi256ELi128ELb0ELb1ELb1EEEEEEEEEvNT_6ParamsE)
        .other          _ZN7cutlass13device_kernelIN5flash11enable_sm90INS1_16FlashAttnFwdSm90INS1_25CollectiveMainloopFwdSm90ILi2EN4cute5tupleIJNS5_1CILi1EEES8_S8_EEENS6_IJNS7_ILi128EEENS7_ILi80EEENS7_ILi256EEEEEELi256ENS_6half_tEfNS_4arch4Sm90ELb1ELb0ELb0ELb0ELb1ELb0ELb0ELb1ELb1ELb1ELb0ELb0EEENS1_21CollectiveEpilogueFwdINS6_IJSA_SC_SB_EEES9_SE_SG_Li256ELb0ELb1ELb0ELb0EEENS1_30DynamicPersistentTileSchedulerILi256ELi128ELb0ELb1ELb1EEEEEEEEEvNT_6ParamsE,@"STO_CUDA_ENTRY STV_DEFAULT"
_ZN7cutlass13device_kernelIN5flash11enable_sm90INS1_16FlashAttnFwdSm90INS1_25CollectiveMainloopFwdSm90ILi2EN4cute5tupleIJNS5_1CILi1EEES8_S8_EEENS6_IJNS7_ILi128EEENS7_ILi80EEENS7_ILi256EEEEEELi256ENS_6half_tEfNS_4arch4Sm90ELb1ELb0ELb0ELb0ELb1ELb0ELb0ELb1ELb1ELb1ELb0ELb0EEENS1_21CollectiveEpilogueFwdINS6_IJSA_SC_SB_EEES9_SE_SG_Li256ELb0ELb1ELb0ELb0EEENS1_30DynamicPersistentTileSchedulerILi256ELi128ELb0ELb1ELb1EEEEEEEEEvNT_6ParamsE:
        /* <DEDUP_REMOVED lines=45> */
.L_x_2193:
        /* <DEDUP_REMOVED lines=22> */
.L_x_2194:
        /* <DEDUP_REMOVED lines=18> */
.L_x_2195:
        /* <DEDUP_REMOVED lines=22> */
.L_x_2196:
        /* <DEDUP_REMOVED lines=23> */
.L_x_2197:
        /* <DEDUP_REMOVED lines=10> */
.L_x_2199:
        /* <DEDUP_REMOVED lines=10> */
[----:B------:R-:W2:Y:S01]  /*0960*/  LDL R3, [R1+0x4] ;  /* 0x0000040001037983 */ /* 0x000ea20000100800 */
[----:B------:R-:W-:Y:S01]  /*0970*/  UMOV UR36, URZ ;  /* 0x0000003f00247c82 */ /* 0x000fe20008000000 */
[----:B0-----:R-:W0:Y:S02]  /*0980*/  S2R R2, SR_TID.X ;  /* 0x0000000000027919 */ /* 0x001e240000002100 */
[----:B0-----:R-:W-:-:S05]  /*0990*/  VIADD R12, R2, 0xffffff80 ;  /* 0xffffff80020c7836 */ /* 0x001fca0000000000 */
[----:B------:R-:W-:-:S04]  /*09a0*/  SHF.R.S32.HI R0, RZ, 0x1f, R12 ;  /* 0x0000001fff007819 */ /* 0x000fc8000001140c */
[CC--:B------:R-:W-:Y:S02]  /*09b0*/  LEA.HI R2, R0.reuse, R12.reuse, RZ, 0x7 ;  /* 0x0000000c00027211 */ /* 0x0c0fe400078f38ff */
[-C--:B------:R-:W-:Y:S02]  /*09c0*/  LEA.HI R4, R0, R12.reuse, RZ, 0x5 ;  /* 0x0000000c00047211 */ /* 0x080fe400078f28ff */
[----:B------:R-:W-:Y:S02]  /*09d0*/  LOP3.LUT R224, R2, 0xffffff80, RZ, 0xc0, !PT ;  /* 0xffffff8002e07812 */ /* 0x000fe400078ec0ff */
[----:B------:R-:W-:Y:S01]  /*09e0*/  LEA.HI R11, R0, R12, RZ, 0x2 ;  /* 0x0000000c000b7211 */ /* 0x000fe200078f10ff */
[----:B------:R-:W-:Y:S01]  /*09f0*/  IMAD.SHL.U32 R5, R4, 0x20, RZ ;  /* 0x0000002004057824 */ /* 0x000fe200078e00ff */
[----:B------:R-:W-:Y:S01]  /*0a00*/  SHF.R.S32.HI R225, RZ, 0x7, R2 ;  /* 0x00000007ffe17819 */ /* 0x000fe20000011402 */
[----:B------:R-:W-:Y:S01]  /*0a10*/  IMAD.IADD R224, R12, 0x1, -R224 ;  /* 0x000000010ce07824 */ /* 0x000fe200078e0ae0 */
[----:B------:R-:W-:-:S02]  /*0a20*/  LOP3.LUT R11, R11, 0xfffffffc, RZ, 0xc0, !PT ;  /* 0xfffffffc0b0b7812 */ /* 0x000fc400078ec0ff */
[----:B------:R-:W-:Y:S02]  /*0a30*/  LEA.HI R2, R2, R225, RZ, 0x1 ;  /* 0x000000e102027211 */ /* 0x000fe400078f08ff */
[----:B------:R-:W-:Y:S01]  /*0a40*/  SHF.R.S32.HI R7, RZ, 0x1f, R224 ;  /* 0x0000001fff077819 */ /* 0x000fe200000114e0 */
[----:B------:R-:W-:Y:S01]  /*0a50*/  IMAD.IADD R11, R12, 0x1, -R11 ;  /* 0x000000010c0b7824 */ /* 0x000fe200078e0a0b */
[----:B------:R-:W-:Y:S02]  /*0a60*/  LOP3.LUT R5, R5, 0xfffffc00, RZ, 0xc0, !PT ;  /* 0xfffffc0005057812 */ /* 0x000fe400078ec0ff */
[CC--:B------:R-:W-:Y:S02]  /*0a70*/  LEA.HI R8, R7.reuse, R224.reuse, RZ, 0x2 ;  /* 0x000000e007087211 */ /* 0x0c0fe400078f10ff */
[----:B------:R-:W-:Y:S02]  /*0a80*/  LEA.HI R7, R7, R224, RZ, 0x5 ;  /* 0x000000e007077211 */ /* 0x000fe400078f28ff */
[----:B------:R-:W-:-:S02]  /*0a90*/  SHF.R.S32.HI R9, RZ, 0x2, R8 ;  /* 0x00000002ff097819 */ /* 0x000fc40000011408 */
[----:B------:R-:W-:Y:S02]  /*0aa0*/  SHF.R.S32.HI R10, RZ, 0x1f, R8 ;  /* 0x0000001fff0a7819 */ /* 0x000fe40000011408 */
[----:B------:R-:W-:Y:S02]  /*0ab0*/  SHF.R.S32.HI R7, RZ, 0x5, R7 ;  /* 0x00000005ff077819 */ /* 0x000fe40000011407 */
[----:B------:R-:W-:Y:S02]  /*0ac0*/  LEA.HI R10, R10, R9, RZ, 0x3 ;  /* 0x000000090a0a7211 */ /* 0x000fe400078f18ff */
[----:B------:R-:W-:Y:S02]  /*0ad0*/  LOP3.LUT R2, R2, 0x3fffffe, RZ, 0xc0, !PT ;  /* 0x03fffffe02027812 */ /* 0x000fe400078ec0ff */
[----:B------:R-:W-:-:S03]  /*0ae0*/  LOP3.LUT R10, R10, 0xfffffff8, RZ, 0xc0, !PT ;  /* 0xfffffff80a0a7812 */ /* 0x000fc600078ec0ff */
[----:B------:R-:W-:Y:S02]  /*0af0*/  IMAD.IADD R2, R225, 0x1, -R2 ;  /* 0x00000001e1027824 */ /* 0x000fe400078e0a02 */
[----:B------:R-:W-:-:S04]  /*0b00*/  IMAD.IADD R10, R9, 0x1, -R10 ;  /* 0x00000001090a7824 */ /* 0x000fc800078e0a0a */
[----:B------:R-:W-:-:S04]  /*0b10*/  IMAD R7, R7, 0x10, R10 ;  /* 0x0000001007077824 */ /* 0x000fc800078e020a */
[----:B------:R-:W-:Y:S01]  /*0b20*/  IMAD R226, R2, 0x40, R7 ;  /* 0x0000004002e27824 */ /* 0x000fe200078e0207 */
[----:B--2---:R-:W-:Y:S02]  /*0b30*/  R2UR UR5, R3 ;  /* 0x00000000030572ca */ /* 0x004fe400000e0000 */
[CC--:B------:R-:W-:Y:S02]  /*0b40*/  LEA.HI R3, R0.reuse, R12.reuse, RZ, 0x4 ;  /* 0x0000000c00037211 */ /* 0x0c0fe400078f20ff */
[----:B------:R-:W-:Y:S02]  /*0b50*/  LEA.HI R0, R0, R12, RZ, 0x3 ;  /* 0x0000000c00007211 */ /* 0x000fe400078f18ff */
[----:B------:R-:W-:Y:S02]  /*0b60*/  SHF.R.S32.HI R6, RZ, 0x4, R3 ;  /* 0x00000004ff067819 */ /* 0x000fe40000011403 */
[C---:B------:R-:W-:Y:S02]  /*0b70*/  LOP3.LUT R4, R3.reuse, 0x3fffff0, RZ, 0xc0, !PT ;  /* 0x03fffff003047812 */ /* 0x040fe400078ec0ff */
[----:B------:R-:W-:-:S02]  /*0b80*/  LEA.HI R3, R3, R6, RZ, 0x1 ;  /* 0x0000000603037211 */ /* 0x000fc400078f08ff */
[----:B------:R-:W-:Y:S01]  /*0b90*/  LOP3.LUT R219, R0, 0xfffffff8, RZ, 0xc0, !PT ;  /* 0xfffffff800db7812 */ /* 0x000fe200078ec0ff */
[C---:B------:R-:W-:Y:S01]  /*0ba0*/  IMAD.IADD R4, R12.reuse, 0x1, -R4 ;  /* 0x000000010c047824 */ /* 0x040fe200078e0a04 */
[----:B------:R-:W-:Y:S01]  /*0bb0*/  LOP3.LUT R3, R3, 0x1ffffffe, RZ, 0xc0, !PT ;  /* 0x1ffffffe03037812 */ /* 0x000fe200078ec0ff */
[----:B------:R-:W-:Y:S01]  /*0bc0*/  ULOP3.LUT UR6, UR5, 0x1, URZ, 0xfc, !UPT ;  /* 0x0000000105067892 */ /* 0x000fe2000f8efc3f */
[----:B------:R-:W-:Y:S01]  /*0bd0*/  IADD3 R219, R12, -R219, RZ ;  /* 0x800000db0cdb7210 */ /* 0x000fe20007ffe0ff */
[----:B------:R-:W-:Y:S01]  /*0be0*/  IMAD R4, R4, 0x40, R5 ;  /* 0x0000004004047824 */ /* 0x000fe200078e0205 */
[----:B------:R-:W-:Y:S01]  /*0bf0*/  LEA.HI R5, R11, R11, RZ, 0x1 ;  /* 0x0000000b0b057211 */ /* 0x000fe200078f08ff */
[----:B------:R-:W-:Y:S01]  /*0c00*/  IMAD.IADD R3, R6, 0x1, -R3 ;  /* 0x0000000106037824 */ /* 0x000fe200078e0a03 */
[----:B------:R-:W-:Y:S01]  /*0c10*/  UMOV UR5, URZ ;  /* 0x0000003f00057c82 */ /* 0x000fe20008000000 */
[----:B------:R-:W-:Y:S01]  /*0c20*/  IMAD.SHL.U32 R22, R219, 0x8, RZ ;  /* 0x00000008db167824 */ /* 0x000fe200078e00ff */
[----:B------:R-:W-:Y:S01]  /*0c30*/  LOP3.LUT R6, R5, 0x1ffffffe, RZ, 0xc0, !PT ;  /* 0x1ffffffe05067812 */ /* 0x000fe200078ec0ff */
[----:B------:R-:W-:Y:S01]  /*0c40*/  IMAD R227, R3, 0x8, R4 ;  /* 0x0000000803e37824 */ /* 0x000fe200078e0204 */
[----:B------:R-:W-:Y:S01]  /*0c50*/  LOP3.LUT R3, R8, 0x7ffffffc, RZ, 0xc0, !PT ;  /* 0x7ffffffc08037812 */ /* 0x000fe200078ec0ff */
[----:B------:R-:W-:Y:S01]  /*0c60*/  IMAD.U32 R2, RZ, RZ, UR6 ;  /* 0x00000006ff027e24 */ /* 0x000fe2000f8e00ff */
[----:B------:R-:W-:Y:S01]  /*0c70*/  SHF.R.S32.HI R222, RZ, 0x3, R0 ;  /* 0x00000003ffde7819 */ /* 0x000fe20000011400 */
[C---:B------:R-:W-:Y:S01]  /*0c80*/  VIADD R217, R22.reuse, 0x40 ;  /* 0x0000004016d97836 */ /* 0x040fe20000000000 */
[----:B------:R-:W-:Y:S01]  /*0c90*/  SHF.R.S32.HI R0, RZ, 0x1f, R22 ;  /* 0x0000001fff007819 */ /* 0x000fe20000011416 */
[C---:B------:R-:W-:Y:S01]  /*0ca0*/  VIADD R216, R22.reuse, 0x80 ;  /* 0x0000008016d87836 */ /* 0x040fe20000000000 */
[----:B------:R0:W-:Y:S01]  /*0cb0*/  STL [R1], R2 ;  /* 0x0000000201007387 */ /* 0x0001e20000100800 */
[----:B------:R-:W-:Y:S01]  /*0cc0*/  VIADD R218, R22, 0xc0 ;  /* 0x000000c016da7836 */ /* 0x000fe20000000000 */
[----:B------:R-:W-:Y:S01]  /*0cd0*/  SHF.R.S32.HI R4, RZ, 0x1f, R217 ;  /* 0x0000001fff047819 */ /* 0x000fe200000114d9 */
[----:B------:R-:W-:-:S02]  /*0ce0*/  IMAD.IADD R215, R11, 0x1, -R6 ;  /* 0x000000010bd77824 */ /* 0x000fc400078e0a06 */
[----:B------:R-:W-:Y:S01]  /*0cf0*/  IMAD.U32 R223, RZ, RZ, UR5 ;  /* 0x00000005ffdf7e24 */ /* 0x000fe2000f8e00ff */
[----:B------:R-:W-:Y:S01]  /*0d00*/  SHF.R.S32.HI R0, RZ, 0x1f, R218 ;  /* 0x0000001fff007819 */ /* 0x000fe200000114da */
[----:B------:R-:W-:Y:S02]  /*0d10*/  IMAD.IADD R214, R224, 0x1, -R3 ;  /* 0x00000001e0d67824 */ /* 0x000fe400078e0a03 */
[----:B------:R-:W-:Y:S01]  /*0d20*/  IMAD R215, R215, 0x8, R226 ;  /* 0x00000008d7d77824 */ /* 0x000fe200078e02e2 */
[----:B0-----:R-:W-:Y:S01]  /*0d30*/  SHF.R.S32.HI R2, RZ, 0x1f, R216 ;  /* 0x0000001fff027819 */ /* 0x001fe200000114d8 */
[----:B------:R-:W-:-:S07]  /*0d40*/  IMAD.U32 R17, RZ, RZ, UR5 ;  /* 0x00000005ff117e24 */ /* 0x000fce000f8e00ff */
.L_x_2256:
        /* <DEDUP_REMOVED lines=21> */
.L_x_2200:
[----:B------:R-:W-:Y:S01]  /*0ea0*/  ULDC UR8, c[0x0][0xc54] ;  /* 0x0003150000087ab9 */ /* 0x000fe20000000800 */
[----:B------:R-:W-:Y:S01]  /*0eb0*/  UMOV UR4, UR9 ;  /* 0x0000000900047c82 */ /* 0x000fe20008000000 */
[----:B------:R-:W-:-:S11]  /*0ec0*/  UISETP.NE.AND UP0, UPT, UR8, 0x1, UPT ;  /* 0x000000010800788c */ /* 0x000fd6000bf05270 */
[----:B------:R-:W-:Y:S02]  /*0ed0*/  @UP0 ULDC.64 UR10, c[0x0][0xc58] ;  /* 0x00031600000a0ab9 */ /* 0x000fe40000000a00 */
[----:B------:R-:W-:-:S04]  /*0ee0*/  UIMAD.WIDE.U32 UR6, UR9, UR10, URZ ;  /* 0x0000000a090672a5 */ /* 0x000fc8000f8e003f */
[----:B------:R-:W-:-:S04]  /*0ef0*/  @UP0 USHF.R.U32.HI UR4, URZ, UR11, UR7 ;  /* 0x0000000b3f040299 */ /* 0x000fc80008011607 */
[----:B------:R-:W-:-:S12]  /*0f00*/  UIMAD UR6, UR4, UR8, URZ ;  /* 0x00000008040672a4 */ /* 0x000fd8000f8e023f */
.L_x_2201:
[----:B------:R-:W-:Y:S01]  /*0f10*/  ULDC.64 UR10, c[0x0][0x418] ;  /* 0x00010600000a7ab9 */ /* 0x000fe20000000a00 */
[----:B------:R-:W-:Y:S01]  /*0f20*/  ULOP3.LUT UR4, URZ, UR4, URZ, 0x33, !UPT ;  /* 0x000000043f047292 */ /* 0x000fe2000f8e333f */
[----:B------:R-:W-:Y:S01]  /*0f30*/  PLOP3.LUT P0, PT, PT, PT, PT, 0x80, 0x0 ;  /* 0x000000000000781c */ /* 0x000fe20003f0f070 */
[----:B------:R-:W-:Y:S01]  /*0f40*/  UISETP.NE.U32.AND UP0, UPT, UR10, URZ, UPT ;  /* 0x0000003f0a00728c */ /* 0x000fe2000bf05070 */
[----:B------:R-:W-:Y:S01]  /*0f50*/  CS2R R2, SRZ ;  /* 0x0000000000027805 */ /* 0x000fe2000001ff00 */
[----:B------:R-:W-:Y:S01]  /*0f60*/  UIADD3 UR10, UR9, -UR6, URZ ;  /* 0x80000006090a7290 */ /* 0x000fe2000fffe03f */
[----:B------:R-:W-:Y:S01]  /*0f70*/  IMAD.MOV.U32 R0, RZ, RZ, RZ ;  /* 0x000000ffff007224 */ /* 0x000fe200078e00ff */
[----:B------:R-:W-:Y:S01]  /*0f80*/  ULDC UR7, c[0x0][0x448] ;  /* 0x0001120000077ab9 */ /* 0x000fe20000000800 */
[----:B------:R-:W-:Y:S01]  /*0f90*/  ULDC UR6, c[0x0][0xc3c] ;  /* 0x00030f0000067ab9 */ /* 0x000fe20000000800 */
[----:B------:R-:W-:Y:S01]  /*0fa0*/  UISETP.NE.AND UP2, UPT, UR7, 0x1, UPT ;  /* 0x000000010700788c */ /* 0x000fe2000bf45270 */
[----:B------:R-:W-:Y:S01]  /*0fb0*/  CS2R R164, SRZ ;  /* 0x0000000000a47805 */ /* 0x000fe2000001ff00 */
[----:B------:R-:W-:Y:S01]  /*0fc0*/  UIADD3 UR4, UR4, UR6, URZ ;  /* 0x0000000604047290 */ /* 0x000fe2000fffe03f */
[----:B------:R-:W-:Y:S01]  /*0fd0*/  CS2R R162, SRZ ;  /* 0x0000000000a27805 */ /* 0x000fe2000001ff00 */
[----:B------:R-:W-:Y:S01]  /*0fe0*/  UP2UR UR6, UPR, URZ, 0x4 ;  /* 0x000000043f067883 */ /* 0x000fe20008000000 */
[----:B------:R-:W-:Y:S01]  /*0ff0*/  CS2R R148, SRZ ;  /* 0x0000000000947805 */ /* 0x000fe2000001ff00 */
[----:B------:R-:W-:Y:S01]  /*1000*/  USHF.L.U32 UR4, UR4, 0x7, URZ ;  /* 0x0000000704047899 */ /* 0x000fe2000800063f */
[----:B------:R-:W-:Y:S01]  /*1010*/  CS2R R160, SRZ ;  /* 0x0000000000a07805 */ /* 0x000fe2000001ff00 */
[----:B------:R-:W-:Y:S01]  /*1020*/  UISETP.NE.AND.EX UP0, UPT, UR11, URZ, UPT, UP0 ;  /* 0x0000003f0b00728c */ /* 0x000fe2000bf05300 */
[----:B------:R-:W-:-:S02]  /*1030*/  CS2R R144, SRZ ;  /* 0x0000000000907805 */ /* 0x000fc4000001ff00 */
[----:B------:R-:W-:Y:S01]  /*1040*/  MOV R212, UR6 ;  /* 0x0000000600d47c02 */ /* 0x000fe20008000f00 */
[----:B------:R-:W-:Y:S01]  /*1050*/  ULDC UR9, c[0x0][0x424] ;  /* 0x0001090000097ab9 */ /* 0x000fe20000000800 */
[----:B------:R-:W-:Y:S01]  /*1060*/  IMAD.U32 R213, RZ, RZ, UR4 ;  /* 0x00000004ffd57e24 */ /* 0x000fe2000f8e00ff */
[----:B------:R-:W-:Y:S01]  /*1070*/  UIADD3 UR4, UR4, 0x7f, URZ ;  /* 0x0000007f04047890 */ /* 0x000fe2000fffe03f */
[----:B------:R-:W-:Y:S01]  /*1080*/  CS2R R128, SRZ ;  /* 0x0000000000807805 */ /* 0x000fe2000001ff00 */
[----:B------:R-:W-:Y:S01]  /*1090*/  ULDC UR8, c[0x0][0x288] ;  /* 0x0000a20000087ab9 */ /* 0x000fe20000000800 */
[----:B------:R-:W-:Y:S01]  /*10a0*/  @UP2 ULDC UR6, c[0x0][0x44c] ;  /* 0x0001130000062ab9 */ /* 0x000fe20000000800 */
[----:B------:R-:W-:Y:S01]  /*10b0*/  UIADD3 UR8, -UR8, 0x50, URZ ;  /* 0x0000005008087890 */ /* 0x000fe2000fffe13f */
[----:B------:R-:W-:Y:S01]  /*10c0*/  CS2R R140, SRZ ;  /* 0x00000000008c7805 */ /* 0x000fe2000001ff00 */
[----:B------:R-:W-:Y:S01]  /*10d0*/  UIMAD.WIDE.U32 UR6, UR4, UR6, URZ ;  /* 0x00000006040672a5 */ /* 0x000fe2000f8e003f */
[----:B------:R-:W-:Y:S01]  /*10e0*/  CS2R R124, SRZ ;  /* 0x00000000007c7805 */ /* 0x000fe2000001ff00 */
[----:B------:R-:W-:Y:S01]  /*10f0*/  USEL UR14, UR9, 0x1, UP0 ;  /* 0x00000001090e7887 */ /* 0x000fe20008000000 */
[----:B------:R-:W-:Y:S01]  /*1100*/  CS2R R96, SRZ ;  /* 0x0000000000607805 */ /* 0x000fe2000001ff00 */
[----:B------:R-:W-:Y:S01]  /*1110*/  ULDC UR12, c[0x0][0x2f0] ;  /* 0x0000bc00000c7ab9 */ /* 0x000fe20000000800 */
[----:B------:R-:W-:Y:S01]  /*1120*/  @UP2 ULDC UR9, c[0x0][0x450] ;  /* 0x0001140000092ab9 */ /* 0x000fe20000000800 */
[----:B------:R-:W-:Y:S01]  /*1130*/  UIMAD UR8, UR14, UR12, UR8 ;  /* 0x0000000c0e0872a4 */ /* 0x000fe2000f8e0208 */
[----:B------:R-:W-:Y:S01]  /*1140*/  CS2R R136, SRZ ;  /* 0x0000000000887805 */ /* 0x000fe2000001ff00 */
[----:B------:R-:W-:Y:S01]  /*1150*/  @UP2 USHF.R.U32.HI UR4, URZ, UR9, UR7 ;  /* 0x000000093f042299 */ /* 0x000fe20008011607 */
[----:B------:R-:W-:Y:S01]  /*1160*/  IMAD.U32 R23, RZ, RZ, UR14 ;  /* 0x0000000eff177e24 */ /* 0x000fe2000f8e00ff */
[----:B------:R-:W-:Y:S01]  /*1170*/  UIMAD UR6, UR14, UR12, 0x4f ;  /* 0x0000004f0e0674a4 */ /* 0x000fe2000f8e020c */
[----:B------:R-:W-:Y:S01]  /*1180*/  CS2R R92, SRZ ;  /* 0x00000000005c7805 */ /* 0x000fe2000001ff00 */
[----:B------:R-:W-:Y:S01]  /*1190*/  UIADD3 UR8, UR8, UR4, URZ ;  /* 0x0000000408087290 */ /* 0x000fe2000fffe03f */
[----:B------:R-:W-:Y:S01]  /*11a0*/  CS2R R88, SRZ ;  /* 0x0000000000587805 */ /* 0x000fe2000001ff00 */
[----:B------:R-:W-:Y:S01]  /*11b0*/  UIMAD.WIDE UR6, UR6, 0x66666667, URZ ;  /* 0x66666667060678a5 */ /* 0x000fe2000f8e023f */
[----:B------:R-:W-:Y:S01]  /*11c0*/  CS2R R132, SRZ ;  /* 0x0000000000847805 */ /* 0x000fe2000001ff00 */
[----:B------:R-:W-:Y:S01]  /*11d0*/  UIMAD.WIDE UR8, UR8, 0x66666667, URZ ;  /* 0x66666667080878a5 */ /* 0x000fe2000f8e023f */
[----:B------:R-:W-:Y:S01]  /*11e0*/  CS2R R84, SRZ ;  /* 0x0000000000547805 */ /* 0x000fe2000001ff00 */
[----:B------:R-:W-:Y:S01]  /*11f0*/  ULDC UR13, c[0x0][0xc54] ;  /* 0x00031500000d7ab9 */ /* 0x000fe20000000800 */
[----:B------:R-:W-:Y:S01]  /*1200*/  USHF.R.U32.HI UR4, URZ, 0x1f, UR7 ;  /* 0x0000001f3f047899 */ /* 0x000fe20008011607 */
[----:B------:R-:W-:Y:S01]  /*1210*/  CS2R R80, SRZ ;  /* 0x0000000000507805 */ /* 0x000fe2000001ff00 */
[----:B------:R-:W-:Y:S01]  /*1220*/  UIMAD UR12, UR5, UR13, UR10 ;  /* 0x0000000d050c72a4 */ /* 0x000fe2000f8e020a */
[----:B------:R-:W-:Y:S01]  /*1230*/  CS2R R194, SRZ ;  /* 0x0000000000c27805 */ /* 0x000fe2000001ff00 */
[----:B------:R-:W-:Y:S01]  /*1240*/  USHF.R.U32.HI UR5, URZ, 0x1f, UR9 ;  /* 0x0000001f3f057899 */ /* 0x000fe20008011609 */
[----:B------:R-:W-:Y:S01]  /*1250*/  CS2R R76, SRZ ;  /* 0x00000000004c7805 */ /* 0x000fe2000001ff00 */
[----:B------:R-:W-:Y:S01]  /*1260*/  ULDC UR11, c[0x0][0xc48] ;  /* 0x00031200000b7ab9 */ /* 0x000fe20000000800 */
[----:B------:R-:W-:Y:S01]  /*1270*/  ULEA.HI.SX32 UR7, UR7, UR4, 0x1b ;  /* 0x0000000407077291 */ /* 0x000fe2000f8fda3f */
[----:B------:R-:W-:Y:S01]  /*1280*/  CS2R R72, SRZ ;  /* 0x0000000000487805 */ /* 0x000fe2000001ff00 */
[----:B------:R-:W-:Y:S01]  /*1290*/  UISETP.NE.AND UP1, UPT, UR11, 0x1, UPT ;  /* 0x000000010b00788c */ /* 0x000fe2000bf25270 */
[----:B------:R-:W-:Y:S01]  /*12a0*/  CS2R R68, SRZ ;  /* 0x0000000000447805 */ /* 0x000fe2000001ff00 */
[----:B------:R-:W-:Y:S01]  /*12b0*/  ULEA.HI.SX32 UR9, UR9, UR5, 0x1b ;  /* 0x0000000509097291 */ /* 0x000fe2000f8fda3f */
[----:B------:R-:W-:Y:S01]  /*12c0*/  CS2R R64, SRZ ;  /* 0x0000000000407805 */ /* 0x000fe2000001ff00 */
[----:B------:R-:W-:Y:S01]  /*12d0*/  UMOV UR14, UR12 ;  /* 0x0000000c000e7c82 */ /* 0x000fe20008000000 */
[----:B------:R-:W-:Y:S01]  /*12e0*/  CS2R R170, SRZ ;  /* 0x0000000000aa7805 */ /* 0x000fe2000001ff00 */
[----:B------:R-:W-:Y:S01]  /*12f0*/  UISETP.LT.AND UP0, UPT, UR7, UR9, UPT ;  /* 0x000000090700728c */ /* 0x000fe2000bf01270 */
[----:B------:R-:W-:-:S02]  /*1300*/  CS2R R192, SRZ ;  /* 0x0000000000c07805 */ /* 0x000fc4000001ff00 */
[----:B------:R-:W-:Y:S02]  /*1310*/  CS2R R60, SRZ ;  /* 0x00000000003c7805 */ /* 0x000fe4000001ff00 */
[----:B------:R-:W-:Y:S01]  /*1320*/  CS2R R56, SRZ ;  /* 0x0000000000387805 */ /* 0x000fe2000001ff00 */
[----:B------:R-:W-:Y:S01]  /*1330*/  USEL UR60, UR7, UR9, UP0 ;  /* 0x00000009073c7287 */ /* 0x000fe20008000000 */
[----:B------:R-:W-:Y:S01]  /*1340*/  CS2R R168, SRZ ;  /* 0x0000000000a87805 */ /* 0x000fe2000001ff00 */
[----:B------:R-:W-:Y:S01]  /*1350*/  @UP1 ULDC UR10, c[0x0][0xc4c] ;  /* 0x00031300000a1ab9 */ /* 0x000fe20000000800 */
[----:B------:R-:W-:Y:S01]  /*1360*/  @UP1 ULDC UR6, c[0x0][0xc50] ;  /* 0x0003140000061ab9 */ /* 0x000fe20000000800 */
[----:B------:R-:W-:Y:S01]  /*1370*/  UIMAD.WIDE.U32 UR4, UR12, UR10, URZ ;  /* 0x0000000a0c0472a5 */ /* 0x000fe2000f8e003f */
[----:B------:R-:W-:Y:S01]  /*1380*/  CS2R R52, SRZ ;  /* 0x0000000000347805 */ /* 0x000fe2000001ff00 */
[----:B------:R-:W-:Y:S01]  /*1390*/  UISETP.GE.AND UP0, UPT, UR60, 0x1, UPT ;  /* 0x000000013c00788c */ /* 0x000fe2000bf06270 */
[----:B------:R-:W-:Y:S01]  /*13a0*/  CS2R R48, SRZ ;  /* 0x0000000000307805 */ /* 0x000fe2000001ff00 */
[----:B------:R-:W-:Y:S01]  /*13b0*/  @UP1 USHF.R.U32.HI UR14, URZ, UR6, UR5 ;  /* 0x000000063f0e1299 */ /* 0x000fe20008011605 */
[----:B------:R-:W-:-:S02]  /*13c0*/  CS2R R190, SRZ ;  /* 0x0000000000be7805 */ /* 0x000fc4000001ff00 */
[----:B------:R-:W-:Y:S02]  /*13d0*/  CS2R R44, SRZ ;  /* 0x00000000002c7805 */ /* 0x000fe4000001ff00 */
[----:B------:R-:W-:Y:S02]  /*13e0*/  CS2R R40, SRZ ;  /* 0x0000000000287805 */ /* 0x000fe4000001ff00 */
[----:B------:R-:W-:Y:S01]  /*13f0*/  PLOP3.LUT P1, PT, PT, PT, UP0, 0x80, 0x0 ;  /* 0x000000000000781c */ /* 0x000fe20003f2f008 */
[----:B------:R-:W-:Y:S02]  /*1400*/  UIADD3 UR4, -UR14, URZ, URZ ;  /* 0x0000003f0e047290 */ /* 0x000fe4000fffe13f */
[----:B------:R-:W-:Y:S01]  /*1410*/  IMAD.U32 R221, RZ, RZ, UR14 ;  /* 0x0000000effdd7e24 */ /* 0x000fe2000f8e00ff */
[----:B------:R-:W-:Y:S02]  /*1420*/  CS2R R166, SRZ ;  /* 0x0000000000a67805 */ /* 0x000fe4000001ff00 */
[----:B------:R-:W-:Y:S01]  /*1430*/  CS2R R36, SRZ ;  /* 0x0000000000247805 */ /* 0x000fe2000001ff00 */
[----:B------:R-:W-:Y:S01]  /*1440*/  UIMAD UR4, UR11, UR4, UR12 ;  /* 0x000000040b0472a4 */ /* 0x000fe2000f8e020c */
[----:B------:R-:W-:-:S02]  /*1450*/  CS2R R32, SRZ ;  /* 0x0000000000207805 */ /* 0x000fc4000001ff00 */
[----:B------:R-:W-:Y:S01]  /*1460*/  CS2R R188, SRZ ;  /* 0x0000000000bc7805 */ /* 0x000fe2000001ff00 */
[----:B------:R-:W-:Y:S01]  /*1470*/  IMAD.MOV.U32 R16, RZ, RZ, RZ ;  /* 0x000000ffff107224 */ /* 0x000fe200078e00ff */
[----:B------:R-:W-:Y:S02]  /*1480*/  CS2R R98, SRZ ;  /* 0x0000000000627805 */ /* 0x000fe4000001ff00 */
[----:B------:R-:W-:Y:S01]  /*1490*/  CS2R R186, SRZ ;  /* 0x0000000000ba7805 */ /* 0x000fe2000001ff00 */
[----:B------:R-:W-:Y:S01]  /*14a0*/  IMAD.U32 R220, RZ, RZ, UR4 ;  /* 0x00000004ffdc7e24 */ /* 0x000fe2000f8e00ff */
        /* <DEDUP_REMOVED lines=33> */
[----:B------:R-:W-:Y:S02]  /*16c0*/  UIADD3 UR6, UR7, 0x14400, URZ ;  /* 0x0001440007067890 */ /* 0x000fe4000fffe03f */
[----:B------:R-:W-:Y:S02]  /*16d0*/  IMAD.U32 R16, RZ, RZ, UR7 ;  /* 0x00000007ff107e24 */ /* 0x000fe4000f8e00ff */
        /* <DEDUP_REMOVED lines=25> */
.L_x_2203:
[----:B------:R-:W2:Y:S01]  /*1870*/  LDL R2, [R1] ;  /* 0x0000000001027983 */ /* 0x000ea20000100800 */
[----:B------:R-:W-:Y:S02]  /*1880*/  R2UR UR7, R223 ;  /* 0x00000000df0772ca */ /* 0x000fe400000e0000 */
[----:B------:R-:W-:-:S11]  /*1890*/  R2UR UR6, R16 ;  /* 0x00000000100672ca */ /* 0x000fd600000e0000 */
[----:B------:R-:W-:-:S04]  /*18a0*/  ULEA.HI UR4, UR7, UR7, URZ, 0x1 ;  /* 0x0000000707047291 */ /* 0x000fc8000f8f083f */
[----:B------:R-:W-:-:S04]  /*18b0*/  ULOP3.LUT UR4, UR4, 0xfffffffe, URZ, 0xc0, !UPT ;  /* 0xfffffffe04047892 */ /* 0x000fc8000f8ec03f */
[----:B------:R-:W-:-:S06]  /*18c0*/  UIADD3 UR4, UR7, -UR4, URZ ;  /* 0x8000000407047290 */ /* 0x000fcc000fffe03f */
[----:B------:R-:W-:-:S05]  /*18d0*/  IMAD.U32 R0, RZ, RZ, UR4 ;  /* 0x00000004ff007e24 */ /* 0x000fca000f8e00ff */
[----:B------:R-:W-:-:S04]  /*18e0*/  SHF.L.U32 R0, R0, 0x1f, RZ ;  /* 0x0000001f00007819 */ /* 0x000fc800000006ff */
[----:B------:R-:W0:Y:S01]  /*18f0*/  SYNCS.PHASECHK.TRANS64.TRYWAIT P1, [UR6+0x38800], R0 ;  /* 0x03880000ff0075a7 */ /* 0x000e220008020146 */
[----:B--2---:R-:W-:-:S13]  /*1900*/  R2UR UR5, R2 ;  /* 0x00000000020572ca */ /* 0x004fda00000e0000 */
[----:B------:R-:W-:-:S05]  /*1910*/  IMAD.U32 R2, RZ, RZ, UR5 ;  /* 0x00000005ff027e24 */ /* 0x000fca000f8e00ff */
[----:B------:R-:W-:Y:S01]  /*1920*/  ISETP.NE.AND P0, PT, R2, 0x3, PT ;  /* 0x000000030200780c */ /* 0x000fe20003f05270 */
[----:B0-----:R-:W-:-:S12]  /*1930*/  @!P1 BRA `(.L_x_2204) ;  /* 0x0000013800cc9947 */ /* 0x001fd80003800000 */
.L_x_2322:
[----:B------:R-:W-:Y:S05]  /*1940*/  @!P0 BRA `(.L_x_2205) ;  /* 0x0000000000048947 */ /* 0x000fea0003800000 */
[----:B------:R-:W-:Y:S01]  /*1950*/  BPT.TRAP 0x1 ;  /* 0x000000040000795c */ /* 0x000fe20000300000 */
.L_x_2205:
[----:B------:R-:W-:Y:S01]  /*1960*/  R2UR UR5, R17 ;  /* 0x00000000110572ca */ /* 0x000fe200000e0000 */
[----:B0-----:R-:W-:Y:S01]  /*1970*/  IMAD.U32 R0, RZ, RZ, UR36 ;  /* 0x00000024ff007e24 */ /* 0x001fe2000f8e00ff */
[----:B------:R-:W-:-:S11]  /*1980*/  R2UR UR4, R16 ;  /* 0x00000000100472ca */ /* 0x000fd600000e0000 */
[----:B------:R-:W-:Y:S02]  /*1990*/  IMAD.U32 R3, RZ, RZ, UR5 ;  /* 0x00000005ff037e24 */ /* 0x000fe4000f8e00ff */
[----:B------:R-:W-:-:S03]  /*19a0*/  LEA R0, R0, UR4, 0x3 ;  /* 0x0000000400007c11 */ /* 0x000fc6000f8e18ff */
[----:B------:R-:W-:-:S04]  /*19b0*/  SHF.L.U32 R3, R3, 0x1f, RZ ;  /* 0x0000001f03037819 */ /* 0x000fc800000006ff */
[----:B------:R0:W1:Y:S01]  /*19c0*/  SYNCS.PHASECHK.TRANS64.TRYWAIT P1, [R0+URZ+0x38830], R3 ;  /* 0x03883003000075a7 */ /* 0x000062000802017f */
[----:B------:R-:W-:Y:S05]  /*19d0*/  @!P0 BRA `(.L_x_2206) ;  /* 0x0000000000048947 */ /* 0x000fea0003800000 */
[----:B------:R-:W-:Y:S01]  /*19e0*/  BPT.TRAP 0x1 ;  /* 0x000000040000795c */ /* 0x000fe20000300000 */
.L_x_2206:
[----:B-1----:R-:W-:Y:S05]  /*19f0*/  @P1 BRA `(.L_x_2207) ;  /* 0x0000000000081947 */ /* 0x002fea0003800000 */
[----:B------:R-:W1:Y:S02]  /*1a00*/  SYNCS.PHASECHK.TRANS64.TRYWAIT P1, [R0+URZ+0x38830], R3 ;  /* 0x03883003000075a7 */ /* 0x000e64000802017f */
[----:B-1----:R-:W-:Y:S05]  /*1a10*/  @!P1 BRA `(.L_x_2208) ;  /* 0x0000013800b09947 */ /* 0x002fea0003800000 */
.L_x_2207:
[----:B------:R-:W-:Y:S05]  /*1a20*/  WARPSYNC.ALL ;  /* 0x0000000000007948 */ /* 0x000fea0003800000 */
[----:B------:R-:W-:Y:S01]  /*1a30*/  R2UR UR4, R16 ;  /* 0x00000000100472ca */ /* 0x000fe200000e0000 */
[----:B------:R-:W-:Y:S01]  /*1a40*/  ULOP3.LUT UR5, UR37, 0x10000, URZ, 0xfc, !UPT ;  /* 0x0001000025057892 */ /* 0x000fe2000f8efc3f */
[----:B------:R-:W-:Y:S01]  /*1a50*/  WARPGROUP.ARRIVE ;  /* 0x00000000000079c5 */ /* 0x000fe20000000000 */
[----:B------:R-:W-:Y:S01]  /*1a60*/  UMOV UR17, 0x40000040 ;  /* 0x4000004000117882 */ /* 0x000fe20000000000 */
[----:B------:R-:W-:Y:S01]  /*1a70*/  UMOV UR19, 0x40000040 ;  /* 0x4000004000137882 */ /* 0x000fe20000000000 */
[----:B------:R-:W-:Y:S01]  /*1a80*/  UMOV UR9, UR17 ;  /* 0x0000001100097c82 */ /* 0x000fe20008000000 */
[----:B------:R-:W-:Y:S01]  /*1a90*/  UMOV UR11, 0x40000040 ;  /* 0x40000040000b7882 */ /* 0x000fe20000000000 */
[----:B------:R-:W-:Y:S01]  /*1aa0*/  UMOV UR13, UR17 ;  /* 0x00000011000d7c82 */ /* 0x000fe20008000000 */
[----:B------:R-:W-:Y:S01]  /*1ab0*/  UMOV UR16, UR5 ;  /* 0x0000000500107c82 */ /* 0x000fe20008000000 */
[----:B------:R-:W-:Y:S01]  /*1ac0*/  UMOV UR15, 0x40000040 ;  /* 0x40000040000f7882 */ /* 0x000fe20000000000 */
[----:B------:R-:W-:Y:S01]  /*1ad0*/  UMOV UR8, UR16 ;  /* 0x0000001000087c82 */ /* 0x000fe20008000000 */
[----:B------:R-:W-:Y:S01]  /*1ae0*/  UMOV UR12, UR16 ;  /* 0x00000010000c7c82 */ /* 0x000fe20008000000 */
[----:B------:R-:W-:Y:S01]  /*1af0*/  IMAD.U32 R14, RZ, RZ, UR16 ;  /* 0x00000010ff0e7e24 */ /* 0x000fe2000f8e00ff */
[----:B------:R-:W-:Y:S01]  /*1b00*/  UIADD3 UR4, UR4, 0x24400, URZ ;  /* 0x0002440004047890 */ /* 0x000fe2000fffe03f */
[----:B------:R-:W-:Y:S01]  /*1b10*/  IMAD.U32 R15, RZ, RZ, UR17 ;  /* 0x00000011ff0f7e24 */ /* 0x000fe2000f8e00ff */
[----:B------:R-:W-:Y:S01]  /*1b20*/  UMOV UR23, 0x40000040 ;  /* 0x4000004000177882 */ /* 0x000fe20000000000 */
[----:B------:R-:W-:Y:S01]  /*1b30*/  UMOV UR27, 0x40000040 ;  /* 0x40000040001b7882 */ /* 0x000fe20000000000 */
[----:B------:R-:W-:Y:S01]  /*1b40*/  USHF.R.U32.HI UR4, URZ, 0x4, UR4 ;  /* 0x000000043f047899 */ /* 0x000fe20008011604 */
[----:B------:R-:W-:Y:S01]  /*1b50*/  MOV R4, UR39 ;  /* 0x0000002700047c02 */ /* 0x000fe20008000f00 */
[----:B------:R-:W-:Y:S01]  /*1b60*/  UMOV UR31, 0x40000040 ;  /* 0x40000040001f7882 */ /* 0x000fe20000000000 */
[----:B------:R-:W-:Y:S01]  /*1b70*/  UMOV UR35, 0x40000040 ;  /* 0x4000004000237882 */ /* 0x000fe20000000000 */
[----:B------:R-:W-:Y:S01]  /*1b80*/  ULOP3.LUT UR4, UR4, 0x3fff, URZ, 0xc0, !UPT ;  /* 0x00003fff04047892 */ /* 0x000fe2000f8ec03f */
[----:B------:R-:W-:Y:S01]  /*1b90*/  MOV R5, UR38 ;  /* 0x0000002600057c02 */ /* 0x000fe20008000f00 */
[----:B------:R-:W-:Y:S01]  /*1ba0*/  UMOV UR43, 0x40000040 ;  /* 0x40000040002b7882 */ /* 0x000fe20000000000 */
[----:B------:R-:W-:Y:S01]  /*1bb0*/  UMOV UR47, 0x40000040 ;  /* 0x40000040002f7882 */ /* 0x000fe20000000000 */
[----:B------:R-:W-:Y:S01]  /*1bc0*/  ULOP3.LUT UR6, UR4, 0x10000, URZ, 0xfc, !UPT ;  /* 0x0001000004067892 */ /* 0x000fe2000f8efc3f */
[----:B------:R-:W-:Y:S01]  /*1bd0*/  MOV R18, UR36 ;  /* 0x0000002400127c02 */ /* 0x000fe20008000f00 */
[----:B------:R-:W-:Y:S01]  /*1be0*/  UMOV UR51, 0x40000040 ;  /* 0x4000004000337882 */ /* 0x000fe20000000000 */
[----:B------:R-:W-:Y:S01]  /*1bf0*/  UMOV UR55, 0x40000040 ;  /* 0x4000004000377882 */ /* 0x000fe20000000000 */
[----:B------:R-:W-:-:S02]  /*1c00*/  UIMAD UR4, UR36, 0xa00, UR6 ;  /* 0x00000a00240478a4 */ /* 0x000fc4000f8e0206 */
[----:B------:R-:W-:Y:S01]  /*1c10*/  IMAD.U32 R19, RZ, RZ, UR6 ;  /* 0x00000006ff137e24 */ /* 0x000fe2000f8e00ff */
[----:B------:R-:W-:Y:S01]  /*1c20*/  UMOV UR59, 0x40000040 ;  /* 0x40000040003b7882 */ /* 0x000fe20000000000 */
[----:B------:R-:W-:Y:S02]  /*1c30*/  UIADD3 UR10, UR4, 0x80, URZ ;  /* 0x00000080040a7890 */ /* 0x000fe4000fffe03f */
[----:B------:R-:W-:Y:S02]  /*1c40*/  UIADD3 UR14, UR4, 0x100, URZ ;  /* 0x00000100040e7890 */ /* 0x000fe4000fffe03f */
[----:B------:R-:W-:Y:S01]  /*1c50*/  UMOV UR18, UR4 ;  /* 0x0000000400127c82 */ /* 0x000fe20008000000 */
[----:B------:R-:W-:Y:S01]  /*1c60*/  UIADD3 UR6, UR4, 0x180, URZ ;  /* 0x0000018004067890 */ /* 0x000fe2000fffe03f */
[----:B------:R-:W-:Y:S01]  /*1c70*/  HGMMA.64x16x16.F32 R56, gdesc[UR16], RZ, !UPT, gsb0 ;  /* 0x00200000103879f0 */ /* 0x000fe2000c0008ff */
[----:B------:R-:W-:Y:S01]  /*1c80*/  UIADD3 UR7, UR4, 0x200, URZ ;  /* 0x0000020004077890 */ /* 0x000fe2000fffe03f */
[----:B------:R-:W-:Y:S01]  /*1c90*/  UMOV UR19, 0x40000040 ;  /* 0x4000004000137882 */ /* 0x000fe20000000000 */
[----:B------:R-:W-:-:S02]  /*1ca0*/  UIADD3 UR22, UR4, 0x384, URZ ;  /* 0x0000038404167890 */ /* 0x000fc4000fffe03f */
[----:B------:R-:W-:Y:S02]  /*1cb0*/  UIADD3 UR26, UR4, 0x386, URZ ;  /* 0x00000386041a7890 */ /* 0x000fe4000fffe03f */
[----:B------:R-:W-:Y:S02]  /*1cc0*/  UIADD3 UR30, UR4, 0x600, URZ ;  /* 0x00000600041e7890 */ /* 0x000fe4000fffe03f */
[----:B------:R-:W-:Y:S02]  /*1cd0*/  UIADD3 UR34, UR4, 0x602, URZ ;  /* 0x0000060204227890 */ /* 0x000fe4000fffe03f */
[----:B------:R-:W-:Y:S02]  /*1ce0*/  UIADD3 UR42, UR4, 0x584, URZ ;  /* 0x00000584042a7890 */ /* 0x000fe4000fffe03f */
[----:B------:R-:W-:Y:S02]  /*1cf0*/  UIADD3 UR46, UR4, 0x586, URZ ;  /* 0x00000586042e7890 */ /* 0x000fe4000fffe03f */
[----:B------:R-:W-:-:S02]  /*1d00*/  UIADD3 UR50, UR4, 0x800, URZ ;  /* 0x0000080004327890 */ /* 0x000fc4000fffe03f */
[----:B------:R-:W-:Y:S02]  /*1d10*/  UIADD3 UR54, UR4, 0x802, URZ ;  /* 0x0000080204367890 */ /* 0x000fe4000fffe03f */
        /* <DEDUP_REMOVED lines=177> */
[----:B------:R-:W-:Y:S02]  /*2830*/  MOV R2, UR13 ;  /* 0x0000000d00027c02 */ /* 0x000fe40008000f00 */
[----:B01----:R-:W-:Y:S01]  /*2840*/  MOV R3, UR12 ;  /* 0x0000000c00037c02 */ /* 0x003fe20008000f00 */
        /* <DEDUP_REMOVED lines=272> */
[----:B------:R-:W-:Y:S01]  /*3950*/  MOV R6, UR12 ;  /* 0x0000000c00067c02 */ /* 0x000fe20008000f00 */
        /* <DEDUP_REMOVED lines=35> */
[----:B------:R-:W-:-:S07]  /*3b90*/  UIADD3 UR6, UR4, 0x786, URZ ;  /* 0x0000078604067890 */ /* 0x000fce000fffe03f */
[----:B------:R-:W-:Y:S01]  /*3ba0*/  UMOV UR14, UR6 ;  /* 0x00000006000e7c82 */ /* 0x000fe20008000000 */
[----:B------:R-:W-:Y:S01]  /*3bb0*/  UIADD3 UR6, UR4, 0x906, URZ ;  /* 0x0000090604067890 */ /* 0x000fe2000fffe03f */
[----:B------:R-:W-:Y:S02]  /*3bc0*/  WARPGROUP.DEPBAR.LE gsb0, 0x0 ;  /* 0x00008000000079c5 */ /* 0x000fe40000010000 */
[----:B------:R-:W-:-:S06]  /*3bd0*/  WARPGROUP.ARRIVE ;  /* 0x00000000000079c5 */ /* 0x000fcc0000000000 */
[----:B------:R-:W-:Y:S01]  /*3be0*/  HGMMA.64x16x16.F32 R32, gdesc[UR52], R32, gsb0 ;  /* 0x00200000342079f0 */ /* 0x000fe20008000820 */
[----:B------:R-:W-:Y:S01]  /*3bf0*/  UMOV UR54, UR7 ;  /* 0x0000000700367c82 */ /* 0x000fe20008000000 */
[----:B------:R-:W-:Y:S01]  /*3c00*/  UMOV UR55, 0x40000040 ;  /* 0x4000004000377882 */ /* 0x000fe20000000000 */
        /* <DEDUP_REMOVED lines=35> */
.L_x_2209:
[----:B------:R-:W-:Y:S01]  /*3e40*/  R2UR UR4, R212 ;  /* 0x00000000d40472ca */ /* 0x000fe200000e0000 */
[----:B------:R-:W-:Y:S01]  /*3e50*/  ULDC UR10, c[0x0][0x2f0] ;  /* 0x0000bc00000a7ab9 */ /* 0x000fe20000000800 */
[----:B------:R-:W-:Y:S01]  /*3e60*/  R2UR UR7, R213 ;  /* 0x00000000d50772ca */ /* 0x000fe200000e0000 */
[----:B------:R-:W-:Y:S01]  /*3e70*/  IMAD.U32 R4, RZ, RZ, UR10 ;  /* 0x0000000aff047e24 */ /* 0x000fe2000f8e00ff */
[----:B------:R-:W-:Y:S01]  /*3e80*/  R2UR UR18, R23 ;  /* 0x00000000171272ca */ /* 0x000fe200000e0000 */
[----:B------:R-:W-:Y:S01]  /*3e90*/  ULDC UR14, c[0x0][0x288] ;  /* 0x0000a200000e7ab9 */ /* 0x000fe20000000800 */
[----:B------:R-:W-:Y:S02]  /*3ea0*/  CS2R R150, SRZ ;  /* 0x0000000000967805 */ /* 0x000fe4000001ff00 */
[----:B------:R-:W-:Y:S02]  /*3eb0*/  CS2R R148, SRZ ;  /* 0x0000000000947805 */ /* 0x000fe4000001ff00 */
[----:B------:R-:W-:-:S02]  /*3ec0*/  CS2R R146, SRZ ;  /* 0x0000000000927805 */ /* 0x000fc4000001ff00 */
[----:B------:R-:W-:Y:S02]  /*3ed0*/  CS2R R144, SRZ ;  /* 0x0000000000907805 */ /* 0x000fe4000001ff00 */
[----:B------:R-:W-:Y:S02]  /*3ee0*/  CS2R R142, SRZ ;  /* 0x00000000008e7805 */ /* 0x000fe4000001ff00 */
[----:B------:R-:W-:Y:S02]  /*3ef0*/  CS2R R140, SRZ ;  /* 0x00000000008c7805 */ /* 0x000fe4000001ff00 */
[----:B------:R-:W-:Y:S01]  /*3f00*/  CS2R R138, SRZ ;  /* 0x00000000008a7805 */ /* 0x000fe2000001ff00 */
[----:B------:R-:W-:Y:S01]  /*3f10*/  UISETP.NE.AND UP0, UPT, UR4, URZ, UPT ;  /* 0x0000003f0400728c */ /* 0x000fe2000bf05270 */
[----:B------:R-:W-:Y:S01]  /*3f20*/  CS2R R136, SRZ ;  /* 0x0000000000887805 */ /* 0x000fe2000001ff00 */
[----:B------:R-:W-:Y:S01]  /*3f30*/  VIADD R2, R215, UR7 ;  /* 0x00000007d7027c36 */ /* 0x000fe20008000000 */
[----:B------:R-:W-:Y:S01]  /*3f40*/  UMOV UR11, UR7 ;  /* 0x00000007000b7c82 */ /* 0x000fe20008000000 */
[----:B------:R-:W-:-:S02]  /*3f50*/  CS2R R134, SRZ ;  /* 0x0000000000867805 */ /* 0x000fc4000001ff00 */
[----:B------:R-:W-:Y:S02]  /*3f60*/  CS2R R132, SRZ ;  /* 0x0000000000847805 */ /* 0x000fe4000001ff00 */
[----:B------:R-:W-:Y:S02]  /*3f70*/  PLOP3.LUT P1, PT, PT, PT, UP0, 0x80, 0x0 ;  /* 0x000000000000781c */ /* 0x000fe40003f2f008 */
[----:B------:R-:W-:Y:S02]  /*3f80*/  CS2R R130, SRZ ;  /* 0x0000000000827805 */ /* 0x000fe4000001ff00 */
[----:B------:R-:W-:Y:S02]  /*3f90*/  PLOP3.LUT P2, PT, PT, PT, UP0, 0x80, 0x0 ;  /* 0x000000000000781c */ /* 0x000fe40003f4f008 */
[----:B------:R-:W-:Y:S02]  /*3fa0*/  CS2R R128, SRZ ;  /* 0x0000000000807805 */ /* 0x000fe4000001ff00 */
[----:B------:R-:W-:Y:S01]  /*3fb0*/  CS2R R126, SRZ ;  /* 0x00000000007e7805 */ /* 0x000fe2000001ff00 */
[----:B------:R-:W-:Y:S01]  /*3fc0*/  @UP0 ULDC UR4, c[0x0][0x44c] ;  /* 0x0001130000040ab9 */ /* 0x000fe20000000800 */
[----:B------:R-:W-:Y:S01]  /*3fd0*/  @UP0 ULDC UR6, c[0x0][0x44c] ;  /* 0x0001130000060ab9 */ /* 0x000fe20000000800 */
[----:B------:R-:W-:Y:S01]  /*3fe0*/  @UP0 ULDC UR15, c[0x0][0x450] ;  /* 0x00011400000f0ab9 */ /* 0x000fe20000000800 */
[----:B------:R-:W-:Y:S01]  /*3ff0*/  UIMAD.WIDE.U32 UR6, UR7, UR6, URZ ;  /* 0x00000006070672a5 */ /* 0x000fe2000f8e003f */
[----:B------:R-:W-:-:S02]  /*4000*/  CS2R R124, SRZ ;  /* 0x00000000007c7805 */ /* 0x000fc4000001ff00 */
[----:B------:R-:W-:Y:S02]  /*4010*/  CS2R R122, SRZ ;  /* 0x00000000007a7805 */ /* 0x000fe4000001ff00 */
[----:B------:R-:W-:Y:S01]  /*4020*/  CS2R R120, SRZ ;  /* 0x0000000000787805 */ /* 0x000fe2000001ff00 */
[----:B------:R-:W-:Y:S01]  /*4030*/  @UP0 USHF.R.U32.HI UR11, URZ, UR15, UR7 ;  /* 0x0000000f3f0b0299 */ /* 0x000fe20008011607 */
[----:B------:R-:W-:Y:S01]  /*4040*/  @P1 IMAD.HI.U32 R3, R2, UR4, RZ ;  /* 0x0000000402031c27 */ /* 0x000fe2000f8e00ff */
[----:B------:R-:W-:Y:S01]  /*4050*/  @UP0 ULDC UR4, c[0x0][0x450] ;  /* 0x0001140000040ab9 */ /* 0x000fe20000000800 */
[----:B------:R-:W-:Y:S02]  /*4060*/  CS2R R118, SRZ ;  /* 0x0000000000767805 */ /* 0x000fe4000001ff00 */
[----:B------:R-:W-:Y:S02]  /*4070*/  CS2R R116, SRZ ;  /* 0x0000000000747805 */ /* 0x000fe4000001ff00 */
[----:B------:R-:W-:-:S02]  /*4080*/  CS2R R114, SRZ ;  /* 0x0000000000727805 */ /* 0x000fc4000001ff00 */
[----:B------:R-:W-:Y:S01]  /*4090*/  @P2 SHF.R.U32.HI R2, RZ, UR4, R3 ;  /* 0x00000004ff022c19 */ /* 0x000fe20008011603 */
[----:B------:R-:W-:Y:S01]  /*40a0*/  UIMAD UR4, UR60, -0x50, URZ ;  /* 0xffffffb03c0478a4 */ /* 0x000fe2000f8e023f */
[----:B------:R-:W-:Y:S01]  /*40b0*/  CS2R R112, SRZ ;  /* 0x0000000000707805 */ /* 0x000fe2000001ff00 */
[----:B------:R-:W-:Y:S01]  /*40c0*/  UIADD3 UR60, UR60, -0x2, URZ ;  /* 0xfffffffe3c3c7890 */ /* 0x000fe2000fffe03f */
[----:B------:R-:W-:Y:S01]  /*40d0*/  CS2R R110, SRZ ;  /* 0x00000000006e7805 */ /* 0x000fe2000001ff00 */
[----:B------:R-:W0:Y:S01]  /*40e0*/  SHFL.IDX PT, R5, R2, 0x1, 0x1c1f ;  /* 0x003c1f0002057f89 */ /* 0x000e2200000e0000 */
[----:B------:R-:W-:Y:S01]  /*40f0*/  UIADD3 UR5, UR4, 0x51, URZ ;  /* 0x0000005104057890 */ /* 0x000fe2000fffe03f */
[----:B------:R-:W-:Y:S01]  /*4100*/  CS2R R108, SRZ ;  /* 0x00000000006c7805 */ /* 0x000fe2000001ff00 */
[----:B------:R-:W-:Y:S01]  /*4110*/  UIMAD UR4, UR18, UR10, UR4 ;  /* 0x0000000a120472a4 */ /* 0x000fe2000f8e0204 */
[----:B------:R-:W1:Y:S01]  /*4120*/  SHFL.IDX PT, R2, R2, RZ, 0x1c1f ;  /* 0x001c1fff02027589 */ /* 0x000e6200000e0000 */
[----:B------:R-:W-:Y:S01]  /*4130*/  UIMAD UR10, UR18, UR10, -UR14 ;  /* 0x0000000a120a72a4 */ /* 0x000fe2000f8e0a0e */
[----:B------:R-:W-:Y:S01]  /*4140*/  CS2R R106, SRZ ;  /* 0x00000000006a7805 */ /* 0x000fe2000001ff00 */
[----:B------:R-:W-:Y:S01]  /*4150*/  IMAD.U32 R3, RZ, RZ, UR5 ;  /* 0x00000005ff037e24 */ /* 0x000fe2000f8e00ff */
[----:B------:R-:W-:Y:S01]  /*4160*/  UIADD3 UR4, UR4, 0x50, URZ ;  /* 0x0000005004047890 */ /* 0x000fe2000fffe03f */
[----:B------:R-:W-:Y:S01]  /*4170*/  CS2R R104, SRZ ;  /* 0x0000000000687805 */ /* 0x000fe2000001ff00 */
[----:B------:R-:W-:Y:S01]  /*4180*/  ULDC UR5, c[0x0][0x988] ;  /* 0x0002620000057ab9 */ /* 0x000fe20000000800 */
[----:B------:R-:W-:Y:S01]  /*4190*/  IMAD R3, R214, -0x2, R3 ;  /* 0xfffffffed6037824 */ /* 0x000fe200078e0203 */
[----:B------:R-:W-:Y:S01]  /*41a0*/  UIADD3 UR6, UR10, UR11, URZ ;  /* 0x0000000b0a067290 */ /* 0x000fe2000fffe03f */
[----:B------:R-:W-:Y:S01]  /*41b0*/  CS2R R102, SRZ ;  /* 0x0000000000667805 */ /* 0x000fe2000001ff00 */
[----:B------:R-:W-:Y:S01]  /*41c0*/  IMAD.U32 R21, RZ, RZ, UR4 ;  /* 0x00000004ff157e24 */ /* 0x000fe2000f8e00ff */
[----:B------:R-:W-:Y:S01]  /*41d0*/  R2UR UR4, R0 ;  /* 0x00000000000472ca */ /* 0x000fe200000e0000 */
[----:B------:R-:W-:Y:S01]  /*41e0*/  IMAD R4, R4, UR18, R3 ;  /* 0x0000001204047c24 */ /* 0x000fe2000f8e0203 */
[----:B------:R-:W-:Y:S01]  /*41f0*/  UIMAD.WIDE UR6, UR6, 0x66666667, URZ ;  /* 0x66666667060678a5 */ /* 0x000fe2000f8e023f */
[----:B------:R-:W-:Y:S01]  /*4200*/  IMAD R3, R214, -0x2, R21 ;  /* 0xfffffffed6037824 */ /* 0x000fe200078e0215 */
[----:B------:R-:W2:Y:S01]  /*4210*/  S2UR UR18, SR_CgaCtaId ;  /* 0x00000000001279c3 */ /* 0x000ea20000008800 */
[----:B------:R-:W-:Y:S01]  /*4220*/  CS2R R100, SRZ ;  /* 0x0000000000647805 */ /* 0x000fe2000001ff00 */
[----:B------:R-:W-:Y:S01]  /*4230*/  USHF.R.U32.HI UR6, URZ, 0x1f, UR7 ;  /* 0x0000001f3f067899 */ /* 0x000fe20008011607 */
[----:B------:R-:W-:-:S02]  /*4240*/  CS2R R98, SRZ ;  /* 0x0000000000627805 */ /* 0x000fc4000001ff00 */
[----:B------:R-:W-:Y:S02]  /*4250*/  CS2R R96, SRZ ;  /* 0x0000000000607805 */ /* 0x000fe4000001ff00 */
[----:B0-----:R-:W-:Y:S01]  /*4260*/  IADD3 R18, R5, -UR14, R4 ;  /* 0x8000000e05127c10 */ /* 0x001fe2000fffe004 */
[----:B------:R-:W-:Y:S01]  /*4270*/  VIADD R4, R4, -UR14 ;  /* 0x8000000e04047c36 */ /* 0x000fe20008000000 */
[----:B------:R-:W-:Y:S01]  /*4280*/  ULEA.HI.SX32 UR6, UR7, UR6, 0x1b ;  /* 0x0000000607067291 */ /* 0x000fe2000f8fda3f */
[----:B------:R-:W-:Y:S02]  /*4290*/  CS2R R94, SRZ ;  /* 0x00000000005e7805 */ /* 0x000fe4000001ff00 */
[----:B------:R-:W-:Y:S01]  /*42a0*/  VIMNMX R18, R3, R18, PT ;  /* 0x0000001203127248 */ /* 0x000fe20003fe0100 */
[----:B------:R-:W-:Y:S01]  /*42b0*/  UIADD3 UR4, UR4, 0x38840, URZ ;  /* 0x0003884004047890 */ /* 0x000fe2000fffe03f */
[----:B-1----:R-:W-:Y:S01]  /*42c0*/  VIADDMNMX R4, R2, R4, R3, PT ;  /* 0x0000000402047246 */ /* 0x002fe20003800103 */
[----:B------:R-:W-:Y:S01]  /*42d0*/  UISETP.LT.AND UP0, UPT, URZ, UR6, UPT ;  /* 0x000000063f00728c */ /* 0x000fe2000bf01270 */
[----:B------:R-:W-:-:S02]  /*42e0*/  ISETP.GT.AND P1, PT, R18, RZ, PT ;  /* 0x000000ff1200720c */ /* 0x000fc40003f24270 */
[----:B------:R-:W-:Y:S02]  /*42f0*/  CS2R R92, SRZ ;  /* 0x00000000005c7805 */ /* 0x000fe4000001ff00 */
[C---:B------:R-:W-:Y:S01]  /*4300*/  ISETP.GT.AND P2, PT, R18.reuse, 0x1, PT ;  /* 0x000000011200780c */ /* 0x040fe20003f44270 */
[----:B------:R-:W-:Y:S01]  /*4310*/  USEL UR10, URZ, UR6, !UP0 ;  /* 0x000000063f0a7287 */ /* 0x000fe2000c000000 */
[----:B------:R-:W-:Y:S02]  /*4320*/  ISETP.GT.AND P3, PT, R18, 0x8, PT ;  /* 0x000000081200780c */ /* 0x000fe40003f64270 */
[----:B------:R-:W-:Y:S02]  /*4330*/  CS2R R90, SRZ ;  /* 0x00000000005a7805 */ /* 0x000fe4000001ff00 */
[----:B------:R-:W-:Y:S01]  /*4340*/  FSEL R58, R58, -INF , P1 ;  /* 0xff8000003a3a7808 */ /* 0x000fe20000800000 */
[----:B------:R-:W-:Y:S01]  /*4350*/  UISETP.GE.AND UP0, UPT, UR60, UR10, UPT ;  /* 0x0000000a3c00728c */ /* 0x000fe2000bf06270 */
[----:B------:R-:W-:-:S02]  /*4360*/  FSEL R59, R59, -INF , P2 ;  /* 0xff8000003b3b7808 */ /* 0x000fc40001000000 */
[----:B------:R-:W-:Y:S02]  /*4370*/  CS2R R88, SRZ ;  /* 0x0000000000587805 */ /* 0x000fe4000001ff00 */
[----:B------:R-:W-:Y:S01]  /*4380*/  ISETP.GT.AND P1, PT, R18, 0x9, PT ;  /* 0x000000091200780c */ /* 0x000fe20003f24270 */
[----:B--2---:R-:W-:Y:S01]  /*4390*/  UPRMT UR4, UR18, 0x654, UR4 ;  /* 0x0000065412047896 */ /* 0x004fe20008000004 */
[----:B------:R-:W-:Y:S02]  /*43a0*/  FSEL R62, R62, -INF , P3 ;  /* 0xff8000003e3e7808 */ /* 0x000fe40001800000 */
[----:B------:R-:W-:Y:S02]  /*43b0*/  CS2R R86, SRZ ;  /* 0x0000000000567805 */ /* 0x000fe4000001ff00 */
[----:B------:R-:W-:Y:S02]  /*43c0*/  FMNMX.FTZ R5, R58, R59, !PT ;  /* 0x0000003b3a057209 */ /* 0x000fe40007810000 */
[----:B------:R-:W-:-:S02]  /*43d0*/  CS2R R84, SRZ ;  /* 0x0000000000547805 */ /* 0x000fc4000001ff00 */
[----:B------:R-:W-:Y:S02]  /*43e0*/  ISETP.GT.AND P2, PT, R18, 0x10, PT ;  /* 0x000000101200780c */ /* 0x000fe40003f44270 */
[----:B------:R-:W-:Y:S02]  /*43f0*/  CS2R R82, SRZ ;  /* 0x0000000000527805 */ /* 0x000fe4000001ff00 */
[----:B------:R-:W-:Y:S02]  /*4400*/  FSEL R63, R63, -INF , P1 ;  /* 0xff8000003f3f7808 */ /* 0x000fe40000800000 */
[----:B------:R-:W-:Y:S02]  /*4410*/  CS2R R80, SRZ ;  /* 0x0000000000507805 */ /* 0x000fe4000001ff00 */
[----:B------:R-:W-:Y:S01]  /*4420*/  FMNMX.FTZ R20, R62, R5, !PT ;  /* 0x000000053e147209 */ /* 0x000fe20007810000 */
[----:B------:R-:W-:Y:S01]  /*4430*/  SYNCS.ARRIVE.TRANS64.RED.A1T0 RZ, [UR4], RZ ;  /* 0x000000ffffff79a7 */ /* 0x000fe20008100404 */
[----:B------:R-:W-:-:S02]  /*4440*/  ISETP.GT.AND P1, PT, R18, 0x11, PT ;  /* 0x000000111200780c */ /* 0x000fc40003f24270 */
[----:B------:R-:W-:Y:S02]  /*4450*/  CS2R R78, SRZ ;  /* 0x00000000004e7805 */ /* 0x000fe4000001ff00 */
[----:B------:R-:W-:Y:S02]  /*4460*/  FSEL R50, R50, -INF , P2 ;  /* 0xff80000032327808 */ /* 0x000fe40001000000 */
[----:B------:R-:W-:Y:S02]  /*4470*/  CS2R R76, SRZ ;  /* 0x00000000004c7805 */ /* 0x000fe4000001ff00 */
[----:B------:R-:W-:Y:S02]  /*4480*/  FMNMX.FTZ R5, R63, R20, !PT ;  /* 0x000000143f057209 */ /* 0x000fe40007810000 */
[----:B------:R-:W-:Y:S02]  /*4490*/  CS2R R74, SRZ ;  /* 0x00000000004a7805 */ /* 0x000fe4000001ff00 */
        /* <DEDUP_REMOVED lines=9> */
[----:B------:R-:W-:Y:S02]  /*4530*/  FMNMX.FTZ R5, R51, R20, !PT ;  /* 0x0000001433057209 */ /* 0x000fe40007810000 */
[----:B------:R-:W-:Y:S02]  /*4540*/  ISETP.GT.AND P2, PT, R18, 0x20, PT ;  /* 0x000000201200780c */ /* 0x000fe40003f44270 */
[----:B------:R-:W-:Y:S02]  /*4550*/  FSEL R55, R55, -INF , P1 ;  /* 0xff80000037377808 */ /* 0x000fe40000800000 */
[----:B------:R-:W-:-:S02]  /*4560*/  FMNMX.FTZ R20, R54, R5, !PT ;  /* 0x0000000536147209 */ /* 0x000fc40007810000 */
[----:B------:R-:W-:Y:S02]  /*4570*/  ISETP.GT.AND P1, PT, R18, 0x21, PT ;  /* 0x000000211200780c */ /* 0x000fe40003f24270 */
        /* <DEDUP_REMOVED lines=32> */
[----:B------:R-:W-:Y:S02]  /*4780*/  FSEL R31, R31, -INF , P1 ;  /* 0xff8000001f1f7808 */ /* 0x000fe40000800000 */
[----:B------:R-:W-:Y:S02]  /*4790*/  FMNMX.FTZ R18, R30, R5, !PT ;  /* 0x000000051e127209 */ /* 0x000fe40007810000 */
[----:B------:R-:W-:-:S02]  /*47a0*/  ISETP.GT.AND P1, PT, R4, RZ, PT ;  /* 0x000000ff0400720c */ /* 0x000fc40003f24270 */
[----:B------:R-:W-:Y:S02]  /*47b0*/  FMNMX.FTZ R18, R31, R18, !PT ;  /* 0x000000121f127209 */ /* 0x000fe40007810000 */
[C---:B------:R-:W-:Y:S02]  /*47c0*/  ISETP.GT.AND P2, PT, R4.reuse, 0x1, PT ;  /* 0x000000010400780c */ /* 0x040fe40003f44270 */
[----:B------:R-:W-:Y:S01]  /*47d0*/  ISETP.GT.AND P3, PT, R4, 0x8, PT ;  /* 0x000000080400780c */ /* 0x000fe20003f64270 */
[----:B------:R-:W0:Y:S01]  /*47e0*/  SHFL.BFLY PT, R5, R18, 0x2, 0x1f ;  /* 0x0c401f0012057f89 */ /* 0x000e2200000e0000 */
[----:B------:R-:W-:Y:S02]  /*47f0*/  FSEL R56, R56, -INF , P1 ;  /* 0xff80000038387808 */ /* 0x000fe40000800000 */
[----:B------:R-:W-:Y:S02]  /*4800*/  FSEL R57, R57, -INF , P2 ;  /* 0xff80000039397808 */ /* 0x000fe40001000000 */
[----:B------:R-:W-:-:S02]  /*4810*/  ISETP.GT.AND P1, PT, R4, 0x9, PT ;  /* 0x000000090400780c */ /* 0x000fc40003f24270 */
[----:B------:R-:W-:Y:S02]  /*4820*/  FSEL R60, R60, -INF , P3 ;  /* 0xff8000003c3c7808 */ /* 0x000fe40001800000 */
[----:B------:R-:W-:Y:S02]  /*4830*/  FMNMX.FTZ R3, R56, R57, !PT ;  /* 0x0000003938037209 */ /* 0x000fe40007810000 */
[----:B------:R-:W-:Y:S02]  /*4840*/  FSEL R61, R61, -INF , P1 ;  /* 0xff8000003d3d7808 */ /* 0x000fe40000800000 */
[----:B------:R-:W-:Y:S02]  /*4850*/  ISETP.GT.AND P1, PT, R4, 0x10, PT ;  /* 0x000000100400780c */ /* 0x000fe40003f24270 */
[----:B------:R-:W-:Y:S02]  /*4860*/  FMNMX.FTZ R2, R60, R3, !PT ;  /* 0x000000033c027209 */ /* 0x000fe40007810000 */
[----:B------:R-:W-:-:S02]  /*4870*/  ISETP.GT.AND P2, PT, R4, 0x11, PT ;  /* 0x000000110400780c */ /* 0x000fc40003f44270 */
[----:B------:R-:W-:Y:S02]  /*4880*/  FSEL R48, R48, -INF , P1 ;  /* 0xff80000030307808 */ /* 0x000fe40000800000 */
[----:B------:R-:W-:Y:S02]  /*4890*/  FMNMX.FTZ R3, R61, R2, !PT ;  /* 0x000000023d037209 */ /* 0x000fe40007810000 */
[----:B------:R-:W-:Y:S02]  /*48a0*/  ISETP.GT.AND P1, PT, R4, 0x18, PT ;  /* 0x000000180400780c */ /* 0x000fe40003f24270 */
[----:B------:R-:W-:Y:S02]  /*48b0*/  FSEL R49, R49, -INF , P2 ;  /* 0xff80000031317808 */ /* 0x000fe40001000000 */
[----:B------:R-:W-:Y:S02]  /*48c0*/  FMNMX.FTZ R2, R48, R3, !PT ;  /* 0x0000000330027209 */ /* 0x000fe40007810000 */
[----:B0-----:R-:W-:-:S02]  /*48d0*/  FMNMX.FTZ R20, R18, R5, !PT ;  /* 0x0000000512147209 */ /* 0x001fc40007810000 */
[----:B------:R-:W-:Y:S02]  /*48e0*/  ISETP.GT.AND P3, PT, R4, 0x19, PT ;  /* 0x000000190400780c */ /* 0x000fe40003f64270 */
[----:B------:R-:W-:Y:S01]  /*48f0*/  FSEL R52, R52, -INF , P1 ;  /* 0xff80000034347808 */ /* 0x000fe20000800000 */
[----:B------:R-:W0:Y:S01]  /*4900*/  SHFL.BFLY PT, R21, R20, 0x1, 0x1f ;  /* 0x0c201f0014157f89 */ /* 0x000e2200000e0000 */
[----:B------:R-:W-:Y:S02]  /*4910*/  FMNMX.FTZ R5, R49, R2, !PT ;  /* 0x0000000231057209 */ /* 0x000fe40007810000 */
[----:B------:R-:W-:Y:S02]  /*4920*/  FSEL R53, R53, -INF , P3 ;  /* 0xff80000035357808 */ /* 0x000fe40001800000 */
[----:B------:R-:W-:Y:S02]  /*4930*/  ISETP.GT.AND P1, PT, R4, 0x20, PT ;  /* 0x000000200400780c */ /* 0x000fe40003f24270 */
        /* <DEDUP_REMOVED lines=36> */
[----:B0-----:R-:W-:-:S02]  /*4b80*/  FMNMX.FTZ R3, R20, R21, !PT ;  /* 0x0000001514037209 */ /* 0x001fc40007810000 */
[----:B------:R-:W-:Y:S02]  /*4b90*/  FMNMX.FTZ R2, R29, R2, !PT ;  /* 0x000000021d027209 */ /* 0x000fe40007810000 */
[C---:B------:R-:W-:Y:S01]  /*4ba0*/  FSETP.NEU.FTZ.AND P4, PT, R3.reuse, -INF , PT ;  /* 0xff8000000300780b */ /* 0x040fe20003f9d000 */
[----:B------:R-:W-:Y:S02]  /*4bb0*/  FMUL.FTZ R18, R3, UR5 ;  /* 0x0000000503127c20 */ /* 0x000fe40008410000 */
[----:B------:R-:W0:Y:S03]  /*4bc0*/  SHFL.BFLY PT, R5, R2, 0x2, 0x1f ;  /* 0x0c401f0002057f89 */ /* 0x000e2600000e0000 */
[----:B------:R-:W-:-:S05]  /*4bd0*/  FSEL R18, R18, RZ, P4 ;  /* 0x000000ff12127208 */ /* 0x000fca0002000000 */
        /* <DEDUP_REMOVED lines=16> */
[----:B0-----:R-:W-:Y:S01]  /*4ce0*/  FMNMX.FTZ R5, R2, R5, !PT ;  /* 0x0000000502057209 */ /* 0x001fe20007810000 */
[--C-:B------:R-:W-:Y:S01]  /*4cf0*/  FFMA.FTZ R38, R38, UR5, -R18.reuse ;  /* 0x0000000526267c23 */ /* 0x100fe20008010812 */
[--C-:B------:R-:W-:Y:S01]  /*4d00*/  FFMA.FTZ R39, R39, UR5, -R18.reuse ;  /* 0x0000000527277c23 */ /* 0x100fe20008010812 */
[--C-:B------:R-:W-:Y:S01]  /*4d10*/  FFMA.FTZ R26, R26, UR5, -R18.reuse ;  /* 0x000000051a1a7c23 */ /* 0x100fe20008010812 */
[--C-:B------:R-:W-:Y:S01]  /*4d20*/  FFMA.FTZ R27, R27, UR5, -R18.reuse ;  /* 0x000000051b1b7c23 */ /* 0x100fe20008010812 */
[----:B------:R-:W0:Y:S01]  /*4d30*/  SHFL.BFLY PT, R4, R5, 0x1, 0x1f ;  /* 0x0c201f0005047f89 */ /* 0x000e2200000e0000 */
[----:B------:R-:W2:Y:S01]  /*4d40*/  MUFU.EX2 R62, R62 ;  /* 0x0000003e003e7308 */ /* 0x000ea20000000800 */
[--C-:B------:R-:W-:Y:S01]  /*4d50*/  FFMA.FTZ R30, R30, UR5, -R18.reuse ;  /* 0x000000051e1e7c23 */ /* 0x100fe20008010812 */
[----:B------:R-:W-:-:S06]  /*4d60*/  FFMA.FTZ R18, R31, UR5, -R18 ;  /* 0x000000051f127c23 */ /* 0x000fcc0008010812 */
[----:B------:R-:W3:Y:S01]  /*4d70*/  MUFU.EX2 R63, R63 ;  /* 0x0000003f003f7308 */ /* 0x000ee20000000800 */
[----:B-1----:R-:W-:Y:S01]  /*4d80*/  FADD.FTZ R21, R58, R59 ;  /* 0x0000003b3a157221 */ /* 0x002fe20000010000 */
[----:B------:R-:W-:Y:S02]  /*4d90*/  F2FP.F16.F32.PACK_AB R209, R59, R58 ;  /* 0x0000003a3bd1723e */ /* 0x000fe400000000ff */
[----:B------:R-:W-:-:S04]  /*4da0*/  CS2R R58, SRZ ;  /* 0x00000000003a7805 */ /* 0x000fc8000001ff00 */
[----:B------:R-:W-:Y:S01]  /*4db0*/  MUFU.EX2 R50, R50 ;  /* 0x0000003200327308 */ /* 0x000fe20000000800 */
[----:B--2---:R-:W-:Y:S01]  /*4dc0*/  FADD.FTZ R64, R62, R21 ;  /* 0x000000153e407221 */ /* 0x004fe20000010000 */
[----:B0-----:R-:W-:-:S06]  /*4dd0*/  FMNMX.FTZ R4, R5, R4, !PT ;  /* 0x0000000405047209 */ /* 0x001fcc0007810000 */
[----:B------:R-:W0:Y:S01]  /*4de0*/  MUFU.EX2 R51, R51 ;  /* 0x0000003300337308 */ /* 0x000e220000000800 */
[C---:B---3--:R-:W-:Y:S01]  /*4df0*/  FADD.FTZ R21, R63.reuse, R64 ;  /* 0x000000403f157221 */ /* 0x048fe20000010000 */
[----:B------:R-:W-:Y:S02]  /*4e00*/  F2FP.F16.F32.PACK_AB R211, R63, R62 ;  /* 0x0000003e3fd3723e */ /* 0x000fe400000000ff */
[----:B------:R-:W-:Y:S01]  /*4e10*/  CS2R R64, SRZ ;  /* 0x0000000000407805 */ /* 0x000fe2000001ff00 */
[C---:B------:R-:W-:Y:S01]  /*4e20*/  FMUL.FTZ R2, R4.reuse, UR5 ;  /* 0x0000000504027c20 */ /* 0x040fe20008410000 */
[----:B------:R-:W-:Y:S02]  /*4e30*/  FSETP.NEU.FTZ.AND P1, PT, R4, -INF , PT ;  /* 0xff8000000400780b */ /* 0x000fe40003f3d000 */
[----:B------:R-:W-:Y:S01]  /*4e40*/  CS2R R62, SRZ ;  /* 0x00000000003e7805 */ /* 0x000fe2000001ff00 */
[----:B------:R-:W-:Y:S01]  /*4e50*/  MUFU.EX2 R54, R54 ;  /* 0x0000003600367308 */ /* 0x000fe20000000800 */
[----:B------:R-:W-:-:S02]  /*4e60*/  FSEL R2, R2, RZ, P1 ;  /* 0x000000ff02027208 */ /* 0x000fc40000800000 */
[----:B------:R-:W-:-:S03]  /*4e70*/  PLOP3.LUT P1, PT, PT, PT, UP0, 0x80, 0x0 ;  /* 0x000000000000781c */ /* 0x000fc60003f2f008 */
        /* <DEDUP_REMOVED lines=21> */
[----:B------:R-:W-:Y:S01]  /*4fd0*/  FFMA.FTZ R2, R29, UR5, -R2 ;  /* 0x000000051d027c23 */ /* 0x000fe20008010802 */
[----:B------:R-:W2:Y:S01]  /*4fe0*/  MUFU.EX2 R60, R60 ;  /* 0x0000003c003c7308 */ /* 0x000ea20000000800 */
[----:B0-----:R-:W-:-:S07]  /*4ff0*/  F2FP.F16.F32.PACK_AB R205, R51, R50 ;  /* 0x0000003233cd723e */ /* 0x001fce00000000ff */
[----:B------:R-:W0:Y:S01]  /*5000*/  MUFU.EX2 R61, R61 ;  /* 0x0000003d003d7308 */ /* 0x000e220000000800 */
[----:B-1----:R-:W-:Y:S01]  /*5010*/  FADD.FTZ R5, R56, R57 ;  /* 0x0000003938057221 */ /* 0x002fe20000010000 */
[----:B------:R-:W-:Y:S02]  /*5020*/  F2FP.F16.F32.PACK_AB R208, R57, R56 ;  /* 0x0000003839d0723e */ /* 0x000fe400000000ff */
[----:B------:R-:W-:-:S04]  /*5030*/  CS2R R56, SRZ ;  /* 0x0000000000387805 */ /* 0x000fc8000001ff00 */
[----:B------:R-:W1:Y:S01]  /*5040*/  MUFU.EX2 R48, R48 ;  /* 0x0000003000307308 */ /* 0x000e620000000800 */
[----:B--2---:R-:W-:-:S07]  /*5050*/  FADD.FTZ R20, R60, R5 ;  /* 0x000000053c147221 */ /* 0x004fce0000010000 */
[----:B------:R-:W2:Y:S01]  /*5060*/  MUFU.EX2 R49, R49 ;  /* 0x0000003100317308 */ /* 0x000ea20000000800 */
[C---:B0-----:R-:W-:Y:S01]  /*5070*/  FADD.FTZ R5, R61.reuse, R20 ;  /* 0x000000143d057221 */ /* 0x041fe20000010000 */
[----:B------:R-:W-:Y:S01]  /*5080*/  FADD.FTZ R20, R50, R21 ;  /* 0x0000001532147221 */ /* 0x000fe20000010000 */
[----:B------:R-:W-:Y:S02]  /*5090*/  F2FP.F16.F32.PACK_AB R210, R61, R60 ;  /* 0x0000003c3dd2723e */ /* 0x000fe400000000ff */
[----:B------:R-:W-:Y:S01]  /*50a0*/  CS2R R60, SRZ ;  /* 0x00000000003c7805 */ /* 0x000fe2000001ff00 */
[----:B------:R-:W-:Y:S01]  /*50b0*/  FADD.FTZ R21, R51, R20 ;  /* 0x0000001433157221 */ /* 0x000fe20000010000 */
[----:B------:R-:W-:Y:S01]  /*50c0*/  CS2R R50, SRZ ;  /* 0x0000000000327805 */ /* 0x000fe2000001ff00 */
[----:B------:R-:W0:Y:S01]  /*50d0*/  MUFU.EX2 R52, R52 ;  /* 0x0000003400347308 */ /* 0x000e220000000800 */
[----:B-1----:R-:W-:Y:S01]  /*50e0*/  FADD.FTZ R0, R48, R5 ;  /* 0x0000000530007221 */ /* 0x002fe20000010000 */
[----:B------:R-:W-:-:S06]  /*50f0*/  FADD.FTZ R20, R54, R21 ;  /* 0x0000001536147221 */ /* 0x000fcc0000010000 */
[----:B------:R-:W1:Y:S01]  /*5100*/  MUFU.EX2 R53, R53 ;  /* 0x0000003500357308 */ /* 0x000e620000000800 */
[C---:B--2---:R-:W-:Y:S01]  /*5110*/  FADD.FTZ R5, R49.reuse, R0 ;  /* 0x0000000031057221 */ /* 0x044fe20000010000 */
[----:B------:R-:W-:Y:S02]  /*5120*/  F2FP.F16.F32.PACK_AB R204, R49, R48 ;  /* 0x0000003031cc723e */ /* 0x000fe400000000ff */
[----:B------:R-:W-:-:S04]  /*5130*/  CS2R R48, SRZ ;  /* 0x0000000000307805 */ /* 0x000fc8000001ff00 */
[----:B------:R-:W2:Y:S01]  /*5140*/  MUFU.EX2 R55, R55 ;  /* 0x0000003700377308 */ /* 0x000ea20000000800 */
[----:B0-----:R-:W-:-:S07]  /*5150*/  FADD.FTZ R0, R52, R5 ;  /* 0x0000000534007221 */ /* 0x001fce0000010000 */
[----:B------:R-:W0:Y:S01]  /*5160*/  MUFU.EX2 R40, R40 ;  /* 0x0000002800287308 */ /* 0x000e220000000800 */
[C---:B-1----:R-:W-:Y:S01]  /*5170*/  FADD.FTZ R5, R53.reuse, R0 ;  /* 0x0000000035057221 */ /* 0x042fe20000010000 */
[----:B------:R-:W-:Y:S02]  /*5180*/  F2FP.F16.F32.PACK_AB R206, R53, R52 ;  /* 0x0000003435ce723e */ /* 0x000fe400000000ff */
[----:B------:R-:W-:-:S04]  /*5190*/  CS2R R52, SRZ ;  /* 0x0000000000347805 */ /* 0x000fc8000001ff00 */
[----:B------:R-:W1:Y:S01]  /*51a0*/  MUFU.EX2 R42, R42 ;  /* 0x0000002a002a7308 */ /* 0x000e620000000800 */
[C---:B--2---:R-:W-:Y:S01]  /*51b0*/  FADD.FTZ R21, R55.reuse, R20 ;  /* 0x0000001437157221 */ /* 0x044fe20000010000 */
[----:B------:R-:W-:Y:S02]  /*51c0*/  F2FP.F16.F32.PACK_AB R207, R55, R54 ;  /* 0x0000003637cf723e */ /* 0x000fe400000000ff */
[----:B------:R-:W-:-:S04]  /*51d0*/  CS2R R54, SRZ ;  /* 0x0000000000367805 */ /* 0x000fc8000001ff00 */
[----:B------:R-:W2:Y:S01]  /*51e0*/  MUFU.EX2 R41, R41 ;  /* 0x0000002900297308 */ /* 0x000ea20000000800 */
[----:B0-----:R-:W-:-:S07]  /*51f0*/  FADD.FTZ R0, R40, R5 ;  /* 0x0000000528007221 */ /* 0x001fce0000010000 */
[----:B------:R-:W0:Y:S01]  /*5200*/  MUFU.EX2 R43, R43 ;  /* 0x0000002b002b7308 */ /* 0x000e220000000800 */
[----:B-1----:R-:W-:-:S07]  /*5210*/  FADD.FTZ R20, R42, R21 ;  /* 0x000000152a147221 */ /* 0x002fce0000010000 */
[----:B------:R-:W1:Y:S01]  /*5220*/  MUFU.EX2 R44, R44 ;  /* 0x0000002c002c7308 */ /* 0x000e620000000800 */
[C---:B--2---:R-:W-:Y:S01]  /*5230*/  FADD.FTZ R5, R41.reuse, R0 ;  /* 0x0000000029057221 */ /* 0x044fe20000010000 */
[----:B------:R-:W-:Y:S02]  /*5240*/  F2FP.F16.F32.PACK_AB R200, R41, R40 ;  /* 0x0000002829c8723e */ /* 0x000fe400000000ff */
[----:B------:R-:W-:-:S04]  /*5250*/  CS2R R40, SRZ ;  /* 0x0000000000287805 */ /* 0x000fc8000001ff00 */
[----:B------:R-:W2:Y:S01]  /*5260*/  MUFU.EX2 R46, R46 ;  /* 0x0000002e002e7308 */ /* 0x000ea20000000800 */
[C---:B0-----:R-:W-:Y:S01]  /*5270*/  FADD.FTZ R21, R43.reuse, R20 ;  /* 0x000000142b157221 */ /* 0x041fe20000010000 */
[----:B------:R-:W-:Y:S02]  /*5280*/  F2FP.F16.F32.PACK_AB R201, R43, R42 ;  /* 0x0000002a2bc9723e */ /* 0x000fe400000000ff */
[----:B------:R-:W-:-:S04]  /*5290*/  CS2R R42, SRZ ;  /* 0x00000000002a7805 */ /* 0x000fc8000001ff00 */
[----:B------:R-:W0:Y:S01]  /*52a0*/  MUFU.EX2 R45, R45 ;  /* 0x0000002d002d7308 */ /* 0x000e220000000800 */
[----:B-1----:R-:W-:-:S07]  /*52b0*/  FADD.FTZ R0, R44, R5 ;  /* 0x000000052c007221 */ /* 0x002fce0000010000 */
[----:B------:R-:W1:Y:S01]  /*52c0*/  MUFU.EX2 R47, R47 ;  /* 0x0000002f002f7308 */ /* 0x000e620000000800 */
[----:B--2---:R-:W-:-:S07]  /*52d0*/  FADD.FTZ R20, R46, R21 ;  /* 0x000000152e147221 */ /* 0x004fce0000010000 */
[----:B------:R-:W2:Y:S01]  /*52e0*/  MUFU.EX2 R32, R32 ;  /* 0x0000002000207308 */ /* 0x000ea20000000800 */
[C---:B0-----:R-:W-:Y:S01]  /*52f0*/  FADD.FTZ R5, R45.reuse, R0 ;  /* 0x000000002d057221 */ /* 0x041fe20000010000 */
[----:B------:R-:W-:Y:S02]  /*5300*/  F2FP.F16.F32.PACK_AB R202, R45, R44 ;  /* 0x0000002c2dca723e */ /* 0x000fe400000000ff */
[----:B------:R-:W-:-:S04]  /*5310*/  CS2R R44, SRZ ;  /* 0x00000000002c7805 */ /* 0x000fc8000001ff00 */
[----:B------:R-:W0:Y:S01]  /*5320*/  MUFU.EX2 R34, R34 ;  /* 0x0000002200227308 */ /* 0x000e220000000800 */
[C---:B-1----:R-:W-:Y:S01]  /*5330*/  FADD.FTZ R21, R47.reuse, R20 ;  /* 0x000000142f157221 */ /* 0x042fe20000010000 */
[----:B------:R-:W-:Y:S02]  /*5340*/  F2FP.F16.F32.PACK_AB R203, R47, R46 ;  /* 0x0000002e2fcb723e */ /* 0x000fe400000000ff */
[----:B------:R-:W-:-:S04]  /*5350*/  CS2R R46, SRZ ;  /* 0x00000000002e7805 */ /* 0x000fc8000001ff00 */
[----:B------:R-:W1:Y:S01]  /*5360*/  MUFU.EX2 R33, R33 ;  /* 0x0000002100217308 */ /* 0x000e620000000800 */
[----:B--2---:R-:W-:-:S07]  /*5370*/  FADD.FTZ R0, R32, R5 ;  /* 0x0000000520007221 */ /* 0x004fce0000010000 */
        /* <DEDUP_REMOVED lines=18> */
[----:B------:R-:W-:Y:S01]  /*54a0*/  MUFU.EX2 R26, R26 ;  /* 0x0000001a001a7308 */ /* 0x000fe20000000800 */
[C---:B0-----:R-:W-:Y:S01]  /*54b0*/  FADD.FTZ R29, R39.reuse, R20 ;  /* 0x00000014271d7221 */ /* 0x041fe20000010000 */
[----:B------:R-:W-:Y:S01]  /*54c0*/  IMAD.U32 R20, RZ, RZ, UR10 ;  /* 0x0000000aff147e24 */ /* 0x000fe2000f8e00ff */
[----:B------:R-:W-:Y:S02]  /*54d0*/  F2FP.F16.F32.PACK_AB R199, R39, R38 ;  /* 0x0000002627c7723e */ /* 0x000fe400000000ff */
[----:B------:R-:W-:-:S03]  /*54e0*/  CS2R R38, SRZ ;  /* 0x0000000000267805 */ /* 0x000fc6000001ff00 */
[----:B------:R-:W0:Y:S01]  /*54f0*/  MUFU.EX2 R25, R25 ;  /* 0x0000001900197308 */ /* 0x000e220000000800 */
[----:B-1----:R-:W-:-:S07]  /*5500*/  FADD.FTZ R0, R24, R21 ;  /* 0x0000001518007221 */ /* 0x002fce0000010000 */
[----:B------:R-:W1:Y:S08]  /*5510*/  MUFU.EX2 R27, R27 ;  /* 0x0000001b001b7308 */ /* 0x000e700000000800 */
[----:B------:R-:W2:Y:S01]  /*5520*/  MUFU.EX2 R28, R28 ;  /* 0x0000001c001c7308 */ /* 0x000ea20000000800 */
[C---:B0-----:R-:W-:Y:S01]  /*5530*/  FADD.FTZ R21, R25.reuse, R0 ;  /* 0x0000000019157221 */ /* 0x041fe20000010000 */
[----:B------:R-:W-:-:S02]  /*5540*/  F2FP.F16.F32.PACK_AB R192, R25, R24 ;  /* 0x0000001819c0723e */ /* 0x000fc400000000ff */
[----:B------:R-:W-:-:S04]  /*5550*/  CS2R R24, SRZ ;  /* 0x0000000000187805 */ /* 0x000fc8000001ff00 */
[----:B------:R-:W0:Y:S01]  /*5560*/  MUFU.EX2 R30, R30 ;  /* 0x0000001e001e7308 */ /* 0x000e220000000800 */
[----:B-1----:R-:W-:-:S07]  /*5570*/  F2FP.F16.F32.PACK_AB R193, R27, R26 ;  /* 0x0000001a1bc1723e */ /* 0x002fce00000000ff */
[----:B------:R1:W3:Y:S08]  /*5580*/  MUFU.EX2 R5, R2 ;  /* 0x0000000200057308 */ /* 0x0002f00000000800 */
[----:B------:R2:W4:Y:S01]  /*5590*/  MUFU.EX2 R195, R18 ;  /* 0x0000001200c37308 */ /* 0x0005220000000800 */
[----:B-1----:R-:W-:-:S04]  /*55a0*/  FADD.FTZ R2, R26, R29 ;  /* 0x0000001d1a027221 */ /* 0x002fc80000010000 */
[----:B------:R-:W-:Y:S01]  /*55b0*/  FADD.FTZ R29, R27, R2 ;  /* 0x000000021b1d7221 */ /* 0x000fe20000010000 */
[----:B------:R-:W-:Y:S01]  /*55c0*/  IMAD.MOV.U32 R2, RZ, RZ, 0x3f800000 ;  /* 0x3f800000ff027424 */ /* 0x000fe200078e00ff */
[----:B------:R-:W-:Y:S01]  /*55d0*/  CS2R R26, SRZ ;  /* 0x00000000001a7805 */ /* 0x000fe2000001ff00 */
[----:B--2---:R-:W-:Y:S01]  /*55e0*/  FADD.FTZ R18, R28, R21 ;  /* 0x000000151c127221 */ /* 0x004fe20000010000 */
[----:B0-----:R-:W-:Y:S01]  /*55f0*/  FADD.FTZ R0, R30, R29 ;  /* 0x0000001d1e007221 */ /* 0x001fe20000010000 */
[C---:B---3--:R-:W-:Y:S02]  /*5600*/  F2FP.F16.F32.PACK_AB R194, R5.reuse, R28 ;  /* 0x0000001c05c2723e */ /* 0x048fe400000000ff */
[----:B------:R-:W-:Y:S01]  /*5610*/  CS2R R28, SRZ ;  /* 0x00000000001c7805 */ /* 0x000fe2000001ff00 */
[----:B------:R-:W-:Y:S01]  /*5620*/  FADD.FTZ R18, R5, R18 ;  /* 0x0000001205127221 */ /* 0x000fe20000010000 */
[C---:B----4-:R-:W-:Y:S01]  /*5630*/  FADD.FTZ R5, R195.reuse, R0 ;  /* 0x00000000c3057221 */ /* 0x050fe20000010000 */
[----:B------:R-:W-:Y:S01]  /*5640*/  F2FP.F16.F32.PACK_AB R195, R195, R30 ;  /* 0x0000001ec3c3723e */ /* 0x000fe200000000ff */
[----:B------:R-:W-:Y:S01]  /*5650*/  IMAD.MOV.U32 R0, RZ, RZ, 0x3f800000 ;  /* 0x3f800000ff007424 */ /* 0x000fe200078e00ff */
[----:B------:R-:W-:Y:S01]  /*5660*/  CS2R R30, SRZ ;  /* 0x00000000001e7805 */ /* 0x000fe2000001ff00 */
[----:B------:R-:W-:Y:S06]  /*5670*/  @!P1 BRA `(.L_x_2210) ;  /* 0x0000003c00889947 */ /* 0x000fec0003800000 */
[----:B------:R-:W-:Y:S01]  /*5680*/  R2UR UR4, R17 ;  /* 0x00000000110472ca */ /* 0x000fe200000e0000 */
[----:B------:R-:W-:Y:S01]  /*5690*/  IMAD.MOV.U32 R21, RZ, RZ, R3 ;  /* 0x000000ffff157224 */ /* 0x000fe200078e0003 */
[----:B------:R-:W-:Y:S01]  /*56a0*/  MOV R151, RZ ;  /* 0x000000ff00977202 */ /* 0x000fe20000000f00 */
[----:B------:R-:W-:Y:S01]  /*56b0*/  IMAD.MOV.U32 R228, RZ, RZ, R4 ;  /* 0x000000ffffe47224 */ /* 0x000fe200078e0004 */
[----:B------:R-:W-:Y:S01]  /*56c0*/  UMOV UR37, UR36 ;  /* 0x0000002400257c82 */ /* 0x000fe20008000000 */
[----:B------:R-:W-:-:S08]  /*56d0*/  IMAD.MOV.U32 R2, RZ, RZ, 0x3f800000 ;  /* 0x3f800000ff027424 */ /* 0x000fd000078e00ff */
[----:B------:R-:W-:-:S07]  /*56e0*/  IMAD.U32 R229, RZ, RZ, UR4 ;  /* 0x00000004ffe57e24 */ /* 0x000fce000f8e00ff */
.L_x_2221:
[----:B------:R-:W-:Y:S01]  /*56f0*/  R2UR UR5, R229 ;  /* 0x00000000e50572ca */ /* 0x000fe200000e0000 */
[----:B------:R-:W-:-:S04]  /*5700*/  UISETP.NE.AND UP0, UPT, UR37, 0x1, UPT ;  /* 0x000000012500788c */ /* 0x000fc8000bf05270 */
[----:B------:R-:W-:-:S08]  /*5710*/  USEL UR4, URZ, 0x1, UP0 ;  /* 0x000000013f047887 */ /* 0x000fd00008000000 */
[----:B------:R-:W-:-:S06]  /*5720*/  ULOP3.LUT UR4, UR5, UR4, URZ, 0x3c, !UPT ;  /* 0x0000000405047292 */ /* 0x000fcc000f8e3c3f */
[----:B------:R-:W-:Y:S01]  /*5730*/  IMAD.U32 R17, RZ, RZ, UR4 ;  /* 0x00000004ff117e24 */ /* 0x000fe2000f8e00ff */
[----:B------:R-:W-:Y:S06]  /*5740*/  @!P0 BRA `(.L_x_2211) ;  /* 0x0000000000048947 */ /* 0x000fec0003800000 */
[----:B------:R-:W-:Y:S01]  /*5750*/  BPT.TRAP 0x1 ;  /* 0x000000040000795c */ /* 0x000fe20000300000 */
.L_x_2211:
[----:B------:R-:W-:Y:S01]  /*5760*/  R2UR UR5, R16 ;  /* 0x00000000100572ca */ /* 0x000fe200000e0000 */
[----:B------:R-:W-:Y:S01]  /*5770*/  UIADD3 UR36, UR37, 0x1, URZ ;  /* 0x0000000125247890 */ /* 0x000fe2000fffe03f */
[----:B------:R-:W-:-:S03]  /*5780*/  R2UR UR4, R17 ;  /* 0x00000000110472ca */ /* 0x000fc600000e0000 */
[----:B------:R-:W-:-:S04]  /*5790*/  UISETP.NE.AND UP0, UPT, UR36, 0x2, UPT ;  /* 0x000000022400788c */ /* 0x000fc8000bf05270 */
[----:B------:R-:W-:-:S04]  /*57a0*/  USEL UR36, UR36, URZ, UP0 ;  /* 0x0000003f24247287 */ /* 0x000fc80008000000 */
[----:B------:R-:W-:Y:S02]  /*57b0*/  ULEA UR61, UR36, UR5, 0x3 ;  /* 0x00000005243d7291 */ /* 0x000fe4000f8e183f */
[----:B------:R-:W-:-:S05]  /*57c0*/  IMAD.U32 R3, RZ, RZ, UR4 ;  /* 0x00000004ff037e24 */ /* 0x000fca000f8e00ff */
[----:B------:R-:W-:-:S04]  /*57d0*/  SHF.L.U32 R3, R3, 0x1f, RZ ;  /* 0x0000001f03037819 */ /* 0x000fc800000006ff */
[----:B------:R0:W1:Y:S01]  /*57e0*/  SYNCS.PHASECHK.TRANS64.TRYWAIT P1, [UR61+0x38830], R3 ;  /* 0x03883003ff0075a7 */ /* 0x000062000802017d */
[----:B------:R-:W-:Y:S05]  /*57f0*/  @!P0 BRA `(.L_x_2212) ;  /* 0x0000000000048947 */ /* 0x000fea0003800000 */
[----:B------:R-:W-:Y:S01]  /*5800*/  BPT.TRAP 0x1 ;  /* 0x000000040000795c */ /* 0x000fe20000300000 */
.L_x_2212:
[----:B-1----:R-:W-:Y:S05]  /*5810*/  @P1 BRA `(.L_x_2213) ;  /* 0x0000000000081947 */ /* 0x002fea0003800000 */
[----:B------:R-:W1:Y:S02]  /*5820*/  SYNCS.PHASECHK.TRANS64.TRYWAIT P1, [UR61+0x38830], R3 ;  /* 0x03883003ff0075a7 */ /* 0x000e64000802017d */
[----:B-1----:R-:W-:Y:S05]  /*5830*/  @!P1 BRA `(.L_x_2214) ;  /* 0x000000fc003c9947 */ /* 0x002fea0003800000 */
.L_x_2213:
        /* <DEDUP_REMOVED lines=23> */
[----:B------:R-:W-:Y:S01]  /*59b0*/  UIADD3 UR58, UR4, 0x80, URZ ;  /* 0x00000080043a7890 */ /* 0x000fe2000fffe03f */
[-C--:B------:R-:W-:Y:S01]  /*59c0*/  FMUL.FTZ R28, R28, R0.reuse ;  /* 0x000000001c1c7220 */ /* 0x080fe20000410000 */
        /* <DEDUP_REMOVED lines=57> */
[----:B------:R-:W-:Y:S01]  /*5d60*/  UIADD3 UR58, UR4, 0x100, URZ ;  /* 0x00000100043a7890 */ /* 0x000fe2000fffe03f */
[-C--:B------:R-:W-:Y:S01]  /*5d70*/  FMUL.FTZ R109, R109, R0.reuse ;  /* 0x000000006d6d7220 */ /* 0x080fe20000410000 */
[----:B------:R-:W-:Y:S01]  /*5d80*/  UMOV UR56, UR6 ;  /* 0x0000000600387c82 */ /* 0x000fe20008000000 */
[----:B------:R-:W-:Y:S01]  /*5d90*/  UMOV UR57, UR7 ;  /* 0x0000000700397c82 */ /* 0x000fe20008000000 */
        /* <DEDUP_REMOVED lines=95> */
[----:B------:R-:W-:Y:S01]  /*6390*/  UIADD3 UR58, UR4, 0x200, URZ ;  /* 0x00000200043a7890 */ /* 0x000fe2000fffe03f */
[----:B------:R-:W-:Y:S01]  /*63a0*/  UMOV UR56, UR6 ;  /* 0x0000000600387c82 */ /* 0x000fe20008000000 */
[----:B------:R-:W-:Y:S01]  /*63b0*/  UMOV UR57, UR7 ;  /* 0x0000000700397c82 */ /* 0x000fe20008000000 */
[----:B------:R-:W-:Y:S01]  /*63c0*/  UMOV UR59, 0x40000040 ;  /* 0x40000040003b7882 */ /* 0x000fe20000000000 */
        /* <DEDUP_REMOVED lines=141> */
[----:B------:R-:W-:Y:S02]  /*6ca0*/  UIADD3 UR10, UR4, 0x986, URZ ;  /* 0x00000986040a7890 */ /* 0x000fe4000fffe03f */
        /* <DEDUP_REMOVED lines=23> */
[----:B------:R-:W-:Y:S02]  /*6e20*/  R2UR UR14, R6 ;  /* 0x00000000060e72ca */ /* 0x000fe400000e0000 */
[----:B------:R-:W-:-:S11]  /*6e30*/  R2UR UR15, R7 ;  /* 0x00000000070f72ca */ /* 0x000fd600000e0000 */
[----:B------:R-:W-:Y:S02]  /*6e40*/  UMOV UR56, UR14 ;  /* 0x0000000e00387c82 */ /* 0x000fe40008000000 */
[----:B------:R-:W-:Y:S01]  /*6e50*/  UMOV UR57, UR15 ;  /* 0x0000000f00397c82 */ /* 0x000fe20008000000 */
[----:B------:R-:W-:Y:S01]  /*6e60*/  UMOV UR5, UR15 ;  /* 0x0000000f00057c82 */ /* 0x000fe20008000000 */
        /* <DEDUP_REMOVED lines=22> */
[----:B------:R-:W-:Y:S03]  /*6fd0*/  HGMMA.64x16x16.F32 R152, gdesc[UR16], R152, gsb0 ;  /* 0x00200000109879f0 */ /* 0x000fe60008000898 */
        /* <DEDUP_REMOVED lines=215> */
.L_x_2215:
[----:B------:R-:W-:Y:S02]  /*7d50*/  R2UR UR4, R16 ;  /* 0x00000000100472ca */ /* 0x000fe400000e0000 */
[----:B------:R-:W-:-:S11]  /*7d60*/  R2UR UR5, R229 ;  /* 0x00000000e50572ca */ /* 0x000fd600000e0000 */
[----:B------:R-:W-:Y:S02]  /*7d70*/  ULEA UR4, UR37, UR4, 0x3 ;  /* 0x0000000425047291 */ /* 0x000fe4000f8e183f */
[----:B------:R-:W-:-:S05]  /*7d80*/  IMAD.U32 R0, RZ, RZ, UR5 ;  /* 0x00000005ff007e24 */ /* 0x000fca000f8e00ff */
[----:B------:R-:W-:-:S04]  /*7d90*/  SHF.L.U32 R0, R0, 0x1f, RZ ;  /* 0x0000001f00007819 */ /* 0x000fc800000006ff */
[----:B------:R2:W3:Y:S01]  /*7da0*/  SYNCS.PHASECHK.TRANS64.TRYWAIT P1, [UR4+0x38850], R0 ;  /* 0x03885000ff0075a7 */ /* 0x0004e20008020144 */
[----:B------:R-:W-:Y:S05]  /*7db0*/  @!P0 BRA `(.L_x_2216) ;  /* 0x0000000000048947 */ /* 0x000fea0003800000 */
[----:B------:R-:W-:Y:S01]  /*7dc0*/  BPT.TRAP 0x1 ;  /* 0x000000040000795c */ /* 0x000fe20000300000 */
.L_x_2216:
[----:B---3--:R-:W-:Y:S05]  /*7dd0*/  @P1 BRA `(.L_x_2217) ;  /* 0x0000000000081947 */ /* 0x008fea0003800000 */
[----:B------:R-:W3:Y:S02]  /*7de0*/  SYNCS.PHASECHK.TRANS64.TRYWAIT P1, [UR4+0x38850], R0 ;  /* 0x03885000ff0075a7 */ /* 0x000ee40008020144 */
[----:B---3--:R-:W-:Y:S05]  /*7df0*/  @!P1 BRA `(.L_x_2218) ;  /* 0x000000d400e49947 */ /* 0x008fea0003800000 */
.L_x_2217:
[----:B------:R-:W-:Y:S01]  /*7e00*/  R2UR UR5, R16 ;  /* 0x00000000100572ca */ /* 0x000fe200000e0000 */
[----:B------:R-:W-:Y:S01]  /*7e10*/  WARPGROUP.ARRIVE ;  /* 0x00000000000079c5 */ /* 0x000fe20000000000 */
[----:B------:R-:W-:-:S11]  /*7e20*/  UMOV UR7, 0x40000040 ;  /* 0x4000004000077882 */ /* 0x000fd60000000000 */
[----:B------:R-:W-:-:S04]  /*7e30*/  UIADD3 UR5, UR5, 0x400, URZ ;  /* 0x0000040005057890 */ /* 0x000fc8000fffe03f */
        /* <DEDUP_REMOVED lines=33> */
.L_x_2219:
[----:B------:R-:W-:Y:S01]  /*8050*/  R2UR UR6, R212 ;  /* 0x00000000d40672ca */ /* 0x000fe200000e0000 */
[----:B------:R-:W4:Y:S01]  /*8060*/  LDC R193, c[0x0][0x2f0] ;  /* 0x0000bc00ffc17b82 */ /* 0x000f220000000800 */
[----:B------:R-:W-:Y:S01]  /*8070*/  R2UR UR5, R213 ;  /* 0x00000000d50572ca */ /* 0x000fe200000e0000 */
[----:B------:R-:W-:Y:S01]  /*8080*/  IMAD.MOV.U32 R195, RZ, RZ, -0x2 ;  /* 0xfffffffeffc37424 */ /* 0x000fe200078e00ff */
[----:B------:R-:W-:Y:S01]  /*8090*/  R2UR UR7, R23 ;  /* 0x00000000170772ca */ /* 0x000fe200000e0000 */
[----:B------:R-:W-:-:S08]  /*80a0*/  UIADD3 UR61, UR61, 0x38840, URZ ;  /* 0x000388403d3d7890 */ /* 0x000fd0000fffe03f */
[----:B------:R-:W-:Y:S02]  /*80b0*/  UISETP.NE.AND UP0, UPT, UR6, URZ, UPT ;  /* 0x0000003f0600728c */ /* 0x000fe4000bf05270 */
[----:B--23--:R-:W-:Y:S01]  /*80c0*/  VIADD R0, R215, UR5 ;  /* 0x00000005d7007c36 */ /* 0x00cfe20008000000 */
[----:B------:R-:W-:-:S03]  /*80d0*/  ULDC UR6, c[0x0][0x288] ;  /* 0x0000a20000067ab9 */ /* 0x000fc60000000800 */
[----:B------:R-:W-:Y:S02]  /*80e0*/  PLOP3.LUT P1, PT, PT, PT, UP0, 0x80, 0x0 ;  /* 0x000000000000781c */ /* 0x000fe40003f2f008 */
[----:B------:R-:W-:-:S03]  /*80f0*/  PLOP3.LUT P2, PT, PT, PT, UP0, 0x80, 0x0 ;  /* 0x000000000000781c */ /* 0x000fc60003f4f008 */
[----:B------:R-:W-:-:S08]  /*8100*/  @UP0 ULDC UR5, c[0x0][0x44c] ;  /* 0x0001130000050ab9 */ /* 0x000fd00000000800 */
[----:B------:R-:W-:Y:S01]  /*8110*/  @P1 IMAD.HI.U32 R2, R0, UR5, RZ ;  /* 0x0000000500021c27 */ /* 0x000fe2000f8e00ff */
[----:B------:R-:W-:-:S04]  /*8120*/  @UP0 ULDC UR5, c[0x0][0x450] ;  /* 0x0001140000050ab9 */ /* 0x000fc80000000800 */
[----:B------:R-:W-:Y:S01]  /*8130*/  @P2 SHF.R.U32.HI R0, RZ, UR5, R2 ;  /* 0x00000005ff002c19 */ /* 0x000fe20008011602 */
[----:B------:R-:W-:Y:S02]  /*8140*/  UMOV UR5, 0x1 ;  /* 0x0000000100057882 */ /* 0x000fe40000000000 */
[----:B------:R-:W-:Y:S02]  /*8150*/  UIMAD UR5, UR60, -0x50, UR5 ;  /* 0xffffffb03c0578a4 */ /* 0x000fe4000f8e0205 */
[----:B01----:R-:W0:Y:S04]  /*8160*/  SHFL.IDX PT, R3, R0, RZ, 0x1c1f ;  /* 0x001c1fff00037589 */ /* 0x003e2800000e0000 */
[----:B------:R-:W-:Y:S01]  /*8170*/  IMAD R2, R214, R195, UR5 ;  /* 0x00000005d6027e24 */ /* 0x000fe2000f8e02c3 */
[----:B------:R-:W-:-:S03]  /*8180*/  ULDC UR5, c[0x0][0x988] ;  /* 0x0002620000057ab9 */ /* 0x000fc60000000800 */
[----:B----4-:R-:W-:-:S05]  /*8190*/  IMAD R2, R193, UR7, R2 ;  /* 0x00000007c1027c24 */ /* 0x010fca000f8e0202 */
[----:B0-----:R-:W-:-:S04]  /*81a0*/  IADD3 R3, R3, -UR6, R2 ;  /* 0x8000000603037c10 */ /* 0x001fc8000fffe002 */
[C---:B------:R-:W-:Y:S02]  /*81b0*/  ISETP.GT.AND P1, PT, R3.reuse, RZ, PT ;  /* 0x000000ff0300720c */ /* 0x040fe40003f24270 */
[C---:B------:R-:W-:Y:S02]  /*81c0*/  ISETP.GT.AND P2, PT, R3.reuse, 0x1, PT ;  /* 0x000000010300780c */ /* 0x040fe40003f44270 */
[----:B------:R-:W-:Y:S02]  /*81d0*/  FSEL R184, R184, -INF , P1 ;  /* 0xff800000b8b87808 */ /* 0x000fe40000800000 */
        /* <DEDUP_REMOVED lines=56> */
[----:B------:R-:W0:Y:S02]  /*8560*/  SHFL.IDX PT, R3, R0, 0x1, 0x1c1f ;  /* 0x003c1f0000037f89 */ /* 0x000e2400000e0000 */
[----:B------:R-:W-:-:S05]  /*8570*/  FMNMX.FTZ R192, R157, R4, !PT ;  /* 0x000000049dc07209 */ /* 0x000fca0007810000 */
[----:B------:R-:W1:Y:S01]  /*8580*/  SHFL.BFLY PT, R193, R192, 0x2, 0x1f ;  /* 0x0c401f00c0c17f89 */ /* 0x000e6200000e0000 */
[----:B0-----:R-:W-:Y:S01]  /*8590*/  IADD3 R2, R3, -UR6, R2 ;  /* 0x8000000603027c10 */ /* 0x001fe2000fffe002 */
[----:B------:R-:W0:Y:S03]  /*85a0*/  S2UR UR6, SR_CgaCtaId ;  /* 0x00000000000679c3 */ /* 0x000e260000008800 */
[C---:B------:R-:W-:Y:S02]  /*85b0*/  ISETP.GT.AND P1, PT, R2.reuse, RZ, PT ;  /* 0x000000ff0200720c */ /* 0x040fe40003f24270 */
[----:B------:R-:W-:Y:S02]  /*85c0*/  ISETP.GT.AND P2, PT, R2, 0x1, PT ;  /* 0x000000010200780c */ /* 0x000fe40003f44270 */
[----:B-1----:R-:W-:Y:S02]  /*85d0*/  FMNMX.FTZ R193, R192, R193, !PT ;  /* 0x000000c1c0c17209 */ /* 0x002fe40007810000 */
[----:B------:R-:W-:-:S02]  /*85e0*/  FSEL R186, R186, -INF , P1 ;  /* 0xff800000baba7808 */ /* 0x000fc40000800000 */
[----:B------:R-:W-:Y:S01]  /*85f0*/  ISETP.GT.AND P1, PT, R2, 0x8, PT ;  /* 0x000000080200780c */ /* 0x000fe20003f24270 */
[----:B------:R-:W1:Y:S01]  /*8600*/  SHFL.BFLY PT, R194, R193, 0x1, 0x1f ;  /* 0x0c201f00c1c27f89 */ /* 0x000e6200000e0000 */
[----:B------:R-:W-:Y:S02]  /*8610*/  FSEL R187, R187, -INF , P2 ;  /* 0xff800000bbbb7808 */ /* 0x000fe40001000000 */
[----:B------:R-:W-:Y:S02]  /*8620*/  FMNMX.FTZ R4, R186, R21, !PT ;  /* 0x00000015ba047209 */ /* 0x000fe40007810000 */
[----:B------:R-:W-:Y:S02]  /*8630*/  ISETP.GT.AND P2, PT, R2, 0x9, PT ;  /* 0x000000090200780c */ /* 0x000fe40003f44270 */
[----:B------:R-:W-:Y:S02]  /*8640*/  FSEL R190, R190, -INF , P1 ;  /* 0xff800000bebe7808 */ /* 0x000fe40000800000 */
[----:B------:R-:W-:-:S02]  /*8650*/  FMNMX.FTZ R3, R187, R4, !PT ;  /* 0x00000004bb037209 */ /* 0x000fc40007810000 */
[----:B------:R-:W-:Y:S01]  /*8660*/  FSEL R191, R191, -INF , P2 ;  /* 0xff800000bfbf7808 */ /* 0x000fe20001000000 */
[----:B0-----:R-:W-:Y:S01]  /*8670*/  UPRMT UR61, UR6, 0x654, UR61 ;  /* 0x00000654063d7896 */ /* 0x001fe2000800003d */
[----:B------:R-:W-:Y:S02]  /*8680*/  ISETP.GT.AND P1, PT, R2, 0x10, PT ;  /* 0x000000100200780c */ /* 0x000fe40003f24270 */
[----:B------:R-:W-:Y:S02]  /*8690*/  FMNMX.FTZ R0, R190, R3, !PT ;  /* 0x00000003be007209 */ /* 0x000fe40007810000 */
[----:B------:R-:W-:Y:S02]  /*86a0*/  ISETP.GT.AND P2, PT, R2, 0x11, PT ;  /* 0x000000110200780c */ /* 0x000fe40003f44270 */
[----:B------:R-:W-:Y:S02]  /*86b0*/  FSEL R178, R178, -INF , P1 ;  /* 0xff800000b2b27808 */ /* 0x000fe40000800000 */
[----:B------:R-:W-:Y:S01]  /*86c0*/  FMNMX.FTZ R3, R191, R0, !PT ;  /* 0x00000000bf037209 */ /* 0x000fe20007810000 */
[----:B------:R-:W-:Y:S01]  /*86d0*/  SYNCS.ARRIVE.TRANS64.RED.A1T0 RZ, [UR61], RZ ;  /* 0x000000ffffff79a7 */ /* 0x000fe2000810043d */
[----:B------:R-:W-:-:S02]  /*86e0*/  ISETP.GT.AND P3, PT, R2, 0x18, PT ;  /* 0x000000180200780c */ /* 0x000fc40003f64270 */
[----:B-1----:R-:W-:Y:S02]  /*86f0*/  FMNMX.FTZ R4, R193, R194, !PT ;  /* 0x000000c2c1047209 */ /* 0x002fe40007810000 */
[----:B------:R-:W-:Y:S02]  /*8700*/  FSEL R179, R179, -INF , P2 ;  /* 0xff800000b3b37808 */ /* 0x000fe40001000000 */
[----:B------:R-:W-:Y:S01]  /*8710*/  FMNMX.FTZ R0, R178, R3, !PT ;  /* 0x00000003b2007209 */ /* 0x000fe20007810000 */
[C---:B------:R-:W-:Y:S01]  /*8720*/  FMUL.FTZ R192, R4.reuse, UR5 ;  /* 0x0000000504c07c20 */ /* 0x040fe20008410000 */
[----:B------:R-:W-:Y:S02]  /*8730*/  FSETP.NEU.FTZ.AND P1, PT, R4, -INF , PT ;  /* 0xff8000000400780b */ /* 0x000fe40003f3d000 */
[----:B------:R-:W-:Y:S02]  /*8740*/  ISETP.GT.AND P4, PT, R2, 0x19, PT ;  /* 0x000000190200780c */ /* 0x000fe40003f84270 */
[----:B------:R-:W-:-:S02]  /*8750*/  FSEL R182, R182, -INF , P3 ;  /* 0xff800000b6b67808 */ /* 0x000fc40001800000 */
[----:B------:R-:W-:Y:S02]  /*8760*/  FMNMX.FTZ R3, R179, R0, !PT ;  /* 0x00000000b3037209 */ /* 0x000fe40007810000 */
[----:B------:R-:W-:Y:S02]  /*8770*/  FSEL R0, R192, RZ, P1 ;  /* 0x000000ffc0007208 */ /* 0x000fe40000800000 */
[----:B------:R-:W-:Y:S02]  /*8780*/  ISETP.GT.AND P2, PT, R2, 0x20, PT ;  /* 0x000000200200780c */ /* 0x000fe40003f44270 */
[----:B------:R-:W-:Y:S01]  /*8790*/  FSEL R183, R183, -INF , P4 ;  /* 0xff800000b7b77808 */ /* 0x000fe20002000000 */
[--C-:B------:R-:W-:Y:S01]  /*87a0*/  FFMA.FTZ R208, R184, UR5, -R0.reuse ;  /* 0x00000005b8d07c23 */ /* 0x100fe20008010800 */
[----:B------:R-:W-:Y:S01]  /*87b0*/  FMNMX.FTZ R192, R182, R3, !PT ;  /* 0x00000003b6c07209 */ /* 0x000fe20007810000 */
[--C-:B------:R-:W-:Y:S01]  /*87c0*/  FFMA.FTZ R185, R185, UR5, -R0.reuse ;  /* 0x00000005b9b97c23 */ /* 0x100fe20008010800 */
[----:B------:R-:W-:Y:S01]  /*87d0*/  ISETP.GT.AND P3, PT, R2, 0x21, PT ;  /* 0x000000210200780c */ /* 0x000fe20003f64270 */
[--C-:B------:R-:W-:Y:S01]  /*87e0*/  FFMA.FTZ R210, R188, UR5, -R0.reuse ;  /* 0x00000005bcd27c23 */ /* 0x100fe20008010800 */
        /* <DEDUP_REMOVED lines=16> */
[----:B------:R-:W-:Y:S01]  /*88f0*/  FSEL R184, R175, -INF , P3 ;  /* 0xff800000afb87808 */ /* 0x000fe20001800000 */
[--C-:B------:R-:W-:Y:S01]  /*8900*/  FFMA.FTZ R176, R181, UR5, -R0.reuse ;  /* 0x00000005b5b07c23 */ /* 0x100fe20008010800 */
[----:B------:R-:W-:Y:S01]  /*8910*/  ISETP.GT.AND P2, PT, R2, 0x30, PT ;  /* 0x000000300200780c */ /* 0x000fe20003f44270 */
[----:B------:R0:W-:Y:S01]  /*8920*/  MUFU.EX2 R175, R185 ;  /* 0x000000b900af7308 */ /* 0x0001e20000000800 */
[----:B------:R-:W-:Y:S01]  /*8930*/  FMNMX.FTZ R3, R174, R3, !PT ;  /* 0x00000003ae037209 */ /* 0x000fe20007810000 */
[--C-:B------:R-:W-:Y:S01]  /*8940*/  FFMA.FTZ R202, R172, UR5, -R0.reuse ;  /* 0x00000005acca7c23 */ /* 0x100fe20008010800 */
[----:B------:R-:W-:Y:S01]  /*8950*/  ISETP.GT.AND P3, PT, R2, 0x31, PT ;  /* 0x000000310200780c */ /* 0x000fe20003f64270 */
[--C-:B------:R-:W-:Y:S01]  /*8960*/  FFMA.FTZ R196, R160, UR5, -R0.reuse ;  /* 0x00000005a0c47c23 */ /* 0x100fe20008010800 */
[----:B------:R-:W-:Y:S01]  /*8970*/  FSEL R162, R162, -INF , P2 ;  /* 0xff800000a2a27808 */ /* 0x000fe20001000000 */
[--C-:B------:R-:W-:Y:S01]  /*8980*/  FFMA.FTZ R198, R164, UR5, -R0.reuse ;  /* 0x00000005a4c67c23 */ /* 0x100fe20008010800 */
[----:B------:R-:W-:Y:S01]  /*8990*/  FMNMX.FTZ R3, R184, R3, !PT ;  /* 0x00000003b8037209 */ /* 0x000fe20007810000 */
[----:B------:R-:W-:Y:S01]  /*89a0*/  FFMA.FTZ R153, R157, UR5, -R0 ;  /* 0x000000059d997c23 */ /* 0x000fe20008010800 */
[----:B------:R-:W-:Y:S01]  /*89b0*/  ISETP.GT.AND P2, PT, R2, 0x38, PT ;  /* 0x000000380200780c */ /* 0x000fe20003f44270 */
[----:B------:R-:W-:Y:S01]  /*89c0*/  MUFU.EX2 R208, R208 ;  /* 0x000000d000d07308 */ /* 0x000fe20000000800 */
[----:B------:R-:W-:-:S02]  /*89d0*/  FSEL R163, R163, -INF , P3 ;  /* 0xff800000a3a37808 */ /* 0x000fc40001800000 */
[----:B------:R-:W-:Y:S02]  /*89e0*/  FMNMX.FTZ R188, R162, R3, !PT ;  /* 0x00000003a2bc7209 */ /* 0x000fe40007810000 */
[----:B------:R-:W-:Y:S02]  /*89f0*/  ISETP.GT.AND P3, PT, R2, 0x39, PT ;  /* 0x000000390200780c */ /* 0x000fe40003f64270 */
[----:B0-----:R-:W-:Y:S01]  /*8a00*/  FSEL R185, R166, -INF , P2 ;  /* 0xff800000a6b97808 */ /* 0x001fe20001000000 */
[----:B------:R-:W-:Y:S01]  /*8a10*/  FFMA.FTZ R166, R189, UR5, -R0 ;  /* 0x00000005bda67c23 */ /* 0x000fe20008010800 */
[----:B------:R-:W-:Y:S01]  /*8a20*/  FMNMX.FTZ R188, R163, R188, !PT ;  /* 0x000000bca3bc7209 */ /* 0x000fe20007810000 */
[----:B------:R-:W-:Y:S01]  /*8a30*/  MUFU.EX2 R210, R210 ;  /* 0x000000d200d27308 */ /* 0x000fe20000000800 */
[----:B------:R-:W-:Y:S02]  /*8a40*/  FSEL R167, R167, -INF , P3 ;  /* 0xff800000a7a77808 */ /* 0x000fe40001800000 */
[----:B------:R-:W-:-:S02]  /*8a50*/  ISETP.GT.AND P2, PT, R2, 0x40, PT ;  /* 0x000000400200780c */ /* 0x000fc40003f44270 */
[----:B------:R-:W-:Y:S02]  /*8a60*/  FMNMX.FTZ R188, R185, R188, !PT ;  /* 0x000000bcb9bc7209 */ /* 0x000fe40007810000 */
[----:B------:R-:W-:Y:S01]  /*8a70*/  ISETP.GT.AND P3, PT, R2, 0x41, PT ;  /* 0x000000410200780c */ /* 0x000fe20003f64270 */
[----:B------:R-:W-:Y:S01]  /*8a80*/  MUFU.EX2 R166, R166 ;  /* 0x000000a600a67308 */ /* 0x000fe20000000800 */
[----:B------:R-:W-:Y:S02]  /*8a90*/  FSEL R154, R154, -INF , P2 ;  /* 0xff8000009a9a7808 */ /* 0x000fe40001000000 */
[----:B------:R-:W-:Y:S02]  /*8aa0*/  FMNMX.FTZ R3, R167, R188, !PT ;  /* 0x000000bca7037209 */ /* 0x000fe40007810000 */
[----:B------:R-:W-:Y:S02]  /*8ab0*/  ISETP.GT.AND P2, PT, R2, 0x48, PT ;  /* 0x000000480200780c */ /* 0x000fe40003f44270 */
[----:B------:R-:W-:Y:S01]  /*8ac0*/  FSEL R188, R155, -INF , P3 ;  /* 0xff8000009bbc7808 */ /* 0x000fe20001800000 */
[----:B------:R-:W-:Y:S01]  /*8ad0*/  FFMA.FTZ R155, R165, UR5, -R0 ;  /* 0x00000005a59b7c23 */ /* 0x000fe20008010800 */
[----:B------:R-:W-:Y:S01]  /*8ae0*/  FMNMX.FTZ R3, R154, R3, !PT ;  /* 0x000000039a037209 */ /* 0x000fe20007810000 */
[----:B------:R-:W-:Y:S01]  /*8af0*/  MUFU.EX2 R204, R204 ;  /* 0x000000cc00cc7308 */ /* 0x000fe20000000800 */
[----:B------:R-:W-:-:S02]  /*8b00*/  ISETP.GT.AND P3, PT, R2, 0x49, PT ;  /* 0x000000490200780c */ /* 0x000fc40003f64270 */
[----:B------:R-:W-:Y:S01]  /*8b10*/  FSEL R189, R158, -INF , P2 ;  /* 0xff8000009ebd7808 */ /* 0x000fe20001000000 */
[--C-:B------:R-:W-:Y:S01]  /*8b20*/  FFMA.FTZ R158, R161, UR5, -R0.reuse ;  /* 0x00000005a19e7c23 */ /* 0x100fe20008010800 */
[----:B------:R-:W-:Y:S02]  /*8b30*/  FMNMX.FTZ R2, R188, R3, !PT ;  /* 0x00000003bc027209 */ /* 0x000fe40007810000 */
[----:B------:R-:W-:Y:S01]  /*8b40*/  FSEL R193, R159, -INF , P3 ;  /* 0xff8000009fc17808 */ /* 0x000fe20001800000 */
[----:B------:R-:W-:Y:S01]  /*8b50*/  FFMA.FTZ R159, R173, UR5, -R0 ;  /* 0x00000005ad9f7c23 */ /* 0x000fe20008010800 */
[----:B------:R-:W-:Y:S01]  /*8b60*/  FMNMX.FTZ R2, R189, R2, !PT ;  /* 0x00000002bd027209 */ /* 0x000fe20007810000 */
[----:B------:R-:W-:Y:S01]  /*8b70*/  MUFU.EX2 R177, R177 ;  /* 0x000000b100b17308 */ /* 0x000fe20000000800 */
[----:B------:R-:W-:Y:S02]  /*8b80*/  FSEL R165, R4, RZ, P1 ;  /* 0x000000ff04a57208 */ /* 0x000fe40000800000 */
[----:B------:R-:W-:-:S03]  /*8b90*/  FMNMX.FTZ R2, R193, R2, !PT ;  /* 0x00000002c1027209 */ /* 0x000fc60007810000 */
[----:B------:R-:W-:Y:S02]  /*8ba0*/  FADD.FTZ R165, -R165, R228 ;  /* 0x000000e4a5a57221 */ /* 0x000fe40000010100 */
[----:B------:R-:W0:Y:S01]  /*8bb0*/  SHFL.BFLY PT, R3, R2, 0x2, 0x1f ;  /* 0x0c401f0002037f89 */ /* 0x000e2200000e0000 */
[----:B------:R-:W-:Y:S01]  /*8bc0*/  MUFU.EX2 R206, R206 ;  /* 0x000000ce00ce7308 */ /* 0x000fe20000000800 */
[----:B------:R-:W-:-:S07]  /*8bd0*/  FMUL.FTZ R0, R165, UR5 ;  /* 0x00000005a5007c20 */ /* 0x000fce0008410000 */
[----:B------:R-:W1:Y:S08]  /*8be0*/  MUFU.EX2 R0, R0 ;  /* 0x0000000000007308 */ /* 0x000e700000000800 */
[----:B------:R-:W-:Y:S01]  /*8bf0*/  MUFU.EX2 R176, R176 ;  /* 0x000000b000b07308 */ /* 0x000fe20000000800 */
[----:B0-----:R-:W-:-:S07]  /*8c00*/  FMNMX.FTZ R169, R2, R3, !PT ;  /* 0x0000000302a97209 */ /* 0x001fce0007810000 */
[----:B------:R-:W-:Y:S01]  /*8c10*/  MUFU.EX2 R200, R200 ;  /* 0x000000c800c87308 */ /* 0x000fe20000000800 */
[----:B-1----:R-:W-:Y:S01]  /*8c20*/  FFMA.FTZ R18, R0, R18, R208 ;  /* 0x0000001200127223 */ /* 0x002fe200000100d0 */
[----:B------:R-:W0:Y:S06]  /*8c30*/  SHFL.BFLY PT, R2, R169, 0x1, 0x1f ;  /* 0x0c201f00a9027f89 */ /* 0x000e2c00000e0000 */
[----:B------:R-:W-:Y:S08]  /*8c40*/  MUFU.EX2 R168, R168 ;  /* 0x000000a800a87308 */ /* 0x000ff00000000800 */
[----:B------:R-:W-:Y:S08]  /*8c50*/  MUFU.EX2 R202, R202 ;  /* 0x000000ca00ca7308 */ /* 0x000ff00000000800 */
[----:B------:R-:W-:Y:S01]  /*8c60*/  MUFU.EX2 R159, R159 ;  /* 0x0000009f009f7308 */ /* 0x000fe20000000800 */
[----:B0-----:R-:W-:-:S04]  /*8c70*/  FMNMX.FTZ R3, R169, R2, !PT ;  /* 0x00000002a9037209 */ /* 0x001fc80007810000 */
[C---:B------:R-:W-:Y:S01]  /*8c80*/  FSETP.NEU.FTZ.AND P2, PT, R3.reuse, -INF , PT ;  /* 0xff8000000300780b */ /* 0x040fe20003f5d000 */
[C---:B------:R-:W-:Y:S02]  /*8c90*/  FMUL.FTZ R156, R3.reuse, UR5 ;  /* 0x00000005039c7c20 */ /* 0x040fe40008410000 */
[----:B------:R-:W-:Y:S01]  /*8ca0*/  MUFU.EX2 R196, R196 ;  /* 0x000000c400c47308 */ /* 0x000fe20000000800 */
[----:B------:R-:W-:Y:S02]  /*8cb0*/  FSEL R2, R3, RZ, P2 ;  /* 0x000000ff03027208 */ /* 0x000fe40001000000 */
[----:B------:R-:W-:-:S03]  /*8cc0*/  FSEL R156, R156, RZ, P2 ;  /* 0x000000ff9c9c7208 */ /* 0x000fc60001000000 */
[----:B------:R-:W-:Y:S01]  /*8cd0*/  FADD.FTZ R2, -R2, R21 ;  /* 0x0000001502027221 */ /* 0x000fe20000010100 */
[----:B------:R-:W-:Y:S01]  /*8ce0*/  FADD.FTZ R21, R175, R18 ;  /* 0x00000012af157221 */ /* 0x000fe20000010000 */
[--C-:B------:R-:W-:Y:S01]  /*8cf0*/  FFMA.FTZ R209, R186, UR5, -R156.reuse ;  /* 0x00000005bad17c23 */ /* 0x100fe2000801089c */
[--C-:B------:R-:W-:Y:S01]  /*8d00*/  FFMA.FTZ R164, R187, UR5, -R156.reuse ;  /* 0x00000005bba47c23 */ /* 0x100fe2000801089c */
[----:B------:R-:W-:Y:S01]  /*8d10*/  FMUL.FTZ R2, R2, UR5 ;  /* 0x0000000502027c20 */ /* 0x000fe20008410000 */
[--C-:B------:R-:W-:Y:S01]  /*8d20*/  FFMA.FTZ R211, R190, UR5, -R156.reuse ;  /* 0x00000005bed37c23 */ /* 0x100fe2000801089c */
[--C-:B------:R-:W-:Y:S01]  /*8d30*/  FFMA.FTZ R161, R191, UR5, -R156.reuse ;  /* 0x00000005bfa17c23 */ /* 0x100fe2000801089c */
[--C-:B------:R-:W-:Y:S01]  /*8d40*/  FFMA.FTZ R205, R178, UR5, -R156.reuse ;  /* 0x00000005b2cd7c23 */ /* 0x100fe2000801089c */
[----:B------:R-:W-:Y:S01]  /*8d50*/  MUFU.EX2 R209, R209 ;  /* 0x000000d100d17308 */ /* 0x000fe20000000800 */
[--C-:B------:R-:W-:Y:S01]  /*8d60*/  FFMA.FTZ R160, R179, UR5, -R156.reuse ;  /* 0x00000005b3a07c23 */ /* 0x100fe2000801089c */
[--C-:B------:R-:W-:Y:S01]  /*8d70*/  FFMA.FTZ R207, R182, UR5, -R156.reuse ;  /* 0x00000005b6cf7c23 */ /* 0x100fe2000801089c */
[--C-:B------:R-:W-:Y:S01]  /*8d80*/  FFMA.FTZ R157, R183, UR5, -R156.reuse ;  /* 0x00000005b79d7c23 */ /* 0x100fe2000801089c */
[----:B------:R-:W-:Y:S01]  /*8d90*/  FADD.FTZ R21, R210, R21 ;  /* 0x00000015d2157221 */ /* 0x000fe20000010000 */
[--C-:B------:R-:W-:Y:S01]  /*8da0*/  FFMA.FTZ R201, R170, UR5, -R156.reuse ;  /* 0x00000005aac97c23 */ /* 0x100fe2000801089c */
[--C-:B------:R-:W-:Y:S01]  /*8db0*/  FFMA.FTZ R169, R171, UR5, -R156.reuse ;  /* 0x00000005aba97c23 */ /* 0x100fe2000801089c */
[--C-:B------:R-:W-:Y:S01]  /*8dc0*/  FFMA.FTZ R197, R162, UR5, -R156.reuse ;  /* 0x00000005a2c57c23 */ /* 0x100fe2000801089c */
        /* <DEDUP_REMOVED lines=10> */
[----:B------:R-:W-:-:S03]  /*8e70*/  FFMA.FTZ R162, R167, UR5, -R156 ;  /* 0x00000005a7a27c23 */ /* 0x000fc6000801089c */
[----:B------:R-:W-:-:S03]  /*8e80*/  FADD.FTZ R21, R206, R21 ;  /* 0x00000015ce157221 */ /* 0x000fc60000010000 */
[----:B------:R-:W2:Y:S01]  /*8e90*/  MUFU.EX2 R211, R211 ;  /* 0x000000d300d37308 */ /* 0x000ea20000000800 */
[----:B0-----:R-:W-:-:S07]  /*8ea0*/  FFMA.FTZ R5, R2, R5, R209 ;  /* 0x0000000502057223 */ /* 0x001fce00000100d1 */
        /* <DEDUP_REMOVED lines=10> */
[----:B------:R-:W-:Y:S01]  /*8f50*/  FADD.FTZ R5, R176, R21 ;  /* 0x00000015b0057221 */ /* 0x000fe20000010000 */
[--C-:B------:R-:W-:Y:S01]  /*8f60*/  FFMA.FTZ R21, R154, UR5, -R156.reuse ;  /* 0x000000059a157c23 */ /* 0x100fe2000801089c */
[--C-:B------:R-:W-:Y:S01]  /*8f70*/  FFMA.FTZ R154, R188, UR5, -R156.reuse ;  /* 0x00000005bc9a7c23 */ /* 0x100fe2000801089c */
[----:B------:R-:W-:Y:S01]  /*8f80*/  FFMA.FTZ R156, R193, UR5, -R156 ;  /* 0x00000005c19c7c23 */ /* 0x000fe2000801089c */
[----:B------:R-:W-:Y:S02]  /*8f90*/  FADD.FTZ R5, R200, R5 ;  /* 0x00000005c8057221 */ /* 0x000fe40000010000 */
[----:B------:R-:W2:Y:S01]  /*8fa0*/  MUFU.EX2 R201, R201 ;  /* 0x000000c900c97308 */ /* 0x000ea20000000800 */
[----:B0-----:R-:W-:Y:S01]  /*8fb0*/  FADD.FTZ R18, R207, R18 ;  /* 0x00000012cf127221 */ /* 0x001fe20000010000 */
[----:B------:R-:W-:-:S04]  /*8fc0*/  FADD.FTZ R5, R168, R5 ;  /* 0x00000005a8057221 */ /* 0x000fc80000010000 */
[----:B------:R-:W-:Y:S02]  /*8fd0*/  FADD.FTZ R170, R202, R5 ;  /* 0x00000005caaa7221 */ /* 0x000fe40000010000 */
[----:B------:R-:W0:Y:S01]  /*8fe0*/  MUFU.EX2 R169, R169 ;  /* 0x000000a900a97308 */ /* 0x000e220000000800 */
[----:B-1----:R-:W-:Y:S01]  /*8ff0*/  FADD.FTZ R18, R157, R18 ;  /* 0x000000129d127221 */ /* 0x002fe20000010000 */
[----:B------:R-:W-:-:S04]  /*9000*/  FADD.FTZ R5, R159, R170 ;  /* 0x000000aa9f057221 */ /* 0x000fc80000010000 */
[----:B------:R-:W-:Y:S02]  /*9010*/  FADD.FTZ R5, R196, R5 ;  /* 0x00000005c4057221 */ /* 0x000fe40000010000 */
        /* <DEDUP_REMOVED lines=38> */
.L_x_2220:
[----:B------:R-:W0:Y:S01]  /*9280*/  S2UR UR7, SR_CgaCtaId ;  /* 0x00000000000779c3 */ /* 0x000e220000008800 */
[----:B------:R-:W-:Y:S01]  /*9290*/  R2UR UR6, R20 ;  /* 0x00000000140672ca */ /* 0x000fe200000e0000 */
[----:B------:R-:W-:Y:S01]  /*92a0*/  UIADD3 UR4, UR4, 0x38860, URZ ;  /* 0x0003886004047890 */ /* 0x000fe2000fffe03f */
[----:B------:R-:W-:Y:S01]  /*92b0*/  F2FP.F16.F32.PACK_AB R193, R154, R21 ;  /* 0x000000159ac1723e */ /* 0x000fe200000000ff */
[----:B------:R-:W-:Y:S01]  /*92c0*/  UMOV UR37, UR36 ;  /* 0x0000002400257c82 */ /* 0x000fe20008000000 */
[----:B------:R-:W-:Y:S01]  /*92d0*/  F2FP.F16.F32.PACK_AB R208, R175, R208 ;  /* 0x000000d0afd0723e */ /* 0x000fe200000000ff */
[----:B------:R-:W-:Y:S01]  /*92e0*/  IMAD.MOV.U32 R21, RZ, RZ, R3 ;  /* 0x000000ffff157224 */ /* 0x000fe200078e0003 */
[----:B------:R-:W-:Y:S01]  /*92f0*/  F2FP.F16.F32.PACK_AB R209, R164, R209 ;  /* 0x000000d1a4d1723e */ /* 0x000fe200000000ff */
[----:B------:R-:W-:Y:S01]  /*9300*/  IMAD.MOV.U32 R228, RZ, RZ, R4 ;  /* 0x000000ffffe47224 */ /* 0x000fe200078e0004 */
[----:B------:R-:W-:Y:S02]  /*9310*/  F2FP.F16.F32.PACK_AB R210, R166, R210 ;  /* 0x000000d2a6d2723e */ /* 0x000fe400000000ff */
[----:B------:R-:W-:-:S02]  /*9320*/  F2FP.F16.F32.PACK_AB R211, R161, R211 ;  /* 0x000000d3a1d3723e */ /* 0x000fc400000000ff */
[----:B------:R-:W-:Y:S01]  /*9330*/  F2FP.F16.F32.PACK_AB R204, R177, R204 ;  /* 0x000000ccb1cc723e */ /* 0x000fe200000000ff */
[----:B------:R-:W-:Y:S01]  /*9340*/  UISETP.GT.AND UP0, UPT, UR60, UR6, UPT ;  /* 0x000000063c00728c */ /* 0x000fe2000bf04270 */
[----:B------:R-:W-:Y:S01]  /*9350*/  F2FP.F16.F32.PACK_AB R205, R160, R205 ;  /* 0x000000cda0cd723e */ /* 0x000fe200000000ff */
[----:B------:R-:W-:Y:S01]  /*9360*/  UIADD3 UR60, UR60, -0x1, URZ ;  /* 0xffffffff3c3c7890 */ /* 0x000fe2000fffe03f */
[----:B------:R-:W-:Y:S02]  /*9370*/  F2FP.F16.F32.PACK_AB R206, R176, R206 ;  /* 0x000000ceb0ce723e */ /* 0x000fe400000000ff */
[----:B------:R-:W-:Y:S02]  /*9380*/  F2FP.F16.F32.PACK_AB R207, R157, R207 ;  /* 0x000000cf9dcf723e */ /* 0x000fe400000000ff */
[----:B------:R-:W-:Y:S02]  /*9390*/  PLOP3.LUT P1, PT, PT, PT, UP0, 0x80, 0x0 ;  /* 0x000000000000781c */ /* 0x000fe40003f2f008 */
[----:B------:R-:W-:Y:S01]  /*93a0*/  F2FP.F16.F32.PACK_AB R200, R168, R200 ;  /* 0x000000c8a8c8723e */ /* 0x000fe200000000ff */
[----:B0-----:R-:W-:Y:S01]  /*93b0*/  UPRMT UR4, UR7, 0x654, UR4 ;  /* 0x0000065407047896 */ /* 0x001fe20008000004 */
[----:B------:R-:W-:-:S02]  /*93c0*/  F2FP.F16.F32.PACK_AB R201, R169, R201 ;  /* 0x000000c9a9c9723e */ /* 0x000fc400000000ff */
[----:B------:R-:W-:Y:S02]  /*93d0*/  F2FP.F16.F32.PACK_AB R202, R159, R202 ;  /* 0x000000ca9fca723e */ /* 0x000fe400000000ff */
[----:B------:R-:W-:Y:S02]  /*93e0*/  F2FP.F16.F32.PACK_AB R203, R165, R203 ;  /* 0x000000cba5cb723e */ /* 0x000fe400000000ff */
[----:B------:R-:W-:Y:S02]  /*93f0*/  F2FP.F16.F32.PACK_AB R196, R158, R196 ;  /* 0x000000c49ec4723e */ /* 0x000fe400000000ff */
[----:B------:R-:W-:Y:S01]  /*9400*/  SYNCS.ARRIVE.TRANS64.RED.A1T0 RZ, [UR4], RZ ;  /* 0x000000ffffff79a7 */ /* 0x000fe20008100404 */
[----:B------:R-:W-:Y:S02]  /*9410*/  R2UR UR4, R17 ;  /* 0x00000000110472ca */ /* 0x000fe400000e0000 */
[----:B------:R-:W-:Y:S02]  /*9420*/  F2FP.F16.F32.PACK_AB R197, R163, R197 ;  /* 0x000000c5a3c5723e */ /* 0x000fe400000000ff */
[----:B------:R-:W-:-:S02]  /*9430*/  F2FP.F16.F32.PACK_AB R198, R155, R198 ;  /* 0x000000c69bc6723e */ /* 0x000fc400000000ff */
[----:B------:R-:W-:Y:S02]  /*9440*/  F2FP.F16.F32.PACK_AB R199, R162, R199 ;  /* 0x000000c7a2c7723e */ /* 0x000fe400000000ff */
[----:B------:R-:W-:Y:S02]  /*9450*/  F2FP.F16.F32.PACK_AB R192, R152, R192 ;  /* 0x000000c098c0723e */ /* 0x000fe400000000ff */
[----:B------:R-:W-:Y:S02]  /*9460*/  F2FP.F16.F32.PACK_AB R194, R153, R194 ;  /* 0x000000c299c2723e */ /* 0x000fe400000000ff */
[----:B------:R-:W-:Y:S01]  /*9470*/  F2FP.F16.F32.PACK_AB R195, R156, R195 ;  /* 0x000000c39cc3723e */ /* 0x000fe200000000ff */
[----:B------:R-:W-:Y:S01]  /*9480*/  IMAD.U32 R229, RZ, RZ, UR4 ;  /* 0x00000004ffe57e24 */ /* 0x000fe2000f8e00ff */
[----:B------:R-:W-:Y:S06]  /*9490*/  @P1 BRA `(.L_x_2221) ;  /* 0xffffffc000941947 */ /* 0x000fec000383ffff */
.L_x_2210:
[----:B------:R-:W-:-:S13]  /*94a0*/  ISETP.LE.AND P1, PT, RZ, UR60, PT ;  /* 0x0000003cff007c0c */ /* 0x000fda000bf23270 */
[----:B------:R-:W-:Y:S05]  /*94b0*/  @!P1 BRA `(.L_x_2222) ;  /* 0x0000003800b89947 */ /* 0x000fea0003800000 */
[----:B------:R-:W-:Y:S01]  /*94c0*/  R2UR UR61, R17 ;  /* 0x00000000113d72ca */ /* 0x000fe200000e0000 */
[----:B------:R-:W-:Y:S01]  /*94d0*/  IMAD.MOV.U32 R20, RZ, RZ, R3 ;  /* 0x000000ffff147224 */ /* 0x000fe200078e0003 */
[----:B------:R-:W-:Y:S01]  /*94e0*/  UMOV UR37, UR36 ;  /* 0x0000002400257c82 */ /* 0x000fe20008000000 */
[----:B------:R-:W-:-:S12]  /*94f0*/  IMAD.MOV.U32 R21, RZ, RZ, R4 ;  /* 0x000000ffff157224 */ /* 0x000fd800078e0004 */
.L_x_2233:
[----:B------:R-:W-:-:S04]  /*9500*/  UIADD3 UR36, UR37, 0x1, URZ ;  /* 0x0000000125247890 */ /* 0x000fc8000fffe03f */
[----:B------:R-:W-:-:S04]  /*9510*/  UISETP.NE.AND UP0, UPT, UR36, 0x2, UPT ;  /* 0x000000022400788c */ /* 0x000fc8000bf05270 */
[----:B------:R-:W-:Y:S02]  /*9520*/  USEL UR4, URZ, 0x1, UP0 ;  /* 0x000000013f047887 */ /* 0x000fe40008000000 */
[----:B------:R-:W-:Y:S02]  /*9530*/  USEL UR36, UR36, URZ, UP0 ;  /* 0x0000003f24247287 */ /* 0x000fe40008000000 */
[----:B------:R-:W-:-:S06]  /*9540*/  ULOP3.LUT UR4, UR61, UR4, URZ, 0x3c, !UPT ;  /* 0x000000043d047292 */ /* 0x000fcc000f8e3c3f */
[----:B------:R-:W-:Y:S01]  /*9550*/  IMAD.U32 R17, RZ, RZ, UR4 ;  /* 0x00000004ff117e24 */ /* 0x000fe2000f8e00ff */
[----:B------:R-:W-:Y:S06]  /*9560*/  @!P0 BRA `(.L_x_2223) ;  /* 0x0000000000048947 */ /* 0x000fec0003800000 */
[----:B------:R-:W-:Y:S01]  /*9570*/  BPT.TRAP 0x1 ;  /* 0x000000040000795c */ /* 0x000fe20000300000 */
.L_x_2223:
[----:B------:R-:W-:Y:S02]  /*9580*/  R2UR UR4, R16 ;  /* 0x00000000100472ca */ /* 0x000fe400000e0000 */
[----:B------:R-:W-:-:S11]  /*9590*/  R2UR UR5, R17 ;  /* 0x00000000110572ca */ /* 0x000fd600000e0000 */
[----:B------:R-:W-:Y:S02]  /*95a0*/  ULEA UR4, UR36, UR4, 0x3 ;  /* 0x0000000424047291 */ /* 0x000fe4000f8e183f */
[----:B------:R-:W-:-:S05]  /*95b0*/  IMAD.U32 R3, RZ, RZ, UR5 ;  /* 0x00000005ff037e24 */ /* 0x000fca000f8e00ff */
[----:B------:R-:W-:-:S04]  /*95c0*/  SHF.L.U32 R3, R3, 0x1f, RZ ;  /* 0x0000001f03037819 */ /* 0x000fc800000006ff */
[----:B------:R0:W1:Y:S01]  /*95d0*/  SYNCS.PHASECHK.TRANS64.TRYWAIT P1, [UR4+0x38830], R3 ;  /* 0x03883003ff0075a7 */ /* 0x0000620008020144 */
[----:B------:R-:W-:Y:S05]  /*95e0*/  @!P0 BRA `(.L_x_2224) ;  /* 0x0000000000048947 */ /* 0x000fea0003800000 */
[----:B------:R-:W-:Y:S01]  /*95f0*/  BPT.TRAP 0x1 ;  /* 0x000000040000795c */ /* 0x000fe20000300000 */
.L_x_2224:
[----:B-1----:R-:W-:Y:S05]  /*9600*/  @P1 BRA `(.L_x_2225) ;  /* 0x0000000000081947 */ /* 0x002fea0003800000 */
[----:B------:R-:W1:Y:S02]  /*9610*/  SYNCS.PHASECHK.TRANS64.TRYWAIT P1, [UR4+0x38830], R3 ;  /* 0x03883003ff0075a7 */ /* 0x000e640008020144 */
[----:B-1----:R-:W-:Y:S05]  /*9620*/  @!P1 BRA `(.L_x_2226) ;  /* 0x000000bc00f09947 */ /* 0x002fea0003800000 */
.L_x_2225:
        /* <DEDUP_REMOVED lines=618> */
[----:B------:R-:W-:-:S03]  /*bcd0*/  UIADD3 UR6, UR4, 0x886, URZ ;  /* 0x0000088604067890 */ /* 0x000fc6000fffe03f */
        /* <DEDUP_REMOVED lines=37> */
.L_x_2227:
[----:B------:R-:W-:Y:S01]  /*bf30*/  R2UR UR4, R16 ;  /* 0x00000000100472ca */ /* 0x000fe200000e0000 */
[----:B------:R-:W-:-:S05]  /*bf40*/  IMAD.U32 R0, RZ, RZ, UR61 ;  /* 0x0000003dff007e24 */ /* 0x000fca000f8e00ff */
[----:B------:R-:W-:-:S07]  /*bf50*/  SHF.L.U32 R0, R0, 0x1f, RZ ;  /* 0x0000001f00007819 */ /* 0x000fce00000006ff */
[----:B------:R-:W-:-:S09]  /*bf60*/  ULEA UR4, UR37, UR4, 0x3 ;  /* 0x0000000425047291 */ /* 0x000fd2000f8e183f */
[----:B------:R2:W3:Y:S01]  /*bf70*/  SYNCS.PHASECHK.TRANS64.TRYWAIT P1, [UR4+0x38850], R0 ;  /* 0x03885000ff0075a7 */ /* 0x0004e20008020144 */
[----:B------:R-:W-:Y:S05]  /*bf80*/  @!P0 BRA `(.L_x_2228) ;  /* 0x0000000000048947 */ /* 0x000fea0003800000 */
[----:B------:R-:W-:Y:S01]  /*bf90*/  BPT.TRAP 0x1 ;  /* 0x000000040000795c */ /* 0x000fe20000300000 */
.L_x_2228:
[----:B---3--:R-:W-:Y:S05]  /*bfa0*/  @P1 BRA `(.L_x_2229) ;  /* 0x0000000000081947 */ /* 0x008fea0003800000 */
[----:B------:R-:W3:Y:S02]  /*bfb0*/  SYNCS.PHASECHK.TRANS64.TRYWAIT P1, [UR4+0x38850], R0 ;  /* 0x03885000ff0075a7 */ /* 0x000ee40008020144 */
[----:B---3--:R-:W-:Y:S05]  /*bfc0*/  @!P1 BRA `(.L_x_2230) ;  /* 0x0000009400a09947 */ /* 0x008fea0003800000 */
.L_x_2229:
        /* <DEDUP_REMOVED lines=37> */
.L_x_2231:
[----:B---3--:R-:W-:Y:S01]  /*c220*/  FMNMX.FTZ R2, R186, R20, !PT ;  /* 0x00000014ba027209 */ /* 0x008fe20007810000 */
[----:B------:R-:W-:Y:S01]  /*c230*/  ULDC UR5, c[0x0][0x988] ;  /* 0x0002620000057ab9 */ /* 0x000fe20000000800 */
[----:B--2---:R-:W-:Y:S01]  /*c240*/  FMNMX.FTZ R0, R184, R21, !PT ;  /* 0x00000015b8007209 */ /* 0x004fe20007810000 */
[----:B------:R-:W2:Y:S01]  /*c250*/  S2UR UR7, SR_CgaCtaId ;  /* 0x00000000000779c3 */ /* 0x000ea20000008800 */
[----:B------:R-:W-:Y:S02]  /*c260*/  FMNMX.FTZ R23, R187, R2, !PT ;  /* 0x00000002bb177209 */ /* 0x000fe40007810000 */
[----:B01----:R-:W-:Y:S02]  /*c270*/  FMNMX.FTZ R3, R185, R0, !PT ;  /* 0x00000000b9037209 */ /* 0x003fe40007810000 */
        /* <DEDUP_REMOVED lines=36> */
[----:B------:R-:W-:Y:S01]  /*c4c0*/  R2UR UR6, R16 ;  /* 0x00000000100672ca */ /* 0x000fe200000e0000 */
[----:B------:R-:W0:Y:S04]  /*c4d0*/  SHFL.BFLY PT, R193, R2, 0x2, 0x1f ;  /* 0x0c401f0002c17f89 */ /* 0x000e2800000e0000 */
[----:B------:R-:W1:Y:S08]  /*c4e0*/  SHFL.BFLY PT, R3, R0, 0x2, 0x1f ;  /* 0x0c401f0000037f89 */ /* 0x000e7000000e0000 */
[----:B------:R-:W-:-:S04]  /*c4f0*/  ULEA UR6, UR36, UR6, 0x3 ;  /* 0x0000000624067291 */ /* 0x000fc8000f8e183f */
[----:B------:R-:W-:-:S04]  /*c500*/  UIADD3 UR6, UR6, 0x38840, URZ ;  /* 0x0003884006067890 */ /* 0x000fc8000fffe03f */
[----:B--2---:R-:W-:Y:S01]  /*c510*/  UPRMT UR6, UR7, 0x654, UR6 ;  /* 0x0000065407067896 */ /* 0x004fe20008000006 */
[----:B0-----:R-:W-:Y:S02]  /*c520*/  FMNMX.FTZ R193, R2, R193, !PT ;  /* 0x000000c102c17209 */ /* 0x001fe40007810000 */
[----:B-1----:R-:W-:-:S03]  /*c530*/  FMNMX.FTZ R23, R0, R3, !PT ;  /* 0x0000000300177209 */ /* 0x002fc60007810000 */
[----:B------:R-:W0:Y:S03]  /*c540*/  SHFL.BFLY PT, R192, R193, 0x1, 0x1f ;  /* 0x0c201f00c1c07f89 */ /* 0x000e2600000e0000 */
[----:B------:R-:W-:Y:S01]  /*c550*/  SYNCS.ARRIVE.TRANS64.RED.A1T0 RZ, [UR6], RZ ;  /* 0x000000ffffff79a7 */ /* 0x000fe20008100406 */
[----:B------:R-:W1:Y:S01]  /*c560*/  SHFL.BFLY PT, R4, R23, 0x1, 0x1f ;  /* 0x0c201f0017047f89 */ /* 0x000e6200000e0000 */
[----:B0-----:R-:W-:Y:S02]  /*c570*/  FMNMX.FTZ R3, R193, R192, !PT ;  /* 0x000000c0c1037209 */ /* 0x001fe40007810000 */
[----:B-1----:R-:W-:-:S03]  /*c580*/  FMNMX.FTZ R4, R23, R4, !PT ;  /* 0x0000000417047209 */ /* 0x002fc60007810000 */
[----:B------:R-:W-:-:S04]  /*c590*/  FADD.FTZ R20, -R3, R20 ;  /* 0x0000001403147221 */ /* 0x000fc80000010100 */
[----:B------:R-:W-:Y:S01]  /*c5a0*/  FMUL.FTZ R2, R20, UR5 ;  /* 0x0000000514027c20 */ /* 0x000fe20008410000 */
[C---:B------:R-:W-:Y:S01]  /*c5b0*/  FMUL.FTZ R20, R4.reuse, UR5 ;  /* 0x0000000504147c20 */ /* 0x040fe20008410000 */
[----:B------:R-:W-:-:S03]  /*c5c0*/  FADD.FTZ R21, -R4, R21 ;  /* 0x0000001504157221 */ /* 0x000fc60000010100 */
[--C-:B------:R-:W-:Y:S01]  /*c5d0*/  FFMA.FTZ R192, R152, UR5, -R20.reuse ;  /* 0x0000000598c07c23 */ /* 0x100fe20008010814 */
[----:B------:R-:W-:Y:S01]  /*c5e0*/  FMUL.FTZ R152, R3, UR5 ;  /* 0x0000000503987c20 */ /* 0x000fe20008410000 */
[--C-:B------:R-:W-:Y:S01]  /*c5f0*/  FFMA.FTZ R208, R184, UR5, -R20.reuse ;  /* 0x00000005b8d07c23 */ /* 0x100fe20008010814 */
[----:B------:R-:W-:Y:S01]  /*c600*/  FMUL.FTZ R21, R21, UR5 ;  /* 0x0000000515157c20 */ /* 0x000fe20008410000 */
[----:B------:R-:W-:Y:S01]  /*c610*/  FFMA.FTZ R185, R185, UR5, -R20 ;  /* 0x00000005b9b97c23 */ /* 0x000fe20008010814 */
[----:B------:R-:W-:Y:S01]  /*c620*/  FFMA.FTZ R209, R186, UR5, -R152 ;  /* 0x00000005bad17c23 */ /* 0x000fe20008010898 */
[----:B------:R-:W-:Y:S01]  /*c630*/  FFMA.FTZ R206, R180, UR5, -R20 ;  /* 0x00000005b4ce7c23 */ /* 0x000fe20008010814 */
[----:B------:R-:W-:Y:S01]  /*c640*/  FFMA.FTZ R180, R187, UR5, -R152 ;  /* 0x00000005bbb47c23 */ /* 0x000fe20008010898 */
[----:B------:R0:W-:Y:S01]  /*c650*/  MUFU.EX2 R0, R21 ;  /* 0x0000001500007308 */ /* 0x0001e20000000800 */
[----:B------:R-:W-:Y:S01]  /*c660*/  FFMA.FTZ R210, R188, UR5, -R20 ;  /* 0x00000005bcd27c23 */ /* 0x000fe20008010814 */
[----:B------:R-:W-:Y:S01]  /*c670*/  FFMA.FTZ R211, R190, UR5, -R152 ;  /* 0x00000005bed37c23 */ /* 0x000fe20008010898 */
[--C-:B------:R-:W-:Y:S01]  /*c680*/  FFMA.FTZ R200, R168, UR5, -R20.reuse ;  /* 0x00000005a8c87c23 */ /* 0x100fe20008010814 */
[--C-:B------:R-:W-:Y:S01]  /*c690*/  FFMA.FTZ R184, R189, UR5, -R20.reuse ;  /* 0x00000005bdb87c23 */ /* 0x100fe20008010814 */
[----:B------:R-:W-:Y:S01]  /*c6a0*/  FFMA.FTZ R168, R173, UR5, -R20 ;  /* 0x00000005ada87c23 */ /* 0x000fe20008010814 */
[----:B------:R-:W-:Y:S01]  /*c6b0*/  FFMA.FTZ R173, R191, UR5, -R152 ;  /* 0x00000005bfad7c23 */ /* 0x000fe20008010898 */
[----:B------:R-:W-:Y:S01]  /*c6c0*/  FFMA.FTZ R204, R176, UR5, -R20 ;  /* 0x00000005b0cc7c23 */ /* 0x000fe20008010814 */
[----:B------:R-:W1:Y:S01]  /*c6d0*/  MUFU.EX2 R208, R208 ;  /* 0x000000d000d07308 */ /* 0x000e620000000800 */
[----:B------:R-:W-:Y:S01]  /*c6e0*/  FFMA.FTZ R205, R178, UR5, -R152 ;  /* 0x00000005b2cd7c23 */ /* 0x000fe20008010898 */
[--C-:B------:R-:W-:Y:S01]  /*c6f0*/  FFMA.FTZ R177, R177, UR5, -R20.reuse ;  /* 0x00000005b1b17c23 */ /* 0x100fe20008010814 */
[----:B------:R-:W-:Y:S01]  /*c700*/  FFMA.FTZ R202, R172, UR5, -R20 ;  /* 0x00000005acca7c23 */ /* 0x000fe20008010814 */
[--C-:B------:R-:W-:Y:S01]  /*c710*/  FFMA.FTZ R172, R179, UR5, -R152.reuse ;  /* 0x00000005b3ac7c23 */ /* 0x100fe20008010898 */
[----:B------:R-:W-:Y:S01]  /*c720*/  FFMA.FTZ R207, R182, UR5, -R152 ;  /* 0x00000005b6cf7c23 */ /* 0x000fe20008010898 */
[--C-:B0-----:R-:W-:Y:S01]  /*c730*/  FFMA.FTZ R21, R153, UR5, -R20.reuse ;  /* 0x0000000599157c23 */ /* 0x101fe20008010814 */
[--C-:B------:R-:W-:Y:S01]  /*c740*/  FFMA.FTZ R176, R181, UR5, -R20.reuse ;  /* 0x00000005b5b07c23 */ /* 0x100fe20008010814 */
[----:B------:R-:W-:Y:S01]  /*c750*/  MUFU.EX2 R2, R2 ;  /* 0x0000000200027308 */ /* 0x000fe20000000800 */
[----:B------:R-:W-:Y:S01]  /*c760*/  FFMA.FTZ R23, R165, UR5, -R20 ;  /* 0x00000005a5177c23 */ /* 0x000fe20008010814 */
[--C-:B------:R-:W-:Y:S01]  /*c770*/  FFMA.FTZ R165, R183, UR5, -R152.reuse ;  /* 0x00000005b7a57c23 */ /* 0x100fe20008010898 */
[----:B------:R-:W-:Y:S01]  /*c780*/  FFMA.FTZ R201, R170, UR5, -R152 ;  /* 0x00000005aac97c23 */ /* 0x000fe20008010898 */
[--C-:B------:R-:W-:Y:S01]  /*c790*/  FFMA.FTZ R169, R169, UR5, -R20.reuse ;  /* 0x00000005a9a97c23 */ /* 0x100fe20008010814 */
[----:B------:R-:W-:Y:S01]  /*c7a0*/  FFMA.FTZ R198, R164, UR5, -R20 ;  /* 0x00000005a4c67c23 */ /* 0x000fe20008010814 */
[----:B------:R-:W-:Y:S01]  /*c7b0*/  FFMA.FTZ R164, R171, UR5, -R152 ;  /* 0x00000005aba47c23 */ /* 0x000fe20008010898 */
[----:B------:R-:W-:Y:S01]  /*c7c0*/  FFMA.FTZ R194, R156, UR5, -R20 ;  /* 0x000000059cc27c23 */ /* 0x000fe20008010814 */
[----:B------:R-:W0:Y:S01]  /*c7d0*/  MUFU.EX2 R209, R209 ;  /* 0x000000d100d17308 */ /* 0x000e220000000800 */
[----:B-1----:R-:W-:Y:S01]  /*c7e0*/  FFMA.FTZ R18, R0, R18, R208 ;  /* 0x0000001200127223 */ /* 0x002fe200000100d0 */
[----:B------:R-:W-:Y:S01]  /*c7f0*/  FFMA.FTZ R203, R174, UR5, -R152 ;  /* 0x00000005aecb7c23 */ /* 0x000fe20008010898 */
[--C-:B------:R-:W-:Y:S01]  /*c800*/  FFMA.FTZ R196, R160, UR5, -R20.reuse ;  /* 0x00000005a0c47c23 */ /* 0x100fe20008010814 */
[----:B------:R-:W-:Y:S01]  /*c810*/  FFMA.FTZ R160, R161, UR5, -R20 ;  /* 0x00000005a1a07c23 */ /* 0x000fe20008010814 */
[--C-:B------:R-:W-:Y:S01]  /*c820*/  FFMA.FTZ R161, R175, UR5, -R152.reuse ;  /* 0x00000005afa17c23 */ /* 0x100fe20008010898 */
[----:B------:R-:W-:Y:S01]  /*c830*/  FFMA.FTZ R197, R162, UR5, -R152 ;  /* 0x00000005a2c57c23 */ /* 0x000fe20008010898 */
[----:B------:R-:W-:Y:S01]  /*c840*/  FFMA.FTZ R20, R157, UR5, -R20 ;  /* 0x000000059d147c23 */ /* 0x000fe20008010814 */
[----:B------:R-:W1:Y:S01]  /*c850*/  MUFU.EX2 R185, R185 ;  /* 0x000000b900b97308 */ /* 0x000e620000000800 */
[--C-:B------:R-:W-:Y:S01]  /*c860*/  FFMA.FTZ R157, R163, UR5, -R152.reuse ;  /* 0x00000005a39d7c23 */ /* 0x100fe20008010898 */
[--C-:B------:R-:W-:Y:S01]  /*c870*/  FFMA.FTZ R193, R154, UR5, -R152.reuse ;  /* 0x000000059ac17c23 */ /* 0x100fe20008010898 */
[--C-:B------:R-:W-:Y:S01]  /*c880*/  FFMA.FTZ R199, R166, UR5, -R152.reuse ;  /* 0x00000005a6c77c23 */ /* 0x100fe20008010898 */
[----:B------:R-:W-:-:S04]  /*c890*/  FFMA.FTZ R195, R158, UR5, -R152 ;  /* 0x000000059ec37c23 */ /* 0x000fc80008010898 */
        /* <DEDUP_REMOVED lines=20> */
[----:B------:R-:W-:-:S06]  /*c9e0*/  FFMA.FTZ R156, R167, UR5, -R152 ;  /* 0x00000005a79c7c23 */ /* 0x000fcc0008010898 */
        /* <DEDUP_REMOVED lines=60> */
.L_x_2232:
[----:B------:R-:W0:Y:S01]  /*cdb0*/  S2UR UR6, SR_CgaCtaId ;  /* 0x00000000000679c3 */ /* 0x000e220000008800 */
[----:B------:R-:W-:Y:S01]  /*cdc0*/  UIADD3 UR4, UR4, 0x38860, URZ ;  /* 0x0003886004047890 */ /* 0x000fe2000fffe03f */
[----:B------:R-:W-:Y:S01]  /*cdd0*/  ISETP.LT.AND P1, PT, RZ, UR60, PT ;  /* 0x0000003cff007c0c */ /* 0x000fe2000bf21270 */
[----:B------:R-:W-:Y:S01]  /*cde0*/  UIADD3 UR60, UR60, -0x1, URZ ;  /* 0xffffffff3c3c7890 */ /* 0x000fe2000fffe03f */
[----:B------:R-:W-:Y:S01]  /*cdf0*/  R2UR UR61, R17 ;  /* 0x00000000113d72ca */ /* 0x000fe200000e0000 */
[----:B------:R-:W-:Y:S01]  /*ce00*/  UMOV UR37, UR36 ;  /* 0x0000002400257c82 */ /* 0x000fe20008000000 */
        /* <DEDUP_REMOVED lines=16> */
[----:B------:R-:W-:Y:S02]  /*cf10*/  F2FP.F16.F32.PACK_AB R203, R161, R203 ;  /* 0x000000cba1cb723e */ /* 0x000fe400000000ff */
[----:B------:R-:W-:Y:S02]  /*cf20*/  F2FP.F16.F32.PACK_AB R196, R160, R196 ;  /* 0x000000c4a0c4723e */ /* 0x000fe400000000ff */
[----:B------:R-:W-:-:S02]  /*cf30*/  F2FP.F16.F32.PACK_AB R197, R157, R197 ;  /* 0x000000c59dc5723e */ /* 0x000fc400000000ff */
[----:B------:R-:W-:Y:S02]  /*cf40*/  F2FP.F16.F32.PACK_AB R198, R23, R198 ;  /* 0x000000c617c6723e */ /* 0x000fe400000000ff */
[----:B------:R-:W-:Y:S02]  /*cf50*/  F2FP.F16.F32.PACK_AB R199, R156, R199 ;  /* 0x000000c79cc7723e */ /* 0x000fe400000000ff */
[----:B------:R-:W-:Y:S02]  /*cf60*/  F2FP.F16.F32.PACK_AB R193, R153, R193 ;  /* 0x000000c199c1723e */ /* 0x000fe400000000ff */
[----:B------:R-:W-:Y:S02]  /*cf70*/  F2FP.F16.F32.PACK_AB R195, R152, R195 ;  /* 0x000000c398c3723e */ /* 0x000fe400000000ff */
[----:B------:R-:W-:Y:S01]  /*cf80*/  MOV R20, R3 ;  /* 0x0000000300147202 */ /* 0x000fe20000000f00 */
[----:B------:R-:W-:Y:S06]  /*cf90*/  @P1 BRA `(.L_x_2233) ;  /* 0xffffffc400581947 */ /* 0x000fec000383ffff */
.L_x_2222:
        /* <DEDUP_REMOVED lines=131> */
.L_x_2234:
        /* <DEDUP_REMOVED lines=8> */
.L_x_2235:
[----:B-1----:R-:W-:Y:S05]  /*d850*/  @P1 BRA `(.L_x_2236) ;  /* 0x0000000000081947 */ /* 0x002fea0003800000 */
[----:B------:R-:W1:Y:S02]  /*d860*/  SYNCS.PHASECHK.TRANS64.TRYWAIT P1, [UR7+0x38850], R0 ;  /* 0x03885000ff0075a7 */ /* 0x000e640008020147 */
[----:B-1----:R-:W-:Y:S05]  /*d870*/  @!P1 BRA `(.L_x_2237) ;  /* 0x0000007c008c9947 */ /* 0x002fea0003800000 */
.L_x_2236:
[----:B------:R-:W-:Y:S01]  /*d880*/  R2UR UR4, R16 ;  /* 0x00000000100472ca */ /* 0x000fe200000e0000 */
[----:B------:R-:W-:Y:S01]  /*d890*/  WARPGROUP.ARRIVE ;  /* 0x00000000000079c5 */ /* 0x000fe20000000000 */
[----:B------:R-:W-:Y:S01]  /*d8a0*/  UMOV UR11, 0x40000040 ;  /* 0x40000040000b7882 */ /* 0x000fe20000000000 */
[----:B-1----:R-:W1:Y:S01]  /*d8b0*/  SHFL.BFLY PT, R7, R18, 0x2, 0x1f ;  /* 0x0c401f0012077f89 */ /* 0x002e6200000e0000 */
[----:B------:R-:W-:Y:S02]  /*d8c0*/  IMAD.MOV.U32 R6, RZ, RZ, RZ ;  /* 0x000000ffff067224 */ /* 0x000fe400078e00ff */
[----:B------:R-:W-:Y:S01]  /*d8d0*/  IMAD.U32 R13, RZ, RZ, UR5 ;  /* 0x00000005ff0d7e24 */ /* 0x000fe2000f8e00ff */
[----:B0-----:R-:W0:Y:S06]  /*d8e0*/  SHFL.BFLY PT, R0, R5, 0x2, 0x1f ;  /* 0x0c401f0005007f89 */ /* 0x001e2c00000e0000 */
[----:B------:R-:W-:-:S04]  /*d8f0*/  UIADD3 UR4, UR4, 0x400, URZ ;  /* 0x0000040004047890 */ /* 0x000fc8000fffe03f */
[----:B------:R-:W-:-:S04]  /*d900*/  USHF.R.U32.HI UR4, URZ, 0x4, UR4 ;  /* 0x000000043f047899 */ /* 0x000fc80008011604 */
[----:B------:R-:W-:-:S04]  /*d910*/  ULOP3.LUT UR4, UR4, 0x3fff, URZ, 0xc0, !UPT ;  /* 0x00003fff04047892 */ /* 0x000fc8000f8ec03f */
[----:B------:R-:W-:Y:S01]  /*d920*/  ULOP3.LUT UR4, UR4, 0x2800000, URZ, 0xfc, !UPT ;  /* 0x0280000004047892 */ /* 0x000fe2000f8efc3f */
[----:B-1----:R-:W-:-:S03]  /*d930*/  FADD.FTZ R7, R7, R18 ;  /* 0x0000001207077221 */ /* 0x002fc60000010000 */
[----:B------:R-:W-:Y:S01]  /*d940*/  UIMAD UR4, UR36, 0xa00, UR4 ;  /* 0x00000a00240478a4 */ /* 0x000fe2000f8e0204 */
[----:B0-----:R-:W-:Y:S01]  /*d950*/  FADD.FTZ R2, R0, R5 ;  /* 0x0000000500027221 */ /* 0x001fe20000010000 */
[----:B------:R-:W-:Y:S02]  /*d960*/  IMAD.MOV.U32 R5, RZ, RZ, RZ ;  /* 0x000000ffff057224 */ /* 0x000fe400078e00ff */
[----:B------:R-:W-:Y:S01]  /*d970*/  UIADD3 UR6, UR4, 0x80, URZ ;  /* 0x0000008004067890 */ /* 0x000fe2000fffe03f */
[----:B------:R-:W0:Y:S02]  /*d980*/  SHFL.BFLY PT, R0, R7, 0x1, 0x1f ;  /* 0x0c201f0007007f89 */ /* 0x000e2400000e0000 */
[----:B------:R-:W-:Y:S02]  /*d990*/  UMOV UR10, UR4 ;  /* 0x00000004000a7c82 */ /* 0x000fe40008000000 */
[----:B------:R-:W-:Y:S01]  /*d9a0*/  HGMMA.64x256x16.F32 R24, R208, gdesc[UR8].tnspB, R24, gsb0 ;  /* 0x43e00008d0187df0 */ /* 0x000fe20008000818 */
[----:B------:R-:W-:Y:S01]  /*d9b0*/  UMOV UR11, 0x40000040 ;  /* 0x40000040000b7882 */ /* 0x000fe20000000000 */
[----:B------:R-:W-:Y:S01]  /*d9c0*/  UMOV UR10, UR6 ;  /* 0x00000006000a7c82 */ /* 0x000fe20008000000 */
[----:B------:R-:W-:Y:S01]  /*d9d0*/  UIADD3 UR6, UR4, 0x100, URZ ;  /* 0x0000010004067890 */ /* 0x000fe2000fffe03f */
[----:B------:R-:W1:Y:S01]  /*d9e0*/  SHFL.BFLY PT, R9, R2, 0x1, 0x1f ;  /* 0x0c201f0002097f89 */ /* 0x000e6200000e0000 */
[----:B0-----:R-:W-:Y:S01]  /*d9f0*/  FADD.FTZ R11, R7, R0 ;  /* 0x00000000070b7221 */ /* 0x001fe20000010000 */
[----:B------:R-:W-:-:S02]  /*da00*/  IMAD.U32 R7, RZ, RZ, UR5 ;  /* 0x00000005ff077e24 */ /* 0x000fc4000f8e00ff */
[----:B------:R-:W-:Y:S02]  /*da10*/  IMAD.MOV.U32 R0, RZ, RZ, -0x800000 ;  /* 0xff800000ff007424 */ /* 0x000fe400078e00ff */
[----:B------:R-:W-:Y:S01]  /*da20*/  FSETP.NE.FTZ.AND P1, PT, R11, RZ, PT ;  /* 0x000000ff0b00720b */ /* 0x000fe20003f35000 */
[----:B-1----:R-:W-:Y:S01]  /*da30*/  FADD.FTZ R12, R2, R9 ;  /* 0x00000009020c7221 */ /* 0x002fe20000010000 */
[----:B------:R-:W-:-:S04]  /*da40*/  IMAD.MOV.U32 R2, RZ, RZ, -0x800000 ;  /* 0xff800000ff027424 */ /* 0x000fc800078e00ff */
[----:B------:R-:W-:-:S07]  /*da50*/  FSETP.NE.FTZ.AND P2, PT, R12, RZ, PT ;  /* 0x000000ff0c00720b */ /* 0x000fce0003f55000 */
[----:B------:R-:W0:Y:S01]  /*da60*/  @P1 MUFU.LG2 R8, R11 ;  /* 0x0000000b00081308 */ /* 0x000e220000000c00 */
[----:B------:R-:W-:-:S07]  /*da70*/  @P1 FMUL.FTZ R7, R7, 0.69314718246459960938 ;  /* 0x3f31721807071820 */ /* 0x000fce0000410000 */
[----:B------:R-:W1:Y:S01]  /*da80*/  @P2 MUFU.LG2 R9, R12 ;  /* 0x0000000c00092308 */ /* 0x000e620000000c00 */
[----:B------:R-:W-:-:S07]  /*da90*/  @P2 FMUL.FTZ R13, R13, 0.69314718246459960938 ;  /* 0x3f3172180d0d2820 */ /* 0x000fce0000410000 */
        /* <DEDUP_REMOVED lines=32> */
.L_x_2238:
[----:B------:R-:W0:Y:S01]  /*dca0*/  S2UR UR8, SR_CgaCtaId ;  /* 0x00000000000879c3 */ /* 0x000e220000008800 */
[----:B------:R-:W-:Y:S01]  /*dcb0*/  UIADD3 UR4, UR7, 0x38860, URZ ;  /* 0x0003886007047890 */ /* 0x000fe2000fffe03f */
[----:B------:R-:W-:Y:S01]  /*dcc0*/  R2UR UR6, R223 ;  /* 0x00000000df0672ca */ /* 0x000fe200000e0000 */
[----:B------:R-:W-:Y:S01]  /*dcd0*/  UIADD3 UR36, UR36, 0x1, URZ ;  /* 0x0000000124247890 */ /* 0x000fe2000fffe03f */
[----:B------:R-:W-:Y:S01]  /*dce0*/  R2UR UR5, R17 ;  /* 0x00000000110572ca */ /* 0x000fe200000e0000 */
        /* <DEDUP_REMOVED lines=138> */
.L_x_2202:
[----:B------:R-:W0:Y:S08]  /*e590*/  S2UR UR5, SR_CgaCtaId ;  /* 0x00000000000579c3 */ /* 0x000e300000008800 */
[----:B------:R-:W-:Y:S06]  /*e5a0*/  BAR.SYNC.DEFER_BLOCKING 0x5, 0x180 ;  /* 0x0146000000007b1d */ /* 0x000fec0000010000 */
[----:B------:R-:W-:Y:S01]  /*e5b0*/  UMOV UR4, 0x400 ;  /* 0x0000040000047882 */ /* 0x000fe20000000000 */
[----:B------:R-:W-:Y:S01]  /*e5c0*/  BSSY B0, `(.L_x_2239) ;  /* 0x00002a5000007945 */ /* 0x000fe20003800000 */
[----:B0-----:R-:W-:-:S09]  /*e5d0*/  ULEA UR13, UR5, UR4, 0x18 ;  /* 0x00000004050d7291 */ /* 0x001fd2000f8ec03f */
[----:B------:R-:W0:Y:S02]  /*e5e0*/  LDS R4, [UR13+0x388d0] ;  /* 0x0388d00dff047984 */ /* 0x000e240008000800 */
[----:B0-----:R-:W-:Y:S01]  /*e5f0*/  R2UR UR4, R4 ;  /* 0x00000000040472ca */ /* 0x001fe200000e0000 */
[----:B------:R-:W-:Y:S06]  /*e600*/  BAR.ARV 0x4, 0x180 ;  /* 0x0106000000007b1d */ /* 0x000fec0000002000 */
[----:B------:R-:W-:Y:S08]  /*e610*/  @P0 BRA `(.L_x_2240) ;  /* 0x0000001c00700947 */ /* 0x000ff00003800000 */
[----:B------:R-:W0:Y:S01]  /*e620*/  S2UR UR5, SR_SWINHI ;  /* 0x00000000000579c3 */ /* 0x000e220000002f00 */
[----:B------:R-:W-:Y:S01]  /*e630*/  IMAD.MOV.U32 R18, RZ, RZ, 0x2 ;  /* 0x00000002ff127424 */ /* 0x000fe200078e00ff */
[----:B------:R-:W-:Y:S01]  /*e640*/  LEA R156, R222, R22, 0x6 ;  /* 0x00000016de9c7211 */ /* 0x000fe200078e30ff */
[----:B------:R-:W-:Y:S01]  /*e650*/  IMAD.MOV.U32 R157, RZ, RZ, 0x2 ;  /* 0x00000002ff9d7424 */ /* 0x000fe200078e00ff */
[----:B------:R-:W-:-:S04]  /*e660*/  R2UR UR11, R220 ;  /* 0x00000000dc0b72ca */ /* 0x000fc800000e0000 */
[----:B------:R-:W-:Y:S01]  /*e670*/  BAR.SYNC.DEFER_BLOCKING 0x1, 0x100 ;  /* 0x0044000000007b1d */ /* 0x000fe20000010000 */
[----:B------:R-:W-:Y:S02]  /*e680*/  R2UR UR14, R213 ;  /* 0x00000000d50e72ca */ /* 0x000fe400000e0000 */
[----:B------:R-:W-:Y:S02]  /*e690*/  F2FP.F16.F32.PACK_AB R24, R25, R24 ;  /* 0x000000181918723e */ /* 0x000fe400000000ff */
[----:B------:R-:W-:Y:S01]  /*e6a0*/  R2UR UR15, R221 ;  /* 0x00000000dd0f72ca */ /* 0x000fe200000e0000 */
[----:B------:R-:W-:Y:S01]  /*e6b0*/  ULDC.64 UR8, c[0x0][0xb90] ;  /* 0x0002e40000087ab9 */ /* 0x000fe20000000a00 */
[----:B------:R-:W-:Y:S02]  /*e6c0*/  F2FP.F16.F32.PACK_AB R25, R27, R26 ;  /* 0x0000001a1b19723e */ /* 0x000fe400000000ff */
[----:B------:R-:W-:Y:S02]  /*e6d0*/  F2FP.F16.F32.PACK_AB R27, R31, R30 ;  /* 0x0000001e1f1b723e */ /* 0x000fe400000000ff */
[----:B------:R-:W-:Y:S01]  /*e6e0*/  F2FP.F16.F32.PACK_AB R26, R29, R28 ;  /* 0x0000001c1d1a723e */ /* 0x000fe200000000ff */
[----:B------:R-:W-:Y:S01]  /*e6f0*/  USHF.R.S32.HI UR10, URZ, 0x1f, UR11 ;  /* 0x0000001f3f0a7899 */ /* 0x000fe2000801140b */
[----:B------:R-:W-:-:S02]  /*e700*/  F2FP.F16.F32.PACK_AB R161, R162, R161 ;  /* 0x000000a1a2a1723e */ /* 0x000fc400000000ff */
[----:B------:R-:W-:Y:S02]  /*e710*/  F2FP.F16.F32.PACK_AB R162, R149, R148 ;  /* 0x0000009495a2723e */ /* 0x000fe400000000ff */
[----:B------:R-:W-:Y:S01]  /*e720*/  F2FP.F16.F32.PACK_AB R163, R165, R163 ;  /* 0x000000a3a5a3723e */ /* 0x000fe200000000ff */
[----:B------:R-:W-:Y:S01]  /*e730*/  USHF.R.S32.HI UR12, URZ, 0x1f, UR15 ;  /* 0x0000001f3f0c7899 */ /* 0x000fe2000801140f */
[----:B------:R-:W-:Y:S01]  /*e740*/  UMOV UR6, UR13 ;  /* 0x0000000d00067c82 */ /* 0x000fe20008000000 */
[----:B0-----:R-:W-:Y:S01]  /*e750*/  UMOV UR7, UR5 ;  /* 0x0000000500077c82 */ /* 0x001fe20008000000 */
[----:B------:R-:W-:Y:S01]  /*e760*/  UIMAD UR5, UR10, UR8, URZ ;  /* 0x000000080a0572a4 */ /* 0x000fe2000f8e023f */
[----:B------:R-:W-:-:S03]  /*e770*/  IMAD.WIDE R18, R227, R18, UR6 ;  /* 0x00000006e3127e25 */ /* 0x000fc6000f8e0212 */
[----:B------:R-:W-:Y:S01]  /*e780*/  UIMAD UR5, UR11, UR9, UR5 ;  /* 0x000000090b0572a4 */ /* 0x000fe2000f8e0205 */
[----:B------:R-:W-:Y:S01]  /*e790*/  IMAD.WIDE R156, R156, R157, UR6 ;  /* 0x000000069c9c7e25 */ /* 0x000fe2000f8e029d */
[C---:B------:R-:W-:Y:S01]  /*e7a0*/  IADD3 R109, P2, R18.reuse, 0x8020, RZ ;  /* 0x00008020126d7810 */ /* 0x040fe20007f5e0ff */
[----:B------:R-:W-:Y:S01]  /*e7b0*/  UIMAD.WIDE.U32 UR6, UR11, UR8, URZ ;  /* 0x000000080b0672a5 */ /* 0x000fe2000f8e003f */
[C---:B------:R-:W-:Y:S02]  /*e7c0*/  LOP3.LUT R159, R18.reuse, 0x380, RZ, 0xc0, !PT ;  /* 0x00000380129f7812 */ /* 0x040fe400078ec0ff */
[C---:B------:R-:W-:Y:S01]  /*e7d0*/  IADD3 R135, P4, R18.reuse, 0xc040, RZ ;  /* 0x0000c04012877810 */ /* 0x040fe20007f9e0ff */
[----:B------:R-:W-:Y:S01]  /*e7e0*/  IMAD.X R147, RZ, RZ, R19, P2 ;  /* 0x000000ffff937224 */ /* 0x000fe200010e0613 */
[C---:B------:R-:W-:Y:S01]  /*e7f0*/  IADD3 R15, P3, R18.reuse, 0xc060, RZ ;  /* 0x0000c060120f7810 */ /* 0x040fe20007f7e0ff */
[----:B------:R-:W-:Y:S01]  /*e800*/  ULDC.64 UR8, c[0x0][0xb98] ;  /* 0x0002e60000087ab9 */ /* 0x000fe20000000a00 */
[----:B------:R-:W-:Y:S01]  /*e810*/  LOP3.LUT R10, R109, 0x380, RZ, 0xc0, !PT ;  /* 0x000003806d0a7812 */ /* 0x000fe200078ec0ff */
[----:B------:R-:W-:Y:S01]  /*e820*/  UIADD3 UR7, UR7, UR5, URZ ;  /* 0x0000000507077290 */ /* 0x000fe2000fffe03f */
[----:B------:R-:W-:Y:S01]  /*e830*/  SHF.R.U64 R159, R159, 0x3, RZ ;  /* 0x000000039f9f7819 */ /* 0x000fe200000012ff */
[----:B------:R-:W-:Y:S01]  /*e840*/  UIMAD UR5, UR12, UR8, URZ ;  /* 0x000000080c0572a4 */ /* 0x000fe2000f8e023f */
[----:B------:R-:W-:Y:S01]  /*e850*/  LOP3.LUT R134, R135, 0x380, RZ, 0xc0, !PT ;  /* 0x0000038087867812 */ /* 0x000fe200078ec0ff */
[----:B------:R-:W-:Y:S01]  /*e860*/  UIMAD.WIDE.U32 UR6, UR15, UR8, UR6 ;  /* 0x000000080f0672a5 */ /* 0x000fe2000f8e0006 */
[----:B------:R-:W-:Y:S01]  /*e870*/  IADD3 R4, P2, R18, 0x4000, RZ ;  /* 0x0000400012047810 */ /* 0x000fe20007f5e0ff */
[----:B------:R-:W-:Y:S01]  /*e880*/  UIMAD UR5, UR15, UR9, UR5 ;  /* 0x000000090f0572a4 */ /* 0x000fe2000f8e0205 */
[----:B------:R-:W-:-:S02]  /*e890*/  LOP3.LUT R14, R15, 0x380, RZ, 0xc0, !PT ;  /* 0x000003800f0e7812 */ /* 0x000fc400078ec0ff */
[----:B------:R-:W-:Y:S01]  /*e8a0*/  IADD3 R115, P6, R18, 0xc000, RZ ;  /* 0x0000c00012737810 */ /* 0x000fe20007fde0ff */
[--C-:B------:R-:W-:Y:S01]  /*e8b0*/  IMAD.X R127, RZ, RZ, R19.reuse, P2 ;  /* 0x000000ffff7f7224 */ /* 0x100fe200010e0613 */
[----:B------:R-:W-:Y:S01]  /*e8c0*/  SHF.R.U64 R10, R10, 0x3, RZ ;  /* 0x000000030a0a7819 */ /* 0x000fe200000012ff */
[----:B------:R-:W-:Y:S01]  /*e8d0*/  ULDC.64 UR8, c[0x0][0xae8] ;  /* 0x0002ba0000087ab9 */ /* 0x000fe20000000a00 */
[----:B------:R-:W-:Y:S01]  /*e8e0*/  IADD3 R113, P0, R18, 0x8060, RZ ;  /* 0x0000806012717810 */ /* 0x000fe20007f1e0ff */
[--C-:B------:R-:W-:Y:S01]  /*e8f0*/  IMAD.X R143, RZ, RZ, R19.reuse, P6 ;  /* 0x000000ffff8f7224 */ /* 0x100fe200030e0613 */
[----:B------:R-:W-:Y:S01]  /*e900*/  LOP3.LUT R158, R159, R18, RZ, 0x3c, !PT ;  /* 0x000000129f9e7212 */ /* 0x000fe200078e3cff */
[--C-:B------:R-:W-:Y:S01]  /*e910*/  IMAD.MOV.U32 R159, RZ, RZ, R19.reuse ;  /* 0x000000ffff9f7224 */ /* 0x100fe200078e0013 */
[----:B------:R-:W-:Y:S01]  /*e920*/  SHF.R.U64 R134, R134, 0x3, RZ ;  /* 0x0000000386867819 */ /* 0x000fe200000012ff */
[----:B------:R-:W-:Y:S01]  /*e930*/  IMAD.X R151, RZ, RZ, R19, P0 ;  /* 0x000000ffff977224 */ /* 0x000fe200000e0613 */
[----:B------:R-:W-:-:S02]  /*e940*/  SHF.R.U64 R14, R14, 0x3, RZ ;  /* 0x000000030e0e7819 */ /* 0x000fc400000012ff */
[----:B------:R-:W-:Y:S02]  /*e950*/  LOP3.LUT R8, R115, 0x380, RZ, 0xc0, !PT ;  /* 0x0000038073087812 */ /* 0x000fe400078ec0ff */
[----:B------:R-:W-:Y:S02]  /*e960*/  LOP3.LUT R146, R10, R109, RZ, 0x3c, !PT ;  /* 0x0000006d0a927212 */ /* 0x000fe400078e3cff */
[----:B------:R-:W-:Y:S02]  /*e970*/  LOP3.LUT R6, R113, 0x380, RZ, 0xc0, !PT ;  /* 0x0000038071067812 */ /* 0x000fe400078ec0ff */
[----:B------:R-:W-:Y:S02]  /*e980*/  IADD3 R109, P2, R156, 0x7000, RZ ;  /* 0x000070009c6d7810 */ /* 0x000fe40007f5e0ff */
[----:B------:R-:W-:Y:S01]  /*e990*/  LOP3.LUT R134, R134, R135, RZ, 0x3c, !PT ;  /* 0x0000008786867212 */ /* 0x000fe200078e3cff */
[--C-:B------:R-:W-:Y:S01]  /*e9a0*/  IMAD.X R135, RZ, RZ, R19.reuse, P4 ;  /* 0x000000ffff877224 */ /* 0x100fe200020e0613 */
[----:B------:R-:W-:Y:S01]  /*e9b0*/  LOP3.LUT R14, R14, R15, RZ, 0x3c, !PT ;  /* 0x0000000f0e0e7212 */ /* 0x000fe200078e3cff */
[----:B------:R-:W-:Y:S01]  /*e9c0*/  IMAD.X R15, RZ, RZ, R19, P3 ;  /* 0x000000ffff0f7224 */ /* 0x000fe200018e0613 */
[----:B------:R-:W-:-:S02]  /*e9d0*/  SHF.R.U64 R8, R8, 0x3, RZ ;  /* 0x0000000308087819 */ /* 0x000fc400000012ff */
[----:B------:R-:W-:Y:S02]  /*e9e0*/  MOV R159, R158 ;  /* 0x0000009e009f7202 */ /* 0x000fe40000000f00 */
[----:B------:R-:W-:Y:S01]  /*e9f0*/  IADD3 R107, P4, R18, 0x8000, RZ ;  /* 0x00008000126b7810 */ /* 0x000fe20007f9e0ff */
[----:B------:R-:W0:Y:S01]  /*ea00*/  LDC R158, c[0x0][0xbe8] ;  /* 0x0002fa00ff9e7b82 */ /* 0x000e220000000800 */
[----:B------:R-:W-:Y:S01]  /*ea10*/  SHF.R.U64 R6, R6, 0x3, RZ ;  /* 0x0000000306067819 */ /* 0x000fe200000012ff */
[----:B------:R1:W-:Y:S01]  /*ea20*/  STSM.16.M88.4 [R159], R24 ;  /* 0x000000189f007844 */ /* 0x0003e20000000200 */
[----:B------:R-:W-:Y:S01]  /*ea30*/  LOP3.LUT R108, R109, 0x380, RZ, 0xc0, !PT ;  /* 0x000003806d6c7812 */ /* 0x000fe200078ec0ff */
[----:B------:R-:W-:Y:S01]  /*ea40*/  IMAD.X R155, RZ, RZ, R19, P4 ;  /* 0x000000ffff9b7224 */ /* 0x000fe200020e0613 */
[----:B------:R-:W-:Y:S02]  /*ea50*/  IADD3 R21, P3, R18, 0x20, RZ ;  /* 0x0000002012157810 */ /* 0x000fe40007f7e0ff */
[----:B------:R-:W-:-:S02]  /*ea60*/  LOP3.LUT R142, R8, R115, RZ, 0x3c, !PT ;  /* 0x00000073088e7212 */ /* 0x000fc400078e3cff */
[C---:B------:R-:W-:Y:S01]  /*ea70*/  IADD3 R139, P5, R18.reuse, 0xc020, RZ ;  /* 0x0000c020128b7810 */ /* 0x040fe20007fbe0ff */
[--C-:B------:R-:W-:Y:S01]  /*ea80*/  IMAD.X R153, RZ, RZ, R19.reuse, P3 ;  /* 0x000000ffff997224 */ /* 0x100fe200018e0613 */
[----:B------:R-:W-:Y:S02]  /*ea90*/  IADD3 R111, P1, R18, 0x8040, RZ ;  /* 0x00008040126f7810 */ /* 0x000fe40007f3e0ff */
[----:B------:R-:W-:Y:S02]  /*eaa0*/  LOP3.LUT R150, R6, R113, RZ, 0x3c, !PT ;  /* 0x0000007106967212 */ /* 0x000fe400078e3cff */
[----:B------:R-:W-:Y:S01]  /*eab0*/  LOP3.LUT R8, R107, 0x380, RZ, 0xc0, !PT ;  /* 0x000003806b087812 */ /* 0x000fe200078ec0ff */
[----:B------:R-:W-:Y:S01]  /*eac0*/  IMAD.X R131, RZ, RZ, R19, P1 ;  /* 0x000000ffff837224 */ /* 0x000fe200008e0613 */
[----:B------:R-:W-:Y:S02]  /*ead0*/  SHF.R.U64 R108, R108, 0x3, RZ ;  /* 0x000000036c6c7819 */ /* 0x000fe400000012ff */
[----:B------:R-:W-:-:S02]  /*eae0*/  LOP3.LUT R6, R21, 0x380, RZ, 0xc0, !PT ;  /* 0x0000038015067812 */ /* 0x000fc400078ec0ff */
[----:B------:R-:W-:Y:S02]  /*eaf0*/  LOP3.LUT R138, R139, 0x380, RZ, 0xc0, !PT ;  /* 0x000003808b8a7812 */ /* 0x000fe400078ec0ff */
[----:B------:R-:W-:Y:S02]  /*eb00*/  SHF.R.U64 R8, R8, 0x3, RZ ;  /* 0x0000000308087819 */ /* 0x000fe400000012ff */
[----:B------:R-:W-:Y:S01]  /*eb10*/  LOP3.LUT R108, R108, R109, RZ, 0x3c, !PT ;  /* 0x0000006d6c6c7212 */ /* 0x000fe200078e3cff */
[----:B------:R-:W-:Y:S01]  /*eb20*/  IMAD.X R109, RZ, RZ, R157, P2 ;  /* 0x000000ffff6d7224 */ /* 0x000fe200010e069d */
[----:B------:R-:W-:Y:S02]  /*eb30*/  IADD3 R101, P0, R18, 0x4020, RZ ;  /* 0x0000402012657810 */ /* 0x000fe40007f1e0ff */
[----:B------:R-:W-:Y:S02]  /*eb40*/  SHF.R.U64 R6, R6, 0x3, RZ ;  /* 0x0000000306067819 */ /* 0x000fe400000012ff */
[----:B------:R-:W-:Y:S01]  /*eb50*/  IADD3 R23, P1, R18, 0x40, RZ ;  /* 0x0000004012177810 */ /* 0x000fe20007f3e0ff */
[----:B------:R-:W-:Y:S01]  /*eb60*/  IMAD.X R9, RZ, RZ, R19, P0 ;  /* 0x000000ffff097224 */ /* 0x000fe200000e0613 */
[----:B------:R-:W-:-:S02]  /*eb70*/  IADD3 R123, P2, R156, 0xe000, RZ ;  /* 0x0000e0009c7b7810 */ /* 0x000fc40007f5e0ff */
[----:B------:R-:W-:Y:S01]  /*eb80*/  SHF.R.U64 R138, R138, 0x3, RZ ;  /* 0x000000038a8a7819 */ /* 0x000fe200000012ff */
[----:B------:R-:W-:Y:S01]  /*eb90*/  IMAD.X R7, RZ, RZ, R19, P1 ;  /* 0x000000ffff077224 */ /* 0x000fe200008e0613 */
[----:B------:R-:W-:Y:S02]  /*eba0*/  LOP3.LUT R154, R8, R107, RZ, 0x3c, !PT ;  /* 0x0000006b089a7212 */ /* 0x000fe400078e3cff */
[----:B------:R-:W-:Y:S02]  /*ebb0*/  LOP3.LUT R152, R6, R21, RZ, 0x3c, !PT ;  /* 0x0000001506987212 */ /* 0x000fe400078e3cff */
[----:B------:R-:W-:Y:S02]  /*ebc0*/  LOP3.LUT R8, R101, 0x380, RZ, 0xc0, !PT ;  /* 0x0000038065087812 */ /* 0x000fe400078ec0ff */
[----:B------:R-:W-:Y:S02]  /*ebd0*/  LOP3.LUT R6, R23, 0x380, RZ, 0xc0, !PT ;  /* 0x0000038017067812 */ /* 0x000fe400078ec0ff */
[----:B------:R-:W-:-:S02]  /*ebe0*/  LOP3.LUT R122, R123, 0x380, RZ, 0xc0, !PT ;  /* 0x000003807b7a7812 */ /* 0x000fc400078ec0ff */
[----:B------:R-:W-:Y:S02]  /*ebf0*/  LOP3.LUT R138, R138, R139, RZ, 0x3c, !PT ;  /* 0x0000008b8a8a7212 */ /* 0x000fe400078e3cff */
[----:B------:R-:W-:Y:S02]  /*ec00*/  IADD3.X R139, RZ, R19, RZ, P5, !PT ;  /* 0x00000013ff8b7210 */ /* 0x000fe40002ffe4ff */
[----:B------:R-:W-:Y:S02]  /*ec10*/  SHF.R.U64 R8, R8, 0x3, RZ ;  /* 0x0000000308087819 */ /* 0x000fe400000012ff */
[C---:B------:R-:W-:Y:S02]  /*ec20*/  IADD3 R105, P5, R18.reuse, 0x4060, RZ ;  /* 0x0000406012697810 */ /* 0x040fe40007fbe0ff */
[C---:B------:R-:W-:Y:S02]  /*ec30*/  IADD3 R103, P6, R18.reuse, 0x4040, RZ ;  /* 0x0000404012677810 */ /* 0x040fe40007fde0ff */
[----:B------:R-:W-:Y:S01]  /*ec40*/  IADD3 R20, P3, R18, 0x60, RZ ;  /* 0x0000006012147810 */ /* 0x000fe20007f7e0ff */
[--C-:B------:R-:W-:Y:S01]  /*ec50*/  IMAD.X R13, RZ, RZ, R19.reuse, P5 ;  /* 0x000000ffff0d7224 */ /* 0x100fe200028e0613 */
[----:B------:R-:W-:Y:S01]  /*ec60*/  SHF.R.U64 R6, R6, 0x3, RZ ;  /* 0x0000000306067819 */ /* 0x000fe200000012ff */
[--C-:B------:R-:W-:Y:S01]  /*ec70*/  IMAD.X R11, RZ, RZ, R19.reuse, P6 ;  /* 0x000000ffff0b7224 */ /* 0x100fe200030e0613 */
[----:B------:R-:W-:Y:S01]  /*ec80*/  SHF.R.U64 R122, R122, 0x3, RZ ;  /* 0x000000037a7a7819 */ /* 0x000fe200000012ff */
[----:B------:R-:W-:Y:S01]  /*ec90*/  IMAD.X R5, RZ, RZ, R19, P3 ;  /* 0x000000ffff057224 */ /* 0x000fe200018e0613 */
[----:B------:R-:W-:-:S02]  /*eca0*/  LOP3.LUT R8, R8, R101, RZ, 0x3c, !PT ;  /* 0x0000006508087212 */ /* 0x000fc400078e3cff */
[----:B------:R-:W-:Y:S02]  /*ecb0*/  LOP3.LUT R6, R6, R23, RZ, 0x3c, !PT ;  /* 0x0000001706067212 */ /* 0x000fe400078e3cff */
[----:B------:R-:W-:Y:S02]  /*ecc0*/  LOP3.LUT R101, R4, 0x380, RZ, 0xc0, !PT ;  /* 0x0000038004657812 */ /* 0x000fe400078ec0ff */
[----:B------:R-:W-:Y:S01]  /*ecd0*/  LOP3.LUT R122, R122, R123, RZ, 0x3c, !PT ;  /* 0x0000007b7a7a7212 */ /* 0x000fe200078e3cff */
[----:B------:R-:W-:Y:S01]  /*ece0*/  IMAD.X R123, RZ, RZ, R157, P2 ;  /* 0x000000ffff7b7224 */ /* 0x000fe200010e069d */
[----:B------:R-:W-:Y:S02]  /*ecf0*/  LOP3.LUT R23, R20, 0x380, RZ, 0xc0, !PT ;  /* 0x0000038014177812 */ /* 0x000fe400078ec0ff */
[----:B------:R-:W-:Y:S02]  /*ed00*/  IADD3 R19, P3, R156, 0x1000, RZ ;  /* 0x000010009c137810 */ /* 0x000fe40007f7e0ff */
[----:B0-----:R-:W-:-:S02]  /*ed10*/  ISETP.NE.AND P2, PT, R158, 0x1, PT ;  /* 0x000000019e00780c */ /* 0x001fc40003f45270 */
[----:B------:R-:W-:Y:S02]  /*ed20*/  SHF.R.U64 R101, R101, 0x3, RZ ;  /* 0x0000000365657819 */ /* 0x000fe400000012ff */
[----:B------:R-:W-:Y:S02]  /*ed30*/  SHF.R.U64 R23, R23, 0x3, RZ ;  /* 0x0000000317177819 */ /* 0x000fe400000012ff */
[----:B------:R-:W-:Y:S02]  /*ed40*/  LOP3.LUT R18, R19, 0x380, RZ, 0xc0, !PT ;  /* 0x0000038013127812 */ /* 0x000fe400078ec0ff */
[----:B------:R-:W-:Y:S02]  /*ed50*/  LOP3.LUT R12, R111, 0x380, RZ, 0xc0, !PT ;  /* 0x000003806f0c7812 */ /* 0x000fe400078ec0ff */
[----:B------:R-:W-:Y:S02]  /*ed60*/  LOP3.LUT R126, R101, R4, RZ, 0x3c, !PT ;  /* 0x00000004657e7212 */ /* 0x000fe400078e3cff */
[----:B------:R-:W-:-:S02]  /*ed70*/  LOP3.LUT R4, R23, R20, RZ, 0x3c, !PT ;  /* 0x0000001417047212 */ /* 0x000fc400078e3cff */
[----:B------:R-:W-:Y:S02]  /*ed80*/  SHF.R.U64 R18, R18, 0x3, RZ ;  /* 0x0000000312127819 */ /* 0x000fe400000012ff */
[----:B------:R-:W-:Y:S02]  /*ed90*/  SHF.R.U64 R12, R12, 0x3, RZ ;  /* 0x000000030c0c7819 */ /* 0x000fe400000012ff */
[----:B------:R-:W-:Y:S02]  /*eda0*/  MOV R142, R142 ;  /* 0x0000008e008e7202 */ /* 0x000fe40000000f00 */
[----:B------:R-:W-:Y:S02]  /*edb0*/  MOV R143, R4 ;  /* 0x00000004008f7202 */ /* 0x000fe40000000f00 */
[----:B------:R-:W-:Y:S01]  /*edc0*/  LOP3.LUT R18, R18, R19, RZ, 0x3c, !PT ;  /* 0x0000001312127212 */ /* 0x000fe200078e3cff */
[----:B------:R-:W-:Y:S01]  /*edd0*/  IMAD.X R19, RZ, RZ, R157, P3 ;  /* 0x000000ffff137224 */ /* 0x000fe200018e069d */
[----:B------:R-:W-:-:S02]  /*ede0*/  F2FP.F16.F32.PACK_AB R5, R35, R34 ;  /* 0x000000222305723e */ /* 0x000fc400000000ff */
[----:B------:R-:W-:Y:S01]  /*edf0*/  LOP3.LUT R130, R12, R111, RZ, 0x3c, !PT ;  /* 0x0000006f0c827212 */ /* 0x000fe200078e3cff */
[----:B------:R-:W0:Y:S01]  /*ee00*/  @P2 LDC R34, c[0x0][0xbec] ;  /* 0x0002fb00ff222b82 */ /* 0x000e220000000800 */
[----:B------:R-:W-:Y:S02]  /*ee10*/  IADD3 R111, P3, R156, 0x8000, RZ ;  /* 0x000080009c6f7810 */ /* 0x000fe40007f7e0ff */
[----:B------:R-:W-:Y:S02]  /*ee20*/  LOP3.LUT R12, R105, 0x380, RZ, 0xc0, !PT ;  /* 0x00000380690c7812 */ /* 0x000fe400078ec0ff */
[----:B------:R-:W-:Y:S02]  /*ee30*/  LOP3.LUT R110, R111, 0x380, RZ, 0xc0, !PT ;  /* 0x000003806f6e7812 */ /* 0x000fe400078ec0ff */
[----:B------:R-:W-:Y:S01]  /*ee40*/  SHF.R.U64 R12, R12, 0x3, RZ ;  /* 0x000000030c0c7819 */ /* 0x000fe200000012ff */
[----:B------:R-:W2:Y:S01]  /*ee50*/  @P2 LDC R35, c[0x0][0xbf0] ;  /* 0x0002fc00ff232b82 */ /* 0x000ea20000000800 */
[----:B------:R-:W-:-:S02]  /*ee60*/  SHF.R.U64 R110, R110, 0x3, RZ ;  /* 0x000000036e6e7819 */ /* 0x000fc400000012ff */
[----:B------:R-:W-:Y:S02]  /*ee70*/  LOP3.LUT R12, R12, R105, RZ, 0x3c, !PT ;  /* 0x000000690c0c7212 */ /* 0x000fe400078e3cff */
[----:B------:R-:W-:Y:S02]  /*ee80*/  IADD3 R105, P0, R156, 0x5000, RZ ;  /* 0x000050009c697810 */ /* 0x000fe40007f1e0ff */
[----:B------:R-:W-:Y:S01]  /*ee90*/  LOP3.LUT R110, R110, R111, RZ, 0x3c, !PT ;  /* 0x0000006f6e6e7212 */ /* 0x000fe200078e3cff */
[----:B------:R-:W-:Y:S01]  /*eea0*/  IMAD.X R111, RZ, RZ, R157, P3 ;  /* 0x000000ffff6f7224 */ /* 0x000fe200018e069d */
[----:B------:R-:W-:Y:S02]  /*eeb0*/  LOP3.LUT R10, R103, 0x380, RZ, 0xc0, !PT ;  /* 0x00000380670a7812 */ /* 0x000fe400078ec0ff */
[----:B------:R-:W-:Y:S02]  /*eec0*/  IADD3 R30, P3, R156, 0xf000, RZ ;  /* 0x0000f0009c1e7810 */ /* 0x000fe40007f7e0ff */
[----:B------:R-:W-:-:S02]  /*eed0*/  LOP3.LUT R104, R105, 0x380, RZ, 0xc0, !PT ;  /* 0x0000038069687812 */ /* 0x000fc400078ec0ff */
[----:B------:R-:W-:Y:S01]  /*eee0*/  MOV R146, R146 ;  /* 0x0000009200927202 */ /* 0x000fe20000000f00 */
[----:B------:R-:W-:Y:S01]  /*eef0*/  IMAD.X R31, RZ, RZ, R157, P3 ;  /* 0x000000ffff1f7224 */ /* 0x000fe200018e069d */
[----:B------:R-:W-:Y:S02]  /*ef00*/  MOV R147, R6 ;  /* 0x0000000600937202 */ /* 0x000fe40000000f00 */
[----:B------:R-:W-:Y:S02]  /*ef10*/  SHF.R.U64 R10, R10, 0x3, RZ ;  /* 0x000000030a0a7819 */ /* 0x000fe400000012ff */
[----:B------:R-:W-:Y:S02]  /*ef20*/  LOP3.LUT R23, R30, 0x380, RZ, 0xc0, !PT ;  /* 0x000003801e177812 */ /* 0x000fe400078ec0ff */
[----:B------:R-:W-:Y:S01]  /*ef30*/  F2FP.F16.F32.PACK_AB R6, R37, R172 ;  /* 0x000000ac2506723e */ /* 0x000fe200000000ff */
[----:B------:R-:W-:Y:S01]  /*ef40*/  VIADD R37, R215, UR14 ;  /* 0x0000000ed7257c36 */ /* 0x000fe20008000000 */
[----:B------:R-:W-:-:S02]  /*ef50*/  SHF.R.U64 R104, R104, 0x3, RZ ;  /* 0x0000000368687819 */ /* 0x000fc400000012ff */
[----:B------:R-:W-:Y:S01]  /*ef60*/  LOP3.LUT R10, R10, R103, RZ, 0x3c, !PT ;  /* 0x000000670a0a7212 */ /* 0x000fe200078e3cff */
[----:B0-----:R-:W-:Y:S01]  /*ef70*/  @P2 IMAD.HI.U32 R34, R37, R34, RZ ;  /* 0x0000002225222227 */ /* 0x001fe200078e00ff */
[----:B------:R-:W-:Y:S02]  /*ef80*/  SHF.R.U64 R23, R23, 0x3, RZ ;  /* 0x0000000317177819 */ /* 0x000fe400000012ff */
[----:B------:R-:W-:Y:S01]  /*ef90*/  LOP3.LUT R104, R104, R105, RZ, 0x3c, !PT ;  /* 0x0000006968687212 */ /* 0x000fe200078e3cff */
[----:B------:R-:W-:Y:S01]  /*efa0*/  IMAD.X R105, RZ, RZ, R157, P0 ;  /* 0x000000ffff697224 */ /* 0x000fe200000e069d */
[----:B------:R-:W-:Y:S02]  /*efb0*/  MOV R134, R134 ;  /* 0x0000008600867202 */ /* 0x000fe40000000f00 */
[----:B------:R-:W-:Y:S02]  /*efc0*/  MOV R138, R138 ;  /* 0x0000008a008a7202 */ /* 0x000fe40000000f00 */
[----:B------:R-:W-:-:S02]  /*efd0*/  IADD3 R119, P0, R156, 0xc000, RZ ;  /* 0x0000c0009c777810 */ /* 0x000fc40007f1e0ff */
[----:B------:R-:W-:Y:S02]  /*efe0*/  LOP3.LUT R30, R23, R30, RZ, 0x3c, !PT ;  /* 0x0000001e171e7212 */ /* 0x000fe400078e3cff */
[----:B------:R-:W-:Y:S02]  /*eff0*/  MOV R130, R130 ;  /* 0x0000008200827202 */ /* 0x000fe40000000f00 */
[----:B------:R-:W-:Y:S02]  /*f000*/  MOV R152, R152 ;  /* 0x0000009800987202 */ /* 0x000fe40000000f00 */
[----:B------:R-:W-:Y:S02]  /*f010*/  MOV R135, R10 ;  /* 0x0000000a00877202 */ /* 0x000fe40000000f00 */
[----:B------:R-:W-:Y:S02]  /*f020*/  MOV R139, R8 ;  /* 0x00000008008b7202 */ /* 0x000fe40000000f00 */
[----:B------:R-:W-:Y:S01]  /*f030*/  F2FP.F16.F32.PACK_AB R4, R33, R171 ;  /* 0x000000ab2104723e */ /* 0x000fe200000000ff */
[----:B------:R-:W-:Y:S01]  /*f040*/  IMAD.MOV.U32 R33, RZ, RZ, R37 ;  /* 0x000000ffff217224 */ /* 0x000fe200078e0025 */
[----:B------:R-:W-:-:S02]  /*f050*/  F2FP.F16.F32.PACK_AB R7, R39, R38 ;  /* 0x000000262707723e */ /* 0x000fc400000000ff */
[----:B------:R-:W-:Y:S02]  /*f060*/  MOV R23, R14 ;  /* 0x0000000e00177202 */ /* 0x000fe40000000f00 */
[----:B------:R-:W-:Y:S01]  /*f070*/  MOV R131, R12 ;  /* 0x0000000c00837202 */ /* 0x000fe20000000f00 */
[----:B------:R0:W-:Y:S01]  /*f080*/  STSM.16.M88.4 [R152], R4 ;  /* 0x0000000498007844 */ /* 0x0001e20000000200 */
[----:B------:R-:W-:Y:S02]  /*f090*/  F2FP.F16.F32.PACK_AB R8, R41, R173 ;  /* 0x000000ad2908723e */ /* 0x000fe400000000ff */
[----:B------:R-:W-:Y:S02]  /*f0a0*/  F2FP.F16.F32.PACK_AB R9, R43, R42 ;  /* 0x0000002a2b09723e */ /* 0x000fe400000000ff */
[----:B------:R-:W-:Y:S02]  /*f0b0*/  F2FP.F16.F32.PACK_AB R10, R45, R174 ;  /* 0x000000ae2d0a723e */ /* 0x000fe400000000ff */
[----:B------:R-:W-:-:S02]  /*f0c0*/  F2FP.F16.F32.PACK_AB R11, R47, R46 ;  /* 0x0000002e2f0b723e */ /* 0x000fc400000000ff */
[----:B------:R-:W-:Y:S02]  /*f0d0*/  F2FP.F16.F32.PACK_AB R12, R49, R175 ;  /* 0x000000af310c723e */ /* 0x000fe400000000ff */
[----:B------:R-:W-:Y:S01]  /*f0e0*/  F2FP.F16.F32.PACK_AB R13, R51, R50 ;  /* 0x00000032330d723e */ /* 0x000fe200000000ff */
[----:B------:R3:W-:Y:S01]  /*f0f0*/  STSM.16.M88.4 [R147], R8 ;  /* 0x0000000893007844 */ /* 0x0007e20000000200 */
[----:B------:R-:W-:Y:S02]  /*f100*/  F2FP.F16.F32.PACK_AB R14, R53, R176 ;  /* 0x000000b0350e723e */ /* 0x000fe400000000ff */
[----:B------:R-:W-:Y:S02]  /*f110*/  F2FP.F16.F32.PACK_AB R15, R55, R54 ;  /* 0x00000036370f723e */ /* 0x000fe400000000ff */
[----:B--2---:R-:W-:Y:S02]  /*f120*/  @P2 SHF.R.U32.HI R33, RZ, R35, R34 ;  /* 0x00000023ff212219 */ /* 0x004fe40000011622 */
[----:B------:R-:W-:Y:S01]  /*f130*/  LOP3.LUT R118, R119, 0x380, RZ, 0xc0, !PT ;  /* 0x0000038077767812 */ /* 0x000fe200078ec0ff */
[----:B------:R2:W-:Y:S01]  /*f140*/  STSM.16.M88.4 [R143], R12 ;  /* 0x0000000c8f007844 */ /* 0x0005e20000000200 */
[----:B------:R-:W-:Y:S01]  /*f150*/  MOV R126, R126 ;  /* 0x0000007e007e7202 */ /* 0x000fe20000000f00 */
[----:B------:R-:W-:Y:S01]  /*f160*/  IMAD.MOV R35, RZ, RZ, -R33 ;  /* 0x000000ffff237224 */ /* 0x000fe200078e0a21 */
[----:B-1----:R-:W-:-:S02]  /*f170*/  F2FP.F16.F32.PACK_AB R24, R57, R177 ;  /* 0x000000b13918723e */ /* 0x002fc400000000ff */
[----:B------:R-:W-:Y:S01]  /*f180*/  F2FP.F16.F32.PACK_AB R25, R59, R58 ;  /* 0x0000003a3b19723e */ /* 0x000fe200000000ff */
[----:B------:R-:W-:Y:S01]  /*f190*/  IMAD R35, R158, R35, R37 ;  /* 0x000000239e237224 */ /* 0x000fe200078e0225 */
[----:B------:R-:W-:Y:S02]  /*f1a0*/  F2FP.F16.F32.PACK_AB R26, R61, R178 ;  /* 0x000000b23d1a723e */ /* 0x000fe400000000ff */
[----:B------:R-:W-:Y:S02]  /*f1b0*/  F2FP.F16.F32.PACK_AB R27, R63, R62 ;  /* 0x0000003e3f1b723e */ /* 0x000fe400000000ff */
[----:B0-----:R-:W-:Y:S02]  /*f1c0*/  F2FP.F16.F32.PACK_AB R4, R65, R179 ;  /* 0x000000b34104723e */ /* 0x001fe400000000ff */
[----:B------:R-:W-:Y:S01]  /*f1d0*/  F2FP.F16.F32.PACK_AB R5, R67, R66 ;  /* 0x000000424305723e */ /* 0x000fe200000000ff */
[----:B------:R-:W-:Y:S01]  /*f1e0*/  STSM.16.M88.4 [R126], R24 ;  /* 0x000000187e007844 */ /* 0x000fe20000000200 */
[----:B------:R-:W-:-:S02]  /*f1f0*/  F2FP.F16.F32.PACK_AB R6, R69, R180 ;  /* 0x000000b44506723e */ /* 0x000fc400000000ff */
[----:B------:R-:W-:Y:S02]  /*f200*/  F2FP.F16.F32.PACK_AB R7, R71, R70 ;  /* 0x000000464707723e */ /* 0x000fe400000000ff */
[----:B------:R-:W-:Y:S02]  /*f210*/  IADD3 R107, P1, R156, 0x6000, RZ ;  /* 0x000060009c6b7810 */ /* 0x000fe40007f3e0ff */
[----:B---3--:R-:W-:Y:S01]  /*f220*/  F2FP.F16.F32.PACK_AB R8, R73, R181 ;  /* 0x000000b54908723e */ /* 0x008fe200000000ff */
[----:B------:R-:W-:Y:S01]  /*f230*/  STSM.16.M88.4 [R139], R4 ;  /* 0x000000048b007844 */ /* 0x000fe20000000200 */
[----:B------:R-:W-:Y:S02]  /*f240*/  F2FP.F16.F32.PACK_AB R9, R75, R74 ;  /* 0x0000004a4b09723e */ /* 0x000fe400000000ff */
[----:B------:R-:W-:Y:S02]  /*f250*/  F2FP.F16.F32.PACK_AB R10, R77, R182 ;  /* 0x000000b64d0a723e */ /* 0x000fe400000000ff */
[----:B------:R-:W-:-:S02]  /*f260*/  F2FP.F16.F32.PACK_AB R11, R79, R78 ;  /* 0x0000004e4f0b723e */ /* 0x000fc400000000ff */
[----:B------:R-:W-:Y:S02]  /*f270*/  SHF.R.U64 R118, R118, 0x3, RZ ;  /* 0x0000000376767819 */ /* 0x000fe400000012ff */
[----:B--2---:R-:W-:Y:S01]  /*f280*/  F2FP.F16.F32.PACK_AB R12, R81, R183 ;  /* 0x000000b7510c723e */ /* 0x004fe200000000ff */
[----:B------:R0:W-:Y:S01]  /*f290*/  STSM.16.M88.4 [R135], R8 ;  /* 0x0000000887007844 */ /* 0x0001e20000000200 */
[----:B------:R-:W-:Y:S02]  /*f2a0*/  F2FP.F16.F32.PACK_AB R13, R83, R82 ;  /* 0x00000052530d723e */ /* 0x000fe400000000ff */
[----:B------:R-:W-:Y:S02]  /*f2b0*/  F2FP.F16.F32.PACK_AB R14, R85, R184 ;  /* 0x000000b8550e723e */ /* 0x000fe400000000ff */
[----:B------:R-:W-:Y:S02]  /*f2c0*/  F2FP.F16.F32.PACK_AB R15, R87, R86 ;  /* 0x00000056570f723e */ /* 0x000fe400000000ff */
[----:B------:R-:W-:-:S02]  /*f2d0*/  LOP3.LUT R106, R107, 0x380, RZ, 0xc0, !PT ;  /* 0x000003806b6a7812 */ /* 0x000fc400078ec0ff */
[----:B------:R-:W-:Y:S01]  /*f2e0*/  LOP3.LUT R118, R118, R119, RZ, 0x3c, !PT ;  /* 0x0000007776767212 */ /* 0x000fe200078e3cff */
[----:B------:R-:W-:Y:S01]  /*f2f0*/  IMAD.X R119, RZ, RZ, R157, P0 ;  /* 0x000000ffff777224 */ /* 0x000fe200000e069d */
[----:B------:R1:W-:Y:S01]  /*f300*/  STSM.16.M88.4 [R131], R12 ;  /* 0x0000000c83007844 */ /* 0x0003e20000000200 */
[----:B------:R-:W-:Y:S02]  /*f310*/  SHF.R.U64 R106, R106, 0x3, RZ ;  /* 0x000000036a6a7819 */ /* 0x000fe400000012ff */
[----:B------:R-:W-:Y:S01]  /*f320*/  MOV R154, R154 ;  /* 0x0000009a009a7202 */ /* 0x000fe20000000f00 */
[----:B0-----:R-:W-:Y:S01]  /*f330*/  IMAD.U32 R10, RZ, RZ, UR5 ;  /* 0x00000005ff0a7e24 */ /* 0x001fe2000f8e00ff */
[----:B------:R-:W-:Y:S01]  /*f340*/  SHF.R.S32.HI R9, RZ, 0x1f, R33 ;  /* 0x0000001fff097819 */ /* 0x000fe20000011421 */
[----:B------:R-:W-:Y:S01]  /*f350*/  ULDC UR5, c[0x0][0xa88] ;  /* 0x0002a20000057ab9 */ /* 0x000fe20000000800 */
[----:B------:R-:W-:Y:S02]  /*f360*/  SHF.R.S32.HI R8, RZ, 0x1f, R35 ;  /* 0x0000001fff087819 */ /* 0x000fe40000011423 */
[----:B------:R-:W-:Y:S01]  /*f370*/  LOP3.LUT R106, R106, R107, RZ, 0x3c, !PT ;  /* 0x0000006b6a6a7212 */ /* 0x000fe200078e3cff */
[----:B------:R-:W-:Y:S01]  /*f380*/  IMAD.X R107, RZ, RZ, R157, P1 ;  /* 0x000000ffff6b7224 */ /* 0x000fe200008e069d */
[----:B------:R-:W-:-:S02]  /*f390*/  IADD3 R121, P1, R156, 0xd000, RZ ;  /* 0x0000d0009c797810 */ /* 0x000fc40007f3e0ff */
[----:B------:R-:W-:Y:S02]  /*f3a0*/  F2FP.F16.F32.PACK_AB R24, R89, R185 ;  /* 0x000000b95918723e */ /* 0x000fe400000000ff */
[----:B-1----:R-:W-:Y:S01]  /*f3b0*/  IADD3 R12, P0, R33, UR6, RZ ;  /* 0x00000006210c7c10 */ /* 0x002fe2000ff1e0ff */
[----:B------:R-:W-:Y:S01]  /*f3c0*/  VIADD R14, R226, UR14 ;  /* 0x0000000ee20e7c36 */ /* 0x000fe20008000000 */
[----:B------:R-:W-:Y:S02]  /*f3d0*/  F2FP.F16.F32.PACK_AB R25, R91, R90 ;  /* 0x0000005a5b19723e */ /* 0x000fe400000000ff */
[----:B------:R-:W-:Y:S01]  /*f3e0*/  IADD3.X R13, R9, UR7, R10, P0, !PT ;  /* 0x00000007090d7c10 */ /* 0x000fe200087fe40a */
[----:B------:R-:W-:Y:S01]  /*f3f0*/  ULDC.64 UR6, c[0x0][0xb88] ;  /* 0x0002e20000067ab9 */ /* 0x000fe20000000a00 */
[----:B------:R-:W-:Y:S01]  /*f400*/  F2FP.F16.F32.PACK_AB R26, R93, R186 ;  /* 0x000000ba5d1a723e */ /* 0x000fe200000000ff */
[----:B------:R-:W-:Y:S01]  /*f410*/  IMAD R8, R8, UR6, RZ ;  /* 0x0000000608087c24 */ /* 0x000fe2000f8e02ff */
[----:B------:R-:W-:Y:S01]  /*f420*/  F2FP.F16.F32.PACK_AB R27, R95, R94 ;  /* 0x0000005e5f1b723e */ /* 0x000fe200000000ff */
[----:B------:R-:W-:Y:S01]  /*f430*/  IMAD.WIDE.U32 R12, R35, UR6, R12 ;  /* 0x00000006230c7c25 */ /* 0x000fe2000f8e000c */
[----:B------:R-:W-:-:S02]  /*f440*/  F2FP.F16.F32.PACK_AB R4, R97, R187 ;  /* 0x000000bb6104723e */ /* 0x000fc400000000ff */
[----:B------:R-:W-:Y:S01]  /*f450*/  F2FP.F16.F32.PACK_AB R5, R99, R98 ;  /* 0x000000626305723e */ /* 0x000fe200000000ff */
[----:B------:R-:W-:Y:S01]  /*f460*/  IMAD R35, R35, UR7, R8 ;  /* 0x0000000723237c24 */ /* 0x000fe2000f8e0208 */
[----:B------:R-:W-:Y:S01]  /*f470*/  F2FP.F16.F32.PACK_AB R6, R164, R188 ;  /* 0x000000bca406723e */ /* 0x000fe200000000ff */
[----:B------:R-:W-:Y:S01]  /*f480*/  STSM.16.M88.4 [R154], R24 ;  /* 0x000000189a007844 */ /* 0x000fe20000000200 */
[----:B------:R-:W-:Y:S01]  /*f490*/  F2FP.F16.F32.PACK_AB R7, R16, R3 ;  /* 0x000000031007723e */ /* 0x000fe200000000ff */
[----:B------:R-:W-:Y:S01]  /*f4a0*/  ULDC.64 UR6, c[0x0][0xb50] ;  /* 0x0002d40000067ab9 */ /* 0x000fe20000000a00 */
[----:B------:R-:W-:Y:S01]  /*f4b0*/  LOP3.LUT R120, R121, 0x380, RZ, 0xc0, !PT ;  /* 0x0000038079787812 */ /* 0x000fe200078ec0ff */
[----:B------:R-:W-:Y:S01]  /*f4c0*/  IMAD R3, R158, UR5, RZ ;  /* 0x000000059e037c24 */ /* 0x000fe2000f8e02ff */
[----:B------:R-:W-:Y:S01]  /*f4d0*/  LEA R16, P3, R12, UR6, 0x2 ;  /* 0x000000060c107c11 */ /* 0x000fe2000f8610ff */
[----:B------:R0:W-:Y:S01]  /*f4e0*/  STSM.16.M88.4 [R146], R4 ;  /* 0x0000000492007844 */ /* 0x0001e20000000200 */
[----:B------:R-:W-:-:S02]  /*f4f0*/  SHF.R.U64 R120, R120, 0x3, RZ ;  /* 0x0000000378787819 */ /* 0x000fc400000012ff */
[----:B------:R-:W-:Y:S02]  /*f500*/  LOP3.LUT P0, RZ, R224, 0x3, RZ, 0xc0, !PT ;  /* 0x00000003e0ff7812 */ /* 0x000fe4000780c0ff */
[----:B------:R-:W-:Y:S02]  /*f510*/  F2FP.F16.F32.PACK_AB R8, R166, R189 ;  /* 0x000000bda608723e */ /* 0x000fe400000000ff */
[----:B------:R-:W-:Y:S02]  /*f520*/  F2FP.F16.F32.PACK_AB R9, R36, R32 ;  /* 0x000000202409723e */ /* 0x000fe400000000ff */
[----:B------:R-:W-:Y:S02]  /*f530*/  F2FP.F16.F32.PACK_AB R10, R167, R190 ;  /* 0x000000bea70a723e */ /* 0x000fe400000000ff */
[----:B------:R-:W-:Y:S02]  /*f540*/  F2FP.F16.F32.PACK_AB R11, R44, R40 ;  /* 0x000000282c0b723e */ /* 0x000fe400000000ff */
[----:B------:R-:W-:-:S02]  /*f550*/  LOP3.LUT R120, R120, R121, RZ, 0x3c, !PT ;  /* 0x0000007978787212 */ /* 0x000fc400078e3cff */
[----:B------:R-:W-:Y:S01]  /*f560*/  IADD3.X R121, RZ, R157, RZ, P1, !PT ;  /* 0x0000009dff797210 */ /* 0x000fe20000ffe4ff */
[----:B0-----:R-:W-:Y:S01]  /*f570*/  IMAD.IADD R5, R13, 0x1, R35 ;  /* 0x000000010d057824 */ /* 0x001fe200078e0223 */
[C---:B------:R-:W-:Y:S01]  /*f580*/  ISETP.GE.OR P1, PT, R14.reuse, R3, P0 ;  /* 0x000000030e00720c */ /* 0x040fe20000726670 */
[----:B------:R-:W-:Y:S01]  /*f590*/  VIADD R4, R14, 0x8 ;  /* 0x000000080e047836 */ /* 0x000fe20000000000 */
[----:B------:R-:W-:Y:S01]  /*f5a0*/  MOV R150, R150 ;  /* 0x0000009600967202 */ /* 0x000fe20000000f00 */
[----:B------:R0:W-:Y:S01]  /*f5b0*/  STSM.16.M88.4 [R130], R8 ;  /* 0x0000000882007844 */ /* 0x0001e20000000200 */
[----:B------:R-:W-:Y:S02]  /*f5c0*/  LEA.HI.X R27, R12, UR7, R5, 0x2, P3 ;  /* 0x000000070c1b7c11 */ /* 0x000fe400098f1405 */
[----:B------:R-:W-:Y:S02]  /*f5d0*/  ISETP.GE.OR P0, PT, R4, R3, P0 ;  /* 0x000000030400720c */ /* 0x000fe40000706670 */
[----:B------:R-:W-:Y:S01]  /*f5e0*/  F2FP.F16.F32.PACK_AB R4, R168, R191 ;  /* 0x000000bfa804723e */ /* 0x000fe200000000ff */
[----:B------:R-:W-:Y:S01]  /*f5f0*/  SHFL.IDX PT, R49, R27, RZ, 0x1c1f ;  /* 0x001c1fff1b317589 */ /* 0x000fe200000e0000 */
[----:B------:R-:W-:-:S02]  /*f600*/  F2FP.F16.F32.PACK_AB R5, R52, R48 ;  /* 0x000000303405723e */ /* 0x000fc400000000ff */
[----:B------:R-:W-:Y:S01]  /*f610*/  F2FP.F16.F32.PACK_AB R6, R169, R192 ;  /* 0x000000c0a906723e */ /* 0x000fe200000000ff */
[----:B------:R1:W-:Y:S01]  /*f620*/  SHFL.IDX PT, R53, R27, 0x1, 0x1c1f ;  /* 0x003c1f001b357f89 */ /* 0x0003e200000e0000 */
[----:B------:R-:W-:Y:S02]  /*f630*/  F2FP.F16.F32.PACK_AB R7, R60, R56 ;  /* 0x000000383c07723e */ /* 0x000fe400000000ff */
[----:B------:R-:W-:Y:S01]  /*f640*/  F2FP.F16.F32.PACK_AB R12, R129, R195 ;  /* 0x000000c3810c723e */ /* 0x000fe200000000ff */
[----:B------:R-:W2:Y:S01]  /*f650*/  SHFL.IDX PT, R48, R16, RZ, 0x1c1f ;  /* 0x001c1fff10307589 */ /* 0x000ea200000e0000 */
[----:B------:R-:W-:Y:S02]  /*f660*/  F2FP.F16.F32.PACK_AB R13, R84, R80 ;  /* 0x00000050540d723e */ /* 0x000fe400000000ff */
[----:B0-----:R-:W-:Y:S01]  /*f670*/  F2FP.F16.F32.PACK_AB R8, R170, R193 ;  /* 0x000000c1aa08723e */ /* 0x001fe200000000ff */
[----:B------:R-:W-:Y:S01]  /*f680*/  STSM.16.M88.4 [R150], R4 ;  /* 0x0000000496007844 */ /* 0x000fe20000000200 */
[----:B------:R-:W-:-:S02]  /*f690*/  F2FP.F16.F32.PACK_AB R9, R68, R64 ;  /* 0x000000404409723e */ /* 0x000fc400000000ff */
[----:B------:R-:W-:Y:S01]  /*f6a0*/  F2FP.F16.F32.PACK_AB R10, R125, R194 ;  /* 0x000000c27d0a723e */ /* 0x000fe200000000ff */
[----:B------:R-:W0:Y:S01]  /*f6b0*/  SHFL.IDX PT, R52, R16, 0x1, 0x1c1f ;  /* 0x003c1f0010347f89 */ /* 0x000e2200000e0000 */
        /* <DEDUP_REMOVED lines=8> */
[----:B-1----:R-:W-:Y:S02]  /*f740*/  F2FP.F16.F32.PACK_AB R27, R160, R128 ;  /* 0x00000080a01b723e */ /* 0x002fe400000000ff */
[----:B------:R-:W-:Y:S02]  /*f750*/  F2FP.F16.F32.PACK_AB R160, R145, R144 ;  /* 0x0000009091a0723e */ /* 0x000fe400000000ff */
[C---:B------:R-:W-:Y:S01]  /*f760*/  IADD3 R100, P4, R156.reuse, 0x2000, RZ ;  /* 0x000020009c647810 */ /* 0x040fe20007f9e0ff */
[----:B------:R-:W-:Y:S01]  /*f770*/  STSM.16.M88.4 [R134], R24 ;  /* 0x0000001886007844 */ /* 0x000fe20000000200 */
[----:B------:R-:W-:Y:S02]  /*f780*/  IADD3 R101, P5, R156, 0x3000, RZ ;  /* 0x000030009c657810 */ /* 0x000fe40007fbe0ff */
[----:B------:R-:W-:Y:S01]  /*f790*/  LOP3.LUT R21, R100, 0x380, RZ, 0xc0, !PT ;  /* 0x0000038064157812 */ /* 0x000fe200078ec0ff */
[----:B------:R1:W-:Y:S01]  /*f7a0*/  STSM.16.M88.4 [R23], R160 ;  /* 0x000000a017007844 */ /* 0x0003e20000000200 */
[----:B------:R-:W-:-:S02]  /*f7b0*/  IADD3 R103, P6, R156, 0x4000, RZ ;  /* 0x000040009c677810 */ /* 0x000fc40007fde0ff */
[----:B------:R-:W-:Y:S01]  /*f7c0*/  SHF.R.U64 R21, R21, 0x3, RZ ;  /* 0x0000000315157819 */ /* 0x000fe200000012ff */
[----:B------:R-:W-:Y:S01]  /*f7d0*/  BAR.SYNC.DEFER_BLOCKING 0x1, 0x100 ;  /* 0x0044000000007b1d */ /* 0x000fe20000010000 */
[----:B------:R-:W-:Y:S02]  /*f7e0*/  LOP3.LUT R102, R103, 0x380, RZ, 0xc0, !PT ;  /* 0x0000038067667812 */ /* 0x000fe400078ec0ff */
[----:B------:R-:W-:Y:S01]  /*f7f0*/  LOP3.LUT R20, R21, R100, RZ, 0x3c, !PT ;  /* 0x0000006415147212 */ /* 0x000fe200078e3cff */
[----:B------:R-:W-:Y:S01]  /*f800*/  UIMAD UR5, UR10, UR8, URZ ;  /* 0x000000080a0572a4 */ /* 0x000fe2000f8e023f */
[----:B------:R-:W-:Y:S01]  /*f810*/  LOP3.LUT R100, R101, 0x380, RZ, 0xc0, !PT ;  /* 0x0000038065647812 */ /* 0x000fe200078ec0ff */
[----:B------:R-:W-:Y:S01]  /*f820*/  IMAD.X R21, RZ, RZ, R157, P4 ;  /* 0x000000ffff157224 */ /* 0x000fe200020e069d */
[----:B------:R-:W-:Y:S02]  /*f830*/  SHF.R.U64 R102, R102, 0x3, RZ ;  /* 0x0000000366667819 */ /* 0x000fe400000012ff */
[----:B------:R-:W-:-:S02]  /*f840*/  SHF.R.U64 R100, R100, 0x3, RZ ;  /* 0x0000000364647819 */ /* 0x000fc400000012ff */
[----:B------:R-:W-:Y:S01]  /*f850*/  LOP3.LUT R29, R156, 0x380, RZ, 0xc0, !PT ;  /* 0x000003809c1d7812 */ /* 0x000fe200078ec0ff */
[----:B-1----:R-:W1:Y:S01]  /*f860*/  @P2 LDC R23, c[0x0][0xbf0] ;  /* 0x0002fc00ff172b82 */ /* 0x002e620000000800 */
[----:B------:R-:W-:Y:S01]  /*f870*/  LOP3.LUT R100, R100, R101, RZ, 0x3c, !PT ;  /* 0x0000006564647212 */ /* 0x000fe200078e3cff */
[--C-:B------:R-:W-:Y:S01]  /*f880*/  IMAD.X R101, RZ, RZ, R157.reuse, P5 ;  /* 0x000000ffff657224 */ /* 0x100fe200028e069d */
[----:B------:R-:W-:Y:S01]  /*f890*/  LOP3.LUT R102, R102, R103, RZ, 0x3c, !PT ;  /* 0x0000006766667212 */ /* 0x000fe200078e3cff */
[----:B------:R-:W-:Y:S01]  /*f8a0*/  IMAD.X R103, RZ, RZ, R157, P6 ;  /* 0x000000ffff677224 */ /* 0x000fe200030e069d */
[----:B--2---:R2:W-:Y:S01]  /*f8b0*/  @!P1 ST.E desc[UR38][R48.64], R0 ;  /* 0x0000000030009985 */ /* 0x0045e2000c101926 */
[----:B------:R-:W-:Y:S01]  /*f8c0*/  UIMAD.WIDE.U32 UR6, UR11, UR8, URZ ;  /* 0x000000080b0672a5 */ /* 0x000fe2000f8e003f */
[C---:B------:R-:W-:Y:S02]  /*f8d0*/  IADD3 R113, P4, R156.reuse, 0x9000, RZ ;  /* 0x000090009c717810 */ /* 0x040fe40007f9e0ff */
[----:B0-----:R0:W-:Y:S01]  /*f8e0*/  @!P0 ST.E desc[UR38][R52.64], R2 ;  /* 0x0000000234008985 */ /* 0x0011e2000c101926 */
[----:B------:R-:W-:Y:S01]  /*f8f0*/  UIMAD UR5, UR11, UR9, UR5 ;  /* 0x000000090b0572a4 */ /* 0x000fe2000f8e0205 */
[----:B------:R-:W-:-:S02]  /*f900*/  IADD3 R115, P5, R156, 0xa000, RZ ;  /* 0x0000a0009c737810 */ /* 0x000fc40007fbe0ff */
[----:B------:R3:W5:Y:S01]  /*f910*/  LD.E.128 R36, desc[UR38][R18.64] ;  /* 0x0000002612247980 */ /* 0x000762000c101d00 */
[----:B------:R-:W-:Y:S01]  /*f920*/  IADD3 R117, P6, R156, 0xb000, RZ ;  /* 0x0000b0009c757810 */ /* 0x000fe20007fde0ff */
[----:B------:R-:W-:Y:S01]  /*f930*/  ULDC.64 UR10, c[0x0][0xaf0] ;  /* 0x0002bc00000a7ab9 */ /* 0x000fe20000000a00 */
[----:B------:R-:W-:Y:S01]  /*f940*/  SHF.R.U64 R29, R29, 0x3, RZ ;  /* 0x000000031d1d7819 */ /* 0x000fe200000012ff */
[----:B--2---:R-:W-:Y:S01]  /*f950*/  IMAD R0, R219, 0x20, R222 ;  /* 0x00000020db007824 */ /* 0x004fe200078e02de */
[----:B------:R-:W-:Y:S01]  /*f960*/  UIADD3 UR7, UR7, UR5, URZ ;  /* 0x0000000507077290 */ /* 0x000fe2000fffe03f */
[----:B------:R-:W-:Y:S01]  /*f970*/  LOP3.LUT R112, R113, 0x380, RZ, 0xc0, !PT ;  /* 0x0000038071707812 */ /* 0x000fe200078ec0ff */
[----:B------:R2:W5:Y:S01]  /*f980*/  LD.E.128 R40, desc[UR38][R20.64] ;  /* 0x0000002614287980 */ /* 0x000562000c101d00 */
[----:B------:R-:W-:Y:S01]  /*f990*/  LOP3.LUT R114, R115, 0x380, RZ, 0xc0, !PT ;  /* 0x0000038073727812 */ /* 0x000fe200078ec0ff */
[----:B---3--:R-:W3:Y:S01]  /*f9a0*/  @P2 LDC R19, c[0x0][0xbec] ;  /* 0x0002fb00ff132b82 */ /* 0x008ee20000000800 */
[----:B0-----:R-:W-:Y:S01]  /*f9b0*/  VIADD R2, R0, UR14 ;  /* 0x0000000e00027c36 */ /* 0x001fe20008000000 */
[----:B------:R-:W-:Y:S01]  /*f9c0*/  UIMAD UR8, UR12, UR10, URZ ;  /* 0x0000000a0c0872a4 */ /* 0x000fe2000f8e023f */
[----:B------:R-:W-:Y:S01]  /*f9d0*/  LOP3.LUT R116, R117, 0x380, RZ, 0xc0, !PT ;  /* 0x0000038075747812 */ /* 0x000fe200078ec0ff */
[----:B------:R-:W-:Y:S01]  /*f9e0*/  UIMAD.WIDE.U32 UR6, UR15, UR10, UR6 ;  /* 0x0000000a0f0672a5 */ /* 0x000fe2000f8e0006 */
[----:B------:R-:W-:Y:S01]  /*f9f0*/  SHF.R.U64 R112, R112, 0x3, RZ ;  /* 0x0000000370707819 */ /* 0x000fe200000012ff */
[----:B------:R0:W5:Y:S01]  /*fa00*/  LD.E.128 R4, desc[UR38][R100.64] ;  /* 0x0000002664047980 */ /* 0x000162000c101d00 */
[----:B--2---:R-:W-:Y:S01]  /*fa10*/  IMAD.MOV.U32 R21, RZ, RZ, R2 ;  /* 0x000000ffff157224 */ /* 0x004fe200078e0002 */
[----:B------:R-:W-:Y:S01]  /*fa20*/  UIMAD UR5, UR15, UR11, UR8 ;  /* 0x0000000b0f0572a4 */ /* 0x000fe2000f8e0208 */
[----:B------:R-:W-:Y:S01]  /*fa30*/  SHF.R.U64 R114, R114, 0x3, RZ ;  /* 0x0000000372727819 */ /* 0x000fe200000012ff */
[----:B------:R0:W5:Y:S01]  /*fa40*/  LD.E.128 R8, desc[UR38][R102.64] ;  /* 0x0000002666087980 */ /* 0x000162000c101d00 */
[----:B------:R-:W-:Y:S01]  /*fa50*/  SHF.R.U64 R116, R116, 0x3, RZ ;  /* 0x0000000374747819 */ /* 0x000fe200000012ff */
[----:B------:R-:W-:Y:S01]  /*fa60*/  UIADD3 UR5, UR7, UR5, URZ ;  /* 0x0000000507057290 */ /* 0x000fe2000fffe03f */
[----:B------:R-:W-:Y:S01]  /*fa70*/  LOP3.LUT R28, R29, R156, RZ, 0x3c, !PT ;  /* 0x0000009c1d1c7212 */ /* 0x000fe200078e3cff */
[--C-:B------:R-:W-:Y:S01]  /*fa80*/  IMAD.MOV.U32 R29, RZ, RZ, R157.reuse ;  /* 0x000000ffff1d7224 */ /* 0x100fe200078e009d */
[----:B------:R-:W-:Y:S01]  /*fa90*/  LOP3.LUT R112, R112, R113, RZ, 0x3c, !PT ;  /* 0x0000007170707212 */ /* 0x000fe200078e3cff */
[--C-:B------:R-:W-:Y:S01]  /*faa0*/  IMAD.X R113, RZ, RZ, R157.reuse, P4 ;  /* 0x000000ffff717224 */ /* 0x100fe200020e069d */
[----:B------:R-:W-:Y:S01]  /*fab0*/  LOP3.LUT R114, R114, R115, RZ, 0x3c, !PT ;  /* 0x0000007372727212 */ /* 0x000fe200078e3cff */
[--C-:B------:R-:W-:Y:S01]  /*fac0*/  IMAD.X R115, RZ, RZ, R157.reuse, P5 ;  /* 0x000000ffff737224 */ /* 0x100fe200028e069d */
[----:B------:R-:W-:Y:S01]  /*fad0*/  LOP3.LUT R116, R116, R117, RZ, 0x3c, !PT ;  /* 0x0000007574747212 */ /* 0x000fe200078e3cff */
[----:B------:R-:W-:Y:S01]  /*fae0*/  IMAD.X R117, RZ, RZ, R157, P6 ;  /* 0x000000ffff757224 */ /* 0x000fe200030e069d */
[----:B------:R-:W-:Y:S01]  /*faf0*/  ULDC.64 UR8, c[0x0][0xae0] ;  /* 0x0002b80000087ab9 */ /* 0x000fe20000000a00 */
[----:B------:R0:W5:Y:S01]  /*fb00*/  LD.E.128 R32, desc[UR38][R28.64] ;  /* 0x000000261c207980 */ /* 0x000162000c101d00 */
[----:B---3--:R-:W-:-:S03]  /*fb10*/  @P2 IMAD.HI.U32 R0, R2, R19, RZ ;  /* 0x0000001302002227 */ /* 0x008fc600078e00ff */
[----:B------:R0:W5:Y:S02]  /*fb20*/  LD.E.128 R12, desc[UR38][R104.64] ;  /* 0x00000026680c7980 */ /* 0x000164000c101d00 */
[----:B-1----:R-:W-:Y:S01]  /*fb30*/  @P2 SHF.R.U32.HI R21, RZ, R23, R0 ;  /* 0x00000017ff152219 */ /* 0x002fe20000011600 */
[----:B------:R-:W-:Y:S01]  /*fb40*/  IMAD.U32 R18, RZ, RZ, UR6 ;  /* 0x00000006ff127e24 */ /* 0x000fe2000f8e00ff */
[----:B------:R0:W5:Y:S02]  /*fb50*/  LD.E.128 R24, desc[UR38][R106.64] ;  /* 0x000000266a187980 */ /* 0x000164000c101d00 */
[----:B------:R-:W-:Y:S02]  /*fb60*/  SHF.R.S32.HI R0, RZ, 0x1f, R21 ;  /* 0x0000001fff007819 */ /* 0x000fe40000011415 */
[----:B------:R-:W-:Y:S01]  /*fb70*/  IADD3 R23, -R21, RZ, RZ ;  /* 0x000000ff15177210 */ /* 0x000fe20007ffe1ff */
[----:B------:R-:W-:Y:S01]  /*fb80*/  IMAD.U32 R19, RZ, RZ, UR7 ;  /* 0x00000007ff137e24 */ /* 0x000fe2000f8e00ff */
[----:B------:R0:W5:Y:S01]  /*fb90*/  LD.E.128 R44, desc[UR38][R108.64] ;  /* 0x000000266c2c7980 */ /* 0x000162000c101d00 */
[----:B------:R-:W-:Y:S01]  /*fba0*/  IMAD R0, R0, UR8, RZ ;  /* 0x0000000800007c24 */ /* 0x000fe2000f8e02ff */
[----:B------:R-:W-:Y:S01]  /*fbb0*/  ULDC.64 UR6, c[0x0][0xad8] ;  /* 0x0002b60000067ab9 */ /* 0x000fe20000000a00 */
[----:B------:R-:W-:Y:S01]  /*fbc0*/  IMAD R23, R158, R23, R2 ;  /* 0x000000179e177224 */ /* 0x000fe200078e0202 */
[----:B------:R0:W5:Y:S01]  /*fbd0*/  LD.E.128 R64, desc[UR38][R110.64] ;  /* 0x000000266e407980 */ /* 0x000162000c101d00 */
[----:B------:R-:W-:-:S02]  /*fbe0*/  IMAD.U32 R19, RZ, RZ, UR5 ;  /* 0x00000005ff137e24 */ /* 0x000fc4000f8e00ff */
[----:B------:R-:W-:Y:S01]  /*fbf0*/  IMAD R77, R21, UR9, R0 ;  /* 0x00000009154d7c24 */ /* 0x000fe2000f8e0200 */
[----:B------:R0:W5:Y:S01]  /*fc00*/  LD.E.128 R48, desc[UR38][R112.64] ;  /* 0x0000002670307980 */ /* 0x000162000c101d00 */
[----:B------:R-:W-:-:S03]  /*fc10*/  SHF.R.S32.HI R0, RZ, 0x1f, R23 ;  /* 0x0000001fff007819 */ /* 0x000fc60000011417 */
[----:B------:R0:W5:Y:S01]  /*fc20*/  LD.E.128 R52, desc[UR38][R114.64] ;  /* 0x0000002672347980 */ /* 0x000162000c101d00 */
[----:B------:R-:W-:-:S03]  /*fc30*/  IMAD.WIDE.U32 R18, R21, UR8, R18 ;  /* 0x0000000815127c25 */ /* 0x000fc6000f8e0012 */
[----:B------:R0:W5:Y:S04]  /*fc40*/  LD.E.128 R56, desc[UR38][R116.64] ;  /* 0x0000002674387980 */ /* 0x000168000c101d00 */
[----:B------:R0:W5:Y:S04]  /*fc50*/  LD.E.128 R72, desc[UR38][R118.64] ;  /* 0x0000002676487980 */ /* 0x000168000c101d00 */
[----:B------:R0:W5:Y:S04]  /*fc60*/  LD.E.128 R68, desc[UR38][R120.64] ;  /* 0x0000002678447980 */ /* 0x000168000c101d00 */
[----:B------:R0:W5:Y:S04]  /*fc70*/  LD.E.128 R60, desc[UR38][R122.64] ;  /* 0x000000267a3c7980 */ /* 0x000168000c101d00 */
[----:B------:R-:W5:Y:S01]  /*fc80*/  LD.E.128 R28, desc[UR38][R30.64] ;  /* 0x000000261e1c7980 */ /* 0x000f62000c101d00 */
[----:B------:R-:W-:Y:S01]  /*fc90*/  @!PT LDS RZ, [RZ] ;  /* 0x00000000fffff984 */ /* 0x000fe20000000800 */
[----:B------:R-:W-:Y:S01]  /*fca0*/  @!PT LDS RZ, [RZ] ;  /* 0x00000000fffff984 */ /* 0x000fe20000000800 */
[----:B------:R-:W-:Y:S01]  /*fcb0*/  @!PT LDS RZ, [RZ] ;  /* 0x00000000fffff984 */ /* 0x000fe20000000800 */
[----:B------:R-:W-:Y:S01]  /*fcc0*/  @!PT LDS RZ, [RZ] ;  /* 0x00000000fffff984 */ /* 0x000fe20000000800 */
[----:B------:R1:W-:Y:S06]  /*fcd0*/  MEMBAR.ALL.CTA ;  /* 0x0000000000007992 */ /* 0x0003ec0000008000 */
[----:B-1----:R-:W1:Y:S01]  /*fce0*/  FENCE.VIEW.ASYNC.S ;  /* 0x00000000000073c6 */ /* 0x002e620000000000 */
[----:B------:R-:W-:-:S02]  /*fcf0*/  IMAD.IADD R19, R19, 0x1, R77 ;  /* 0x0000000113137824 */ /* 0x000fc400078e024d */
[----:B------:R-:W-:Y:S02]  /*fd00*/  IMAD R2, R0, UR6, RZ ;  /* 0x0000000600027c24 */ /* 0x000fe4000f8e02ff */
[----:B------:R-:W-:Y:S01]  /*fd10*/  VIADD R80, R222, UR14 ;  /* 0x0000000ede507c36 */ /* 0x000fe20008000000 */
[----:B------:R-:W-:Y:S01]  /*fd20*/  UIADD3 UR5, UR13, 0x38820, URZ ;  /* 0x000388200d057890 */ /* 0x000fe2000fffe03f */
[C---:B------:R-:W-:Y:S02]  /*fd30*/  IMAD R21, R23.reuse, UR7, R2 ;  /* 0x0000000717157c24 */ /* 0x040fe4000f8e0202 */
[----:B------:R-:W-:Y:S01]  /*fd40*/  IMAD.WIDE.U32 R18, R23, UR6, R18 ;  /* 0x0000000617127c25 */ /* 0x000fe2000f8e0012 */
[----:B------:R-:W-:Y:S01]  /*fd50*/  ISETP.GE.AND P2, PT, R80, R3, PT ;  /* 0x000000035000720c */ /* 0x000fe20003f46270 */
[----:B------:R-:W-:Y:S01]  /*fd60*/  ULDC.64 UR6, c[0x0][0xa80] ;  /* 0x0002a00000067ab9 */ /* 0x000fe20000000a00 */
[----:B------:R-:W-:Y:S01]  /*fd70*/  UPRMT UR5, URZ, 0x654, UR5 ;  /* 0x000006543f057896 */ /* 0x000fe20008000005 */
[----:B------:R-:W-:Y:S01]  /*fd80*/  IMAD.IADD R19, R19, 0x1, R21 ;  /* 0x0000000113137824 */ /* 0x000fe200078e0215 */
[----:B------:R-:W-:Y:S01]  /*fd90*/  LEA R2, P3, R18, UR6, 0x1 ;  /* 0x0000000612027c11 */ /* 0x000fe2000f8608ff */
[----:B------:R-:W-:-:S03]  /*fda0*/  VIADD R0, R80, 0x20 ;  /* 0x0000002050007836 */ /* 0x000fc60000000000 */
[----:B------:R-:W-:Y:S02]  /*fdb0*/  LEA.HI.X R16, R18, UR7, R19, 0x1, P3 ;  /* 0x0000000712107c11 */ /* 0x000fe400098f0c13 */
[-C--:B------:R-:W-:Y:S01]  /*fdc0*/  ISETP.GE.AND P1, PT, R0, R3.reuse, PT ;  /* 0x000000030000720c */ /* 0x080fe20003f26270 */
[----:B------:R-:W-:Y:S01]  /*fdd0*/  VIADD R0, R80, 0x40 ;  /* 0x0000004050007836 */ /* 0x000fe20000000000 */
[----:B-1----:R0:W1:Y:S01]  /*fde0*/  SHFL.IDX PT, R79, R2, RZ, 0x181f ;  /* 0x00181fff024f7589 */ /* 0x00206200000e0000 */
[----:B------:R-:W-:Y:S01]  /*fdf0*/  BSSY B1, `(.L_x_2241) ;  /* 0x000001a000017945 */ /* 0x000fe20003800000 */
[----:B------:R-:W-:Y:S02]  /*fe00*/  SYNCS.ARRIVE.TRANS64.RED.A1T0 RZ, [UR5], RZ ;  /* 0x000000ffffff79a7 */ /* 0x000fe40008100405 */
[----:B------:R0:W2:Y:S01]  /*fe10*/  SHFL.IDX PT, R23, R16, RZ, 0x181f ;  /* 0x00181fff10177589 */ /* 0x0000a200000e0000 */
[----:B------:R-:W-:Y:S02]  /*fe20*/  ISETP.GE.AND P0, PT, R0, R3, PT ;  /* 0x000000030000720c */ /* 0x000fe40003f06270 */
[----:B------:R-:W-:-:S02]  /*fe30*/  SHF.R.S32.HI R196, RZ, 0x1f, R218 ;  /* 0x0000001fffc47819 */ /* 0x000fc400000114da */
[----:B------:R-:W-:Y:S02]  /*fe40*/  SHF.R.S32.HI R197, RZ, 0x1f, R216 ;  /* 0x0000001fffc57819 */ /* 0x000fe400000114d8 */
[----:B------:R-:W-:Y:S02]  /*fe50*/  SHF.R.S32.HI R198, RZ, 0x1f, R217 ;  /* 0x0000001fffc67819 */ /* 0x000fe400000114d9 */
[----:B------:R-:W-:Y:S01]  /*fe60*/  SHF.R.S32.HI R199, RZ, 0x1f, R22 ;  /* 0x0000001fffc77819 */ /* 0x000fe20000011416 */
[----:B0-----:R-:W-:Y:S06]  /*fe70*/  @P2 BRA `(.L_x_2242) ;  /* 0x0000000000442947 */ /* 0x001fec0003800000 */
        /* <DEDUP_REMOVED lines=17> */
.L_x_2242:
[----:B------:R-:W-:Y:S05]  /*ff90*/  BSYNC B1 ;  /* 0x0000000000017941 */ /* 0x000fea0003800000 */
.L_x_2241:
[----:B0-----:R0:W3:Y:S01]  /*ffa0*/  SHFL.IDX PT, R21, R16, 0x1, 0x181f ;  /* 0x00381f0010157f89 */ /* 0x0010e200000e0000 */
[----:B------:R-:W-:Y:S03]  /*ffb0*/  BSSY B1, `(.L_x_2243) ;  /* 0x0000014000017945 */ /* 0x000fe60003800000 */
[----:B------:R0:W4:Y:S01]  /*ffc0*/  SHFL.IDX PT, R19, R2, 0x1, 0x181f ;  /* 0x00381f0002137f89 */ /* 0x00012200000e0000 */
[----:B------:R-:W-:Y:S05]  /*ffd0*/  @P1 BRA `(.L_x_2244) ;  /* 0x0000000000441947 */ /* 0x000fea0003800000 */
[----:B------:R-:W-:Y:S02]  /*ffe0*/  ULDC UR5, c[0x0][0xac8] ;  /* 0x0002b20000057ab9 */ /* 0x000fe40000000800 */
[----:B------:R-:W-:Y:S02]  /*fff0*/  ISETP.GE.AND P4, PT, R22, UR5, PT ;  /* 0x0000000516007c0c */ /* 0x000fe4000bf86270 */
[----:B------:R-:W-:Y:S02]  /*10000*/  ISETP.GE.AND P3, PT, R217, UR5, PT ;  /* 0x00000005d9007c0c */ /* 0x000fe4000bf66270 */
[----:B------:R-:W-:Y:S02]  /*10010*/  ISETP.GE.AND P2, PT, R216, UR5, PT ;  /* 0x00000005d8007c0c */ /* 0x000fe4000bf46270 */
[----:B------:R-:W-:-:S07]  /*10020*/  ISETP.GE.AND P1, PT, R218, UR5, PT ;  /* 0x00000005da007c0c */ /* 0x000fce000bf26270 */
[CC--:B----45:R-:W-:Y:S02]  /*10030*/  @!P4 LEA R8, P6, R22.reuse, R19.reuse, 0x1 ;  /* 0x000000131608c211 */ /* 0x0f0fe400078c08ff */
[C---:B------:R-:W-:Y:S02]  /*10040*/  @!P3 LEA R10, P5, R217.reuse, R19, 0x1 ;  /* 0x00000013d90ab211 */ /* 0x040fe400078a08ff */
[----:B---3--:R-:W-:Y:S02]  /*10050*/  @!P4 LEA.HI.X R9, R22, R21, R199, 0x1, P6 ;  /* 0x000000151609c211 */ /* 0x008fe400030f0cc7 */
        /* <DEDUP_REMOVED lines=9> */
.L_x_2244:
[----:B------:R-:W-:Y:S05]  /*100f0*/  BSYNC B1 ;  /* 0x0000000000017941 */ /* 0x000fea0003800000 */
.L_x_2243:
[----:B---3-5:R3:W0:Y:S01]  /*10100*/  SHFL.IDX PT, R15, R16, 0x2, 0x181f ;  /* 0x00581f00100f7f89 */ /* 0x02862200000e0000 */
        /* <DEDUP_REMOVED lines=8> */
[-C--:B0-----:R-:W-:Y:S02]  /*10190*/  @!P3 LEA R8, P6, R22, R11.reuse, 0x1 ;  /* 0x0000000b1608b211 */ /* 0x081fe400078c08ff */
[CC--:B------:R-:W-:Y:S02]  /*101a0*/  @!P2 LEA R10, P5, R217.reuse, R11.reuse, 0x1 ;  /* 0x0000000bd90aa211 */ /* 0x0c0fe400078a08ff */
[----:B------:R-:W-:Y:S02]  /*101b0*/  @!P1 LEA R12, P4, R216, R11, 0x1 ;  /* 0x0000000bd80c9211 */ /* 0x000fe400078808ff */
[----:B------:R-:W-:Y:S02]  /*101c0*/  @!P3 LEA.HI.X R9, R22, R15, R199, 0x1, P6 ;  /* 0x0000000f1609b211 */ /* 0x000fe400030f0cc7 */
        /* <DEDUP_REMOVED lines=8> */
.L_x_2246:
[----:B------:R-:W-:Y:S05]  /*10250*/  BSYNC B1 ;  /* 0x0000000000017941 */ /* 0x000fea0003800000 */
.L_x_2245:
[----:B------:R-:W-:Y:S01]  /*10260*/  VIADD R0, R80, 0x60 ;  /* 0x0000006050007836 */ /* 0x000fe20000000000 */
[----:B0-----:R0:W0:Y:S04]  /*10270*/  SHFL.IDX PT, R13, R16, 0x3, 0x181f ;  /* 0x00781f00100d7f89 */ /* 0x00102800000e0000 */
[----:B------:R-:W-:Y:S01]  /*10280*/  ISETP.GE.AND P0, PT, R0, R3, PT ;  /* 0x000000030000720c */ /* 0x000fe20003f06270 */
[----:B------:R0:W0:-:S12]  /*10290*/  SHFL.IDX PT, R15, R2, 0x3, 0x181f ;  /* 0x00781f00020f7f89 */ /* 0x00001800000e0000 */
[----:B------:R-:W-:Y:S05]  /*102a0*/  @P0 BRA `(.L_x_2247) ;  /* 0x0000000c00580947 */ /* 0x000fea0003800000 */
[----:B------:R-:W-:Y:S02]  /*102b0*/  ULDC UR5, c[0x0][0xac8] ;  /* 0x0002b20000057ab9 */ /* 0x000fe40000000800 */
[----:B------:R-:W-:Y:S02]  /*102c0*/  ISETP.GE.AND P3, PT, R22, UR5, PT ;  /* 0x0000000516007c0c */ /* 0x000fe4000bf66270 */
[----:B------:R-:W-:Y:S02]  /*102d0*/  ISETP.GE.AND P4, PT, R217, UR5, PT ;  /* 0x00000005d9007c0c */ /* 0x000fe4000bf86270 */
[----:B------:R-:W-:-:S09]  /*102e0*/  ISETP.GE.AND P5, PT, R216, UR5, PT ;  /* 0x00000005d8007c0c */ /* 0x000fd2000bfa6270 */
[-C--:B0--3--:R-:W-:Y:S02]  /*102f0*/  @!P3 LEA R2, P0, R22, R15.reuse, 0x1 ;  /* 0x0000000f1602b211 */ /* 0x089fe400078008ff */
[CC--:B------:R-:W-:Y:S02]  /*10300*/  @!P4 LEA R8, P1, R217.reuse, R15.reuse, 0x1 ;  /* 0x0000000fd908c211 */ /* 0x0c0fe400078208ff */
[----:B------:R-:W-:Y:S02]  /*10310*/  @!P5 LEA R10, P2, R216, R15, 0x1 ;  /* 0x0000000fd80ad211 */ /* 0x000fe400078408ff */
[-C--:B------:R-:W-:Y:S02]  /*10320*/  @!P3 LEA.HI.X R3, R22, R13.reuse, R199, 0x1, P0 ;  /* 0x0000000d1603b211 */ /* 0x080fe400000f0cc7 */
        /* <DEDUP_REMOVED lines=11> */
.L_x_2240:
[----:B------:R-:W0:Y:S01]  /*103e0*/  LDC R8, c[0x0][0xbe8] ;  /* 0x0002fa00ff087b82 */ /* 0x000e220000000800 */
[----:B------:R-:W1:Y:S01]  /*103f0*/  S2R R0, SR_TID.X ;  /* 0x0000000000007919 */ /* 0x000e620000002100 */
[----:B------:R-:W-:Y:S01]  /*10400*/  R2UR UR6, R220 ;  /* 0x00000000dc0672ca */ /* 0x000fe200000e0000 */
[----:B------:R-:W-:Y:S01]  /*10410*/  BSSY B1, `(.L_x_2248) ;  /* 0x0000036000017945 */ /* 0x000fe20003800000 */
[----:B------:R-:W-:Y:S01]  /*10420*/  R2UR UR5, R221 ;  /* 0x00000000dd0572ca */ /* 0x000fe200000e0000 */
[----:B------:R-:W-:-:S10]  /*10430*/  IMAD R6, R219, 0x20, R222 ;  /* 0x00000020db067824 */ /* 0x000fd400078e02de */
[----:B------:R-:W-:Y:S02]  /*10440*/  USHF.R.S32.HI UR8, URZ, 0x1f, UR6 ;  /* 0x0000001f3f087899 */ /* 0x000fe40008011406 */
[----:B------:R-:W-:Y:S01]  /*10450*/  USHF.R.S32.HI UR9, URZ, 0x1f, UR5 ;  /* 0x0000001f3f097899 */ /* 0x000fe20008011405 */
[----:B0-----:R-:W-:Y:S01]  /*10460*/  ISETP.NE.AND P1, PT, R8, 0x1, PT ;  /* 0x000000010800780c */ /* 0x001fe20003f25270 */
[----:B-1----:R-:W-:-:S12]  /*10470*/  VIADD R0, R0, 0xffffff80 ;  /* 0xffffff8000007836 */ /* 0x002fd80000000000 */
[----:B------:R-:W0:Y:S01]  /*10480*/  @P1 LDC R9, c[0x0][0xbec] ;  /* 0x0002fb00ff091b82 */ /* 0x000e220000000800 */
[----:B------:R-:W-:-:S07]  /*10490*/  ISETP.GE.AND P0, PT, R0, 0x80, PT ;  /* 0x000000800000780c */ /* 0x000fce0003f06270 */
[----:B------:R-:W1:Y:S06]  /*104a0*/  @P1 LDC R11, c[0x0][0xbf0] ;  /* 0x0002fc00ff0b1b82 */ /* 0x000e6c0000000800 */
[----:B------:R-:W-:Y:S05]  /*104b0*/  @P0 BRA `(.L_x_2249) ;  /* 0x0000000000ac0947 */ /* 0x000fea0003800000 */
[----:B------:R-:W2:Y:S01]  /*104c0*/  S2R R0, SR_TID.X ;  /* 0x0000000000007919 */ /* 0x000ea20000002100 */
[----:B------:R-:W3:Y:S01]  /*104d0*/  LDC R3, c[0x0][0xbe8] ;  /* 0x0002fa00ff037b82 */ /* 0x000ee20000000800 */
[----:B------:R-:W-:-:S13]  /*104e0*/  R2UR UR5, R213 ;  /* 0x00000000d50572ca */ /* 0x000fda00000e0000 */
        /* <DEDUP_REMOVED lines=23> */
[----:B---3--:R-:W-:-:S04]  /*10660*/  @P0 SHF.R.U32.HI R2, RZ, R7, R0 ;  /* 0x00000007ff020219 */ /* 0x008fc80000011600 */
[----:B------:R-:W-:-:S05]  /*10670*/  IADD3 R5, -R2, RZ, RZ ;  /* 0x000000ff02057210 */ /* 0x000fca0007ffe1ff */
        /* <DEDUP_REMOVED lines=15> */
.L_x_2249:
[----:B------:R-:W-:Y:S05]  /*10770*/  BSYNC B1 ;  /* 0x0000000000017941 */ /* 0x000fea0003800000 */
.L_x_2248:
[----:B------:R-:W-:Y:S01]  /*10780*/  R2UR UR12, R213 ;  /* 0x00000000d50c72ca */ /* 0x000fe200000e0000 */
[----:B------:R-:W-:Y:S01]  /*10790*/  ULDC.64 UR10, c[0x0][0xae8] ;  /* 0x0002ba00000a7ab9 */ /* 0x000fe20000000a00 */
[----:B------:R-:W-:Y:S01]  /*107a0*/  R2UR UR14, R220 ;  /* 0x00000000dc0e72ca */ /* 0x000fe200000e0000 */
[----:B------:R-:W-:Y:S01]  /*107b0*/  UIMAD UR5, UR8, UR10, URZ ;  /* 0x0000000a080572a4 */ /* 0x000fe2000f8e023f */
[----:B------:R-:W-:Y:S01]  /*107c0*/  R2UR UR13, R221 ;  /* 0x00000000dd0d72ca */ /* 0x000fe200000e0000 */
[----:B------:R-:W-:Y:S01]  /*107d0*/  BSSY B1, `(.L_x_2250) ;  /* 0x0000041000017945 */ /* 0x000fe20003800000 */
[----:B------:R-:W-:Y:S02]  /*107e0*/  SHF.R.S32.HI R16, RZ, 0x1f, R218 ;  /* 0x0000001fff107819 */ /* 0x000fe400000114da */
[----:B------:R-:W-:Y:S02]  /*107f0*/  SHF.R.S32.HI R18, RZ, 0x1f, R216 ;  /* 0x0000001fff127819 */ /* 0x000fe400000114d8 */
[----:B------:R-:W-:-:S02]  /*10800*/  SHF.R.S32.HI R19, RZ, 0x1f, R217 ;  /* 0x0000001fff137819 */ /* 0x000fc400000114d9 */
[----:B------:R-:W-:Y:S01]  /*10810*/  SHF.R.S32.HI R20, RZ, 0x1f, R22 ;  /* 0x0000001fff147819 */ /* 0x000fe20000011416 */
[----:B------:R-:W-:Y:S02]  /*10820*/  VIADD R6, R6, UR12 ;  /* 0x0000000c06067c36 */ /* 0x000fe40008000000 */
[----:B------:R-:W-:Y:S02]  /*10830*/  UIMAD.WIDE.U32 UR6, UR14, UR10, URZ ;  /* 0x0000000a0e0672a5 */ /* 0x000fe4000f8e003f */
[----:B------:R-:W-:Y:S01]  /*10840*/  UIMAD UR5, UR14, UR11, UR5 ;  /* 0x0000000b0e0572a4 */ /* 0x000fe2000f8e0205 */
[----:B0-----:R-:W-:Y:S02]  /*10850*/  @P1 IMAD.HI.U32 R0, R6, R9, RZ ;  /* 0x0000000906001227 */ /* 0x001fe400078e00ff */
[----:B------:R-:W-:Y:S01]  /*10860*/  ULDC.64 UR10, c[0x0][0xaf0] ;  /* 0x0002bc00000a7ab9 */ /* 0x000fe20000000a00 */
[----:B------:R-:W-:Y:S01]  /*10870*/  UIADD3 UR7, UR7, UR5, URZ ;  /* 0x0000000507077290 */ /* 0x000fe2000fffe03f */
[----:B--2---:R-:W-:Y:S01]  /*10880*/  IMAD.MOV.U32 R5, RZ, RZ, R6 ;  /* 0x000000ffff057224 */ /* 0x004fe200078e0006 */
[----:B------:R-:W-:Y:S01]  /*10890*/  UIMAD UR5, UR9, UR10, URZ ;  /* 0x0000000a090572a4 */ /* 0x000fe2000f8e023f */
[----:B-1----:R-:W-:Y:S01]  /*108a0*/  @P1 SHF.R.U32.HI R5, RZ, R11, R0 ;  /* 0x0000000bff051219 */ /* 0x002fe20000011600 */
        /* <DEDUP_REMOVED lines=18> */
[----:B------:R-:W-:Y:S02]  /*109d0*/  VIADD R6, R222, UR12 ;  /* 0x0000000cde067c36 */ /* 0x000fe40008000000 */
        /* <DEDUP_REMOVED lines=10> */
[----:B------:R-:W-:Y:S01]  /*10a80*/  LEA.HI.X R5, R2, UR7, R3, 0x1, P3 ;  /* 0x0000000702057c11 */ /* 0x000fe200098f0c03 */
[----:B------:R0:W1:Y:S03]  /*10a90*/  SHFL.IDX PT, R7, R4, RZ, 0x181f ;  /* 0x00181fff04077589 */ /* 0x00006600000e0000 */
[----:B------:R-:W-:Y:S01]  /*10aa0*/  ISETP.GE.AND P0, PT, R0, R9, PT ;  /* 0x000000090000720c */ /* 0x000fe20003f06270 */
[----:B------:R0:W2:Y:S01]  /*10ab0*/  SHFL.IDX PT, R3, R5, RZ, 0x181f ;  /* 0x00181fff05037589 */ /* 0x0000a200000e0000 */
[----:B------:R-:W-:Y:S11]  /*10ac0*/  @P2 BRA `(.L_x_2251) ;  /* 0x0000000000442947 */ /* 0x000ff60003800000 */
        /* <DEDUP_REMOVED lines=17> */
.L_x_2251:
[----:B------:R-:W-:Y:S05]  /*10be0*/  BSYNC B1 ;  /* 0x0000000000017941 */ /* 0x000fea0003800000 */
.L_x_2250:
[----:B--23--:R2:W3:Y:S01]  /*10bf0*/  SHFL.IDX PT, R3, R5, 0x1, 0x181f ;  /* 0x00381f0005037f89 */ /* 0x00c4e200000e0000 */
[----:B------:R-:W-:Y:S03]  /*10c00*/  BSSY B1, `(.L_x_2252) ;  /* 0x0000014000017945 */ /* 0x000fe60003800000 */
[----:B-1----:R2:W1:Y:S01]  /*10c10*/  SHFL.IDX PT, R7, R4, 0x1, 0x181f ;  /* 0x00381f0004077f89 */ /* 0x00246200000e0000 */
[----:B------:R-:W-:Y:S05]  /*10c20*/  @P1 BRA `(.L_x_2253) ;  /* 0x0000000000441947 */ /* 0x000fea0003800000 */
[----:B------:R-:W-:Y:S02]  /*10c30*/  ULDC UR5, c[0x0][0xac8] ;  /* 0x0002b20000057ab9 */ /* 0x000fe40000000800 */
[----:B------:R-:W-:Y:S02]  /*10c40*/  ISETP.GE.AND P4, PT, R22, UR5, PT ;  /* 0x0000000516007c0c */ /* 0x000fe4000bf86270 */
[----:B------:R-:W-:Y:S02]  /*10c50*/  ISETP.GE.AND P3, PT, R217, UR5, PT ;  /* 0x00000005d9007c0c */ /* 0x000fe4000bf66270 */
[----:B------:R-:W-:Y:S02]  /*10c60*/  ISETP.GE.AND P2, PT, R216, UR5, PT ;  /* 0x00000005d8007c0c */ /* 0x000fe4000bf46270 */
[----:B------:R-:W-:-:S07]  /*10c70*/  ISETP.GE.AND P1, PT, R218, UR5, PT ;  /* 0x00000005da007c0c */ /* 0x000fce000bf26270 */
[CC--:B-1----:R-:W-:Y:S02]  /*10c80*/  @!P4 LEA R10, P6, R22.reuse, R7.reuse, 0x1 ;  /* 0x00000007160ac211 */ /* 0x0c2fe400078c08ff */
[C---:B------:R-:W-:Y:S02]  /*10c90*/  @!P3 LEA R12, P5, R217.reuse, R7, 0x1 ;  /* 0x00000007d90cb211 */ /* 0x040fe400078a08ff */
[----:B---3--:R-:W-:Y:S02]  /*10ca0*/  @!P4 LEA.HI.X R11, R22, R3, R20, 0x1, P6 ;  /* 0x00000003160bc211 */ /* 0x008fe400030f0c14 */
        /* <DEDUP_REMOVED lines=9> */
.L_x_2253:
[----:B------:R-:W-:Y:S05]  /*10d40*/  BSYNC B1 ;  /* 0x0000000000017941 */ /* 0x000fea0003800000 */
.L_x_2252:
[----:B---34-:R3:W4:Y:S01]  /*10d50*/  SHFL.IDX PT, R3, R5, 0x2, 0x181f ;  /* 0x00581f0005037f89 */ /* 0x01872200000e0000 */
        /* <DEDUP_REMOVED lines=8> */
[-C--:B-1----:R-:W-:Y:S02]  /*10de0*/  @!P3 LEA R10, P6, R22, R7.reuse, 0x1 ;  /* 0x00000007160ab211 */ /* 0x082fe400078c08ff */
[CC--:B------:R-:W-:Y:S02]  /*10df0*/  @!P2 LEA R12, P5, R217.reuse, R7.reuse, 0x1 ;  /* 0x00000007d90ca211 */ /* 0x0c0fe400078a08ff */
[----:B------:R-:W-:Y:S02]  /*10e00*/  @!P1 LEA R14, P4, R216, R7, 0x1 ;  /* 0x00000007d80e9211 */ /* 0x000fe400078808ff */
[----:B----4-:R-:W-:Y:S02]  /*10e10*/  @!P3 LEA.HI.X R11, R22, R3, R20, 0x1, P6 ;  /* 0x00000003160bb211 */ /* 0x010fe400030f0c14 */
        /* <DEDUP_REMOVED lines=8> */
.L_x_2255:
[----:B------:R-:W-:Y:S05]  /*10ea0*/  BSYNC B1 ;  /* 0x0000000000017941 */ /* 0x000fea0003800000 */
.L_x_2254:
[----:B------:R-:W-:Y:S01]  /*10eb0*/  VIADD R0, R6, 0x60 ;  /* 0x0000006006007836 */ /* 0x000fe20000000000 */
[----:B0-23--:R-:W0:Y:S04]  /*10ec0*/  SHFL.IDX PT, R5, R5, 0x3, 0x181f ;  /* 0x00781f0005057f89 */ /* 0x00de2800000e0000 */
[----:B------:R-:W-:Y:S01]  /*10ed0*/  ISETP.GE.AND P0, PT, R0, R9, PT ;  /* 0x000000090000720c */ /* 0x000fe20003f06270 */
[----:B-1--4-:R1:W2:-:S12]  /*10ee0*/  SHFL.IDX PT, R3, R4, 0x3, 0x181f ;  /* 0x00781f0004037f89 */ /* 0x01229800000e0000 */
[----:B-1----:R-:W-:Y:S05]  /*10ef0*/  @P0 BRA `(.L_x_2247) ;  /* 0x0000000000440947 */ /* 0x002fea0003800000 */
[----:B------:R-:W-:Y:S02]  /*10f00*/  ULDC UR5, c[0x0][0xac8] ;  /* 0x0002b20000057ab9 */ /* 0x000fe40000000800 */
[----:B------:R-:W-:Y:S02]  /*10f10*/  ISETP.GE.AND P3, PT, R22, UR5, PT ;  /* 0x0000000516007c0c */ /* 0x000fe4000bf66270 */
[----:B------:R-:W-:Y:S02]  /*10f20*/  ISETP.GE.AND P2, PT, R217, UR5, PT ;  /* 0x00000005d9007c0c */ /* 0x000fe4000bf46270 */
[----:B------:R-:W-:Y:S02]  /*10f30*/  ISETP.GE.AND P1, PT, R216, UR5, PT ;  /* 0x00000005d8007c0c */ /* 0x000fe4000bf26270 */
[----:B------:R-:W-:-:S07]  /*10f40*/  ISETP.GE.AND P0, PT, R218, UR5, PT ;  /* 0x00000005da007c0c */ /* 0x000fce000bf06270 */
[-C--:B--2---:R-:W-:Y:S02]  /*10f50*/  @!P3 LEA R6, P6, R22, R3.reuse, 0x1 ;  /* 0x000000031606b211 */ /* 0x084fe400078c08ff */
[CC--:B------:R-:W-:Y:S02]  /*10f60*/  @!P2 LEA R8, P5, R217.reuse, R3.reuse, 0x1 ;  /* 0x00000003d908a211 */ /* 0x0c0fe400078a08ff */
        /* <DEDUP_REMOVED lines=10> */
.L_x_2247:
[----:B------:R-:W-:Y:S05]  /*11010*/  BSYNC B0 ;  /* 0x0000000000007941 */ /* 0x000fea0003800000 */
.L_x_2239:
[----:B------:R-:W-:Y:S02]  /*11020*/  ULDC UR5, c[0x0][0xc38] ;  /* 0x00030e0000057ab9 */ /* 0x000fe40000000800 */
[----:B------:R-:W-:-:S06]  /*11030*/  UISETP.GE.AND UP0, UPT, UR4, UR5, UPT ;  /* 0x000000050400728c */ /* 0x000fcc000bf06270 */
[----:B------:R-:W-:-:S13]  /*11040*/  PLOP3.LUT P0, PT, PT, PT, UP0, 0x80, 0x0 ;  /* 0x000000000000781c */ /* 0x000fda0003f0f008 */
[----:B------:R-:W-:Y:S05]  /*11050*/  @!P0 BRA `(.L_x_2256) ;  /* 0xfffffefc003c8947 */ /* 0x000fea000383ffff */
[----:B------:R-:W-:Y:S05]  /*11060*/  EXIT ;  /* 0x000000000000794d */ /* 0x000fea0003800000 */
.L_x_2198:
[----:B------:R-:W-:-:S08]  /*11070*/  NOP ;  /* 0x0000000000007918 */ /* 0x000fd00000000000 */
[----:B0-----:R-:W0:-:S00]  /*11080*/  USETMAXREG.DEALLOC.CTAPOOL 0x28 ;  /* 0x00000028000079c8 */ /* 0x001e0000080e0500 */
[----:B0-----:R-:W-:-:S06]  /*11090*/  LOP3.LUT R0, R0, 0x3, RZ, 0xc0, !PT ;  /* 0x0000000300007812 */ /* 0x001fcc00078ec0ff */
[----:B------:R-:W0:Y:S01]  /*110a0*/  S2UR UR10, SR_CTAID.X ;  /* 0x00000000000a79c3 */ /* 0x000e220000002500 */
[----:B------:R-:W-:Y:S01]  /*110b0*/  LOP3.LUT R16, R16, 0xffff7fff, RZ, 0xc0, !PT ;  /* 0xffff7fff10107812 */ /* 0x000fe200078ec0ff */
[----:B------:R-:W-:Y:S01]  /*110c0*/  STL [R1], RZ ;  /* 0x000000ff01007387 */ /* 0x000fe20000100800 */
[----:B------:R-:W-:Y:S02]  /*110d0*/  IMAD.MOV.U32 R26, RZ, RZ, 0x1 ;  /* 0x00000001ff1a7424 */ /* 0x000fe400078e00ff */
[----:B------:R-:W-:Y:S01]  /*110e0*/  IMAD.MOV.U32 R23, RZ, RZ, RZ ;  /* 0x000000ffff177224 */ /* 0x000fe200078e00ff */
        /* <DEDUP_REMOVED lines=8> */
[----:B------:R-:W-:Y:S01]  /*11170*/  ULDC UR9, c[0x0][0x2b8] ;  /* 0x0000ae0000097ab9 */ /* 0x000fe20000000800 */
[----:B------:R-:W-:Y:S01]  /*11180*/  LOP3.LUT R16, R16, 0xfffffff7, RZ, 0xc0, !PT ;  /* 0xfffffff710107812 */ /* 0x000fe200078ec0ff */
[----:B------:R-:W0:Y:S01]  /*11190*/  S2UR UR8, SR_CgaCtaId ;  /* 0x00000000000879c3 */ /* 0x000e220000008800 */
[----:B------:R-:W1:Y:S01]  /*111a0*/  S2R R3, SR_TID.X ;  /* 0x0000000000037919 */ /* 0x000e620000002100 */
[----:B------:R-:W-:Y:S01]  /*111b0*/  ULDC.64 UR4, c[0x0][0x418] ;  /* 0x0001060000047ab9 */ /* 0x000fe20000000a00 */
[----:B------:R-:W-:Y:S01]  /*111c0*/  ULDC UR40, c[0x0][0x288] ;  /* 0x0000a20000287ab9 */ /* 0x000fe20000000800 */
[----:B------:R-:W-:Y:S01]  /*111d0*/  UISETP.NE.U32.AND UP0, UPT, UR4, URZ, UPT ;  /* 0x0000003f0400728c */ /* 0x000fe2000bf05070 */
[----:B------:R3:W-:Y:S01]  /*111e0*/  STL [R1], RZ ;  /* 0x000000ff01007387 */ /* 0x0007e20000100800 */
[----:B------:R-:W-:Y:S01]  /*111f0*/  ULDC UR37, c[0x0][0x448] ;  /* 0x0001120000257ab9 */ /* 0x000fe20000000800 */
[----:B------:R-:W-:Y:S01]  /*11200*/  ULDC UR4, c[0x0][0x424] ;  /* 0x0001090000047ab9 */ /* 0x000fe20000000800 */
[----:B------:R-:W-:Y:S01]  /*11210*/  UISETP.NE.AND.EX UP0, UPT, UR5, URZ, UPT, UP0 ;  /* 0x0000003f0500728c */ /* 0x000fe2000bf05300 */
[----:B------:R-:W-:Y:S01]  /*11220*/  IMAD.U32 R34, RZ, RZ, UR10 ;  /* 0x0000000aff227e24 */ /* 0x000fe2000f8e00ff */
[----:B------:R-:W-:Y:S01]  /*11230*/  UIMAD UR37, UR37, UR40, URZ ;  /* 0x00000028252572a4 */ /* 0x000fe2000f8e023f */
[----:B------:R-:W-:Y:S01]  /*11240*/  IMAD.MOV.U32 R26, RZ, RZ, 0x1 ;  /* 0x00000001ff1a7424 */ /* 0x000fe200078e00ff */
[----:B------:R-:W-:Y:S01]  /*11250*/  USEL UR4, UR4, 0x1, UP0 ;  /* 0x0000000104047887 */ /* 0x000fe20008000000 */
[----:B------:R-:W-:Y:S01]  /*11260*/  IMAD.MOV.U32 R23, RZ, RZ, RZ ;  /* 0x000000ffff177224 */ /* 0x000fe200078e00ff */
[----:B------:R-:W-:Y:S01]  /*11270*/  UMOV UR5, 0x400 ;  /* 0x0000040000057882 */ /* 0x000fe20000000000 */
[----:B------:R-:W-:Y:S01]  /*11280*/  ULDC UR46, c[0x0][0xc] ;  /* 0x00000300002e7ab9 */ /* 0x000fe20000000800 */
[----:B0-----:R-:W-:-:S06]  /*11290*/  ULEA UR8, UR8, UR5, 0x18 ;  /* 0x0000000508087291 */ /* 0x001fcc000f8ec03f */
[----:B------:R-:W-:Y:S02]  /*112a0*/  IMAD.U32 R17, RZ, RZ, UR8 ;  /* 0x00000008ff117e24 */ /* 0x000fe4000f8e00ff */
[----:B-1----:R-:W-:-:S05]  /*112b0*/  IMAD.SHL.U32 R37, R3, 0x8, RZ ;  /* 0x0000000803257824 */ /* 0x002fca00078e00ff */
[----:B------:R-:W-:-:S04]  /*112c0*/  LOP3.LUT R0, R37, 0x1f8, RZ, 0xc0, !PT ;  /* 0x000001f825007812 */ /* 0x000fc800078ec0ff */
[----:B------:R-:W-:-:S04]  /*112d0*/  LOP3.LUT R0, R0, 0x38, R3, 0x78, !PT ;  /* 0x0000003800007812 */ /* 0x000fc800078e7803 */
[----:B------:R-:W-:Y:S02]  /*112e0*/  LOP3.LUT R30, R0, 0x200, R37, 0xf8, !PT ;  /* 0x00000200001e7812 */ /* 0x000fe400078ef825 */
[----:B------:R-:W-:-:S03]  /*112f0*/  LOP3.LUT R37, R37, 0x38, RZ, 0xc0, !PT ;  /* 0x0000003825257812 */ /* 0x000fc600078ec0ff */
[----:B------:R-:W-:Y:S01]  /*11300*/  IMAD R31, R30, 0x2, R17 ;  /* 0x000000021e1f7824 */ /* 0x000fe200078e0211 */
[C---:B------:R-:W-:Y:S02]  /*11310*/  LOP3.LUT R0, R37.reuse, 0x40, RZ, 0xfc, !PT ;  /* 0x0000004025007812 */ /* 0x040fe400078efcff */
[----:B------:R-:W-:Y:S02]  /*11320*/  LOP3.LUT R2, R37, 0x80, RZ, 0xfc, !PT ;  /* 0x0000008025027812 */ /* 0x000fe400078efcff */
[----:B------:R-:W-:Y:S02]  /*11330*/  ISETP.GE.AND P1, PT, R0, UR9, PT ;  /* 0x0000000900007c0c */ /* 0x000fe4000bf26270 */
[----:B--2---:R-:W-:Y:S02]  /*11340*/  R2UR UR6, R4 ;  /* 0x00000000040672ca */ /* 0x004fe400000e0000 */
[C---:B------:R-:W-:Y:S01]  /*11350*/  LOP3.LUT R4, R3.reuse, 0x7f, RZ, 0xc0, !PT ;  /* 0x0000007f03047812 */ /* 0x040fe200078ec0ff */
[----:B------:R-:W-:-:S03]  /*11360*/  IMAD.SHL.U32 R3, R3, 0x10, RZ ;  /* 0x0000001003037824 */ /* 0x000fc600078e00ff */
[----:B------:R-:W-:-:S07]  /*11370*/  SHF.R.U32.HI R36, RZ, 0x3, R4 ;  /* 0x00000003ff247819 */ /* 0x000fce0000011604 */
[----:B------:R-:W-:-:S03]  /*11380*/  ULOP3.LUT UR47, UR6, 0x2, URZ, 0xfc, !UPT ;  /* 0x00000002062f7892 */ /* 0x000fc6000f8efc3f */
[----:B------:R-:W-:Y:S02]  /*11390*/  ULDC.64 UR6, c[0x0][0x2f0] ;  /* 0x0000bc0000067ab9 */ /* 0x000fe40000000a00 */
[C---:B------:R-:W-:Y:S01]  /*113a0*/  ISETP.GE.AND P2, PT, R0.reuse, UR7, PT ;  /* 0x0000000700007c0c */ /* 0x040fe2000bf46270 */
[----:B------:R-:W-:Y:S01]  /*113b0*/  UIMAD UR36, UR4, UR6, URZ ;  /* 0x00000006042472a4 */ /* 0x000fe2000f8e023f */
[----:B------:R-:W-:Y:S02]  /*113c0*/  ISETP.GE.AND P0, PT, R0, UR7, PT ;  /* 0x0000000700007c0c */ /* 0x000fe4000bf06270 */
[----:B------:R-:W-:Y:S01]  /*113d0*/  LOP3.LUT R0, R36, 0x70, R3, 0xf8, !PT ;  /* 0x0000007024007812 */ /* 0x000fe200078ef803 */
[----:B------:R-:W-:Y:S01]  /*113e0*/  UIADD3 UR4, UR36, 0x4f, URZ ;  /* 0x0000004f24047890 */ /* 0x000fe2000fffe03f */
[----:B------:R-:W-:Y:S01]  /*113f0*/  LOP3.LUT R0, R37, 0xc0, RZ, 0xfc, !PT ;  /* 0x000000c025007812 */ /* 0x000fe200078efcff */
[----:B------:R-:W-:Y:S02]  /*11400*/  UIADD3 UR40, UR36, 0x50, -UR40 ;  /* 0x0000005024287890 */ /* 0x000fe4000fffe828 */
[----:B------:R-:W-:-:S04]  /*11410*/  UIMAD.WIDE UR4, UR4, 0x66666667, URZ ;  /* 0x66666667040478a5 */ /* 0x000fc8000f8e023f */
[----:B------:R-:W-:Y:S01]  /*11420*/  @P2 LOP3.LUT R16, R16, 0x8, RZ, 0xfc, !PT ;  /* 0x0000000810102812 */ /* 0x000fe200078efcff */
[----:B------:R-:W-:Y:S01]  /*11430*/  USHF.R.U32.HI UR41, URZ, 0x1f, UR5 ;  /* 0x0000001f3f297899 */ /* 0x000fe20008011605 */
[----:B------:R-:W-:Y:S02]  /*11440*/  ISETP.GE.AND P2, PT, R2, UR7, PT ;  /* 0x0000000702007c0c */ /* 0x000fe4000bf46270 */
[----:B------:R-:W-:Y:S01]  /*11450*/  LOP3.LUT R16, R16, 0xffffdfff, RZ, 0xc0, !PT ;  /* 0xffffdfff10107812 */ /* 0x000fe200078ec0ff */
[----:B------:R-:W-:-:S03]  /*11460*/  ULEA.HI.SX32 UR41, UR5, UR41, 0x1b ;  /* 0x0000002905297291 */ /* 0x000fc6000f8fda3f */
        /* <DEDUP_REMOVED lines=28> */
[----:B---3--:R-:W-:-:S07]  /*11630*/  @P0 LOP3.LUT R16, R16, 0x4000, RZ, 0xfc, !PT ;  /* 0x0000400010100812 */ /* 0x008fce00078efcff */
.L_x_2308:
        /* <DEDUP_REMOVED lines=22> */
.L_x_2258:
[----:B------:R-:W-:Y:S01]  /*117a0*/  ULDC UR8, c[0x0][0xc54] ;  /* 0x0003150000087ab9 */ /* 0x000fe20000000800 */
[----:B------:R-:W-:Y:S01]  /*117b0*/  UMOV UR6, UR7 ;  /* 0x0000000700067c82 */ /* 0x000fe20008000000 */
[----:B------:R-:W-:-:S11]  /*117c0*/  UISETP.NE.AND UP0, UPT, UR8, 0x1, UPT ;  /* 0x000000010800788c */ /* 0x000fd6000bf05270 */
[----:B------:R-:W-:Y:S02]  /*117d0*/  @UP0 ULDC.64 UR10, c[0x0][0xc58] ;  /* 0x00031600000a0ab9 */ /* 0x000fe40000000a00 */
[----:B------:R-:W-:-:S04]  /*117e0*/  UIMAD.WIDE.U32 UR4, UR7, UR10, URZ ;  /* 0x0000000a070472a5 */ /* 0x000fc8000f8e003f */
[----:B------:R-:W-:-:S04]  /*117f0*/  @UP0 USHF.R.U32.HI UR6, URZ, UR11, UR5 ;  /* 0x0000000b3f060299 */ /* 0x000fc80008011605 */
[----:B------:R-:W-:-:S12]  /*11800*/  UIMAD UR4, UR6, UR8, URZ ;  /* 0x00000008060472a4 */ /* 0x000fd8000f8e023f */
.L_x_2259:
        /* <DEDUP_REMOVED lines=25> */
[----:B------:R-:W-:Y:S01]  /*119a0*/  UP2UR UR48, UPR, URZ, 0x4 ;  /* 0x000000043f307883 */ /* 0x000fe20008000000 */
[----:B------:R-:W-:Y:S01]  /*119b0*/  BSSY B7, `(.L_x_2260) ;  /* 0x0000356000077945 */ /* 0x000fe20003800000 */
[----:B------:R-:W-:-:S04]  /*119c0*/  USHF.L.U32 UR6, UR44, 0x7, URZ ;  /* 0x000000072c067899 */ /* 0x000fc8000800063f */
[----:B------:R-:W-:Y:S01]  /*119d0*/  UIADD3 UR6, UR6, 0x7f, URZ ;  /* 0x0000007f06067890 */ /* 0x000fe2000fffe03f */
[----:B------:R-:W-:Y:S01]  /*119e0*/  @UP2 ULDC UR4, c[0x0][0x44c] ;  /* 0x0001130000042ab9 */ /* 0x000fe20000000800 */
[----:B------:R-:W-:Y:S02]  /*119f0*/  @UP2 ULDC UR7, c[0x0][0x450] ;  /* 0x0001140000072ab9 */ /* 0x000fe40000000800 */
[----:B------:R-:W-:-:S04]  /*11a00*/  UIMAD.WIDE.U32 UR4, UR6, UR4, URZ ;  /* 0x00000004060472a5 */ /* 0x000fc8000f8e003f */
[----:B------:R-:W-:-:S04]  /*11a10*/  @UP2 USHF.R.U32.HI UR6, URZ, UR7, UR5 ;  /* 0x000000073f062299 */ /* 0x000fc80008011605 */
[----:B------:R-:W-:-:S04]  /*11a20*/  UIADD3 UR4, UR40, UR6, URZ ;  /* 0x0000000628047290 */ /* 0x000fc8000fffe03f */
[----:B------:R-:W-:-:S04]  /*11a30*/  UIMAD.WIDE UR4, UR4, 0x66666667, URZ ;  /* 0x66666667040478a5 */ /* 0x000fc8000f8e023f */
[----:B------:R-:W-:-:S04]  /*11a40*/  USHF.R.U32.HI UR4, URZ, 0x1f, UR5 ;  /* 0x0000001f3f047899 */ /* 0x000fc80008011605 */
[----:B------:R-:W-:-:S04]  /*11a50*/  ULEA.HI.SX32 UR4, UR5, UR4, 0x1b ;  /* 0x0000000405047291 */ /* 0x000fc8000f8fda3f */
[----:B------:R-:W-:-:S04]  /*11a60*/  UISETP.LT.AND UP0, UPT, UR41, UR4, UPT ;  /* 0x000000042900728c */ /* 0x000fc8000bf01270 */
[----:B------:R-:W-:-:S06]  /*11a70*/  USEL UR45, UR41, UR4, UP0 ;  /* 0x00000004292d7287 */ /* 0x000fcc0008000000 */
[----:B------:R-:W-:-:S13]  /*11a80*/  ISETP.LT.AND P0, PT, RZ, UR45, PT ;  /* 0x0000002dff007c0c */ /* 0x000fda000bf01270 */
[----:B0-----:R-:W-:Y:S05]  /*11a90*/  @P0 BRA `(.L_x_2261) ;  /* 0x0000000000440947 */ /* 0x001fea0003800000 */
        /* <DEDUP_REMOVED lines=17> */
.L_x_2261:
[----:B------:R-:W-:Y:S01]  /*11bb0*/  IADD3 R0, R17, 0x24400, RZ ;  /* 0x0002440011007810 */ /* 0x000fe20007ffe0ff */
[----:B------:R-:W-:Y:S03]  /*11bc0*/  BSSY B6, `(.L_x_2263) ;  /* 0x0000013000067945 */ /* 0x000fe60003800000 */
        /* <DEDUP_REMOVED lines=17> */
[----:B0----5:R-:W-:Y:S05]  /*11ce0*/  CALL.ABS.NOINC R2 ;  /* 0x0000000002007343 */ /* 0x021fea0003c00000 */
.L_x_2264:
[----:B------:R-:W-:Y:S05]  /*11cf0*/  BSYNC B6 ;  /* 0x0000000000067941 */ /* 0x000fea0003800000 */
.L_x_2263:
        /* <DEDUP_REMOVED lines=19> */
[----:B-1---5:R-:W-:Y:S05]  /*11e30*/  CALL.ABS.NOINC R2 ;  /* 0x0000000002007343 */ /* 0x022fea0003c00000 */
.L_x_2267:
[----:B------:R0:W1:Y:S01]  /*11e40*/  LDC.64 R2, c[0x4][R18] ;  /* 0x0100000012027b82 */ /* 0x0000620000000a00 */
[----:B------:R-:W-:Y:S01]  /*11e50*/  ULDC.64 UR4, c[0x4][0xa8] ;  /* 0x01002a0000047ab9 */ /* 0x000fe20000000a00 */
[----:B------:R-:W-:Y:S01]  /*11e60*/  ULDC.64 UR6, c[0x4][0xb0] ;  /* 0x01002c0000067ab9 */ /* 0x000fe20000000a00 */
[----:B------:R-:W-:Y:S01]  /*11e70*/  IMAD.U32 R4, RZ, RZ, UR4 ;  /* 0x00000004ff047e24 */ /* 0x000fe2000f8e00ff */
[----:B------:R-:W-:Y:S01]  /*11e80*/  MOV R13, RZ ;  /* 0x000000ff000d7202 */ /* 0x000fe20000000f00 */
[----:B------:R-:W-:Y:S01]  /*11e90*/  IMAD.U32 R5, RZ, RZ, UR5 ;  /* 0x00000005ff057e24 */ /* 0x000fe2000f8e00ff */
[----:B------:R-:W-:Y:S01]  /*11ea0*/  ULDC.64 UR4, c[0x4][0x18] ;  /* 0x0100060000047ab9 */ /* 0x000fe20000000a00 */
[----:B------:R-:W-:Y:S02]  /*11eb0*/  IMAD.U32 R6, RZ, RZ, UR6 ;  /* 0x00000006ff067e24 */ /* 0x000fe4000f8e00ff */
[----:B------:R-:W-:Y:S02]  /*11ec0*/  IMAD.U32 R7, RZ, RZ, UR7 ;  /* 0x00000007ff077e24 */ /* 0x000fe4000f8e00ff */
[----:B------:R-:W-:-:S02]  /*11ed0*/  IMAD.U32 R10, RZ, RZ, UR4 ;  /* 0x00000004ff0a7e24 */ /* 0x000fc4000f8e00ff */
[----:B------:R-:W-:Y:S02]  /*11ee0*/  IMAD.U32 R11, RZ, RZ, UR5 ;  /* 0x00000005ff0b7e24 */ /* 0x000fe4000f8e00ff */
[----:B------:R-:W-:Y:S02]  /*11ef0*/  IMAD.MOV.U32 R8, RZ, RZ, 0x70 ;  /* 0x00000070ff087424 */ /* 0x000fe400078e00ff */
[----:B0-----:R-:W-:-:S07]  /*11f00*/  IMAD.MOV.U32 R12, RZ, RZ, 0x1 ;  /* 0x00000001ff0c7424 */ /* 0x001fce00078e00ff */
[----:B------:R-:W-:-:S07]  /*11f10*/  LEPC R20, `(.L_x_2266) ;  /* 0x000000001014794e */ /* 0x000fce0000000000 */
[----:B-1----:R-:W-:Y:S05]  /*11f20*/  CALL.ABS.NOINC R2 ;  /* 0x0000000002007343 */ /* 0x002fea0003c00000 */
.L_x_2266:
[----:B------:R-:W-:Y:S05]  /*11f30*/  BSYNC B6 ;  /* 0x0000000000067941 */ /* 0x000fea0003800000 */
.L_x_2265:
        /* <DEDUP_REMOVED lines=9> */
[----:B------:R-:W-:Y:S01]  /*11fd0*/  ULDC UR4, c[0x0][0xc48] ;  /* 0x0003120000047ab9 */ /* 0x000fe20000000800 */
[----:B------:R-:W-:-:S05]  /*11fe0*/  IMAD.U32 R3, RZ, RZ, UR5 ;  /* 0x00000005ff037e24 */ /* 0x000fca000f8e00ff */
[----:B------:R1:W5:Y:S01]  /*11ff0*/  @P0 LDG.E R29, desc[UR38][R2.64] ;  /* 0x00000026021d0981 */ /* 0x000362000c1e1900 */
[----:B------:R-:W-:Y:S01]  /*12000*/  UMOV UR5, 0xffffffff ;  /* 0xffffffff00057882 */ /* 0x000fe20000000000 */
[----:B------:R-:W-:Y:S02]  /*12010*/  IMAD.U32 R22, RZ, RZ, UR4 ;  /* 0x00000004ff167e24 */ /* 0x000fe4000f8e00ff */
[----:B------:R-:W-:Y:S05]  /*12020*/  BRA.DIV UR5, `(.L_x_2268) ;  /* 0x0000003605b87947 */ /* 0x000fea000b800000 */
.L_x_2324:
[----:B------:R-:W2:Y:S01]  /*12030*/  S2R R0, SR_TID.X ;  /* 0x0000000000007919 */ /* 0x000ea20000002100 */
[----:B------:R-:W-:Y:S01]  /*12040*/  UIADD3 UR4, UR45, -0x1, URZ ;  /* 0xffffffff2d047890 */ /* 0x000fe2000fffe03f */
[----:B0-----:R-:W-:Y:S02]  /*12050*/  ISETP.NE.AND P1, PT, R10, 0x1, PT ;  /* 0x000000010a00780c */ /* 0x001fe40003f25270 */
[----:B-----5:R-:W-:Y:S02]  /*12060*/  SHF.R.S32.HI R33, RZ, 0x1f, R29 ;  /* 0x0000001fff217819 */ /* 0x020fe4000001141d */
[----:B------:R-:W-:Y:S01]  /*12070*/  LOP3.LUT R16, R16, 0xfffffbff, RZ, 0xc0, !PT ;  /* 0xfffffbff10107812 */ /* 0x000fe200078ec0ff */
[----:B------:R-:W-:-:S08]  /*12080*/  IMAD.U32 R7, RZ, RZ, UR4 ;  /* 0x00000004ff077e24 */ /* 0x000fd0000f8e00ff */
[----:B-1----:R-:W0:Y:S01]  /*12090*/  @P1 LDC R3, c[0x0][0x434] ;  /* 0x00010d00ff031b82 */ /* 0x002e220000000800 */
[----:B------:R-:W-:-:S07]  /*120a0*/  @P1 LOP3.LUT R16, R16, 0x400, RZ, 0xfc, !PT ;  /* 0x0000040010101812 */ /* 0x000fce00078efcff */
[----:B------:R-:W1:Y:S01]  /*120b0*/  @P1 LDC R5, c[0x0][0x438] ;  /* 0x00010e00ff051b82 */ /* 0x000e620000000800 */
[----:B--2---:R-:W-:-:S05]  /*120c0*/  IMAD.SHL.U32 R8, R0, 0x10, RZ ;  /* 0x0000001000087824 */ /* 0x004fca00078e00ff */
[----:B------:R-:W-:-:S05]  /*120d0*/  LOP3.LUT R8, R36, 0x70, R8, 0xf8, !PT ;  /* 0x0000007024087812 */ /* 0x000fca00078ef808 */
[----:B------:R-:W-:-:S04]  /*120e0*/  IMAD R7, R7, 0x50, R8 ;  /* 0x0000005007077824 */ /* 0x000fc800078e0208 */
[C---:B------:R-:W-:Y:S01]  /*120f0*/  IMAD.IADD R0, R7.reuse, 0x1, R32 ;  /* 0x0000000107007824 */ /* 0x040fe200078e0220 */
[----:B------:R-:W-:-:S03]  /*12100*/  ISETP.GE.AND P0, PT, R7, UR36, PT ;  /* 0x0000002407007c0c */ /* 0x000fc6000bf06270 */
[----:B0-----:R-:W-:Y:S01]  /*12110*/  @P1 IMAD.HI.U32 R2, R0, R3, RZ ;  /* 0x0000000300021227 */ /* 0x001fe200078e00ff */
[----:B------:R-:W-:-:S03]  /*12120*/  ISETP.GT.U32.OR P0, PT, R8, 0x4f, P0 ;  /* 0x0000004f0800780c */ /* 0x000fc60000704470 */
[----:B------:R-:W-:Y:S01]  /*12130*/  IMAD.MOV.U32 R9, RZ, RZ, R0 ;  /* 0x000000ffff097224 */ /* 0x000fe200078e0000 */
[----:B-1----:R-:W-:-:S09]  /*12140*/  @P1 SHF.R.U32.HI R9, RZ, R5, R2 ;  /* 0x00000005ff091219 */ /* 0x002fd20000011602 */
[----:B------:R-:W0:Y:S01]  /*12150*/  @!P0 LDC.64 R6, c[0x0][0x428] ;  /* 0x00010a00ff068b82 */ /* 0x000e220000000a00 */
[----:B------:R-:W-:-:S07]  /*12160*/  @!P0 SHF.R.S32.HI R3, RZ, 0x1f, R9 ;  /* 0x0000001fff038819 */ /* 0x000fce0000011409 */
[----:B------:R-:W1:Y:S01]  /*12170*/  @!P0 LDC.64 R4, c[0x0][0x418] ;  /* 0x00010600ff048b82 */ /* 0x000e620000000a00 */
[----:B0-----:R-:W-:-:S04]  /*12180*/  @!P0 IMAD R2, R33, R6, RZ ;  /* 0x0000000621028224 */ /* 0x001fc800078e02ff */
[----:B------:R-:W-:Y:S02]  /*12190*/  @!P0 IMAD R7, R29, R7, R2 ;  /* 0x000000071d078224 */ /* 0x000fe400078e0202 */
[----:B------:R-:W-:-:S04]  /*121a0*/  @!P0 IMAD.MOV.U32 R2, RZ, RZ, R9 ;  /* 0x000000ffff028224 */ /* 0x000fc800078e0009 */
[----:B------:R-:W-:-:S04]  /*121b0*/  @!P0 IMAD.WIDE.U32 R2, R29, R6, R2 ;  /* 0x000000061d028225 */ /* 0x000fc800078e0002 */
[----:B------:R-:W-:Y:S01]  /*121c0*/  @!P0 IMAD.IADD R3, R3, 0x1, R7 ;  /* 0x0000000103038824 */ /* 0x000fe200078e0207 */
[----:B-1----:R-:W-:Y:S01]  /*121d0*/  @!P0 LEA R4, P1, R2, R4, 0x2 ;  /* 0x0000000402048211 */ /* 0x002fe200078210ff */
[----:B------:R-:W-:-:S03]  /*121e0*/  IMAD.MOV.U32 R6, RZ, RZ, RZ ;  /* 0x000000ffff067224 */ /* 0x000fc600078e00ff */
[----:B------:R-:W-:Y:S01]  /*121f0*/  @!P0 LEA.HI.X R5, R2, R5, R3, 0x2, P1 ;  /* 0x0000000502058211 */ /* 0x000fe200008f1403 */
[----:B------:R-:W-:-:S04]  /*12200*/  IMAD.MOV R7, RZ, RZ, -R9 ;  /* 0x000000ffff077224 */ /* 0x000fc800078e0a09 */
[----:B------:R0:W5:Y:S01]  /*12210*/  @!P0 LDG.E R6, desc[UR38][R4.64] ;  /* 0x0000002604068981 */ /* 0x000162000c1e1900 */
[----:B------:R-:W-:Y:S01]  /*12220*/  ISETP.GT.U32.AND P0, PT, R8, 0x4f, PT ;  /* 0x0000004f0800780c */ /* 0x000fe20003f04070 */
[----:B------:R-:W-:Y:S01]  /*12230*/  IMAD R3, RZ, RZ, -UR43 ;  /* 0x8000002bff037e24 */ /* 0x000fe2000f8e02ff */
[----:B------:R-:W-:Y:S01]  /*12240*/  LOP3.LUT R16, R16, 0xfffffdff, RZ, 0xc0, !PT ;  /* 0xfffffdff10107812 */ /* 0x000fe200078ec0ff */
[----:B------:R-:W-:Y:S02]  /*12250*/  IMAD.U32 R24, RZ, RZ, UR4 ;  /* 0x00000004ff187e24 */ /* 0x000fe4000f8e00ff */
[----:B------:R-:W-:Y:S02]  /*12260*/  IMAD R22, R22, R3, UR42 ;  /* 0x0000002a16167e24 */ /* 0x000fe4000f8e0203 */
[----:B0-----:R-:W-:Y:S01]  /*12270*/  IMAD R5, R10, R7, R0 ;  /* 0x000000070a057224 */ /* 0x001fe200078e0200 */
[----:B------:R-:W-:Y:S02]  /*12280*/  MOV R0, UR47 ;  /* 0x0000002f00007c02 */ /* 0x000fe40008000f00 */
[----:B------:R-:W-:-:S02]  /*12290*/  SHF.R.S32.HI R28, RZ, 0x1f, R22 ;  /* 0x0000001fff1c7819 */ /* 0x000fc40000011416 */
[----:B------:R-:W-:-:S13]  /*122a0*/  ISETP.NE.AND P2, PT, R0, 0x3, PT ;  /* 0x000000030000780c */ /* 0x000fda0003f45270 */
[----:B------:R-:W-:-:S04]  /*122b0*/  @P2 LOP3.LUT R16, R16, 0x200, RZ, 0xfc, !PT ;  /* 0x0000020010102812 */ /* 0x000fc800078efcff */
[----:B------:R-:W-:-:S04]  /*122c0*/  LOP3.LUT R16, R16, 0xfffffffe, RZ, 0xc0, !PT ;  /* 0xfffffffe10107812 */ /* 0x000fc800078ec0ff */
[----:B------:R-:W-:Y:S01]  /*122d0*/  @P0 LOP3.LUT R16, R16, 0x1, RZ, 0xfc, !PT ;  /* 0x0000000110100812 */ /* 0x000fe200078efcff */
[----:B------:R-:W-:Y:S06]  /*122e0*/  @!P2 BRA `(.L_x_2269) ;  /* 0x000000000004a947 */ /* 0x000fec0003800000 */
[----:B------:R-:W-:Y:S01]  /*122f0*/  BPT.TRAP 0x1 ;  /* 0x000000040000795c */ /* 0x000fe20000300000 */
.L_x_2269:
[----:B------:R-:W-:Y:S01]  /*12300*/  SHF.R.S32.HI R7, RZ, 0x1f, R5 ;  /* 0x0000001fff077819 */ /* 0x000fe20000011405 */
[----:B------:R-:W-:Y:S01]  /*12310*/  ULDC.64 UR4, c[0x0][0x328] ;  /* 0x0000ca0000047ab9 */ /* 0x000fe20000000a00 */
[----:B-----5:R-:W-:Y:S01]  /*12320*/  SHF.R.S32.HI R4, RZ, 0x1f, R6 ;  /* 0x0000001fff047819 */ /* 0x020fe20000011406 */
[----:B------:R-:W-:Y:S01]  /*12330*/  IMAD.WIDE.U32 R2, R5, UR4, RZ ;  /* 0x0000000405027c25 */ /* 0x000fe2000f8e00ff */
[----:B------:R-:W-:Y:S03]  /*12340*/  BSSY B0, `(.L_x_2270) ;  /* 0x0000015000007945 */ /* 0x000fe60003800000 */
[----:B------:R-:W-:-:S04]  /*12350*/  IMAD R0, R7, UR4, RZ ;  /* 0x0000000407007c24 */ /* 0x000fc8000f8e02ff */
[----:B------:R-:W-:Y:S01]  /*12360*/  IMAD R9, R5, UR5, R0 ;  /* 0x0000000505097c24 */ /* 0x000fe2000f8e0200 */
[----:B------:R-:W-:Y:S01]  /*12370*/  ULDC.64 UR4, c[0x0][0x338] ;  /* 0x0000ce0000047ab9 */ /* 0x000fe20000000a00 */
[----:B------:R-:W-:Y:S02]  /*12380*/  IMAD R0, R23, 0x8, R17 ;  /* 0x0000000817007824 */ /* 0x000fe400078e0211 */
        /* <DEDUP_REMOVED lines=16> */
.L_x_2325:
[----:B------:R-:W-:Y:S05]  /*12490*/  BSYNC B0 ;  /* 0x0000000000007941 */ /* 0x000fea0003800000 */
.L_x_2270:
        /* <DEDUP_REMOVED lines=9> */
[----:B------:R-:W-:Y:S01]  /*12530*/  ULDC.64 UR4, c[0x0][0x308] ;  /* 0x0000c20000047ab9 */ /* 0x000fe20000000a00 */
[----:B------:R-:W-:Y:S02]  /*12540*/  IMAD.MOV.U32 R7, RZ, RZ, -0x50 ;  /* 0xffffffb0ff077424 */ /* 0x000fe400078e00ff */
[----:B------:R-:W-:Y:S02]  /*12550*/  IMAD.IADD R3, R3, 0x1, R5 ;  /* 0x0000000103037824 */ /* 0x000fe400078e0205 */
[----:B------:R-:W-:Y:S02]  /*12560*/  IMAD R5, R28, UR4, RZ ;  /* 0x000000041c057c24 */ /* 0x000fe4000f8e02ff */
[----:B------:R-:W-:-:S04]  /*12570*/  IMAD.WIDE.U32 R2, R22, UR4, R2 ;  /* 0x0000000416027c25 */ /* 0x000fc8000f8e0002 */
[----:B------:R-:W-:Y:S01]  /*12580*/  IMAD R5, R22, UR5, R5 ;  /* 0x0000000516057c24 */ /* 0x000fe2000f8e0205 */
[----:B------:R-:W-:Y:S01]  /*12590*/  ULDC.64 UR4, c[0x0][0x2e8] ;  /* 0x0000ba0000047ab9 */ /* 0x000fe20000000a00 */
[----:B------:R-:W-:Y:S01]  /*125a0*/  IMAD R7, R24, R7, UR36 ;  /* 0x0000002418077e24 */ /* 0x000fe2000f8e0207 */
[C---:B------:R-:W-:Y:S01]  /*125b0*/  LEA R4, P0, R2.reuse, UR4, 0x1 ;  /* 0x0000000402047c11 */ /* 0x040fe2000f8008ff */
[----:B------:R-:W-:Y:S01]  /*125c0*/  IMAD.IADD R3, R3, 0x1, R5 ;  /* 0x0000000103037824 */ /* 0x000fe200078e0205 */
[----:B------:R-:W-:Y:S01]  /*125d0*/  UMOV UR4, 0xffffffff ;  /* 0xffffffff00047882 */ /* 0x000fe20000000000 */
[----:B------:R-:W-:Y:S02]  /*125e0*/  IMAD.IADD R7, R7, 0x1, -R36 ;  /* 0x0000000107077824 */ /* 0x000fe400078e0a24 */
[----:B------:R-:W-:Y:S01]  /*125f0*/  IMAD R5, R23, 0x5000, R30 ;  /* 0x0000500017057824 */ /* 0x000fe200078e021e */
[----:B------:R-:W-:Y:S02]  /*12600*/  LEA.HI.X R6, R2, UR5, R3, 0x1, P0 ;  /* 0x0000000502067c11 */ /* 0x000fe400080f0c03 */
[----:B------:R-:W-:Y:S01]  /*12610*/  ISETP.GE.AND P0, PT, R7, 0x1, PT ;  /* 0x000000010700780c */ /* 0x000fe20003f06270 */
[----:B------:R-:W-:-:S12]  /*12620*/  BRA.DIV UR4, `(.L_x_2272) ;  /* 0x0000003204787947 */ /* 0x000fd8000b800000 */
[----:B------:R-:W0:Y:S01]  /*12630*/  SHFL.IDX PT, R14, R4, RZ, 0x181f ;  /* 0x00181fff040e7589 */ /* 0x000e2200000e0000 */
[C---:B------:R-:W-:Y:S01]  /*12640*/  LOP3.LUT P5, RZ, R16.reuse, 0x10, RZ, 0xc0, !PT ;  /* 0x0000001010ff7812 */ /* 0x040fe200078ac0ff */
[----:B------:R-:W-:Y:S01]  /*12650*/  @P0 IMAD R9, R5, 0x2, R17 ;  /* 0x0000000205090824 */ /* 0x000fe200078e0211 */
[C---:B------:R-:W-:Y:S01]  /*12660*/  LOP3.LUT P4, RZ, R16.reuse, 0x8, RZ, 0xc0, !PT ;  /* 0x0000000810ff7812 */ /* 0x040fe2000788c0ff */
[----:B------:R-:W1:Y:S01]  /*12670*/  SHFL.IDX PT, R2, R6, RZ, 0x181f ;  /* 0x00181fff06027589 */ /* 0x000e6200000e0000 */
[C---:B------:R-:W-:Y:S02]  /*12680*/  LOP3.LUT P3, RZ, R16.reuse, 0x4, RZ, 0xc0, !PT ;  /* 0x0000000410ff7812 */ /* 0x040fe4000786c0ff */
[----:B------:R-:W-:Y:S01]  /*12690*/  LOP3.LUT P2, RZ, R16, 0x2, RZ, 0xc0, !PT ;  /* 0x0000000210ff7812 */ /* 0x000fe2000784c0ff */
        /* <DEDUP_REMOVED lines=11> */
[----:B------:R-:W-:-:S03]  /*12750*/  @P0 IMAD R25, R5, 0x2, R17 ;  /* 0x0000000205190824 */ /* 0x000fc600078e0211 */
[----:B------:R-:W-:Y:S01]  /*12760*/  @P0 IADD3.X R21, RZ, R8, RZ, P1, !PT ;  /* 0x00000008ff150210 */ /* 0x000fe20000ffe4ff */
[----:B-1----:R-:W-:Y:S01]  /*12770*/  @P0 IMAD.MOV.U32 R2, RZ, RZ, R14 ;  /* 0x000000ffff020224 */ /* 0x002fe200078e000e */
[----:B------:R-:W-:Y:S03]  /*12780*/  SHFL.IDX PT, R8, R6, 0x2, 0x181f ;  /* 0x00581f0006087f89 */ /* 0x000fe600000e0000 */
[----:B------:R-:W-:Y:S01]  /*12790*/  @P0 IMAD.MOV.U32 R3, RZ, RZ, R21 ;  /* 0x000000ffff030224 */ /* 0x000fe200078e0015 */
        /* <DEDUP_REMOVED lines=10> */
[----:B------:R-:W-:Y:S01]  /*12840*/  SHFL.IDX PT, R8, R6, 0x3, 0x181f ;  /* 0x00781f0006087f89 */ /* 0x000fe200000e0000 */
[----:B------:R-:W-:-:S03]  /*12850*/  @P0 IMAD.MOV.U32 R3, RZ, RZ, R9 ;  /* 0x000000ffff030224 */ /* 0x000fc600078e0009 */
        /* <DEDUP_REMOVED lines=17> */
.L_x_2337:
[----:B------:R-:W-:Y:S01]  /*12970*/  ISETP.GE.AND P0, PT, R7, 0x41, PT ;  /* 0x000000410700780c */ /* 0x000fe20003f06270 */
[----:B------:R-:W-:-:S12]  /*12980*/  BSSY B0, `(.L_x_2273) ;  /* 0x0000010000007945 */ /* 0x000fd80003800000 */
[----:B------:R-:W-:Y:S05]  /*12990*/  @!P0 BRA `(.L_x_2274) ;  /* 0x0000000000388947 */ /* 0x000fea0003800000 */
[C---:B------:R-:W-:Y:S01]  /*129a0*/  LOP3.LUT P4, RZ, R16.reuse, 0x10, RZ, 0xc0, !PT ;  /* 0x0000001010ff7812 */ /* 0x040fe2000788c0ff */
[----:B------:R-:W-:Y:S01]  /*129b0*/  IMAD R5, R5, 0x2, R17 ;  /* 0x0000000205057824 */ /* 0x000fe200078e0211 */
[C---:B------:R-:W-:Y:S02]  /*129c0*/  LOP3.LUT P3, RZ, R16.reuse, 0x8, RZ, 0xc0, !PT ;  /* 0x0000000810ff7812 */ /* 0x040fe4000786c0ff */
[C---:B------:R-:W-:Y:S02]  /*129d0*/  LOP3.LUT P2, RZ, R16.reuse, 0x4, RZ, 0xc0, !PT ;  /* 0x0000000410ff7812 */ /* 0x040fe4000784c0ff */
[----:B------:R-:W-:Y:S02]  /*129e0*/  LOP3.LUT P1, RZ, R16, 0x2, RZ, 0xc0, !PT ;  /* 0x0000000210ff7812 */ /* 0x000fe4000782c0ff */
[----:B0-2---:R-:W-:-:S05]  /*129f0*/  LEA R2, P0, R37, R14, 0x1 ;  /* 0x0000000e25027211 */ /* 0x005fca00078008ff */
        /* <DEDUP_REMOVED lines=8> */
.L_x_2274:
[----:B------:R-:W-:Y:S05]  /*12a80*/  BSYNC B0 ;  /* 0x0000000000007941 */ /* 0x000fea0003800000 */
.L_x_2273:
[----:B------:R-:W-:Y:S01]  /*12a90*/  NOP ;  /* 0x0000000000007918 */ /* 0x000fe20000000000 */
[----:B------:R-:W-:-:S13]  /*12aa0*/  PLOP3.LUT P0, PT, PT, PT, PT, 0x80, 0x0 ;  /* 0x000000000000781c */ /* 0x000fda0003f0f070 */
.L_x_2275:
        /* <DEDUP_REMOVED lines=10> */
.L_x_2276:
[----:B------:R4:W-:Y:S02]  /*12b50*/  SYNCS.ARRIVE.TRANS64.A1T0 RZ, [R0+URZ+0x38830], RZ ;  /* 0x038830ff00ff79a7 */ /* 0x0009e4000810003f */
[----:B------:R-:W-:Y:S05]  /*12b60*/  WARPSYNC.ALL ;  /* 0x0000000000007948 */ /* 0x000fea0003800000 */
[----:B------:R-:W-:Y:S01]  /*12b70*/  BSSY B6, `(.L_x_2277) ;  /* 0x0000015000067945 */ /* 0x000fe20003800000 */
[----:B----4-:R-:W-:Y:S01]  /*12b80*/  IADD3 R0, R17, 0x14400, RZ ;  /* 0x0001440011007810 */ /* 0x010fe20007ffe0ff */
[----:B------:R-:W-:Y:S03]  /*12b90*/  BAR.SYNC.DEFER_BLOCKING 0x8, 0x180 ;  /* 0x0206000000007b1d */ /* 0x000fe60000010000 */
[----:B------:R-:W-:-:S13]  /*12ba0*/  LOP3.LUT P0, RZ, R0, 0x3ff, RZ, 0xc0, !PT ;  /* 0x000003ff00ff7812 */ /* 0x000fda000780c0ff */
[----:B------:R-:W-:Y:S05]  /*12bb0*/  @!P0 BRA `(.L_x_2278) ;  /* 0x0000000000408947 */ /* 0x000fea0003800000 */
[----:B0--3--:R-:W-:Y:S01]  /*12bc0*/  MOV R2, 0x0 ;  /* 0x0000000000027802 */ /* 0x009fe20000000f00 */
[----:B------:R-:W-:Y:S01]  /*12bd0*/  ULDC.64 UR6, c[0x4][0xa8] ;  /* 0x01002a0000067ab9 */ /* 0x000fe20000000a00 */
[----:B------:R-:W-:Y:S01]  /*12be0*/  ULDC.64 UR8, c[0x4][0xb0] ;  /* 0x01002c0000087ab9 */ /* 0x000fe20000000a00 */
[----:B------:R-:W-:Y:S01]  /*12bf0*/  ULDC.64 UR4, c[0x4][0x20] ;  /* 0x0100080000047ab9 */ /* 0x000fe20000000a00 */
[----:B------:R-:W-:Y:S02]  /*12c00*/  IMAD.U32 R4, RZ, RZ, UR6 ;  /* 0x00000006ff047e24 */ /* 0x000fe4000f8e00ff */
[----:B------:R-:W0:Y:S01]  /*12c10*/  LDC.64 R2, c[0x4][R2] ;  /* 0x0100000002027b82 */ /* 0x000e220000000a00 */
[----:B------:R-:W-:Y:S02]  /*12c20*/  IMAD.U32 R5, RZ, RZ, UR7 ;  /* 0x00000007ff057e24 */ /* 0x000fe4000f8e00ff */
[----:B------:R-:W-:Y:S02]  /*12c30*/  IMAD.U32 R6, RZ, RZ, UR8 ;  /* 0x00000008ff067e24 */ /* 0x000fe4000f8e00ff */
[----:B------:R-:W-:-:S02]  /*12c40*/  IMAD.U32 R7, RZ, RZ, UR9 ;  /* 0x00000009ff077e24 */ /* 0x000fc4000f8e00ff */
[----:B------:R-:W-:Y:S02]  /*12c50*/  IMAD.U32 R10, RZ, RZ, UR4 ;  /* 0x00000004ff0a7e24 */ /* 0x000fe4000f8e00ff */
[----:B------:R-:W-:Y:S02]  /*12c60*/  IMAD.U32 R11, RZ, RZ, UR5 ;  /* 0x00000005ff0b7e24 */ /* 0x000fe4000f8e00ff */
[----:B-1----:R-:W-:Y:S02]  /*12c70*/  IMAD.MOV.U32 R8, RZ, RZ, 0x70 ;  /* 0x00000070ff087424 */ /* 0x002fe400078e00ff */
[----:B------:R-:W-:Y:S02]  /*12c80*/  IMAD.MOV.U32 R12, RZ, RZ, 0x1 ;  /* 0x00000001ff0c7424 */ /* 0x000fe400078e00ff */
[----:B------:R-:W-:-:S07]  /*12c90*/  IMAD.MOV.U32 R13, RZ, RZ, RZ ;  /* 0x000000ffff0d7224 */ /* 0x000fce00078e00ff */
[----:B------:R-:W-:-:S07]  /*12ca0*/  LEPC R20, `(.L_x_2278) ;  /* 0x000000001014794e */ /* 0x000fce0000000000 */
[----:B0-2---:R-:W-:Y:S05]  /*12cb0*/  CALL.ABS.NOINC R2 ;  /* 0x0000000002007343 */ /* 0x005fea0003c00000 */
.L_x_2278:
[----:B------:R-:W-:Y:S05]  /*12cc0*/  BSYNC B6 ;  /* 0x0000000000067941 */ /* 0x000fea0003800000 */
.L_x_2277:
[----:B0--3--:R-:W0:Y:S01]  /*12cd0*/  S2R R2, SR_TID.X ;  /* 0x0000000000027919 */ /* 0x009e220000002100 */
[----:B------:R-:W-:Y:S01]  /*12ce0*/  UISETP.NE.AND UP0, UPT, UR48, URZ, UPT ;  /* 0x0000003f3000728c */ /* 0x000fe2000bf05270 */
[----:B------:R-:W-:Y:S01]  /*12cf0*/  IMAD.U32 R0, RZ, RZ, UR44 ;  /* 0x0000002cff007e24 */ /* 0x000fe2000f8e00ff */
[----:B------:R-:W-:Y:S01]  /*12d00*/  R2UR UR6, R28 ;  /* 0x000000001c0672ca */ /* 0x000fe200000e0000 */
[----:B------:R-:W-:Y:S01]  /*12d10*/  ULDC.64 UR8, c[0x0][0x2d8] ;  /* 0x0000b60000087ab9 */ /* 0x000fe20000000a00 */
[----:B------:R-:W-:Y:S02]  /*12d20*/  R2UR UR7, R22 ;  /* 0x00000000160772ca */ /* 0x000fe400000e0000 */
[----:B------:R-:W-:Y:S02]  /*12d30*/  PLOP3.LUT P0, PT, PT, PT, UP0, 0x80, 0x0 ;  /* 0x000000000000781c */ /* 0x000fe40003f0f008 */
[C---:B------:R-:W-:Y:S02]  /*12d40*/  LOP3.LUT P2, RZ, R16.reuse, 0x4000, RZ, 0xc0, !PT ;  /* 0x0000400010ff7812 */ /* 0x040fe4000784c0ff */
[C---:B------:R-:W-:Y:S01]  /*12d50*/  LOP3.LUT P3, RZ, R16.reuse, 0x2000, RZ, 0xc0, !PT ;  /* 0x0000200010ff7812 */ /* 0x040fe2000786c0ff */
[----:B------:R-:W-:Y:S01]  /*12d60*/  @UP0 ULDC UR4, c[0x0][0x44c] ;  /* 0x0001130000040ab9 */ /* 0x000fe20000000800 */
[----:B------:R-:W-:-:S02]  /*12d70*/  LOP3.LUT P4, RZ, R16, 0x1000, RZ, 0xc0, !PT ;  /* 0x0000100010ff7812 */ /* 0x000fc4000788c0ff */
[----:B------:R-:W-:Y:S01]  /*12d80*/  LOP3.LUT P5, RZ, R16, 0x800, RZ, 0xc0, !PT ;  /* 0x0000080010ff7812 */ /* 0x000fe200078ac0ff */
[----:B------:R-:W-:-:S04]  /*12d90*/  UIMAD UR6, UR6, UR8, URZ ;  /* 0x00000008060672a4 */ /* 0x000fc8000f8e023f */
[----:B------:R-:W-:Y:S02]  /*12da0*/  UIMAD UR7, UR7, UR9, UR6 ;  /* 0x00000009070772a4 */ /* 0x000fe4000f8e0206 */
[----:B------:R-:W-:Y:S01]  /*12db0*/  USHF.R.S32.HI UR6, URZ, 0x1f, UR43 ;  /* 0x0000001f3f067899 */ /* 0x000fe2000801142b */
[----:B0-----:R-:W-:-:S05]  /*12dc0*/  IMAD.SHL.U32 R2, R2, 0x10, RZ ;  /* 0x0000001002027824 */ /* 0x001fca00078e00ff */
[----:B------:R-:W-:-:S05]  /*12dd0*/  LOP3.LUT R2, R36, 0x70, R2, 0xf8, !PT ;  /* 0x0000007024027812 */ /* 0x000fca00078ef802 */
[----:B------:R-:W-:-:S04]  /*12de0*/  IMAD R0, R0, 0x80, R2 ;  /* 0x0000008000007824 */ /* 0x000fc800078e0202 */
[----:B------:R-:W-:Y:S01]  /*12df0*/  @P0 IMAD.HI.U32 R3, R0, UR4, RZ ;  /* 0x0000000400030c27 */ /* 0x000fe2000f8e00ff */
[----:B------:R-:W-:Y:S01]  /*12e00*/  PLOP3.LUT P0, PT, PT, PT, UP0, 0x80, 0x0 ;  /* 0x000000000000781c */ /* 0x000fe20003f0f008 */
[----:B------:R-:W-:Y:S02]  /*12e10*/  @UP0 ULDC UR4, c[0x0][0x450] ;  /* 0x0001140000040ab9 */ /* 0x000fe40000000800 */
[----:B------:R-:W-:-:S10]  /*12e20*/  IMAD.MOV.U32 R2, RZ, RZ, R0 ;  /* 0x000000ffff027224 */ /* 0x000fd400078e0000 */
[----:B------:R-:W-:Y:S02]  /*12e30*/  @P0 SHF.R.U32.HI R2, RZ, UR4, R3 ;  /* 0x00000004ff020c19 */ /* 0x000fe40008011603 */
[----:B------:R-:W-:Y:S02]  /*12e40*/  R2UR UR4, R22 ;  /* 0x00000000160472ca */ /* 0x000fe400000e0000 */
[----:B------:R-:W-:-:S11]  /*12e50*/  IADD3 R5, -R2, RZ, RZ ;  /* 0x000000ff02057210 */ /* 0x000fd60007ffe1ff */
        /* <DEDUP_REMOVED lines=27> */
[----:B--2---:R-:W0:Y:S01]  /*13010*/  SHFL.IDX PT, R14, R5, RZ, 0x181f ;  /* 0x00181fff050e7589 */ /* 0x004e2200000e0000 */
[----:B------:R-:W-:-:S03]  /*13020*/  IMAD.U32 R3, RZ, RZ, UR44 ;  /* 0x0000002cff037e24 */ /* 0x000fc6000f8e00ff */
[----:B------:R-:W2:Y:S01]  /*13030*/  SHFL.IDX PT, R2, R4, RZ, 0x181f ;  /* 0x00181fff04027589 */ /* 0x000ea200000e0000 */
[----:B------:R-:W-:-:S03]  /*13040*/  IMAD R0, R3, 0x80, R36 ;  /* 0x0000008003007824 */ /* 0x000fc600078e0224 */
[----:B------:R-:W-:Y:S01]  /*13050*/  SHFL.IDX PT, R6, R4, 0x1, 0x181f ;  /* 0x00381f0004067f89 */ /* 0x000fe200000e0000 */
[C---:B------:R-:W-:Y:S01]  /*13060*/  VIADD R7, R0.reuse, 0x10 ;  /* 0x0000001000077836 */ /* 0x040fe20000000000 */
[----:B------:R-:W-:-:S13]  /*13070*/  ISETP.GE.AND P0, PT, R0, UR37, PT ;  /* 0x0000002500007c0c */ /* 0x000fda000bf06270 */
[----:B0-----:R-:W-:-:S05]  /*13080*/  @!P0 LEA R14, P1, R37, R14, 0x1 ;  /* 0x0000000e250e8211 */ /* 0x001fca00078208ff */
[----:B--2---:R-:W-:Y:S02]  /*13090*/  @!P0 IMAD.X R3, RZ, RZ, R2, P1 ;  /* 0x000000ffff038224 */ /* 0x004fe400008e0602 */
        /* <DEDUP_REMOVED lines=20> */
[----:B--2---:R-:W-:Y:S01]  /*131e0*/  @!P0 MOV R2, R14 ;  /* 0x0000000e00028202 */ /* 0x004fe20000000f00 */
[----:B------:R-:W-:Y:S01]  /*131f0*/  @!P0 IMAD.X R7, RZ, RZ, R6, P1 ;  /* 0x000000ffff078224 */ /* 0x000fe200008e0606 */
[----:B------:R-:W0:Y:S03]  /*13200*/  SHFL.IDX PT, R14, R5, 0x3, 0x181f ;  /* 0x00781f00050e7f89 */ /* 0x000e2600000e0000 */
[----:B------:R-:W-:Y:S01]  /*13210*/  @!P0 IMAD.MOV.U32 R3, RZ, RZ, R7 ;  /* 0x000000ffff038224 */ /* 0x000fe200078e0007 */
[----:B------:R-:W2:Y:S01]  /*13220*/  SHFL.IDX PT, R6, R4, 0x3, 0x181f ;  /* 0x00781f0004067f89 */ /* 0x000ea200000e0000 */
[----:B------:R-:W-:-:S03]  /*13230*/  VIADD R7, R0, 0x30 ;  /* 0x0000003000077836 */ /* 0x000fc60000000000 */
[----:B------:R-:W-:Y:S04]  /*13240*/  @!P0 LDGSTS.E.BYPASS.LTC128B.128 [R31+0x15400], desc[UR38][R2.64], !P2 ;  /* 0x15400000021f8fae */ /* 0x000fe8000d101d66 */
[----:B------:R-:W-:Y:S04]  /*13250*/  @!P0 LDGSTS.E.BYPASS.LTC128B.128 [R31+0x19400], desc[UR38][R2.64+0x80], !P3 ;  /* 0x19400080021f8fae */ /* 0x000fe8000d901d66 */
[----:B------:R-:W-:Y:S04]  /*13260*/  @!P0 LDGSTS.E.BYPASS.LTC128B.128 [R31+0x1d400], desc[UR38][R2.64+0x100], !P4 ;  /* 0x1d400100021f8fae */ /* 0x000fe8000e101d66 */
[----:B------:R3:W-:Y:S01]  /*13270*/  @!P0 LDGSTS.E.BYPASS.LTC128B.128 [R31+0x21400], desc[UR38][R2.64+0x180], !P5 ;  /* 0x21400180021f8fae */ /* 0x0007e2000e901d66 */
[----:B------:R-:W-:-:S13]  /*13280*/  ISETP.GE.AND P0, PT, R7, UR37, PT ;  /* 0x0000002507007c0c */ /* 0x000fda000bf06270 */
[----:B0-----:R-:W-:-:S05]  /*13290*/  @!P0 LEA R14, P1, R37, R14, 0x1 ;  /* 0x0000000e250e8211 */ /* 0x001fca00078208ff */
[----:B--2---:R-:W-:Y:S02]  /*132a0*/  @!P0 IMAD.X R7, RZ, RZ, R6, P1 ;  /* 0x000000ffff078224 */ /* 0x004fe400008e0606 */
[----:B---3--:R-:W-:Y:S01]  /*132b0*/  @!P0 IMAD.MOV.U32 R2, RZ, RZ, R14 ;  /* 0x000000ffff028224 */ /* 0x008fe200078e000e */
        /* <DEDUP_REMOVED lines=25> */
[----:B------:R-:W-:Y:S01]  /*13450*/  @!P0 IMAD.MOV.U32 R3, RZ, RZ, R7 ;  /* 0x000000ffff038224 */ /* 0x000fe200078e0007 */
[----:B------:R-:W-:Y:S02]  /*13460*/  IADD3 R7, R0, 0x60, RZ ;  /* 0x0000006000077810 */ /* 0x000fe40007ffe0ff */
        /* <DEDUP_REMOVED lines=9> */
[----:B------:R0:W2:Y:S01]  /*13500*/  SHFL.IDX PT, R6, R4, 0x7, 0x181f ;  /* 0x00f81f0004067f89 */ /* 0x0000a200000e0000 */
[----:B------:R-:W-:-:S03]  /*13510*/  @!P0 IMAD.MOV.U32 R3, RZ, RZ, R7 ;  /* 0x000000ffff038224 */ /* 0x000fc600078e0007 */
[----:B------:R0:W3:Y:S04]  /*13520*/  SHFL.IDX PT, R14, R5, 0x7, 0x181f ;  /* 0x00f81f00050e7f89 */ /* 0x0000e800000e0000 */
[----:B------:R0:W-:Y:S04]  /*13530*/  @!P0 LDGSTS.E.BYPASS.LTC128B.128 [R31+0x17400], desc[UR38][R2.64], !P2 ;  /* 0x17400000021f8fae */ /* 0x0001e8000d101d66 */
[----:B------:R0:W-:Y:S04]  /*13540*/  @!P0 LDGSTS.E.BYPASS.LTC128B.128 [R31+0x1b400], desc[UR38][R2.64+0x80], !P3 ;  /* 0x1b400080021f8fae */ /* 0x0001e8000d901d66 */
[----:B------:R0:W-:Y:S04]  /*13550*/  @!P0 LDGSTS.E.BYPASS.LTC128B.128 [R31+0x1f400], desc[UR38][R2.64+0x100], !P4 ;  /* 0x1f400100021f8fae */ /* 0x0001e8000e101d66 */
[----:B------:R0:W-:Y:S02]  /*13560*/  @!P0 LDGSTS.E.BYPASS.LTC128B.128 [R31+0x23400], desc[UR38][R2.64+0x180], !P5 ;  /* 0x23400180021f8fae */ /* 0x0001e4000e901d66 */
.L_x_2354:
[----:B------:R-:W-:-:S05]  /*13570*/  VIADD R0, R0, 0x70 ;  /* 0x0000007000007836 */ /* 0x000fca0000000000 */
[----:B------:R-:W-:-:S13]  /*13580*/  ISETP.GE.AND P0, PT, R0, UR37, PT ;  /* 0x0000002500007c0c */ /* 0x000fda000bf06270 */
[----:B0--3--:R-:W-:-:S05]  /*13590*/  @!P0 LEA R2, P1, R37, R14, 0x1 ;  /* 0x0000000e25028211 */ /* 0x009fca00078208ff */
        /* <DEDUP_REMOVED lines=10> */
.L_x_2280:
        /* <DEDUP_REMOVED lines=18> */
.L_x_2355:
[----:B------:R-:W-:Y:S05]  /*13760*/  BSYNC B0 ;  /* 0x0000000000007941 */ /* 0x000fea0003800000 */
.L_x_2281:
[----:B------:R-:W-:-:S06]  /*13770*/  UISETP.GE.AND UP0, UPT, UR45, 0x2, UPT ;  /* 0x000000022d00788c */ /* 0x000fcc000bf06270 */
[----:B------:R-:W-:-:S13]  /*13780*/  PLOP3.LUT P0, PT, PT, PT, UP0, 0x40, 0x0 ;  /* 0x000000000000781c */ /* 0x000fda0003f0e808 */
[----:B------:R-:W-:Y:S05]  /*13790*/  @P0 BRA `(.L_x_2283) ;  /* 0x0000000c00fc0947 */ /* 0x000fea0003800000 */
[----:B------:R-:W-:Y:S01]  /*137a0*/  UIADD3 UR4, UR45, -0x2, URZ ;  /* 0xfffffffe2d047890 */ /* 0x000fe2000fffe03f */
[----:B------:R-:W-:Y:S01]  /*137b0*/  BSSY B0, `(.L_x_2283) ;  /* 0x00000fd000007945 */ /* 0x000fe20003800000 */
[----:B------:R-:W-:Y:S02]  /*137c0*/  IMAD.MOV.U32 R10, RZ, RZ, R26 ;  /* 0x000000ffff0a7224 */ /* 0x000fe400078e001a */
[----:B------:R-:W-:Y:S02]  /*137d0*/  IMAD.MOV.U32 R7, RZ, RZ, R23 ;  /* 0x000000ffff077224 */ /* 0x000fe400078e0017 */
[----:B------:R-:W-:Y:S02]  /*137e0*/  IMAD.MOV.U32 R27, RZ, RZ, R24 ;  /* 0x000000ffff1b7224 */ /* 0x000fe400078e0018 */
[----:B0-----:R-:W-:-:S07]  /*137f0*/  IMAD.U32 R0, RZ, RZ, UR4 ;  /* 0x00000004ff007e24 */ /* 0x001fce000f8e00ff */
.L_x_2296:
[----:B------:R-:W0:Y:S01]  /*13800*/  S2R R2, SR_TID.X ;  /* 0x0000000000027919 */ /* 0x000e220000002100 */
[----:B------:R-:W2:Y:S01]  /*13810*/  LDC R3, c[0x0][0x430] ;  /* 0x00010c00ff037b82 */ /* 0x000ea20000000800 */
[----:B------:R-:W-:Y:S01]  /*13820*/  IMAD R6, R0, 0x50, R32 ;  /* 0x0000005000067824 */ /* 0x000fe200078e0220 */
[----:B------:R-:W-:Y:S01]  /*13830*/  LOP3.LUT P1, RZ, R16, 0x200, RZ, 0xc0, !PT ;  /* 0x0000020010ff7812 */ /* 0x000fe2000782c0ff */
[----:B------:R-:W-:Y:S01]  /*13840*/  VIADD R23, R7, 0x1 ;  /* 0x0000000107177836 */ /* 0x000fe20000000000 */
[----:B--2---:R-:W-:Y:S01]  /*13850*/  ISETP.NE.AND P0, PT, R3, 0x1, PT ;  /* 0x000000010300780c */ /* 0x004fe20003f05270 */
[----:B0-----:R-:W-:-:S05]  /*13860*/  IMAD.SHL.U32 R2, R2, 0x10, RZ ;  /* 0x0000001002027824 */ /* 0x001fca00078e00ff */
[----:B------:R-:W-:-:S07]  /*13870*/  LOP3.LUT R2, R36, 0x70, R2, 0xf8, !PT ;  /* 0x0000007024027812 */ /* 0x000fce00078ef802 */
[----:B------:R-:W0:Y:S01]  /*13880*/  @P0 LDC R3, c[0x0][0x434] ;  /* 0x00010d00ff030b82 */ /* 0x000e220000000800 */
[C---:B------:R-:W-:Y:S01]  /*13890*/  ISETP.GT.U32.AND P2, PT, R2.reuse, 0x4f, PT ;  /* 0x0000004f0200780c */ /* 0x040fe20003f44070 */
[----:B------:R-:W-:-:S06]  /*138a0*/  IMAD.IADD R6, R2, 0x1, R6 ;  /* 0x0000000102067824 */ /* 0x000fcc00078e0206 */
[----:B------:R-:W2:Y:S01]  /*138b0*/  @P0 LDC R9, c[0x0][0x438] ;  /* 0x00010e00ff090b82 */ /* 0x000ea20000000800 */
[----:B------:R-:W-:-:S07]  /*138c0*/  MOV R11, R6 ;  /* 0x00000006000b7202 */ /* 0x000fce0000000f00 */
[----:B------:R-:W3:Y:S01]  /*138d0*/  @!P2 LDC.64 R4, c[0x0][0x428] ;  /* 0x00010a00ff04ab82 */ /* 0x000ee20000000a00 */
[----:B0-----:R-:W-:-:S05]  /*138e0*/  @P0 IMAD.HI.U32 R2, R6, R3, RZ ;  /* 0x0000000306020227 */ /* 0x001fca00078e00ff */
[----:B--2---:R-:W-:Y:S02]  /*138f0*/  @P0 SHF.R.U32.HI R11, RZ, R9, R2 ;  /* 0x00000009ff0b0219 */ /* 0x004fe40000011602 */
[----:B-1----:R-:W0:Y:S02]  /*13900*/  @!P2 LDC.64 R8, c[0x0][0x418] ;  /* 0x00010600ff08ab82 */ /* 0x002e240000000a00 */
[----:B------:R-:W-:Y:S01]  /*13910*/  @!P2 SHF.R.S32.HI R3, RZ, 0x1f, R11 ;  /* 0x0000001fff03a819 */ /* 0x000fe2000001140b */
[----:B---3--:R-:W-:-:S04]  /*13920*/  @!P2 IMAD R2, R33, R4, RZ ;  /* 0x000000042102a224 */ /* 0x008fc800078e02ff */
[----:B------:R-:W-:Y:S02]  /*13930*/  @!P2 IMAD R5, R29, R5, R2 ;  /* 0x000000051d05a224 */ /* 0x000fe400078e0202 */
[----:B------:R-:W-:-:S04]  /*13940*/  @!P2 IMAD.MOV.U32 R2, RZ, RZ, R11 ;  /* 0x000000ffff02a224 */ /* 0x000fc800078e000b */
[----:B------:R-:W-:-:S04]  /*13950*/  @!P2 IMAD.WIDE.U32 R2, R29, R4, R2 ;  /* 0x000000041d02a225 */ /* 0x000fc800078e0002 */
[----:B------:R-:W-:Y:S02]  /*13960*/  @!P2 IMAD.IADD R3, R5, 0x1, R3 ;  /* 0x000000010503a824 */ /* 0x000fe400078e0203 */
[----:B------:R-:W-:Y:S01]  /*13970*/  IMAD.MOV.U32 R4, RZ, RZ, RZ ;  /* 0x000000ffff047224 */ /* 0x000fe200078e00ff */
[----:B0-----:R-:W-:-:S04]  /*13980*/  @!P2 LEA R8, P0, R2, R8, 0x2 ;  /* 0x000000080208a211 */ /* 0x001fc800078010ff */
[----:B------:R-:W-:Y:S01]  /*13990*/  @!P2 LEA.HI.X R9, R2, R9, R3, 0x2, P0 ;  /* 0x000000090209a211 */ /* 0x000fe200000f1403 */
[----:B------:R-:W-:Y:S01]  /*139a0*/  IMAD.MOV R5, RZ, RZ, -R11 ;  /* 0x000000ffff057224 */ /* 0x000fe200078e0a0b */
[----:B------:R-:W-:-:S03]  /*139b0*/  ISETP.NE.AND P0, PT, R23, 0x2, PT ;  /* 0x000000021700780c */ /* 0x000fc60003f05270 */
[----:B------:R0:W5:Y:S01]  /*139c0*/  @!P2 LDG.E R4, desc[UR38][R8.64] ;  /* 0x000000260804a981 */ /* 0x000162000c1e1900 */
[----:B------:R-:W-:Y:S05]  /*139d0*/  YIELD ;  /* 0x0000000000007946 */ /* 0x000fea0003800000 */
[----:B------:R-:W-:Y:S01]  /*139e0*/  ULDC UR4, c[0x0][0x430] ;  /* 0x00010c0000047ab9 */ /* 0x000fe20000000800 */
[----:B------:R-:W-:Y:S01]  /*139f0*/  SEL R3, RZ, 0x1, P0 ;  /* 0x00000001ff037807 */ /* 0x000fe20000000000 */
[----:B------:R-:W-:Y:S01]  /*13a00*/  IMAD R5, R5, UR4, R6 ;  /* 0x0000000405057c24 */ /* 0x000fe2000f8e0206 */
[----:B------:R-:W-:Y:S01]  /*13a10*/  SEL R23, R23, RZ, P0 ;  /* 0x000000ff17177207 */ /* 0x000fe20000000000 */
[----:B------:R-:W-:Y:S01]  /*13a20*/  IMAD.MOV.U32 R24, RZ, RZ, R0 ;  /* 0x000000ffff187224 */ /* 0x000fe200078e0000 */
[----:B------:R-:W-:Y:S01]  /*13a30*/  LOP3.LUT R26, R10, R3, RZ, 0x3c, !PT ;  /* 0x000000030a1a7212 */ /* 0x000fe200078e3cff */
[----:B------:R-:W-:Y:S06]  /*13a40*/  @!P1 BRA `(.L_x_2284) ;  /* 0x0000000000049947 */ /* 0x000fec0003800000 */
[----:B------:R-:W-:Y:S01]  /*13a50*/  BPT.TRAP 0x1 ;  /* 0x000000040000795c */ /* 0x000fe20000300000 */
.L_x_2284:
[----:B------:R-:W-:Y:S01]  /*13a60*/  IMAD R6, R23, 0x8, R17 ;  /* 0x0000000817067824 */ /* 0x000fe200078e0211 */
[----:B------:R-:W-:Y:S01]  /*13a70*/  SHF.L.U32 R3, R26, 0x1f, RZ ;  /* 0x0000001f1a037819 */ /* 0x000fe200000006ff */
[----:B------:R-:W-:Y:S03]  /*13a80*/  BSSY B1, `(.L_x_2285) ;  /* 0x0000003000017945 */ /* 0x000fe60003800000 */
[----:B------:R-:W1:Y:S02]  /*13a90*/  SYNCS.PHASECHK.TRANS64.TRYWAIT P0, [R6+URZ+0x38840], R3 ;  /* 0x03884003060075a7 */ /* 0x000e64000800017f */
[----:B-1----:R-:W-:Y:S05]  /*13aa0*/  @!P0 BRA `(.L_x_2286) ;  /* 0x0000002c00e48947 */ /* 0x002fea0003800000 */
.L_x_2356:
[----:B------:R-:W-:Y:S05]  /*13ab0*/  BSYNC B1 ;  /* 0x0000000000017941 */ /* 0x000fea0003800000 */
.L_x_2285:
[----:B------:R-:W-:Y:S01]  /*13ac0*/  SHF.R.S32.HI R21, RZ, 0x1f, R5 ;  /* 0x0000001fff157819 */ /* 0x000fe20000011405 */
[----:B------:R-:W-:Y:S01]  /*13ad0*/  ULDC.64 UR4, c[0x0][0x300] ;  /* 0x0000c00000047ab9 */ /* 0x000fe20000000a00 */
[----:B-----5:R-:W-:Y:S01]  /*13ae0*/  SHF.R.S32.HI R25, RZ, 0x1f, R4 ;  /* 0x0000001fff197819 */ /* 0x020fe20000011404 */
[----:B-1----:R-:W-:Y:S01]  /*13af0*/  IMAD.WIDE.U32 R2, R5, UR4, RZ ;  /* 0x0000000405027c25 */ /* 0x002fe2000f8e00ff */
[C---:B------:R-:W-:Y:S02]  /*13b00*/  LOP3.LUT P4, RZ, R16.reuse, 0x10, RZ, 0xc0, !PT ;  /* 0x0000001010ff7812 */ /* 0x040fe4000788c0ff */
[C---:B------:R-:W-:Y:S01]  /*13b10*/  LOP3.LUT P3, RZ, R16.reuse, 0x8, RZ, 0xc0, !PT ;  /* 0x0000000810ff7812 */ /* 0x040fe2000786c0ff */
[----:B------:R-:W-:Y:S01]  /*13b20*/  IMAD R0, R21, UR4, RZ ;  /* 0x0000000415007c24 */ /* 0x000fe2000f8e02ff */
[C---:B------:R-:W-:Y:S02]  /*13b30*/  LOP3.LUT P2, RZ, R16.reuse, 0x4, RZ, 0xc0, !PT ;  /* 0x0000000410ff7812 */ /* 0x040fe4000784c0ff */
[----:B------:R-:W-:Y:S01]  /*13b40*/  LOP3.LUT P1, RZ, R16, 0x2, RZ, 0xc0, !PT ;  /* 0x0000000210ff7812 */ /* 0x000fe2000782c0ff */
[----:B0-----:R-:W-:Y:S01]  /*13b50*/  IMAD R9, R5, UR5, R0 ;  /* 0x0000000505097c24 */ /* 0x001fe2000f8e0200 */
        /* <DEDUP_REMOVED lines=14> */
[----:B------:R-:W-:-:S03]  /*13c40*/  IMAD R9, R23, 0x5000, R30 ;  /* 0x0000500017097824 */ /* 0x000fc600078e021e */
        /* <DEDUP_REMOVED lines=15> */
[----:B------:R-:W0:Y:S02]  /*13d40*/  SHFL.IDX PT, R14, R8, 0x2, 0x181f ;  /* 0x00581f00080e7f89 */ /* 0x000e2400000e0000 */
[----:B------:R-:W-:Y:S02]  /*13d50*/  IADD3.X R3, RZ, R35, RZ, P0, !PT ;  /* 0x00000023ff037210 */ /* 0x000fe400007fe4ff */
        /* <DEDUP_REMOVED lines=21> */
.L_x_2368:
        /* <DEDUP_REMOVED lines=11> */
.L_x_2288:
        /* <DEDUP_REMOVED lines=10> */
.L_x_2289:
[----:B------:R1:W-:Y:S01]  /*14000*/  SYNCS.ARRIVE.TRANS64.A1T0 RZ, [R6+URZ+0x38830], RZ ;  /* 0x038830ff06ff79a7 */ /* 0x0003e2000810003f */
[----:B------:R-:W-:Y:S05]  /*14010*/  @!P2 BRA `(.L_x_2290) ;  /* 0x000000000004a947 */ /* 0x000fea0003800000 */
[----:B------:R-:W-:Y:S01]  /*14020*/  BPT.TRAP 0x1 ;  /* 0x000000040000795c */ /* 0x000fe20000300000 */
.L_x_2290:
[----:B0-----:R-:W-:Y:S01]  /*14030*/  SHF.L.U32 R3, R10, 0x1f, RZ ;  /* 0x0000001f0a037819 */ /* 0x001fe200000006ff */
[----:B-1----:R-:W-:Y:S01]  /*14040*/  IMAD R6, R7, 0x8, R17 ;  /* 0x0000000807067824 */ /* 0x002fe200078e0211 */
[----:B------:R-:W-:Y:S03]  /*14050*/  BSSY B1, `(.L_x_2291) ;  /* 0x0000003000017945 */ /* 0x000fe60003800000 */
[----:B------:R-:W0:Y:S02]  /*14060*/  SYNCS.PHASECHK.TRANS64.TRYWAIT P0, [R6+URZ+0x38860], R3 ;  /* 0x03886003060075a7 */ /* 0x000e24000800017f */
[----:B0-----:R-:W-:Y:S05]  /*14070*/  @!P0 BRA `(.L_x_2292) ;  /* 0x0000003000048947 */ /* 0x001fea0003800000 */
.L_x_2369:
[----:B------:R-:W-:Y:S05]  /*14080*/  BSYNC B1 ;  /* 0x0000000000017941 */ /* 0x000fea0003800000 */
.L_x_2291:
[----:B------:R-:W-:Y:S01]  /*14090*/  IMAD.MOV.U32 R2, RZ, RZ, -0x50 ;  /* 0xffffffb0ff027424 */ /* 0x000fe200078e00ff */
[----:B------:R-:W-:Y:S01]  /*140a0*/  UMOV UR4, 0xffffffff ;  /* 0xffffffff00047882 */ /* 0x000fe20000000000 */
[C---:B------:R-:W-:Y:S01]  /*140b0*/  LOP3.LUT P4, RZ, R16.reuse, 0x100, RZ, 0xc0, !PT ;  /* 0x0000010010ff7812 */ /* 0x040fe2000788c0ff */
[----:B------:R-:W-:Y:S01]  /*140c0*/  IMAD R7, R7, 0x5000, R30 ;  /* 0x0000500007077824 */ /* 0x000fe200078e021e */
[C---:B------:R-:W-:Y:S01]  /*140d0*/  LOP3.LUT P3, RZ, R16.reuse, 0x80, RZ, 0xc0, !PT ;  /* 0x0000008010ff7812 */ /* 0x040fe2000786c0ff */
[----:B0-----:R-:W-:Y:S01]  /*140e0*/  IMAD R3, R27, R2, UR36 ;  /* 0x000000241b037e24 */ /* 0x001fe2000f8e0202 */
        /* <DEDUP_REMOVED lines=55> */
.L_x_2381:
        /* <DEDUP_REMOVED lines=30> */
[----:B------:R-:W-:-:S04]  /*14640*/  LEA R18, P0, R2, UR4, 0x1 ;  /* 0x0000000402127c11 */ /* 0x000fc8000f8008ff */
[----:B------:R-:W-:Y:S02]  /*14650*/  LEA.HI.X R19, R2, UR5, R3, 0x1, P0 ;  /* 0x0000000502137c11 */ /* 0x000fe400080f0c03 */
[----:B------:R-:W-:-:S13]  /*14660*/  PLOP3.LUT P0, PT, PT, PT, PT, 0x80, 0x0 ;  /* 0x000000000000781c */ /* 0x000fda0003f0f070 */
.L_x_2294:
        /* <DEDUP_REMOVED lines=10> */
.L_x_2295:
[C---:B------:R-:W-:Y:S01]  /*14710*/  ISETP.GT.AND P0, PT, R24.reuse, RZ, PT ;  /* 0x000000ff1800720c */ /* 0x040fe20003f04270 */
[----:B------:R0:W-:Y:S01]  /*14720*/  SYNCS.ARRIVE.TRANS64.A1T0 RZ, [R6+URZ+0x38850], RZ ;  /* 0x038850ff06ff79a7 */ /* 0x0001e2000810003f */
[----:B------:R-:W-:Y:S02]  /*14730*/  VIADD R0, R24, 0xffffffff ;  /* 0xffffffff18007836 */ /* 0x000fe40000000000 */
[----:B------:R-:W-:Y:S02]  /*14740*/  IMAD.MOV.U32 R10, RZ, RZ, R26 ;  /* 0x000000ffff0a7224 */ /* 0x000fe400078e001a */
[----:B------:R-:W-:Y:S02]  /*14750*/  IMAD.MOV.U32 R7, RZ, RZ, R23 ;  /* 0x000000ffff077224 */ /* 0x000fe400078e0017 */
[----:B------:R-:W-:-:S05]  /*14760*/  IMAD.MOV.U32 R27, RZ, RZ, R24 ;  /* 0x000000ffff1b7224 */ /* 0x000fca00078e0018 */
[----:B0-----:R-:W-:Y:S05]  /*14770*/  @P0 BRA `(.L_x_2296) ;  /* 0xfffffff000200947 */ /* 0x001fea000383ffff */
[----:B------:R-:W-:Y:S05]  /*14780*/  BSYNC B0 ;  /* 0x0000000000007941 */ /* 0x000fea0003800000 */
.L_x_2283:
[----:B0-----:R-:W0:Y:S01]  /*14790*/  S2R R0, SR_TID.X ;  /* 0x0000000000007919 */ /* 0x001e220000002100 */
[----:B------:R-:W-:Y:S01]  /*147a0*/  BSSY B0, `(.L_x_2297) ;  /* 0x0000010000007945 */ /* 0x000fe20003800000 */
[----:B0-----:R-:W-:-:S04]  /*147b0*/  LOP3.LUT R0, R0, 0x7f, RZ, 0xc0, !PT ;  /* 0x0000007f00007812 */ /* 0x001fc800078ec0ff */
[----:B------:R-:W-:-:S13]  /*147c0*/  ISETP.NE.AND P2, PT, R0, RZ, PT ;  /* 0x000000ff0000720c */ /* 0x000fda0003f45270 */
[----:B------:R-:W-:Y:S05]  /*147d0*/  @P2 BRA `(.L_x_2298) ;  /* 0x0000000000302947 */ /* 0x000fea0003800000 */
[----:B------:R-:W0:Y:S01]  /*147e0*/  S2R R7, SR_LANEID ;  /* 0x0000000000077919 */ /* 0x000e220000000000 */
[----:B------:R-:W-:Y:S01]  /*147f0*/  VOTEU.ANY UR4, UPT, PT ;  /* 0x0000000000047886 */ /* 0x000fe200038e0100 */
[----:B------:R-:W2:Y:S01]  /*14800*/  LDC.64 R2, c[0x0][0xc80] ;  /* 0x00032000ff027b82 */ /* 0x000ea20000000a00 */
[----:B------:R-:W0:Y:S08]  /*14810*/  FLO.U32 R0, UR4 ;  /* 0x0000000400007d00 */ /* 0x000e3000080e0000 */
[----:B------:R-:W2:Y:S01]  /*14820*/  POPC R5, UR4 ;  /* 0x0000000400057d09 */ /* 0x000ea20008000000 */
[----:B0-----:R-:W-:-:S13]  /*14830*/  ISETP.EQ.U32.AND P0, PT, R0, R7, PT ;  /* 0x000000070000720c */ /* 0x001fda0003f02070 */
[----:B--2---:R-:W2:Y:S01]  /*14840*/  @P0 ATOMG.E.ADD.STRONG.GPU PT, R3, desc[UR38][R2.64], R5 ;  /* 0x00000005020309a8 */ /* 0x004ea200081ee1e6 */
[----:B------:R-:W0:Y:S02]  /*14850*/  S2R R4, SR_LTMASK ;  /* 0x0000000000047919 */ /* 0x000e240000003900 */
[----:B0-----:R-:W-:-:S04]  /*14860*/  LOP3.LUT R4, R4, UR4, RZ, 0xc0, !PT ;  /* 0x0000000404047c12 */ /* 0x001fc8000f8ec0ff */
[----:B------:R-:W0:Y:S01]  /*14870*/  POPC R7, R4 ;  /* 0x0000000400077309 */ /* 0x000e220000000000 */
[----:B--2---:R-:W0:Y:S02]  /*14880*/  SHFL.IDX PT, R0, R3, R0, 0x1f ;  /* 0x00001f0003007589 */ /* 0x004e2400000e0000 */
[----:B0-----:R-:W-:-:S07]  /*14890*/  IADD3 R34, R0, UR46, R7 ;  /* 0x0000002e00227c10 */ /* 0x001fce000fffe007 */
.L_x_2298:
[----:B------:R-:W-:Y:S05]  /*148a0*/  BSYNC B0 ;  /* 0x0000000000007941 */ /* 0x000fea0003800000 */
.L_x_2297:
[----:B------:R-:W-:-:S13]  /*148b0*/  LOP3.LUT P0, RZ, R16, 0x200, RZ, 0xc0, !PT ;  /* 0x0000020010ff7812 */ /* 0x000fda000780c0ff */
[----:B------:R-:W-:Y:S05]  /*148c0*/  @!P0 BRA `(.L_x_2299) ;  /* 0x0000000000048947 */ /* 0x000fea0003800000 */
[----:B------:R-:W-:Y:S01]  /*148d0*/  BPT.TRAP 0x1 ;  /* 0x000000040000795c */ /* 0x000fe20000300000 */
.L_x_2299:
[----:B------:R-:W-:Y:S01]  /*148e0*/  IMAD R4, R23, 0x8, R17 ;  /* 0x0000000817047824 */ /* 0x000fe200078e0211 */
[----:B------:R-:W-:Y:S01]  /*148f0*/  SHF.L.U32 R3, R26, 0x1f, RZ ;  /* 0x0000001f1a037819 */ /* 0x000fe200000006ff */
[----:B------:R-:W-:Y:S01]  /*14900*/  IMAD.MOV.U32 R5, RZ, RZ, -0x50 ;  /* 0xffffffb0ff057424 */ /* 0x000fe200078e00ff */
[----:B------:R-:W-:Y:S02]  /*14910*/  BSSY B0, `(.L_x_2300) ;  /* 0x0000004000007945 */ /* 0x000fe40003800000 */
[----:B------:R-:W0:Y:S01]  /*14920*/  SYNCS.PHASECHK.TRANS64.TRYWAIT P0, [R4+URZ+0x38860], R3 ;  /* 0x03886003040075a7 */ /* 0x000e22000800017f */
[----:B------:R-:W-:Y:S01]  /*14930*/  IMAD R5, R24, R5, UR36 ;  /* 0x0000002418057e24 */ /* 0x000fe2000f8e0205 */
[----:B0-----:R-:W-:Y:S06]  /*14940*/  @!P0 BRA `(.L_x_2301) ;  /* 0x0000002c00ac8947 */ /* 0x001fec0003800000 */
.L_x_2382:
[----:B------:R-:W-:Y:S05]  /*14950*/  BSYNC B0 ;  /* 0x0000000000007941 */ /* 0x000fea0003800000 */
.L_x_2300:
[----:B------:R-:W-:Y:S01]  /*14960*/  UMOV UR4, 0xffffffff ;  /* 0xffffffff00047882 */ /* 0x000fe20000000000 */
[C---:B------:R-:W-:Y:S01]  /*14970*/  LOP3.LUT P5, RZ, R16.reuse, 0x100, RZ, 0xc0, !PT ;  /* 0x0000010010ff7812 */ /* 0x040fe200078ac0ff */
[----:B-1----:R-:W-:Y:S01]  /*14980*/  IMAD R8, R23, 0x5000, R30 ;  /* 0x0000500017087824 */ /* 0x002fe200078e021e */
        /* <DEDUP_REMOVED lines=24> */
[----:B------:R-:W-:Y:S01]  /*14b10*/  ISETP.LT.OR P0, PT, R5, 0x11, P5 ;  /* 0x000000110500780c */ /* 0x000fe20002f01670 */
[----:B------:R-:W1:-:S12]  /*14b20*/  SHFL.IDX PT, R7, R19, 0x2, 0x181f ;  /* 0x00581f0013077f89 */ /* 0x000e5800000e0000 */
        /* <DEDUP_REMOVED lines=8> */
[----:B------:R-:W0:Y:S03]  /*14bb0*/  SHFL.IDX PT, R14, R18, 0x3, 0x181f ;  /* 0x00781f00120e7f89 */ /* 0x000e2600000e0000 */
[----:B-1----:R-:W-:Y:S01]  /*14bc0*/  IMAD.X R3, RZ, RZ, R7, P0 ;  /* 0x000000ffff037224 */ /* 0x002fe200000e0607 */
        /* <DEDUP_REMOVED lines=11> */
[----:B------:R3:W4:Y:S02]  /*14c80*/  SHFL.IDX PT, R14, R18, 0x4, 0x181f ;  /* 0x00981f00120e7f89 */ /* 0x00072400000e0000 */
[----:B-1----:R-:W-:Y:S02]  /*14c90*/  IADD3.X R3, RZ, R7, RZ, P0, !PT ;  /* 0x00000007ff037210 */ /* 0x002fe400007fe4ff */
        /* <DEDUP_REMOVED lines=8> */
.L_x_2394:
        /* <DEDUP_REMOVED lines=15> */
.L_x_2303:
        /* <DEDUP_REMOVED lines=10> */
.L_x_2304:
[----:B------:R1:W-:Y:S01]  /*14eb0*/  SYNCS.ARRIVE.TRANS64.A1T0 RZ, [R4+URZ+0x38850], RZ ;  /* 0x038850ff04ff79a7 */ /* 0x0003e2000810003f */
[----:B------:R-:W-:-:S05]  /*14ec0*/  VIADD R23, R23, 0x1 ;  /* 0x0000000117177836 */ /* 0x000fca0000000000 */
[----:B------:R-:W-:-:S04]  /*14ed0*/  ISETP.NE.AND P0, PT, R23, 0x2, PT ;  /* 0x000000021700780c */ /* 0x000fc80003f05270 */
[----:B0-----:R-:W-:Y:S02]  /*14ee0*/  SEL R3, RZ, 0x1, P0 ;  /* 0x00000001ff037807 */ /* 0x001fe40000000000 */
[----:B------:R-:W-:Y:S02]  /*14ef0*/  SEL R23, R23, RZ, P0 ;  /* 0x000000ff17177207 */ /* 0x000fe40000000000 */
[----:B-1----:R-:W-:-:S07]  /*14f00*/  LOP3.LUT R26, R26, R3, RZ, 0x3c, !PT ;  /* 0x000000031a1a7212 */ /* 0x002fce00078e3cff */
.L_x_2262:
[----:B------:R-:W-:Y:S05]  /*14f10*/  BSYNC B7 ;  /* 0x0000000000077941 */ /* 0x000fea0003800000 */
.L_x_2260:
        /* <DEDUP_REMOVED lines=11> */
.L_x_2305:
[----:B------:R-:W-:-:S03]  /*14fd0*/  UMOV UR4, 0xffffffff ;  /* 0xffffffff00047882 */ /* 0x000fc60000000000 */
[----:B------:R-:W-:Y:S05]  /*14fe0*/  BRA.DIV UR4, `(.L_x_2307) ;  /* 0x0000003204087947 */ /* 0x000fea000b800000 */
[----:B------:R0:W1:Y:S02]  /*14ff0*/  SHFL.IDX PT, R14, R34, RZ, 0x1f ;  /* 0x00001fff220e7589 */ /* 0x00006400000e0000 */
.L_x_2397:
        /* <DEDUP_REMOVED lines=8> */
.L_x_2306:
[----:B------:R-:W-:Y:S02]  /*15080*/  ULDC UR4, c[0x0][0xc38] ;  /* 0x00030e0000047ab9 */ /* 0x000fe40000000800 */
[----:B-1----:R-:W-:-:S13]  /*15090*/  ISETP.GE.AND P0, PT, R34, UR4, PT ;  /* 0x0000000422007c0c */ /* 0x002fda000bf06270 */
[----:B------:R-:W-:Y:S05]  /*150a0*/  @!P0 BRA `(.L_x_2308) ;  /* 0xffffffc400648947 */ /* 0x000fea000383ffff */
.L_x_2257:
[----:B------:R-:W2:Y:S01]  /*150b0*/  LDL.LU R0, [R1] ;  /* 0x0000000001007983 */ /* 0x000ea20000300800 */
[----:B------:R-:W-:Y:S01]  /*150c0*/  BSSY B0, `(.L_x_2309) ;  /* 0x000000b000007945 */ /* 0x000fe20003800000 */
[----:B------:R-:W1:Y:S01]  /*150d0*/  S2R R5, SR_CgaCtaId ;  /* 0x0000000000057919 */ /* 0x000e620000008800 */
[----:B--2---:R-:W-:-:S05]  /*150e0*/  VIADD R0, R0, 0x1 ;  /* 0x0000000100007836 */ /* 0x004fca0000000000 */
        /* <DEDUP_REMOVED lines=8> */
.L_x_2398:
[----:B------:R-:W-:Y:S05]  /*15170*/  BSYNC B0 ;  /* 0x0000000000007941 */ /* 0x000fea0003800000 */
.L_x_2309:
[----:B------:R-:W-:-:S03]  /*15180*/  UMOV UR4, 0xffffffff ;  /* 0xffffffff00047882 */ /* 0x000fc60000000000 */
[----:B------:R-:W-:Y:S05]  /*15190*/  BRA.DIV UR4, `(.L_x_2311) ;  /* 0x0000002e04d87947 */ /* 0x000fea000b800000 */
[----:B-1----:R-:W1:Y:S02]  /*151a0*/  S2R R0, SR_TID.X ;  /* 0x0000000000007919 */ /* 0x002e640000002100 */
[----:B-1----:R-:W-:-:S04]  /*151b0*/  SHF.R.U32.HI R0, RZ, 0x5, R0 ;  /* 0x00000005ff007819 */ /* 0x002fc80000011600 */
[----:B------:R-:W-:-:S05]  /*151c0*/  LOP3.LUT R0, R0, 0x3, RZ, 0xc0, !PT ;  /* 0x0000000300007812 */ /* 0x000fca00078ec0ff */
[----:B------:R1:W2:Y:S02]  /*151d0*/  SHFL.IDX PT, R14, R0, RZ, 0x1f ;  /* 0x00001fff000e7589 */ /* 0x0002a400000e0000 */
.L_x_2401:
[----:B--2---:R-:W-:Y:S01]  /*151e0*/  ISETP.NE.AND P0, PT, R14, RZ, PT ;  /* 0x000000ff0e00720c */ /* 0x004fe20003f05270 */
[----:B------:R-:W-:-:S12]  /*151f0*/  BSSY B0, `(.L_x_2312) ;  /* 0x0000026000007945 */ /* 0x000fd80003800000 */
[----:B------:R-:W-:Y:S05]  /*15200*/  @P0 BRA `(.L_x_2313) ;  /* 0x0000000000900947 */ /* 0x000fea0003800000 */
[----:B------:R-:W-:-:S03]  /*15210*/  UMOV UR4, 0xffffffff ;  /* 0xffffffff00047882 */ /* 0x000fc60000000000 */
[----:B------:R-:W-:Y:S05]  /*15220*/  BRA.DIV UR4, `(.L_x_2314) ;  /* 0x0000002e04e87947 */ /* 0x000fea000b800000 */
[----:B------:R-:W-:-:S13]  /*15230*/  ELECT P6, URZ, PT ;  /* 0x00000000003f782f */ /* 0x000fda00038c0000 */
.L_x_2404:
        /* <DEDUP_REMOVED lines=8> */
.L_x_2315:
[C---:B------:R-:W-:Y:S01]  /*152c0*/  IMAD R5, R23.reuse, 0x8, R4 ;  /* 0x0000000817057824 */ /* 0x040fe200078e0204 */
[----:B------:R-:W-:Y:S01]  /*152d0*/  SHF.L.U32 R0, R26, 0x1f, RZ ;  /* 0x0000001f1a007819 */ /* 0x000fe200000006ff */
[----:B------:R-:W-:-:S03]  /*152e0*/  VIADD R23, R23, 0x1 ;  /* 0x0000000117177836 */ /* 0x000fc60000000000 */
[----:B------:R-:W1:Y:S02]  /*152f0*/  SYNCS.PHASECHK.TRANS64.TRYWAIT P1, [R5+URZ+0x38840], R0 ;  /* 0x03884000050075a7 */ /* 0x000e64000802017f */
[----:B------:R-:W-:-:S04]  /*15300*/  ISETP.NE.AND P2, PT, R23, 0x2, PT ;  /* 0x000000021700780c */ /* 0x000fc80003f45270 */
[----:B------:R-:W-:Y:S01]  /*15310*/  SEL R3, RZ, 0x1, P2 ;  /* 0x00000001ff037807 */ /* 0x000fe20001000000 */
[----:B-1----:R-:W-:Y:S08]  /*15320*/  @!P1 BRA `(.L_x_2316) ;  /* 0x0000002c00c89947 */ /* 0x002ff00003800000 */
.L_x_2405:
[----:B------:R-:W-:Y:S02]  /*15330*/  SEL R23, R23, RZ, P2 ;  /* 0x000000ff17177207 */ /* 0x000fe40001000000 */
[----:B------:R-:W-:Y:S01]  /*15340*/  LOP3.LUT R2, R26, R3, RZ, 0x3c, !PT ;  /* 0x000000031a027212 */ /* 0x000fe200078e3cff */
[----:B------:R-:W-:Y:S06]  /*15350*/  @!P0 BRA `(.L_x_2317) ;  /* 0x0000000000048947 */ /* 0x000fec0003800000 */
[----:B------:R-:W-:Y:S01]  /*15360*/  BPT.TRAP 0x1 ;  /* 0x000000040000795c */ /* 0x000fe20000300000 */
.L_x_2317:
[----:B------:R-:W-:Y:S01]  /*15370*/  IMAD R23, R23, 0x8, R4 ;  /* 0x0000000817177824 */ /* 0x000fe200078e0204 */
[----:B------:R-:W-:-:S04]  /*15380*/  SHF.L.U32 R2, R2, 0x1f, RZ ;  /* 0x0000001f02027819 */ /* 0x000fc800000006ff */
[----:B------:R-:W2:Y:S02]  /*15390*/  SYNCS.PHASECHK.TRANS64.TRYWAIT P1, [R23+URZ+0x38840], R2 ;  /* 0x03884002170075a7 */ /* 0x000ea4000802017f */
[----:B--2---:R-:W-:Y:S05]  /*153a0*/  @!P1 BRA `(.L_x_2318) ;  /* 0x0000002c00bc9947 */ /* 0x004fea0003800000 */
.L_x_2406:
[----:B------:R-:W-:Y:S05]  /*153b0*/  @!P0 BRA `(.L_x_2319) ;  /* 0x0000000000048947 */ /* 0x000fea0003800000 */
[----:B------:R-:W-:Y:S01]  /*153c0*/  BPT.TRAP 0x1 ;  /* 0x000000040000795c */ /* 0x000fe20000300000 */
.L_x_2319:
[----:B------:R-:W3:Y:S02]  /*153d0*/  SYNCS.PHASECHK.TRANS64.TRYWAIT P1, [R5+URZ+0x38860], R0 ;  /* 0x03886000050075a7 */ /* 0x000ee4000802017f */
[----:B---3--:R-:W-:Y:S05]  /*153e0*/  @!P1 BRA `(.L_x_2320) ;  /* 0x0000002c00c09947 */ /* 0x008fea0003800000 */
.L_x_2407:
[----:B------:R-:W-:Y:S05]  /*153f0*/  @!P0 BRA `(.L_x_2321) ;  /* 0x0000000000048947 */ /* 0x000fea0003800000 */
[----:B------:R-:W-:Y:S01]  /*15400*/  BPT.TRAP 0x1 ;  /* 0x000000040000795c */ /* 0x000fe20000300000 */
.L_x_2321:
[----:B----4-:R4:W0:Y:S02]  /*15410*/  SYNCS.PHASECHK.TRANS64.TRYWAIT P0, [R23+URZ+0x38860], R2 ;  /* 0x03886002170075a7 */ /* 0x010824000800017f */
[----:B0-----:R-:W-:Y:S05]  /*15420*/  @!P0 NANOSLEEP.SYNCS 0x989680 ;  /* 0x009896800000895d */ /* 0x001fea0003900000 */
[----:B------:R-:W0:Y:S02]  /*15430*/  @!P0 SYNCS.PHASECHK.TRANS64 P0, [R23+URZ+0x38860], R2 ;  /* 0x03886002170085a7 */ /* 0x000e24000800007f */
[----:B0-----:R-:W-:Y:S05]  /*15440*/  @!P0 BRA `(.L_x_2321) ;  /* 0xfffffffc00f08947 */ /* 0x001fea000383ffff */
.L_x_2313:
[----:B------:R-:W-:Y:S05]  /*15450*/  BSYNC B0 ;  /* 0x0000000000007941 */ /* 0x000fea0003800000 */
.L_x_2312:
[----:B------:R-:W-:Y:S05]  /*15460*/  EXIT ;  /* 0x000000000000794d */ /* 0x000fea0003800000 */
.L_x_2204:
[----:B------:R-:W-:-:S13]  /*15470*/  R2UR UR4, R16 ;  /* 0x00000000100472ca */ /* 0x000fda00000e0000 */
[----:B0-----:R-:W-:-:S04]  /*15480*/  IMAD.U32 R3, RZ, RZ, UR4 ;  /* 0x00000004ff037e24 */ /* 0x001fc8000f8e00ff */
[----:B------:R0:W1:Y:S03]  /*15490*/  SYNCS.PHASECHK.TRANS64.TRYWAIT P1, [R3+URZ+0x38800], R0 ;  /* 0x03880000030075a7 */ /* 0x000066000802017f */
[----:B-1----:R-:W-:Y:S05]  /*154a0*/  @!P1 NANOSLEEP.SYNCS 0x989680 ;  /* 0x009896800000995d */ /* 0x002fea0003900000 */
[----:B------:R-:W1:Y:S02]  /*154b0*/  @!P1 SYNCS.PHASECHK.TRANS64 P1, [R3+URZ+0x38800], R0 ;  /* 0x03880000030095a7 */ /* 0x000e64000802007f */
[----:B-1----:R-:W-:Y:S05]  /*154c0*/  @!P1 BRA `(.L_x_2204) ;  /* 0xfffffffc00e89947 */ /* 0x002fea000383ffff */
[----:B------:R-:W-:Y:S05]  /*154d0*/  BRA `(.L_x_2322) ;  /* 0xfffffec400187947 */ /* 0x000fea000383ffff */
.L_x_2208:
[----:B-1----:R1:W2:Y:S02]  /*154e0*/  SYNCS.PHASECHK.TRANS64.TRYWAIT P1, [R0+URZ+0x38830], R3 ;  /* 0x03883003000075a7 */ /* 0x0022a4000802017f */
[----:B--2---:R-:W-:Y:S05]  /*154f0*/  @!P1 NANOSLEEP.SYNCS 0x989680 ;  /* 0x009896800000995d */ /* 0x004fea0003900000 */
[----:B------:R-:W2:Y:S02]  /*15500*/  @!P1 SYNCS.PHASECHK.TRANS64 P1, [R0+URZ+0x38830], R3 ;  /* 0x03883003000095a7 */ /* 0x000ea4000802007f */
[----:B--2---:R-:W-:Y:S05]  /*15510*/  @!P1 BRA `(.L_x_2208) ;  /* 0xfffffffc00f09947 */ /* 0x004fea000383ffff */
[----:B------:R-:W-:Y:S05]  /*15520*/  BRA `(.L_x_2207) ;  /* 0xfffffec4003c7947 */ /* 0x000fea000383ffff */
.L_x_2214:
[----:B-1----:R-:W-:-:S04]  /*15530*/  IMAD.U32 R4, RZ, RZ, UR61 ;  /* 0x0000003dff047e24 */ /* 0x002fc8000f8e00ff */
[----:B------:R1:W2:Y:S03]  /*15540*/  SYNCS.PHASECHK.TRANS64.TRYWAIT P1, [R4+URZ+0x38830], R3 ;  /* 0x03883003040075a7 */ /* 0x0002a6000802017f */
[----:B--2---:R-:W-:Y:S05]  /*15550*/  @!P1 NANOSLEEP.SYNCS 0x989680 ;  /* 0x009896800000995d */ /* 0x004fea0003900000 */
[----:B------:R-:W2:Y:S02]  /*15560*/  @!P1 SYNCS.PHASECHK.TRANS64 P1, [R4+URZ+0x38830], R3 ;  /* 0x03883003040095a7 */ /* 0x000ea4000802007f */
[----:B--2---:R-:W-:Y:S05]  /*15570*/  @!P1 BRA `(.L_x_2214) ;  /* 0xfffffffc00ec9947 */ /* 0x004fea000383ffff */
[----:B------:R-:W-:Y:S05]  /*15580*/  BRA `(.L_x_2213) ;  /* 0xffffff0000ac7947 */ /* 0x000fea000383ffff */
.L_x_2218:
[----:B---3--:R-:W-:-:S04]  /*15590*/  IMAD.U32 R2, RZ, RZ, UR4 ;  /* 0x00000004ff027e24 */ /* 0x008fc8000f8e00ff */
[----:B------:R3:W4:Y:S03]  /*155a0*/  SYNCS.PHASECHK.TRANS64.TRYWAIT P1, [R2+URZ+0x38850], R0 ;  /* 0x03885000020075a7 */ /* 0x000726000802017f */
[----:B----4-:R-:W-:Y:S05]  /*155b0*/  @!P1 NANOSLEEP.SYNCS 0x989680 ;  /* 0x009896800000995d */ /* 0x010fea0003900000 */
[----:B------:R-:W4:Y:S02]  /*155c0*/  @!P1 SYNCS.PHASECHK.TRANS64 P1, [R2+URZ+0x38850], R0 ;  /* 0x03885000020095a7 */ /* 0x000f24000802007f */
[----:B----4-:R-:W-:Y:S05]  /*155d0*/  @!P1 BRA `(.L_x_2218) ;  /* 0xfffffffc00ec9947 */ /* 0x010fea000383ffff */
[----:B------:R-:W-:Y:S05]  /*155e0*/  BRA `(.L_x_2217) ;  /* 0xffffff2800047947 */ /* 0x000fea000383ffff */
.L_x_2226:
[----:B-1----:R-:W-:-:S04]  /*155f0*/  MOV R4, UR4 ;  /* 0x0000000400047c02 */ /* 0x002fc80008000f00 */
[----:B------:R1:W2:Y:S03]  /*15600*/  SYNCS.PHASECHK.TRANS64.TRYWAIT P1, [R4+URZ+0x38830], R3 ;  /* 0x03883003040075a7 */ /* 0x0002a6000802017f */
[----:B--2---:R-:W-:Y:S05]  /*15610*/  @!P1 NANOSLEEP.SYNCS 0x989680 ;  /* 0x009896800000995d */ /* 0x004fea0003900000 */
[----:B------:R-:W2:Y:S02]  /*15620*/  @!P1 SYNCS.PHASECHK.TRANS64 P1, [R4+URZ+0x38830], R3 ;  /* 0x03883003040095a7 */ /* 0x000ea4000802007f */
[----:B--2---:R-:W-:Y:S05]  /*15630*/  @!P1 BRA `(.L_x_2226) ;  /* 0xfffffffc00ec9947 */ /* 0x004fea000383ffff */
[----:B------:R-:W-:Y:S05]  /*15640*/  BRA `(.L_x_2225) ;  /* 0xffffff3c00f87947 */ /* 0x000fea000383ffff */
.L_x_2230:
[----:B---3--:R-:W-:-:S04]  /*15650*/  IMAD.U32 R2, RZ, RZ, UR4 ;  /* 0x00000004ff027e24 */ /* 0x008fc8000f8e00ff */
[----:B------:R3:W4:Y:S03]  /*15660*/  SYNCS.PHASECHK.TRANS64.TRYWAIT P1, [R2+URZ+0x38850], R0 ;  /* 0x03885000020075a7 */ /* 0x000726000802017f */
[----:B----4-:R-:W-:Y:S05]  /*15670*/  @!P1 NANOSLEEP.SYNCS 0x989680 ;  /* 0x009896800000995d */ /* 0x010fea0003900000 */
[----:B------:R-:W4:Y:S02]  /*15680*/  @!P1 SYNCS.PHASECHK.TRANS64 P1, [R2+URZ+0x38850], R0 ;  /* 0x03885000020095a7 */ /* 0x000f24000802007f */
[----:B----4-:R-:W-:Y:S05]  /*15690*/  @!P1 BRA `(.L_x_2230) ;  /* 0xfffffffc00ec9947 */ /* 0x010fea000383ffff */
[----:B------:R-:W-:Y:S05]  /*156a0*/  BRA `(.L_x_2229) ;  /* 0xffffff6800487947 */ /* 0x000fea000383ffff */
.L_x_2237:
[----:B-1----:R-:W-:-:S04]  /*156b0*/  IMAD.U32 R7, RZ, RZ, UR7 ;  /* 0x00000007ff077e24 */ /* 0x002fc8000f8e00ff */
[----:B------:R1:W2:Y:S03]  /*156c0*/  SYNCS.PHASECHK.TRANS64.TRYWAIT P1, [R7+URZ+0x38850], R0 ;  /* 0x03885000070075a7 */ /* 0x0002a6000802017f */
[----:B--2---:R-:W-:Y:S05]  /*156d0*/  @!P1 NANOSLEEP.SYNCS 0x989680 ;  /* 0x009896800000995d */ /* 0x004fea0003900000 */
[----:B------:R-:W2:Y:S02]  /*156e0*/  @!P1 SYNCS.PHASECHK.TRANS64 P1, [R7+URZ+0x38850], R0 ;  /* 0x03885000070095a7 */ /* 0x000ea4000802007f */
[----:B--2---:R-:W-:Y:S05]  /*156f0*/  @!P1 BRA `(.L_x_2237) ;  /* 0xfffffffc00ec9947 */ /* 0x004fea000383ffff */
[----:B------:R-:W-:Y:S05]  /*15700*/  BRA `(.L_x_2236) ;  /* 0xffffff80005c7947 */ /* 0x000fea000383ffff */
.L_x_2268:
[----:B------:R-:W2:Y:S01]  /*15710*/  S2R R18, SR_TID.X ;  /* 0x0000000000127919 */ /* 0x000ea20000002100 */
        /* <DEDUP_REMOVED lines=9> */
.L_x_2323:
[----:B------:R-:W-:Y:S05]  /*157b0*/  BRA `(.L_x_2324) ;  /* 0xffffffc8001c7947 */ /* 0x000fea000383ffff */
.L_x_2271:
[----:B0-----:R0:W1:Y:S02]  /*157c0*/  SYNCS.PHASECHK.TRANS64.TRYWAIT P0, [R0+URZ+0x38840], R3 ;  /* 0x03884003000075a7 */ /* 0x001064000800017f */
[----:B-1----:R-:W-:Y:S05]  /*157d0*/  @!P0 NANOSLEEP.SYNCS 0x989680 ;  /* 0x009896800000895d */ /* 0x002fea0003900000 */
[----:B------:R-:W1:Y:S02]  /*157e0*/  @!P0 SYNCS.PHASECHK.TRANS64 P0, [R0+URZ+0x38840], R3 ;  /* 0x03884003000085a7 */ /* 0x000e64000800007f */
[----:B-1----:R-:W-:Y:S05]  /*157f0*/  @!P0 BRA `(.L_x_2271) ;  /* 0xfffffffc00f08947 */ /* 0x002fea000383ffff */
[----:B------:R-:W-:Y:S05]  /*15800*/  BRA `(.L_x_2325) ;  /* 0xffffffcc00207947 */ /* 0x000fea000383ffff */
.L_x_2272:
        /* <DEDUP_REMOVED lines=8> */
.L_x_2327:
[----:B------:R-:W-:Y:S05]  /*15890*/  BSYNC B0 ;  /* 0x0000000000007941 */ /* 0x000fea0003800000 */
.L_x_2326:
[----:B------:R-:W-:Y:S01]  /*158a0*/  IMAD.MOV.U32 R13, RZ, RZ, R4 ;  /* 0x000000ffff0d7224 */ /* 0x000fe200078e0004 */
[----:B------:R-:W-:Y:S01]  /*158b0*/  MOV R11, 0x181f ;  /* 0x0000181f000b7802 */ /* 0x000fe20000000f00 */
[----:B------:R-:W-:Y:S01]  /*158c0*/  IMAD.MOV.U32 R12, RZ, RZ, RZ ;  /* 0x000000ffff0c7224 */ /* 0x000fe200078e00ff */
[C---:B------:R-:W-:Y:S01]  /*158d0*/  LOP3.LUT P5, RZ, R16.reuse, 0x10, RZ, 0xc0, !PT ;  /* 0x0000001010ff7812 */ /* 0x040fe200078ac0ff */
[----:B------:R-:W-:Y:S01]  /*158e0*/  IMAD.MOV.U32 R15, RZ, RZ, -0x1 ;  /* 0xffffffffff0f7424 */ /* 0x000fe200078e00ff */
[C---:B------:R-:W-:Y:S01]  /*158f0*/  LOP3.LUT P4, RZ, R16.reuse, 0x8, RZ, 0xc0, !PT ;  /* 0x0000000810ff7812 */ /* 0x040fe2000788c0ff */
[----:B------:R-:W-:Y:S01]  /*15900*/  IMAD.MOV.U32 R2, RZ, RZ, R14 ;  /* 0x000000ffff027224 */ /* 0x000fe200078e000e */
[----:B------:R-:W-:Y:S01]  /*15910*/  LOP3.LUT P3, RZ, R16, 0x4, RZ, 0xc0, !PT ;  /* 0x0000000410ff7812 */ /* 0x000fe2000786c0ff */
[----:B------:R-:W-:-:S12]  /*15920*/  @P0 IMAD R9, R5, 0x2, R17 ;  /* 0x0000000205090824 */ /* 0x000fd800078e0211 */
[----:B------:R-:W-:Y:S05]  /*15930*/  WARPSYNC.COLLECTIVE R15, `(.L_x_2328) ;  /* 0x000000000f087348 */ /* 0x000fea0003c00000 */
[----:B------:R0:W1:Y:S02]  /*15940*/  SHFL.IDX P6, R14, R13, R12, R11 ;  /* 0x0000000c0d0e7389 */ /* 0x00006400000c000b */
[----:B01----:R-:W-:Y:S01]  /*15950*/  ENDCOLLECTIVE ;  /* 0x000000000000791b */ /* 0x003fe20003800000 */
.L_x_2328:
[----:B------:R-:W-:Y:S01]  /*15960*/  LOP3.LUT P2, RZ, R16, 0x2, RZ, 0xc0, !PT ;  /* 0x0000000210ff7812 */ /* 0x000fe2000784c0ff */
        /* <DEDUP_REMOVED lines=8> */
.L_x_2329:
        /* <DEDUP_REMOVED lines=13> */
.L_x_2330:
[----:B------:R-:W-:Y:S02]  /*15ac0*/  @P0 IMAD R25, R5, 0x2, R17 ;  /* 0x0000000205190824 */ /* 0x000fe400078e0211 */
[----:B------:R-:W-:Y:S01]  /*15ad0*/  IMAD.MOV.U32 R13, RZ, RZ, R6 ;  /* 0x000000ffff0d7224 */ /* 0x000fe200078e0006 */
[----:B------:R-:W-:Y:S02]  /*15ae0*/  MOV R12, 0x2 ;  /* 0x00000002000c7802 */ /* 0x000fe40000000f00 */
[----:B------:R-:W-:-:S05]  /*15af0*/  @P0 LEA R14, P1, R37, R14, 0x1 ;  /* 0x0000000e250e0211 */ /* 0x000fca00078208ff */
[----:B------:R-:W-:-:S08]  /*15b00*/  @P0 IMAD.MOV.U32 R2, RZ, RZ, R14 ;  /* 0x000000ffff020224 */ /* 0x000fd000078e000e */
[----:B------:R-:W-:Y:S05]  /*15b10*/  WARPSYNC.COLLECTIVE R15, `(.L_x_2331) ;  /* 0x000000000f087348 */ /* 0x000fea0003c00000 */
[----:B------:R0:W1:Y:S02]  /*15b20*/  SHFL.IDX P6, R14, R13, R12, R11 ;  /* 0x0000000c0d0e7389 */ /* 0x00006400000c000b */
[----:B01----:R-:W-:Y:S01]  /*15b30*/  ENDCOLLECTIVE ;  /* 0x000000000000791b */ /* 0x003fe20003800000 */
.L_x_2331:
        /* <DEDUP_REMOVED lines=15> */
.L_x_2332:
        /* <DEDUP_REMOVED lines=8> */
.L_x_2333:
        /* <DEDUP_REMOVED lines=15> */
.L_x_2334:
        /* <DEDUP_REMOVED lines=8> */
.L_x_2335:
[----:B------:R-:W-:-:S05]  /*15e20*/  @P0 IMAD.X R9, RZ, RZ, R8, P1 ;  /* 0x000000ffff090224 */ /* 0x000fca00008e0608 */
[----:B------:R-:W-:-:S05]  /*15e30*/  @P0 MOV R3, R9 ;  /* 0x0000000900030202 */ /* 0x000fca0000000f00 */
        /* <DEDUP_REMOVED lines=12> */
.L_x_2336:
[----:B------:R-:W-:Y:S05]  /*15f00*/  BRA `(.L_x_2337) ;  /* 0xffffffc800987947 */ /* 0x000fea000383ffff */
.L_x_2279:
[----:B------:R-:W-:Y:S02]  /*15f10*/  IMAD.MOV.U32 R13, RZ, RZ, R4 ;  /* 0x000000ffff0d7224 */ /* 0x000fe400078e0004 */
[----:B------:R-:W-:Y:S02]  /*15f20*/  IMAD.MOV.U32 R12, RZ, RZ, RZ ;  /* 0x000000ffff0c7224 */ /* 0x000fe400078e00ff */
[----:B------:R-:W-:Y:S02]  /*15f30*/  IMAD.MOV.U32 R11, RZ, RZ, 0x181f ;  /* 0x0000181fff0b7424 */ /* 0x000fe400078e00ff */
[----:B------:R-:W-:Y:S02]  /*15f40*/  IMAD.MOV.U32 R15, RZ, RZ, -0x1 ;  /* 0xffffffffff0f7424 */ /* 0x000fe400078e00ff */
[----:B------:R-:W-:-:S07]  /*15f50*/  IMAD.U32 R3, RZ, RZ, UR44 ;  /* 0x0000002cff037e24 */ /* 0x000fce000f8e00ff */
[----:B-12---:R-:W-:Y:S05]  /*15f60*/  WARPSYNC.COLLECTIVE R15, `(.L_x_2338) ;  /* 0x000000000f087348 */ /* 0x006fea0003c00000 */
[----:B--2---:R0:W2:Y:S02]  /*15f70*/  SHFL.IDX P6, R14, R13, R12, R11 ;  /* 0x0000000c0d0e7389 */ /* 0x0040a400000c000b */
[----:B012---:R-:W-:Y:S01]  /*15f80*/  ENDCOLLECTIVE ;  /* 0x000000000000791b */ /* 0x007fe20003800000 */
.L_x_2338:
[----:B------:R-:W-:-:S04]  /*15f90*/  IMAD R0, R3, 0x80, R36 ;  /* 0x0000008003007824 */ /* 0x000fc800078e0224 */
[C---:B------:R-:W-:Y:S01]  /*15fa0*/  VIADD R6, R0.reuse, 0x10 ;  /* 0x0000001000067836 */ /* 0x040fe20000000000 */
[----:B------:R-:W-:Y:S01]  /*15fb0*/  ISETP.GE.AND P0, PT, R0, UR37, PT ;  /* 0x0000002500007c0c */ /* 0x000fe2000bf06270 */
[----:B------:R-:W-:Y:S02]  /*15fc0*/  IMAD.MOV.U32 R13, RZ, RZ, R5 ;  /* 0x000000ffff0d7224 */ /* 0x000fe400078e0005 */
[----:B------:R-:W-:-:S10]  /*15fd0*/  IMAD.MOV.U32 R2, RZ, RZ, R14 ;  /* 0x000000ffff027224 */ /* 0x000fd400078e000e */
[----:B------:R-:W-:Y:S05]  /*15fe0*/  WARPSYNC.COLLECTIVE R15, `(.L_x_2339) ;  /* 0x000000000f087348 */ /* 0x000fea0003c00000 */
[----:B------:R0:W1:Y:S02]  /*15ff0*/  SHFL.IDX P6, R14, R13, R12, R11 ;  /* 0x0000000c0d0e7389 */ /* 0x00006400000c000b */
[----:B01----:R-:W-:Y:S01]  /*16000*/  ENDCOLLECTIVE ;  /* 0x000000000000791b */ /* 0x003fe20003800000 */
.L_x_2339:
        /* <DEDUP_REMOVED lines=8> */
.L_x_2340:
        /* <DEDUP_REMOVED lines=13> */
.L_x_2341:
[----:B------:R-:W-:Y:S02]  /*16160*/  IMAD.MOV.U32 R13, RZ, RZ, R4 ;  /* 0x000000ffff0d7224 */ /* 0x000fe400078e0004 */
[----:B------:R-:W-:Y:S01]  /*16170*/  IMAD.MOV.U32 R12, RZ, RZ, 0x2 ;  /* 0x00000002ff0c7424 */ /* 0x000fe200078e00ff */
[----:B------:R-:W-:-:S05]  /*16180*/  @!P0 LEA R14, P1, R37, R14, 0x1 ;  /* 0x0000000e250e8211 */ /* 0x000fca00078208ff */
[----:B------:R-:W-:-:S08]  /*16190*/  @!P0 IMAD.MOV.U32 R2, RZ, RZ, R14 ;  /* 0x000000ffff028224 */ /* 0x000fd000078e000e */
[----:B------:R-:W-:Y:S05]  /*161a0*/  WARPSYNC.COLLECTIVE R15, `(.L_x_2342) ;  /* 0x000000000f087348 */ /* 0x000fea0003c00000 */
[----:B------:R0:W1:Y:S02]  /*161b0*/  SHFL.IDX P6, R14, R13, R12, R11 ;  /* 0x0000000c0d0e7389 */ /* 0x00006400000c000b */
[----:B01----:R-:W-:Y:S01]  /*161c0*/  ENDCOLLECTIVE ;  /* 0x000000000000791b */ /* 0x003fe20003800000 */
.L_x_2342:
        /* <DEDUP_REMOVED lines=11> */
[----:B------:R-:W-:Y:S02]  /*16280*/  ISETP.GE.AND P0, PT, R6, UR37, PT ;  /* 0x0000002506007c0c */ /* 0x000fe4000bf06270 */
[----:B------:R-:W-:-:S11]  /*16290*/  MOV R6, R14 ;  /* 0x0000000e00067202 */ /* 0x000fd60000000f00 */
[----:B0-----:R-:W-:Y:S05]  /*162a0*/  WARPSYNC.COLLECTIVE R15, `(.L_x_2343) ;  /* 0x000000000f087348 */ /* 0x001fea0003c00000 */
[----:B------:R1:W2:Y:S02]  /*162b0*/  SHFL.IDX P6, R14, R13, R12, R11 ;  /* 0x0000000c0d0e7389 */ /* 0x0002a400000c000b */
[----:B012---:R-:W-:Y:S01]  /*162c0*/  ENDCOLLECTIVE ;  /* 0x000000000000791b */ /* 0x007fe20003800000 */
.L_x_2343:
[----:B------:R-:W-:Y:S02]  /*162d0*/  IMAD.MOV.U32 R13, RZ, RZ, R4 ;  /* 0x000000ffff0d7224 */ /* 0x000fe400078e0004 */
[----:B------:R-:W-:Y:S01]  /*162e0*/  IMAD.MOV.U32 R12, RZ, RZ, 0x3 ;  /* 0x00000003ff0c7424 */ /* 0x000fe200078e00ff */
[----:B------:R-:W-:-:S05]  /*162f0*/  @!P0 LEA R14, P1, R37, R14, 0x1 ;  /* 0x0000000e250e8211 */ /* 0x000fca00078208ff */
[----:B------:R-:W-:-:S08]  /*16300*/  @!P0 IMAD.MOV.U32 R2, RZ, RZ, R14 ;  /* 0x000000ffff028224 */ /* 0x000fd000078e000e */
[----:B------:R-:W-:Y:S05]  /*16310*/  WARPSYNC.COLLECTIVE R15, `(.L_x_2344) ;  /* 0x000000000f087348 */ /* 0x000fea0003c00000 */
[----:B------:R0:W1:Y:S02]  /*16320*/  SHFL.IDX P6, R14, R13, R12, R11 ;  /* 0x0000000c0d0e7389 */ /* 0x00006400000c000b */
[----:B01----:R-:W-:Y:S01]  /*16330*/  ENDCOLLECTIVE ;  /* 0x000000000000791b */ /* 0x003fe20003800000 */
.L_x_2344:
        /* <DEDUP_REMOVED lines=16> */
.L_x_2345:
[----:B------:R-:W-:Y:S02]  /*16440*/  IMAD.MOV.U32 R13, RZ, RZ, R4 ;  /* 0x000000ffff0d7224 */ /* 0x000fe400078e0004 */
[----:B------:R-:W-:Y:S01]  /*16450*/  IMAD.MOV.U32 R12, RZ, RZ, 0x4 ;  /* 0x00000004ff0c7424 */ /* 0x000fe200078e00ff */
[----:B------:R-:W-:-:S05]  /*16460*/  @!P0 LEA R14, P1, R37, R14, 0x1 ;  /* 0x0000000e250e8211 */ /* 0x000fca00078208ff */
[----:B------:R-:W-:-:S08]  /*16470*/  @!P0 IMAD.MOV.U32 R2, RZ, RZ, R14 ;  /* 0x000000ffff028224 */ /* 0x000fd000078e000e */
[----:B------:R-:W-:Y:S05]  /*16480*/  WARPSYNC.COLLECTIVE R15, `(.L_x_2346) ;  /* 0x000000000f087348 */ /* 0x000fea0003c00000 */
[----:B------:R0:W1:Y:S02]  /*16490*/  SHFL.IDX P6, R14, R13, R12, R11 ;  /* 0x0000000c0d0e7389 */ /* 0x00006400000c000b */
[----:B01----:R-:W-:Y:S01]  /*164a0*/  ENDCOLLECTIVE ;  /* 0x000000000000791b */ /* 0x003fe20003800000 */
.L_x_2346:
        /* <DEDUP_REMOVED lines=16> */
.L_x_2347:
[----:B------:R-:W-:Y:S02]  /*165b0*/  IMAD.MOV.U32 R13, RZ, RZ, R4 ;  /* 0x000000ffff0d7224 */ /* 0x000fe400078e0004 */
[----:B------:R-:W-:Y:S01]  /*165c0*/  IMAD.MOV.U32 R12, RZ, RZ, 0x5 ;  /* 0x00000005ff0c7424 */ /* 0x000fe200078e00ff */
[----:B------:R-:W-:-:S05]  /*165d0*/  @!P0 LEA R14, P1, R37, R14, 0x1 ;  /* 0x0000000e250e8211 */ /* 0x000fca00078208ff */
[----:B------:R-:W-:-:S08]  /*165e0*/  @!P0 IMAD.MOV.U32 R2, RZ, RZ, R14 ;  /* 0x000000ffff028224 */ /* 0x000fd000078e000e */
[----:B------:R-:W-:Y:S05]  /*165f0*/  WARPSYNC.COLLECTIVE R15, `(.L_x_2348) ;  /* 0x000000000f087348 */ /* 0x000fea0003c00000 */
[----:B------:R0:W1:Y:S02]  /*16600*/  SHFL.IDX P6, R14, R13, R12, R11 ;  /* 0x0000000c0d0e7389 */ /* 0x00006400000c000b */
[----:B01----:R-:W-:Y:S01]  /*16610*/  ENDCOLLECTIVE ;  /* 0x000000000000791b */ /* 0x003fe20003800000 */
.L_x_2348:
        /* <DEDUP_REMOVED lines=16> */
.L_x_2349:
        /* <DEDUP_REMOVED lines=8> */
.L_x_2350:
        /* <DEDUP_REMOVED lines=15> */
.L_x_2351:
[----:B------:R-:W-:Y:S02]  /*16890*/  IMAD.MOV.U32 R13, RZ, RZ, R4 ;  /* 0x000000ffff0d7224 */ /* 0x000fe400078e0004 */
[----:B------:R-:W-:Y:S01]  /*168a0*/  IMAD.MOV.U32 R12, RZ, RZ, 0x7 ;  /* 0x00000007ff0c7424 */ /* 0x000fe200078e00ff */
[----:B------:R-:W-:-:S05]  /*168b0*/  @!P0 LEA R14, P1, R37, R14, 0x1 ;  /* 0x0000000e250e8211 */ /* 0x000fca00078208ff */
[----:B------:R-:W-:-:S08]  /*168c0*/  @!P0 IMAD.MOV.U32 R2, RZ, RZ, R14 ;  /* 0x000000ffff028224 */ /* 0x000fd000078e000e */
[----:B------:R-:W-:Y:S05]  /*168d0*/  WARPSYNC.COLLECTIVE R15, `(.L_x_2352) ;  /* 0x000000000f087348 */ /* 0x000fea0003c00000 */
[----:B------:R0:W1:Y:S02]  /*168e0*/  SHFL.IDX P6, R14, R13, R12, R11 ;  /* 0x0000000c0d0e7389 */ /* 0x00006400000c000b */
[----:B01----:R-:W-:Y:S01]  /*168f0*/  ENDCOLLECTIVE ;  /* 0x000000000000791b */ /* 0x003fe20003800000 */
.L_x_2352:
        /* <DEDUP_REMOVED lines=10> */
[----:B------:R-:W-:-:S07]  /*169a0*/  MOV R6, R14 ;  /* 0x0000000e00067202 */ /* 0x000fce0000000f00 */
[----:B0-----:R-:W-:Y:S05]  /*169b0*/  WARPSYNC.COLLECTIVE R15, `(.L_x_2353) ;  /* 0x000000000f087348 */ /* 0x001fea0003c00000 */
[----:B------:R1:W2:Y:S02]  /*169c0*/  SHFL.IDX P6, R14, R13, R12, R11 ;  /* 0x0000000c0d0e7389 */ /* 0x0002a400000c000b */
[----:B012---:R-:W-:Y:S01]  /*169d0*/  ENDCOLLECTIVE ;  /* 0x000000000000791b */ /* 0x007fe20003800000 */
.L_x_2353:
[----:B------:R-:W-:Y:S05]  /*169e0*/  BRA `(.L_x_2354) ;  /* 0xffffffc800e07947 */ /* 0x000fea000383ffff */
.L_x_2282:
[----:B0-----:R0:W2:Y:S02]  /*169f0*/  SYNCS.PHASECHK.TRANS64.TRYWAIT P0, [R17+URZ+0x38820], R0 ;  /* 0x03882000110075a7 */ /* 0x0010a4000800017f */
[----:B--2---:R-:W-:Y:S05]  /*16a00*/  @!P0 NANOSLEEP.SYNCS 0x989680 ;  /* 0x009896800000895d */ /* 0x004fea0003900000 */
[----:B------:R-:W2:Y:S02]  /*16a10*/  @!P0 SYNCS.PHASECHK.TRANS64 P0, [R17+URZ+0x38820], R0 ;  /* 0x03882000110085a7 */ /* 0x000ea4000800007f */
[----:B--2---:R-:W-:Y:S05]  /*16a20*/  @!P0 BRA `(.L_x_2282) ;  /* 0xfffffffc00f08947 */ /* 0x004fea000383ffff */
[----:B------:R-:W-:Y:S05]  /*16a30*/  BRA `(.L_x_2355) ;  /* 0xffffffcc00487947 */ /* 0x000fea000383ffff */
.L_x_2286:
[----:B-1----:R1:W2:Y:S02]  /*16a40*/  SYNCS.PHASECHK.TRANS64.TRYWAIT P0, [R6+URZ+0x38840], R3 ;  /* 0x03884003060075a7 */ /* 0x0022a4000800017f */
[----:B--2---:R-:W-:Y:S05]  /*16a50*/  @!P0 NANOSLEEP.SYNCS 0x989680 ;  /* 0x009896800000895d */ /* 0x004fea0003900000 */
[----:B------:R-:W2:Y:S02]  /*16a60*/  @!P0 SYNCS.PHASECHK.TRANS64 P0, [R6+URZ+0x38840], R3 ;  /* 0x03884003060085a7 */ /* 0x000ea4000800007f */
[----:B--2---:R-:W-:Y:S05]  /*16a70*/  @!P0 BRA `(.L_x_2286) ;  /* 0xfffffffc00f08947 */ /* 0x004fea000383ffff */
[----:B------:R-:W-:Y:S05]  /*16a80*/  BRA `(.L_x_2356) ;  /* 0xffffffd000087947 */ /* 0x000fea000383ffff */
.L_x_2287:
        /* <DEDUP_REMOVED lines=8> */
.L_x_2358:
[----:B------:R-:W-:Y:S05]  /*16b10*/  BSYNC B1 ;  /* 0x0000000000017941 */ /* 0x000fea0003800000 */
.L_x_2357:
[----:B------:R-:W-:Y:S01]  /*16b20*/  IMAD.MOV.U32 R13, RZ, RZ, R8 ;  /* 0x000000ffff0d7224 */ /* 0x000fe200078e0008 */
[----:B------:R-:W-:Y:S01]  /*16b30*/  LEA R9, R9, R17, 0x1 ;  /* 0x0000001109097211 */ /* 0x000fe200078e08ff */
        /* <DEDUP_REMOVED lines=8> */
.L_x_2359:
[----:B------:R-:W-:Y:S02]  /*16bc0*/  IMAD.MOV.U32 R13, RZ, RZ, R20 ;  /* 0x000000ffff0d7224 */ /* 0x000fe400078e0014 */
[----:B------:R-:W-:Y:S01]  /*16bd0*/  IMAD.MOV.U32 R12, RZ, RZ, 0x1 ;  /* 0x00000001ff0c7424 */ /* 0x000fe200078e00ff */
[----:B------:R-:W-:-:S13]  /*16be0*/  IADD3 R2, P0, R14, R0, RZ ;  /* 0x000000000e027210 */ /* 0x000fda0007f1e0ff */
[----:B------:R-:W-:Y:S05]  /*16bf0*/  WARPSYNC.COLLECTIVE R15, `(.L_x_2360) ;  /* 0x000000000f087348 */ /* 0x000fea0003c00000 */
[----:B------:R0:W1:Y:S02]  /*16c00*/  SHFL.IDX P6, R14, R13, R12, R11 ;  /* 0x0000000c0d0e7389 */ /* 0x00006400000c000b */
[----:B01----:R-:W-:Y:S01]  /*16c10*/  ENDCOLLECTIVE ;  /* 0x000000000000791b */ /* 0x003fe20003800000 */
.L_x_2360:
        /* <DEDUP_REMOVED lines=13> */
.L_x_2361:
[----:B------:R-:W-:Y:S02]  /*16cf0*/  IMAD.MOV.U32 R13, RZ, RZ, R20 ;  /* 0x000000ffff0d7224 */ /* 0x000fe400078e0014 */
[----:B------:R-:W-:Y:S01]  /*16d00*/  IMAD.MOV.U32 R12, RZ, RZ, 0x2 ;  /* 0x00000002ff0c7424 */ /* 0x000fe200078e00ff */
[----:B------:R-:W-:-:S13]  /*16d10*/  IADD3 R2, P0, R14, R0, RZ ;  /* 0x000000000e027210 */ /* 0x000fda0007f1e0ff */
[----:B------:R-:W-:Y:S05]  /*16d20*/  WARPSYNC.COLLECTIVE R15, `(.L_x_2362) ;  /* 0x000000000f087348 */ /* 0x000fea0003c00000 */
[----:B------:R0:W1:Y:S02]  /*16d30*/  SHFL.IDX P6, R14, R13, R12, R11 ;  /* 0x0000000c0d0e7389 */ /* 0x00006400000c000b */
[----:B01----:R-:W-:Y:S01]  /*16d40*/  ENDCOLLECTIVE ;  /* 0x000000000000791b */ /* 0x003fe20003800000 */
.L_x_2362:
        /* <DEDUP_REMOVED lines=13> */
.L_x_2363:
[----:B------:R-:W-:Y:S02]  /*16e20*/  IMAD.MOV.U32 R13, RZ, RZ, R20 ;  /* 0x000000ffff0d7224 */ /* 0x000fe400078e0014 */
[----:B------:R-:W-:Y:S01]  /*16e30*/  IMAD.MOV.U32 R12, RZ, RZ, 0x3 ;  /* 0x00000003ff0c7424 */ /* 0x000fe200078e00ff */
[----:B------:R-:W-:-:S13]  /*16e40*/  IADD3 R2, P0, R14, R0, RZ ;  /* 0x000000000e027210 */ /* 0x000fda0007f1e0ff */
[----:B------:R-:W-:Y:S05]  /*16e50*/  WARPSYNC.COLLECTIVE R15, `(.L_x_2364) ;  /* 0x000000000f087348 */ /* 0x000fea0003c00000 */
[----:B------:R0:W1:Y:S02]  /*16e60*/  SHFL.IDX P6, R14, R13, R12, R11 ;  /* 0x0000000c0d0e7389 */ /* 0x00006400000c000b */
[----:B01----:R-:W-:Y:S01]  /*16e70*/  ENDCOLLECTIVE ;  /* 0x000000000000791b */ /* 0x003fe20003800000 */
.L_x_2364:
        /* <DEDUP_REMOVED lines=13> */
.L_x_2365:
[----:B------:R-:W-:Y:S02]  /*16f50*/  IMAD.MOV.U32 R13, RZ, RZ, R20 ;  /* 0x000000ffff0d7224 */ /* 0x000fe400078e0014 */
[----:B------:R-:W-:Y:S01]  /*16f60*/  IMAD.MOV.U32 R12, RZ, RZ, 0x4 ;  /* 0x00000004ff0c7424 */ /* 0x000fe200078e00ff */
[----:B------:R-:W-:-:S13]  /*16f70*/  IADD3 R2, P0, R14, R0, RZ ;  /* 0x000000000e027210 */ /* 0x000fda0007f1e0ff */
[----:B------:R-:W-:Y:S05]  /*16f80*/  WARPSYNC.COLLECTIVE R15, `(.L_x_2366) ;  /* 0x000000000f087348 */ /* 0x000fea0003c00000 */
[----:B------:R0:W1:Y:S02]  /*16f90*/  SHFL.IDX P6, R14, R13, R12, R11 ;  /* 0x0000000c0d0e7389 */ /* 0x00006400000c000b */
[----:B01----:R-:W-:Y:S01]  /*16fa0*/  ENDCOLLECTIVE ;  /* 0x000000000000791b */ /* 0x003fe20003800000 */
.L_x_2366:
        /* <DEDUP_REMOVED lines=13> */
.L_x_2367:
[----:B------:R-:W-:Y:S05]  /*17080*/  BRA `(.L_x_2368) ;  /* 0xffffffcc00887947 */ /* 0x000fea000383ffff */
.L_x_2292:
[----:B0-----:R0:W1:Y:S02]  /*17090*/  SYNCS.PHASECHK.TRANS64.TRYWAIT P0, [R6+URZ+0x38860], R3 ;  /* 0x03886003060075a7 */ /* 0x001064000800017f */
[----:B-1----:R-:W-:Y:S05]  /*170a0*/  @!P0 NANOSLEEP.SYNCS 0x989680 ;  /* 0x009896800000895d */ /* 0x002fea0003900000 */
[----:B------:R-:W1:Y:S02]  /*170b0*/  @!P0 SYNCS.PHASECHK.TRANS64 P0, [R6+URZ+0x38860], R3 ;  /* 0x03886003060085a7 */ /* 0x000e64000800007f */
[----:B-1----:R-:W-:Y:S05]  /*170c0*/  @!P0 BRA `(.L_x_2292) ;  /* 0xfffffffc00f08947 */ /* 0x002fea000383ffff */
[----:B------:R-:W-:Y:S05]  /*170d0*/  BRA `(.L_x_2369) ;  /* 0xffffffcc00e87947 */ /* 0x000fea000383ffff */
.L_x_2293:
        /* <DEDUP_REMOVED lines=8> */
.L_x_2371:
[----:B------:R-:W-:Y:S05]  /*17160*/  BSYNC B1 ;  /* 0x0000000000017941 */ /* 0x000fea0003800000 */
.L_x_2370:
[----:B------:R-:W-:Y:S01]  /*17170*/  IMAD.MOV.U32 R13, RZ, RZ, R18 ;  /* 0x000000ffff0d7224 */ /* 0x000fe200078e0012 */
[----:B------:R-:W-:Y:S01]  /*17180*/  MOV R12, RZ ;  /* 0x000000ff000c7202 */ /* 0x000fe20000000f00 */
[----:B------:R-:W-:Y:S02]  /*17190*/  IMAD.MOV.U32 R11, RZ, RZ, 0x181f ;  /* 0x0000181fff0b7424 */ /* 0x000fe400078e00ff */
[----:B------:R-:W-:Y:S02]  /*171a0*/  IMAD.MOV.U32 R15, RZ, RZ, -0x1 ;  /* 0xffffffffff0f7424 */ /* 0x000fe400078e00ff */
[----:B------:R-:W-:Y:S02]  /*171b0*/  IMAD.MOV.U32 R3, RZ, RZ, R14 ;  /* 0x000000ffff037224 */ /* 0x000fe400078e000e */
[----:B------:R-:W-:-:S07]  /*171c0*/  IMAD R7, R7, 0x2, R17 ;  /* 0x0000000207077824 */ /* 0x000fce00078e0211 */
[----:B------:R-:W-:Y:S05]  /*171d0*/  WARPSYNC.COLLECTIVE R15, `(.L_x_2372) ;  /* 0x000000000f087348 */ /* 0x000fea0003c00000 */
[----:B------:R0:W1:Y:S02]  /*171e0*/  SHFL.IDX P6, R14, R13, R12, R11 ;  /* 0x0000000c0d0e7389 */ /* 0x00006400000c000b */
[----:B01----:R-:W-:Y:S01]  /*171f0*/  ENDCOLLECTIVE ;  /* 0x000000000000791b */ /* 0x003fe20003800000 */
.L_x_2372:
[----:B------:R-:W-:Y:S02]  /*17200*/  IMAD.MOV.U32 R13, RZ, RZ, R19 ;  /* 0x000000ffff0d7224 */ /* 0x000fe400078e0013 */
[----:B------:R-:W-:Y:S01]  /*17210*/  IMAD.MOV.U32 R12, RZ, RZ, 0x1 ;  /* 0x00000001ff0c7424 */ /* 0x000fe200078e00ff */
[----:B------:R-:W-:-:S13]  /*17220*/  IADD3 R2, P0, R14, R0, RZ ;  /* 0x000000000e027210 */ /* 0x000fda0007f1e0ff */
[----:B------:R-:W-:Y:S05]  /*17230*/  WARPSYNC.COLLECTIVE R15, `(.L_x_2373) ;  /* 0x000000000f087348 */ /* 0x000fea0003c00000 */
[----:B------:R0:W1:Y:S02]  /*17240*/  SHFL.IDX P6, R14, R13, R12, R11 ;  /* 0x0000000c0d0e7389 */ /* 0x00006400000c000b */
[----:B01----:R-:W-:Y:S01]  /*17250*/  ENDCOLLECTIVE ;  /* 0x000000000000791b */ /* 0x003fe20003800000 */
.L_x_2373:
        /* <DEDUP_REMOVED lines=17> */
.L_x_2374:
[----:B------:R-:W-:Y:S02]  /*17370*/  IMAD.MOV.U32 R13, RZ, RZ, R19 ;  /* 0x000000ffff0d7224 */ /* 0x000fe400078e0013 */
[----:B------:R-:W-:Y:S01]  /*17380*/  IMAD.MOV.U32 R12, RZ, RZ, 0x2 ;  /* 0x00000002ff0c7424 */ /* 0x000fe200078e00ff */
[----:B------:R-:W-:-:S13]  /*17390*/  IADD3 R2, P0, R14, R0, RZ ;  /* 0x000000000e027210 */ /* 0x000fda0007f1e0ff */
[----:B------:R-:W-:Y:S05]  /*173a0*/  WARPSYNC.COLLECTIVE R15, `(.L_x_2375) ;  /* 0x000000000f087348 */ /* 0x000fea0003c00000 */
[----:B------:R0:W1:Y:S02]  /*173b0*/  SHFL.IDX P6, R14, R13, R12, R11 ;  /* 0x0000000c0d0e7389 */ /* 0x00006400000c000b */
[----:B01----:R-:W-:Y:S01]  /*173c0*/  ENDCOLLECTIVE ;  /* 0x000000000000791b */ /* 0x003fe20003800000 */
.L_x_2375:
        /* <DEDUP_REMOVED lines=17> */
.L_x_2376:
[----:B------:R-:W-:Y:S02]  /*174e0*/  IMAD.MOV.U32 R13, RZ, RZ, R19 ;  /* 0x000000ffff0d7224 */ /* 0x000fe400078e0013 */
[----:B------:R-:W-:Y:S01]  /*174f0*/  IMAD.MOV.U32 R12, RZ, RZ, 0x3 ;  /* 0x00000003ff0c7424 */ /* 0x000fe200078e00ff */
[----:B------:R-:W-:-:S13]  /*17500*/  IADD3 R2, P0, R14, R0, RZ ;  /* 0x000000000e027210 */ /* 0x000fda0007f1e0ff */
[----:B------:R-:W-:Y:S05]  /*17510*/  WARPSYNC.COLLECTIVE R15, `(.L_x_2377) ;  /* 0x000000000f087348 */ /* 0x000fea0003c00000 */
[----:B------:R0:W1:Y:S02]  /*17520*/  SHFL.IDX P6, R14, R13, R12, R11 ;  /* 0x0000000c0d0e7389 */ /* 0x00006400000c000b */
[----:B01----:R-:W-:Y:S01]  /*17530*/  ENDCOLLECTIVE ;  /* 0x000000000000791b */ /* 0x003fe20003800000 */
.L_x_2377:
        /* <DEDUP_REMOVED lines=17> */
.L_x_2378:
[----:B------:R-:W-:Y:S02]  /*17650*/  IMAD.MOV.U32 R13, RZ, RZ, R19 ;  /* 0x000000ffff0d7224 */ /* 0x000fe400078e0013 */
[----:B------:R-:W-:Y:S01]  /*17660*/  IMAD.MOV.U32 R12, RZ, RZ, 0x4 ;  /* 0x00000004ff0c7424 */ /* 0x000fe200078e00ff */
[----:B------:R-:W-:-:S13]  /*17670*/  IADD3 R2, P0, R14, R0, RZ ;  /* 0x000000000e027210 */ /* 0x000fda0007f1e0ff */
[----:B------:R-:W-:Y:S05]  /*17680*/  WARPSYNC.COLLECTIVE R15, `(.L_x_2379) ;  /* 0x000000000f087348 */ /* 0x000fea0003c00000 */
[----:B------:R0:W1:Y:S02]  /*17690*/  SHFL.IDX P6, R14, R13, R12, R11 ;  /* 0x0000000c0d0e7389 */ /* 0x00006400000c000b */
[----:B01----:R-:W-:Y:S01]  /*176a0*/  ENDCOLLECTIVE ;  /* 0x000000000000791b */ /* 0x003fe20003800000 */
.L_x_2379:
        /* <DEDUP_REMOVED lines=12> */
.L_x_2380:
        /* <DEDUP_REMOVED lines=9> */
.L_x_2301:
[----:B0-----:R0:W2:Y:S02]  /*17800*/  SYNCS.PHASECHK.TRANS64.TRYWAIT P0, [R4+URZ+0x38860], R3 ;  /* 0x03886003040075a7 */ /* 0x0010a4000800017f */
[----:B--2---:R-:W-:Y:S05]  /*17810*/  @!P0 NANOSLEEP.SYNCS 0x989680 ;  /* 0x009896800000895d */ /* 0x004fea0003900000 */
[----:B------:R-:W2:Y:S02]  /*17820*/  @!P0 SYNCS.PHASECHK.TRANS64 P0, [R4+URZ+0x38860], R3 ;  /* 0x03886003040085a7 */ /* 0x000ea4000800007f */
[----:B--2---:R-:W-:Y:S05]  /*17830*/  @!P0 BRA `(.L_x_2301) ;  /* 0xfffffffc00f08947 */ /* 0x004fea000383ffff */
[----:B------:R-:W-:Y:S05]  /*17840*/  BRA `(.L_x_2382) ;  /* 0xffffffd000407947 */ /* 0x000fea000383ffff */
.L_x_2302:
        /* <DEDUP_REMOVED lines=8> */
.L_x_2384:
[----:B------:R-:W-:Y:S05]  /*178d0*/  BSYNC B0 ;  /* 0x0000000000007941 */ /* 0x000fea0003800000 */
.L_x_2383:
        /* <DEDUP_REMOVED lines=9> */
.L_x_2385:
[----:B------:R-:W-:Y:S02]  /*17970*/  IMAD.MOV.U32 R13, RZ, RZ, R19 ;  /* 0x000000ffff0d7224 */ /* 0x000fe400078e0013 */
[----:B------:R-:W-:Y:S01]  /*17980*/  IMAD.MOV.U32 R12, RZ, RZ, 0x1 ;  /* 0x00000001ff0c7424 */ /* 0x000fe200078e00ff */
[----:B------:R-:W-:-:S13]  /*17990*/  IADD3 R2, P0, R14, R6, RZ ;  /* 0x000000060e027210 */ /* 0x000fda0007f1e0ff */
[----:B------:R-:W-:Y:S05]  /*179a0*/  WARPSYNC.COLLECTIVE R15, `(.L_x_2386) ;  /* 0x000000000f087348 */ /* 0x000fea0003c00000 */
[----:B------:R0:W1:Y:S02]  /*179b0*/  SHFL.IDX P6, R14, R13, R12, R11 ;  /* 0x0000000c0d0e7389 */ /* 0x00006400000c000b */
[----:B01----:R-:W-:Y:S01]  /*179c0*/  ENDCOLLECTIVE ;  /* 0x000000000000791b */ /* 0x003fe20003800000 */
.L_x_2386:
[----:B------:R-:W-:Y:S01]  /*179d0*/  IMAD.X R3, RZ, RZ, R0, P0 ;  /* 0x000000ffff037224 */ /* 0x000fe200000e0600 */
[----:B------:R-:W-:Y:S01]  /*179e0*/  ISETP.LT.OR P0, PT, R5, 0x1, P5 ;  /* 0x000000010500780c */ /* 0x000fe20002f01670 */
[----:B------:R-:W-:Y:S01]  /*179f0*/  IMAD R0, R8, 0x2, R17 ;  /* 0x0000000208007824 */ /* 0x000fe200078e0211 */
        /* <DEDUP_REMOVED lines=10> */
.L_x_2387:
        /* <DEDUP_REMOVED lines=14> */
.L_x_2388:
        /* <DEDUP_REMOVED lines=12> */
.L_x_2389:
        /* <DEDUP_REMOVED lines=14> */
.L_x_2390:
        /* <DEDUP_REMOVED lines=12> */
.L_x_2391:
        /* <DEDUP_REMOVED lines=14> */
.L_x_2392:
        /* <DEDUP_REMOVED lines=12> */
.L_x_2393:
        /* <DEDUP_REMOVED lines=9> */
.L_x_2307:
        /* <DEDUP_REMOVED lines=8> */
.L_x_2396:
[----:B------:R-:W-:Y:S05]  /*18090*/  BSYNC B0 ;  /* 0x0000000000007941 */ /* 0x000fea0003800000 */
.L_x_2395:
[----:B------:R-:W-:Y:S05]  /*180a0*/  BRA `(.L_x_2397) ;  /* 0xffffffcc00d47947 */ /* 0x000fea000383ffff */
.L_x_2310:
[----:B-1----:R1:W2:Y:S02]  /*180b0*/  SYNCS.PHASECHK.TRANS64.TRYWAIT P0, [R4+URZ+0x38820], R0 ;  /* 0x03882000040075a7 */ /* 0x0022a4000800017f */
[----:B--2---:R-:W-:Y:S05]  /*180c0*/  @!P0 NANOSLEEP.SYNCS 0x989680 ;  /* 0x009896800000895d */ /* 0x004fea0003900000 */
[----:B------:R-:W2:Y:S02]  /*180d0*/  @!P0 SYNCS.PHASECHK.TRANS64 P0, [R4+URZ+0x38820], R0 ;  /* 0x03882000040085a7 */ /* 0x000ea4000800007f */
[----:B--2---:R-:W-:Y:S05]  /*180e0*/  @!P0 BRA `(.L_x_2310) ;  /* 0xfffffffc00f08947 */ /* 0x004fea000383ffff */
[----:B------:R-:W-:Y:S05]  /*180f0*/  BRA `(.L_x_2398) ;  /* 0xffffffd0001c7947 */ /* 0x000fea000383ffff */
.L_x_2311:
        /* <DEDUP_REMOVED lines=11> */
.L_x_2400:
[----:B------:R-:W-:Y:S05]  /*181b0*/  BSYNC B0 ;  /* 0x0000000000007941 */ /* 0x000fea0003800000 */
.L_x_2399:
[----:B------:R-:W-:Y:S05]  /*181c0*/  BRA `(.L_x_2401) ;  /* 0xffffffd000047947 */ /* 0x000fea000383ffff */
.L_x_2314:
[----:B------:R-:W-:Y:S01]  /*181d0*/  BSSY B1, `(.L_x_2402) ;  /* 0x0000006000017945 */ /* 0x000fe20003800000 */
[----:B------:R-:W-:-:S07]  /*181e0*/  IMAD.MOV.U32 R15, RZ, RZ, -0x1 ;  /* 0xffffffffff0f7424 */ /* 0x000fce00078e00ff */
[----:B01---5:R-:W-:Y:S05]  /*181f0*/  WARPSYNC.COLLECTIVE R15, `(.L_x_2403) ;  /* 0x000000000f0c7348 */ /* 0x023fea0003c00000 */
[----:B------:R-:W-:Y:S02]  /*18200*/  ELECT P6, UR62, PT ;  /* 0x00000000003e782f */ /* 0x000fe400038c0000 */
[----:B------:R-:W-:Y:S01]  /*18210*/  MOV R14, UR62 ;  /* 0x0000003e000e7c02 */ /* 0x000fe20008000f00 */
[----:B01---5:R-:W-:Y:S10]  /*18220*/  ENDCOLLECTIVE ;  /* 0x000000000000791b */ /* 0x023ff40003800000 */
.L_x_2403:
[----:B------:R-:W-:Y:S05]  /*18230*/  BSYNC B1 ;  /* 0x0000000000017941 */ /* 0x000fea0003800000 */
.L_x_2402:
[----:B------:R-:W-:Y:S05]  /*18240*/  BRA `(.L_x_2404) ;  /* 0xffffffcc00fc7947 */ /* 0x000fea000383ffff */
.L_x_2316:
[----:B-1----:R1:W2:Y:S02]  /*18250*/  SYNCS.PHASECHK.TRANS64.TRYWAIT P1, [R5+URZ+0x38840], R0 ;  /* 0x03884000050075a7 */ /* 0x0022a4000802017f */
[----:B--2---:R-:W-:Y:S05]  /*18260*/  @!P1 NANOSLEEP.SYNCS 0x989680 ;  /* 0x009896800000995d */ /* 0x004fea0003900000 */
[----:B------:R-:W2:Y:S02]  /*18270*/  @!P1 SYNCS.PHASECHK.TRANS64 P1, [R5+URZ+0x38840], R0 ;  /* 0x03884000050095a7 */ /* 0x000ea4000802007f */
[----:B--2---:R-:W-:Y:S05]  /*18280*/  @!P1 BRA `(.L_x_2316) ;  /* 0xfffffffc00f09947 */ /* 0x004fea000383ffff */
[----:B------:R-:W-:Y:S05]  /*18290*/  BRA `(.L_x_2405) ;  /* 0xffffffd000247947 */ /* 0x000fea000383ffff */
.L_x_2318:
[----:B--2---:R2:W3:Y:S02]  /*182a0*/  SYNCS.PHASECHK.TRANS64.TRYWAIT P1, [R23+URZ+0x38840], R2 ;  /* 0x03884002170075a7 */ /* 0x0044e4000802017f */
[----:B---3--:R-:W-:Y:S05]  /*182b0*/  @!P1 NANOSLEEP.SYNCS 0x989680 ;  /* 0x009896800000995d */ /* 0x008fea0003900000 */
[----:B------:R-:W3:Y:S02]  /*182c0*/  @!P1 SYNCS.PHASECHK.TRANS64 P1, [R23+URZ+0x38840], R2 ;  /* 0x03884002170095a7 */ /* 0x000ee4000802007f */
[----:B---3--:R-:W-:Y:S05]  /*182d0*/  @!P1 BRA `(.L_x_2318) ;  /* 0xfffffffc00f09947 */ /* 0x008fea000383ffff */
[----:B------:R-:W-:Y:S05]  /*182e0*/  BRA `(.L_x_2406) ;  /* 0xffffffd000307947 */ /* 0x000fea000383ffff */
.L_x_2320:
[----:B---3--:R3:W4:Y:S02]  /*182f0*/  SYNCS.PHASECHK.TRANS64.TRYWAIT P1, [R5+URZ+0x38860], R0 ;  /* 0x03886000050075a7 */ /* 0x008724000802017f */
[----:B----4-:R-:W-:Y:S05]  /*18300*/  @!P1 NANOSLEEP.SYNCS 0x989680 ;  /* 0x009896800000995d */ /* 0x010fea0003900000 */
[----:B------:R-:W4:Y:S02]  /*18310*/  @!P1 SYNCS.PHASECHK.TRANS64 P1, [R5+URZ+0x38860], R0 ;  /* 0x03886000050095a7 */ /* 0x000f24000802007f */
[----:B----4-:R-:W-:Y:S05]  /*18320*/  @!P1 BRA `(.L_x_2320) ;  /* 0xfffffffc00f09947 */ /* 0x010fea000383ffff */
[----:B------:R-:W-:Y:S05]  /*18330*/  BRA `(.L_x_2407) ;  /* 0xffffffd0002c7947 */ /* 0x000fea000383ffff */
.L_x_2408:
        /* <DEDUP_REMOVED lines=12> */
.L_x_3299:


//--------------------- .text._ZN7cutlass13device_kernelIN5flash11enable_sm90INS1_16FlashAttnFwdSm90INS1_25CollectiveMainloopFwdSm90ILi2EN4cute5tupleIJNS5_1CILi1EEES8_S8_EEENS6_IJNS7_ILi128EEENS7_ILi80EEENS7_ILi256EEEEEELi256ENS_6half_tEfNS_4arch4Sm90ELb1ELb0ELb0ELb1ELb1ELb0ELb0ELb1ELb1ELb1ELb0ELb0EEENS1_21CollectiveEpilogueFwdINS6_IJSA_SC_SB_EEES9_SE_SG_Li256ELb1ELb1ELb0ELb0EEENS1_36VarlenDynamicPersistentTileSchedulerILi128ELi80ELi256ELi128ELb0ELb1ELb1ELb1ELb1ELb1EEEEEEEEEvNT_6ParamsE --------------------------
	.section	.text._ZN7cutlass13device_kernelIN5flash11enable_sm90INS1_16FlashAttnFwdSm90INS1_25CollectiveMainloopFwdSm90ILi2EN4cute5tupleIJNS5_1CILi1EEES8_S8_EEENS6_IJNS7_ILi128EEENS7_ILi80EEENS7_ILi256EEEEEELi256ENS_6half_tEfNS_4arch4Sm90ELb1ELb0ELb0ELb1ELb1ELb0ELb0ELb1ELb1ELb1ELb0ELb0EEENS1_21CollectiveEpilogueFwdINS6_IJSA_SC_SB_EEES9_SE_SG_Li256ELb1ELb1ELb0ELb0EEENS1_36VarlenDynamicPersistentTileSchedulerILi128ELi80ELi256ELi128ELb0ELb1ELb1ELb1ELb1ELb1EEEEEEEEEvNT_6ParamsE,"ax",@progbits
	.align	128
.text._ZN7cutlass13device_kernelIN5flash11enable_sm90INS1_16FlashAttnFwdSm90INS1_25CollectiveMainloopFwdSm90ILi2EN4cute5tupleIJNS5_1CILi1EEES8_S8_EEENS6_IJNS7_ILi128EEENS7_ILi80EEENS7_ILi256EEEEEELi256ENS_6half_tEfNS_4arch4Sm90ELb1ELb0ELb0ELb1ELb1ELb0ELb0ELb1ELb1ELb1ELb0ELb0EEENS1_21CollectiveEpilogueFwdINS6_IJSA_SC_SB_EEES9_SE_SG_Li256ELb1ELb1ELb0ELb0EEENS1_36VarlenDynamicPersistentTileSchedulerILi128ELi80ELi256ELi128ELb0ELb1ELb1ELb1ELb1ELb1EEEEEEEEEvNT_6ParamsE:
        .type           _ZN7cutlass13device_kernelIN5flash11enable_sm90INS1_16FlashAttnFwdSm90INS1_25CollectiveMainloopFwdSm90ILi2EN4cute5tupleIJNS5_1CILi1EEES8_S8_EEENS6_IJNS7_ILi128EEENS7_ILi80EEENS7_ILi256EEEEEELi256ENS_6half_tEfNS_4arch4Sm90ELb1ELb0ELb0ELb1ELb1ELb0ELb0ELb1ELb1ELb1ELb0ELb0EEENS1_21CollectiveEpilogueFwdINS6_IJSA_SC_SB_EEES9_SE_SG_Li256ELb1ELb1ELb0ELb0EEENS1_36VarlenDynamicPersistentTileSchedulerILi128ELi80ELi256ELi128ELb0ELb1ELb1ELb1ELb1ELb1EEEEEEEEEvNT_6ParamsE,@function
        .size           _ZN7cutlass13device_kernelIN5flash11enable_sm90INS1_16FlashAttnFwdSm90INS1_25CollectiveMainloopFwdSm90ILi2EN4cute5tupleIJNS5_1CILi1EEES8_S8_EEENS6_IJNS7_ILi128EEENS7_ILi80EEENS7_ILi256EEEEEELi256ENS_6half_tEfNS_4arch4Sm90ELb1ELb0ELb0ELb1ELb1ELb0ELb0ELb1ELb1ELb1ELb0ELb0EEENS1_21CollectiveEpilogueFwdINS6_IJSA_SC_SB_EEES9_SE_SG_Li256ELb1ELb1ELb0ELb0EEENS1_36VarlenDynamicPersistentTileSchedulerILi128ELi80ELi256ELi128ELb0ELb1ELb1ELb1ELb1ELb1EEEEEEEEEvNT_6ParamsE,(.L_x_3300 - _ZN7cutlass13device_kernelIN5flash11enable_sm90INS1_16FlashAttnFwdSm90INS1_25CollectiveMainloopFwdSm90ILi2EN4cute5tupleIJNS5_1CILi1EEES8_S8_EEENS6_IJNS7_ILi128EEENS7_ILi80EEENS7_ILi256EEEEEELi256ENS_6half_tEfNS_4arch4Sm90ELb1ELb0ELb0ELb1ELb1ELb0ELb0ELb1ELb1ELb1ELb0ELb0EEENS1_21CollectiveEpilogueFwdINS6_IJSA_SC_SB_EEES9_SE_SG_Li256ELb1ELb1ELb0ELb0EEENS1_36VarlenDynamicPersistentTileSchedulerILi128ELi80ELi256ELi128ELb0ELb1ELb1ELb1ELb1ELb1EEEEEEEEEvNT_6ParamsE)
        .other          _ZN7cutlass13device_kernelIN5flash11enable_sm90INS1_16FlashAttnFwdSm90INS1_25CollectiveMainloopFwdSm90ILi2EN4cute5tupleIJNS5_1CILi1EEES8_S8_EEENS6_IJNS7_ILi128EEENS7_ILi80EEENS7_ILi256EEEEEELi256ENS_6half_tEfNS_4arch4Sm90ELb1ELb0ELb0ELb1ELb1ELb0ELb0ELb1ELb1ELb1ELb0ELb0EEENS1_21CollectiveEpilogueFwdINS6_IJSA_SC_SB_EEES9_SE_SG_Li256ELb1ELb1ELb0ELb0EEENS1_36VarlenDynamicPersistentTileSchedulerILi128ELi80ELi256ELi128ELb0ELb1ELb1ELb1ELb1ELb1EEEEEEEEEvNT_6ParamsE,@"STO_CUDA_ENTRY STV_DEFAULT"
_ZN7cutlass13device_kernelIN5flash11enable_sm90INS1_16FlashAttnFwdSm90INS1_25CollectiveMainloopFwdSm90ILi2EN4cute5tupleIJNS5_1CILi1EEES8_S8_EEENS6_IJNS7_ILi128EEENS7_ILi80EEENS7_ILi256EEEEEELi256ENS_6half_tEfNS_4arch4Sm90ELb1ELb0ELb0ELb1ELb1ELb0ELb0ELb1ELb1ELb1ELb0ELb0EEENS1_21CollectiveEpilogueFwdINS6_IJSA_SC_SB_EEES9_SE_SG_Li256ELb1ELb1ELb0ELb0EEENS1_36VarlenDynamicPersistentTileSchedulerILi128ELi80ELi256ELi128ELb0ELb1ELb1ELb1ELb1ELb1EEEEEEEEEvNT_6ParamsE:
        /* <DEDUP_REMOVED lines=45> */
.L_x_2409:
        /* <DEDUP_REMOVED lines=22> */
.L_x_2410:
        /* <DEDUP_REMOVED lines=18> */
.L_x_2411:
        /* <DEDUP_REMOVED lines=22> */
.L_x_2412:
        /* <DEDUP_REMOVED lines=23> */
.L_x_2413:
        /* <DEDUP_REMOVED lines=10> */
.L_x_2415:
        /* <DEDUP_REMOVED lines=18> */
[----:B------:R-:W0:Y:S02]  /*09e0*/  S2R R0, SR_TID.X ;  /* 0x0000000000007919 */ /* 0x000e240000002100 */
[----:B0-----:R-:W-:-:S05]  /*09f0*/  VIADD R12, R0, 0xffffff80 ;  /* 0xffffff80000c7836 */ /* 0x001fca0000000000 */
[----:B------:R-:W-:-:S04]  /*0a00*/  SHF.R.S32.HI R0, RZ, 0x1f, R12 ;  /* 0x0000001fff007819 */ /* 0x000fc8000001140c */
[CC--:B------:R-:W-:Y:S02]  /*0a10*/  LEA.HI R3, R0.reuse, R12.reuse, RZ, 0x4 ;  /* 0x0000000c00037211 */ /* 0x0c0fe400078f20ff */
[CC--:B------:R-:W-:Y:S02]  /*0a20*/  LEA.HI R4, R0.reuse, R12.reuse, RZ, 0x5 ;  /* 0x0000000c00047211 */ /* 0x0c0fe400078f28ff */
[----:B------:R-:W-:Y:S02]  /*0a30*/  SHF.R.S32.HI R6, RZ, 0x4, R3 ;  /* 0x00000004ff067819 */ /* 0x000fe40000011403 */
[----:B------:R-:W-:Y:S01]  /*0a40*/  LEA.HI R11, R0, R12, RZ, 0x2 ;  /* 0x0000000c000b7211 */ /* 0x000fe200078f10ff */
[----:B------:R-:W-:Y:S01]  /*0a50*/  IMAD.SHL.U32 R5, R4, 0x20, RZ ;  /* 0x0000002004057824 */ /* 0x000fe200078e00ff */
[C---:B------:R-:W-:Y:S02]  /*0a60*/  LOP3.LUT R4, R3.reuse, 0x3fffff0, RZ, 0xc0, !PT ;  /* 0x03fffff003047812 */ /* 0x040fe400078ec0ff */
[----:B------:R-:W-:-:S02]  /*0a70*/  LEA.HI R3, R3, R6, RZ, 0x1 ;  /* 0x0000000603037211 */ /* 0x000fc400078f08ff */
[----:B------:R-:W-:Y:S01]  /*0a80*/  LOP3.LUT R11, R11, 0xfffffffc, RZ, 0xc0, !PT ;  /* 0xfffffffc0b0b7812 */ /* 0x000fe200078ec0ff */
[C---:B------:R-:W-:Y:S01]  /*0a90*/  IMAD.IADD R4, R12.reuse, 0x1, -R4 ;  /* 0x000000010c047824 */ /* 0x040fe200078e0a04 */
[----:B------:R-:W-:Y:S02]  /*0aa0*/  LOP3.LUT R5, R5, 0xfffffc00, RZ, 0xc0, !PT ;  /* 0xfffffc0005057812 */ /* 0x000fe400078ec0ff */
[----:B------:R-:W-:Y:S01]  /*0ab0*/  LOP3.LUT R3, R3, 0x1ffffffe, RZ, 0xc0, !PT ;  /* 0x1ffffffe03037812 */ /* 0x000fe200078ec0ff */
[----:B------:R-:W-:Y:S02]  /*0ac0*/  IMAD.IADD R11, R12, 0x1, -R11 ;  /* 0x000000010c0b7824 */ /* 0x000fe400078e0a0b */
[----:B------:R-:W-:Y:S02]  /*0ad0*/  IMAD R4, R4, 0x40, R5 ;  /* 0x0000004004047824 */ /* 0x000fe400078e0205 */
[----:B------:R-:W-:Y:S01]  /*0ae0*/  IMAD.IADD R3, R6, 0x1, -R3 ;  /* 0x0000000106037824 */ /* 0x000fe200078e0a03 */
[----:B------:R-:W-:-:S03]  /*0af0*/  LEA.HI R5, R11, R11, RZ, 0x1 ;  /* 0x0000000b0b057211 */ /* 0x000fc600078f08ff */
[----:B------:R-:W-:Y:S01]  /*0b00*/  IMAD R3, R3, 0x8, R4 ;  /* 0x0000000803037824 */ /* 0x000fe200078e0204 */
[----:B------:R-:W-:-:S04]  /*0b10*/  LOP3.LUT R6, R5, 0x1ffffffe, RZ, 0xc0, !PT ;  /* 0x1ffffffe05067812 */ /* 0x000fc800078ec0ff */
[----:B------:R0:W-:Y:S01]  /*0b20*/  STL [R1+0x4], R3 ;  /* 0x0000040301007387 */ /* 0x0001e20000100800 */
[----:B------:R-:W-:Y:S01]  /*0b30*/  IMAD.IADD R6, R11, 0x1, -R6 ;  /* 0x000000010b067824 */ /* 0x000fe200078e0a06 */
[----:B--2---:R-:W-:Y:S02]  /*0b40*/  R2UR UR4, R2 ;  /* 0x00000000020472ca */ /* 0x004fe400000e0000 */
[CC--:B------:R-:W-:Y:S02]  /*0b50*/  LEA.HI R2, R0.reuse, R12.reuse, RZ, 0x7 ;  /* 0x0000000c00027211 */ /* 0x0c0fe400078f38ff */
[----:B------:R-:W-:Y:S02]  /*0b60*/  LEA.HI R0, R0, R12, RZ, 0x3 ;  /* 0x0000000c00007211 */ /* 0x000fe400078f18ff */
[----:B------:R-:W-:Y:S02]  /*0b70*/  LOP3.LUT R226, R2, 0xffffff80, RZ, 0xc0, !PT ;  /* 0xffffff8002e27812 */ /* 0x000fe400078ec0ff */
[----:B------:R-:W-:-:S02]  /*0b80*/  SHF.R.S32.HI R227, RZ, 0x7, R2 ;  /* 0x00000007ffe37819 */ /* 0x000fc40000011402 */
[----:B------:R-:W-:Y:S01]  /*0b90*/  LOP3.LUT R220, R0, 0xfffffff8, RZ, 0xc0, !PT ;  /* 0xfffffff800dc7812 */ /* 0x000fe200078ec0ff */
[----:B------:R-:W-:Y:S01]  /*0ba0*/  IMAD.IADD R226, R12, 0x1, -R226 ;  /* 0x000000010ce27824 */ /* 0x000fe200078e0ae2 */
[----:B------:R-:W-:Y:S01]  /*0bb0*/  LEA.HI R2, R2, R227, RZ, 0x1 ;  /* 0x000000e302027211 */ /* 0x000fe200078f08ff */
[----:B------:R-:W-:Y:S01]  /*0bc0*/  ULOP3.LUT UR7, UR4, 0x1, URZ, 0xfc, !UPT ;  /* 0x0000000104077892 */ /* 0x000fe2000f8efc3f */
[----:B------:R-:W-:Y:S02]  /*0bd0*/  IADD3 R220, R12, -R220, RZ ;  /* 0x800000dc0cdc7210 */ /* 0x000fe40007ffe0ff */
[----:B------:R-:W-:Y:S01]  /*0be0*/  SHF.R.S32.HI R7, RZ, 0x1f, R226 ;  /* 0x0000001fff077819 */ /* 0x000fe200000114e2 */
[----:B------:R-:W-:Y:S01]  /*0bf0*/  UMOV UR4, URZ ;  /* 0x0000003f00047c82 */ /* 0x000fe20008000000 */
[----:B------:R-:W-:Y:S01]  /*0c00*/  LOP3.LUT R2, R2, 0x3fffffe, RZ, 0xc0, !PT ;  /* 0x03fffffe02027812 */ /* 0x000fe200078ec0ff */
[----:B------:R-:W-:Y:S01]  /*0c10*/  IMAD.SHL.U32 R22, R220, 0x8, RZ ;  /* 0x00000008dc167824 */ /* 0x000fe200078e00ff */
[CC--:B------:R-:W-:Y:S01]  /*0c20*/  LEA.HI R8, R7.reuse, R226.reuse, RZ, 0x2 ;  /* 0x000000e207087211 */ /* 0x0c0fe200078f10ff */
[----:B0-----:R-:W-:Y:S01]  /*0c30*/  IMAD.U32 R3, RZ, RZ, UR7 ;  /* 0x00000007ff037e24 */ /* 0x001fe2000f8e00ff */
[----:B------:R-:W-:Y:S01]  /*0c40*/  LEA.HI R7, R7, R226, RZ, 0x5 ;  /* 0x000000e207077211 */ /* 0x000fe200078f28ff */
[----:B------:R-:W-:Y:S01]  /*0c50*/  IMAD.IADD R2, R227, 0x1, -R2 ;  /* 0x00000001e3027824 */ /* 0x000fe200078e0a02 */
[--C-:B------:R-:W-:Y:S01]  /*0c60*/  SHF.R.S32.HI R9, RZ, 0x2, R8.reuse ;  /* 0x00000002ff097819 */ /* 0x100fe20000011408 */
[C---:B------:R-:W-:Y:S01]  /*0c70*/  VIADD R218, R22.reuse, 0x40 ;  /* 0x0000004016da7836 */ /* 0x040fe20000000000 */
[----:B------:R-:W-:Y:S01]  /*0c80*/  SHF.R.S32.HI R10, RZ, 0x1f, R8 ;  /* 0x0000001fff0a7819 */ /* 0x000fe20000011408 */
[C---:B------:R-:W-:Y:S01]  /*0c90*/  VIADD R217, R22.reuse, 0x80 ;  /* 0x0000008016d97836 */ /* 0x040fe20000000000 */
[----:B------:R-:W-:Y:S01]  /*0ca0*/  SHF.R.S32.HI R7, RZ, 0x5, R7 ;  /* 0x00000005ff077819 */ /* 0x000fe20000011407 */
[----:B------:R-:W-:Y:S01]  /*0cb0*/  VIADD R219, R22, 0xc0 ;  /* 0x000000c016db7836 */ /* 0x000fe20000000000 */
[----:B------:R-:W-:Y:S01]  /*0cc0*/  LEA.HI R10, R10, R9, RZ, 0x3 ;  /* 0x000000090a0a7211 */ /* 0x000fe200078f18ff */
[----:B------:R-:W-:Y:S01]  /*0cd0*/  IMAD.U32 R225, RZ, RZ, UR4 ;  /* 0x00000004ffe17e24 */ /* 0x000fe2000f8e00ff */
[----:B------:R-:W-:Y:S01]  /*0ce0*/  LOP3.LUT R215, R8, 0x7ffffffc, RZ, 0xc0, !PT ;  /* 0x7ffffffc08d77812 */ /* 0x000fe200078ec0ff */
[----:B------:R-:W-:Y:S01]  /*0cf0*/  IMAD.U32 R17, RZ, RZ, UR4 ;  /* 0x00000004ff117e24 */ /* 0x000fe2000f8e00ff */
[----:B------:R-:W-:-:S02]  /*0d00*/  LOP3.LUT R10, R10, 0xfffffff8, RZ, 0xc0, !PT ;  /* 0xfffffff80a0a7812 */ /* 0x000fc400078ec0ff */
[----:B------:R-:W-:Y:S01]  /*0d10*/  SHF.R.S32.HI R224, RZ, 0x3, R0 ;  /* 0x00000003ffe07819 */ /* 0x000fe20000011400 */
[----:B------:R-:W-:Y:S01]  /*0d20*/  IMAD.IADD R215, R226, 0x1, -R215 ;  /* 0x00000001e2d77824 */ /* 0x000fe200078e0ad7 */
[----:B------:R-:W-:Y:S01]  /*0d30*/  SHF.R.S32.HI R0, RZ, 0x1f, R22 ;  /* 0x0000001fff007819 */ /* 0x000fe20000011416 */
[----:B------:R-:W-:Y:S01]  /*0d40*/  IMAD.IADD R10, R9, 0x1, -R10 ;  /* 0x00000001090a7824 */ /* 0x000fe200078e0a0a */
[----:B------:R-:W-:Y:S02]  /*0d50*/  SHF.R.S32.HI R4, RZ, 0x1f, R218 ;  /* 0x0000001fff047819 */ /* 0x000fe400000114da */
[----:B------:R-:W-:Y:S01]  /*0d60*/  SHF.R.S32.HI R0, RZ, 0x1f, R219 ;  /* 0x0000001fff007819 */ /* 0x000fe200000114db */
[----:B------:R-:W-:-:S04]  /*0d70*/  IMAD R7, R7, 0x10, R10 ;  /* 0x0000001007077824 */ /* 0x000fc800078e020a */
[----:B------:R-:W-:Y:S02]  /*0d80*/  IMAD R2, R2, 0x40, R7 ;  /* 0x0000004002027824 */ /* 0x000fe400078e0207 */
[----:B------:R-:W-:Y:S02]  /*0d90*/  IMAD.MOV.U32 R7, RZ, RZ, R15 ;  /* 0x000000ffff077224 */ /* 0x000fe400078e000f */
[----:B------:R-:W-:Y:S01]  /*0da0*/  IMAD R216, R6, 0x8, R2 ;  /* 0x0000000806d87824 */ /* 0x000fe200078e0202 */
[----:B------:R-:W-:Y:S04]  /*0db0*/  STL [R1], R2 ;  /* 0x0000000201007387 */ /* 0x000fe80000100800 */
[----:B------:R0:W-:Y:S02]  /*0dc0*/  STL [R1+0x8], R3 ;  /* 0x0000080301007387 */ /* 0x0001e40000100800 */
[----:B0-----:R-:W-:-:S07]  /*0dd0*/  SHF.R.S32.HI R3, RZ, 0x1f, R217 ;  /* 0x0000001fff037819 */ /* 0x001fce00000114d9 */
.L_x_2475:
[----:B012---:R-:W0:Y:S01]  /*0de0*/  LDC.64 R2, c[0x0][0xc88] ;  /* 0x00032200ff027b82 */ /* 0x007e220000000a00 */
[----:B------:R-:W-:Y:S01]  /*0df0*/  ULDC.64 UR8, c[0x0][0xa28] ;  /* 0x00028a0000087ab9 */ /* 0x000fe20000000a00 */
[----:B------:R-:W-:Y:S01]  /*0e00*/  ULDC.64 UR10, c[0x0][0xa18] ;  /* 0x00028600000a7ab9 */ /* 0x000fe20000000a00 */
[----:B0-----:R-:W-:-:S06]  /*0e10*/  IMAD.WIDE R2, R7, 0x4, R2 ;  /* 0x0000000407027825 */ /* 0x001fcc00078e0202 */
[----:B------:R-:W2:Y:S01]  /*0e20*/  LDG.E R2, desc[UR38][R2.64] ;  /* 0x0000002602027981 */ /* 0x000ea2000c1e1900 */
        /* <DEDUP_REMOVED lines=9> */
[----:B------:R-:W-:-:S04]  /*0ec0*/  @UP0 ULEA UR8, UP2, UR4, UR8, 0x2 ;  /* 0x0000000804080291 */ /* 0x000fc8000f84103f */
[----:B------:R-:W-:Y:S02]  /*0ed0*/  @UP0 ULEA.HI.X UR9, UR4, UR9, UR7, 0x2, UP2 ;  /* 0x0000000904090291 */ /* 0x000fe400090f1407 */
[----:B------:R-:W-:Y:S01]  /*0ee0*/  MOV R223, UR7 ;  /* 0x0000000700df7c02 */ /* 0x000fe20008000f00 */
[----:B------:R-:W-:Y:S01]  /*0ef0*/  @UP1 ULEA UR10, UP0, UR4, UR10, 0x2 ;  /* 0x0000000a040a1291 */ /* 0x000fe2000f80103f */
[----:B------:R-:W-:-:S03]  /*0f00*/  IMAD.U32 R2, RZ, RZ, UR8 ;  /* 0x00000008ff027e24 */ /* 0x000fc6000f8e00ff */
[----:B------:R-:W-:Y:S01]  /*0f10*/  @UP1 ULEA.HI.X UR11, UR4, UR11, UR7, 0x2, UP0 ;  /* 0x0000000b040b1291 */ /* 0x000fe200080f1407 */
[----:B------:R-:W-:Y:S01]  /*0f20*/  IMAD.U32 R3, RZ, RZ, UR9 ;  /* 0x00000009ff037e24 */ /* 0x000fe2000f8e00ff */
[----:B------:R-:W-:Y:S01]  /*0f30*/  ULDC.64 UR8, c[0x0][0x418] ;  /* 0x0001060000087ab9 */ /* 0x000fe20000000a00 */
[----:B------:R-:W-:Y:S01]  /*0f40*/  IMAD.U32 R4, RZ, RZ, UR10 ;  /* 0x0000000aff047e24 */ /* 0x000fe2000f8e00ff */
[----:B------:R-:W-:Y:S02]  /*0f50*/  ULDC UR7, c[0x0][0x424] ;  /* 0x0001090000077ab9 */ /* 0x000fe40000000800 */
[----:B------:R-:W-:Y:S01]  /*0f60*/  IMAD.U32 R5, RZ, RZ, UR11 ;  /* 0x0000000bff057e24 */ /* 0x000fe2000f8e00ff */
[----:B------:R-:W2:Y:S01]  /*0f70*/  @P0 LDG.E R2, desc[UR38][R2.64] ;  /* 0x0000002602020981 */ /* 0x000ea2000c1e1900 */
[----:B------:R-:W-:Y:S01]  /*0f80*/  UISETP.NE.U32.AND UP0, UPT, UR8, URZ, UPT ;  /* 0x0000003f0800728c */ /* 0x000fe2000bf05070 */
[----:B------:R-:W-:Y:S02]  /*0f90*/  ULDC.64 UR10, c[0x0][0xa20] ;  /* 0x00028800000a7ab9 */ /* 0x000fe40000000a00 */
[----:B---3--:R-:W3:Y:S01]  /*0fa0*/  @P2 LDG.E R4, desc[UR38][R4.64] ;  /* 0x0000002604042981 */ /* 0x008ee2000c1e1900 */
[----:B------:R-:W-:Y:S01]  /*0fb0*/  UISETP.NE.AND.EX UP0, UPT, UR9, URZ, UPT, UP0 ;  /* 0x0000003f0900728c */ /* 0x000fe2000bf05300 */
[----:B------:R-:W-:Y:S01]  /*0fc0*/  ISETP.NE.U32.AND P1, PT, RZ, UR10, PT ;  /* 0x0000000aff007c0c */ /* 0x000fe2000bf25070 */
[----:B------:R-:W-:Y:S01]  /*0fd0*/  ULDC UR8, c[0x0][0x2f0] ;  /* 0x0000bc0000087ab9 */ /* 0x000fe20000000800 */
[----:B------:R-:W-:Y:S01]  /*0fe0*/  UMOV UR4, URZ ;  /* 0x0000003f00047c82 */ /* 0x000fe20008000000 */
[----:B------:R-:W-:Y:S01]  /*0ff0*/  USEL UR7, UR7, 0x1, UP0 ;  /* 0x0000000107077887 */ /* 0x000fe20008000000 */
[----:B------:R-:W-:Y:S01]  /*1000*/  ISETP.NE.AND.EX P1, PT, RZ, UR11, PT, P1 ;  /* 0x0000000bff007c0c */ /* 0x000fe2000bf25310 */
[----:B------:R-:W-:-:S02]  /*1010*/  IMAD.U32 R222, RZ, RZ, UR6 ;  /* 0x00000006ffde7e24 */ /* 0x000fc4000f8e00ff */
[----:B------:R-:W-:Y:S01]  /*1020*/  UIMAD UR8, UR7, UR8, URZ ;  /* 0x00000008070872a4 */ /* 0x000fe2000f8e023f */
[----:B--2---:R-:W-:Y:S02]  /*1030*/  @P0 R2UR UR4, R2 ;  /* 0x00000000020402ca */ /* 0x004fe400000e0000 */
[----:B---3--:R-:W-:-:S13]  /*1040*/  @P2 R2UR UR7, R4 ;  /* 0x00000000040722ca */ /* 0x008fda00000e0000 */
[----:B------:R-:W-:Y:S01]  /*1050*/  IMAD.U32 R23, RZ, RZ, UR7 ;  /* 0x00000007ff177e24 */ /* 0x000fe2000f8e00ff */
[----:B----4-:R-:W-:Y:S06]  /*1060*/  @P2 BRA `(.L_x_2416) ;  /* 0x0000000000442947 */ /* 0x010fec0003800000 */
[----:B------:R-:W-:Y:S02]  /*1070*/  ULDC.64 UR6, c[0x0][0xa00] ;  /* 0x0002800000067ab9 */ /* 0x000fe40000000a00 */
[----:B------:R-:W-:Y:S01]  /*1080*/  ISETP.NE.U32.AND P0, PT, RZ, UR6, PT ;  /* 0x00000006ff007c0c */ /* 0x000fe2000bf05070 */
[----:B------:R-:W-:Y:S02]  /*1090*/  ULDC UR6, c[0x0][0x288] ;  /* 0x0000a20000067ab9 */ /* 0x000fe40000000800 */
[----:B------:R-:W-:Y:S01]  /*10a0*/  IMAD.U32 R23, RZ, RZ, UR6 ;  /* 0x00000006ff177e24 */ /* 0x000fe2000f8e00ff */
[----:B------:R-:W-:-:S13]  /*10b0*/  ISETP.NE.AND.EX P0, PT, RZ, UR7, PT, P0 ;  /* 0x00000007ff007c0c */ /* 0x000fda000bf05300 */
[----:B------:R-:W-:Y:S05]  /*10c0*/  @!P0 BRA `(.L_x_2416) ;  /* 0x00000000002c8947 */ /* 0x000fea0003800000 */
[----:B------:R-:W-:Y:S01]  /*10d0*/  R2UR UR9, R221 ;  /* 0x00000000dd0972ca */ /* 0x000fe200000e0000 */
[----:B------:R-:W-:-:S12]  /*10e0*/  ULDC.64 UR6, c[0x0][0xa00] ;  /* 0x0002800000067ab9 */ /* 0x000fd80000000a00 */
[----:B------:R-:W-:-:S06]  /*10f0*/  UIMAD.WIDE UR6, UR9, 0x4, UR6 ;  /* 0x00000004090678a5 */ /* 0x000fcc000f8e0206 */
[----:B------:R-:W-:Y:S02]  /*1100*/  IMAD.U32 R2, RZ, RZ, UR6 ;  /* 0x00000006ff027e24 */ /* 0x000fe4000f8e00ff */
[----:B------:R-:W-:-:S05]  /*1110*/  IMAD.U32 R3, RZ, RZ, UR7 ;  /* 0x00000007ff037e24 */ /* 0x000fca000f8e00ff */
[----:B------:R-:W2:Y:S04]  /*1120*/  LDG.E R4, desc[UR38][R2.64] ;  /* 0x0000002602047981 */ /* 0x000ea8000c1e1900 */
[----:B------:R-:W3:Y:S01]  /*1130*/  LDG.E R0, desc[UR38][R2.64+0x4] ;  /* 0x0000042602007981 */ /* 0x000ee2000c1e1900 */
[----:B--2---:R-:W-:Y:S02]  /*1140*/  R2UR UR6, R4 ;  /* 0x00000000040672ca */ /* 0x004fe400000e0000 */
[----:B---3--:R-:W-:-:S13]  /*1150*/  R2UR UR7, R0 ;  /* 0x00000000000772ca */ /* 0x008fda00000e0000 */
[----:B------:R-:W-:-:S06]  /*1160*/  UIADD3 UR6, -UR6, UR7, URZ ;  /* 0x0000000706067290 */ /* 0x000fcc000fffe13f */
[----:B------:R-:W-:-:S07]  /*1170*/  IMAD.U32 R23, RZ, RZ, UR6 ;  /* 0x00000006ff177e24 */ /* 0x000fce000f8e00ff */
.L_x_2416:
[----:B------:R-:W-:Y:S05]  /*1180*/  @!P1 BRA `(.L_x_2417) ;  /* 0x0000000000249947 */ /* 0x000fea0003800000 */
[----:B------:R-:W-:Y:S02]  /*1190*/  R2UR UR7, R221 ;  /* 0x00000000dd0772ca */ /* 0x000fe400000e0000 */
[----:B------:R-:W-:-:S11]  /*11a0*/  R2UR UR8, R223 ;  /* 0x00000000df0872ca */ /* 0x000fd600000e0000 */
[----:B------:R-:W-:-:S04]  /*11b0*/  ULEA UR6, UP0, UR7, UR10, 0x2 ;  /* 0x0000000a07067291 */ /* 0x000fc8000f80103f */
[----:B------:R-:W-:Y:S02]  /*11c0*/  ULEA.HI.X UR7, UR7, UR11, UR8, 0x2, UP0 ;  /* 0x0000000b07077291 */ /* 0x000fe400080f1408 */
[----:B------:R-:W-:-:S04]  /*11d0*/  IMAD.U32 R2, RZ, RZ, UR6 ;  /* 0x00000006ff027e24 */ /* 0x000fc8000f8e00ff */
[----:B------:R-:W-:-:S05]  /*11e0*/  IMAD.U32 R3, RZ, RZ, UR7 ;  /* 0x00000007ff037e24 */ /* 0x000fca000f8e00ff */
[----:B------:R-:W2:Y:S02]  /*11f0*/  LDG.E R2, desc[UR38][R2.64] ;  /* 0x0000002602027981 */ /* 0x000ea4000c1e1900 */
[----:B--2---:R-:W-:Y:S01]  /*1200*/  R2UR UR8, R2 ;  /* 0x00000000020872ca */ /* 0x004fe200000e0000 */
[----:B------:R-:W-:-:S14]  /*1210*/  BRA `(.L_x_2418) ;  /* 0x0000000000387947 */ /* 0x000fdc0003800000 */
.L_x_2417:
[----:B------:R-:W-:Y:S02]  /*1220*/  ULDC.64 UR6, c[0x0][0xa08] ;  /* 0x0002820000067ab9 */ /* 0x000fe40000000a00 */
[----:B------:R-:W-:-:S04]  /*1230*/  ISETP.NE.U32.AND P0, PT, RZ, UR6, PT ;  /* 0x00000006ff007c0c */ /* 0x000fc8000bf05070 */
[----:B------:R-:W-:-:S13]  /*1240*/  ISETP.NE.AND.EX P0, PT, RZ, UR7, PT, P0 ;  /* 0x00000007ff007c0c */ /* 0x000fda000bf05300 */
[----:B------:R-:W-:Y:S05]  /*1250*/  @!P0 BRA `(.L_x_2418) ;  /* 0x0000000000288947 */ /* 0x000fea0003800000 */
[----:B------:R-:W-:Y:S01]  /*1260*/  R2UR UR8, R221 ;  /* 0x00000000dd0872ca */ /* 0x000fe200000e0000 */
[----:B------:R-:W-:-:S12]  /*1270*/  ULDC.64 UR6, c[0x0][0xa08] ;  /* 0x0002820000067ab9 */ /* 0x000fd80000000a00 */
[----:B------:R-:W-:-:S06]  /*1280*/  UIMAD.WIDE UR6, UR8, 0x4, UR6 ;  /* 0x00000004080678a5 */ /* 0x000fcc000f8e0206 */
[----:B------:R-:W-:Y:S01]  /*1290*/  IMAD.U32 R2, RZ, RZ, UR6 ;  /* 0x00000006ff027e24 */ /* 0x000fe2000f8e00ff */
[----:B------:R-:W-:-:S05]  /*12a0*/  MOV R3, UR7 ;  /* 0x0000000700037c02 */ /* 0x000fca0008000f00 */
[----:B------:R-:W2:Y:S04]  /*12b0*/  LDG.E R4, desc[UR38][R2.64] ;  /* 0x0000002602047981 */ /* 0x000ea8000c1e1900 */
[----:B------:R-:W3:Y:S01]  /*12c0*/  LDG.E R0, desc[UR38][R2.64+0x4] ;  /* 0x0000042602007981 */ /* 0x000ee2000c1e1900 */
[----:B--2---:R-:W-:Y:S02]  /*12d0*/  R2UR UR8, R4 ;  /* 0x00000000040872ca */ /* 0x004fe400000e0000 */
[----:B---3--:R-:W-:-:S13]  /*12e0*/  R2UR UR6, R0 ;  /* 0x00000000000672ca */ /* 0x008fda00000e0000 */
[----:B------:R-:W-:-:S12]  /*12f0*/  UIADD3 UR8, -UR8, UR6, URZ ;  /* 0x0000000608087290 */ /* 0x000fd8000fffe13f */
.L_x_2418:
[----:B------:R-:W-:Y:S01]  /*1300*/  UIADD3 UR9, -UR4, UR8, URZ ;  /* 0x0000000804097290 */ /* 0x000fe2000fffe13f */
[----:B------:R-:W-:Y:S01]  /*1310*/  R2UR UR7, R23 ;  /* 0x00000000170772ca */ /* 0x000fe200000e0000 */
[----:B------:R-:W-:Y:S01]  /*1320*/  USHF.L.U32 UR5, UR5, 0x7, URZ ;  /* 0x0000000705057899 */ /* 0x000fe2000800063f */
[----:B------:R-:W-:Y:S01]  /*1330*/  PLOP3.LUT P0, PT, PT, PT, PT, 0x80, 0x0 ;  /* 0x000000000000781c */ /* 0x000fe20003f0f070 */
[----:B------:R-:W-:Y:S01]  /*1340*/  ULDC UR4, c[0x0][0x448] ;  /* 0x0001120000047ab9 */ /* 0x000fe20000000800 */
[----:B------:R-:W-:Y:S01]  /*1350*/  IMAD.MOV.U32 R0, RZ, RZ, RZ ;  /* 0x000000ffff007224 */ /* 0x000fe200078e00ff */
[----:B------:R-:W-:Y:S01]  /*1360*/  UISETP.NE.AND UP0, UPT, UR4, 0x1, UPT ;  /* 0x000000010400788c */ /* 0x000fe2000bf05270 */
[----:B------:R-:W-:Y:S01]  /*1370*/  IMAD.U32 R212, RZ, RZ, UR9 ;  /* 0x00000009ffd47e24 */ /* 0x000fe2000f8e00ff */
[----:B------:R-:W-:Y:S02]  /*1380*/  UIADD3 UR6, UR5, 0x7f, URZ ;  /* 0x0000007f05067890 */ /* 0x000fe4000fffe03f */
[----:B------:R-:W-:Y:S01]  /*1390*/  IMAD.U32 R214, RZ, RZ, UR5 ;  /* 0x00000005ffd67e24 */ /* 0x000fe2000f8e00ff */
[----:B------:R-:W-:Y:S01]  /*13a0*/  UP2UR UR4, UPR, URZ, 0x1 ;  /* 0x000000013f047883 */ /* 0x000fe20008000000 */
[----:B------:R-:W-:-:S02]  /*13b0*/  CS2R R2, SRZ ;  /* 0x0000000000027805 */ /* 0x000fc4000001ff00 */
[----:B------:R-:W-:Y:S02]  /*13c0*/  CS2R R150, SRZ ;  /* 0x0000000000967805 */ /* 0x000fe4000001ff00 */
[----:B------:R-:W-:Y:S01]  /*13d0*/  CS2R R148, SRZ ;  /* 0x0000000000947805 */ /* 0x000fe2000001ff00 */
[----:B------:R-:W-:Y:S01]  /*13e0*/  UIADD3 UR7, UR9, 0x50, -UR7 ;  /* 0x0000005009077890 */ /* 0x000fe2000fffe807 */
[----:B------:R-:W-:Y:S01]  /*13f0*/  CS2R R146, SRZ ;  /* 0x0000000000927805 */ /* 0x000fe2000001ff00 */
[----:B------:R-:W-:Y:S01]  /*1400*/  IMAD.U32 R213, RZ, RZ, UR4 ;  /* 0x00000004ffd57e24 */ /* 0x000fe2000f8e00ff */
[----:B------:R-:W-:Y:S01]  /*1410*/  @UP0 ULDC UR4, c[0x0][0x44c] ;  /* 0x0001130000040ab9 */ /* 0x000fe20000000800 */
[----:B------:R-:W-:Y:S01]  /*1420*/  @UP0 ULDC UR8, c[0x0][0x450] ;  /* 0x0001140000080ab9 */ /* 0x000fe20000000800 */
[----:B------:R-:W-:Y:S01]  /*1430*/  UIMAD.WIDE.U32 UR4, UR6, UR4, URZ ;  /* 0x00000004060472a5 */ /* 0x000fe2000f8e003f */
[----:B------:R-:W-:Y:S01]  /*1440*/  CS2R R144, SRZ ;  /* 0x0000000000907805 */ /* 0x000fe2000001ff00 */
[----:B------:R-:W-:Y:S01]  /*1450*/  UIADD3 UR4, UR9, 0x4f, URZ ;  /* 0x0000004f09047890 */ /* 0x000fe2000fffe03f */
[----:B------:R-:W-:Y:S01]  /*1460*/  CS2R R142, SRZ ;  /* 0x00000000008e7805 */ /* 0x000fe2000001ff00 */
[----:B------:R-:W-:Y:S01]  /*1470*/  @UP0 USHF.R.U32.HI UR6, URZ, UR8, UR5 ;  /* 0x000000083f060299 */ /* 0x000fe20008011605 */
[----:B------:R-:W-:Y:S01]  /*1480*/  CS2R R140, SRZ ;  /* 0x00000000008c7805 */ /* 0x000fe2000001ff00 */
[----:B------:R-:W-:Y:S01]  /*1490*/  UIMAD.WIDE UR4, UR4, 0x66666667, URZ ;  /* 0x66666667040478a5 */ /* 0x000fe2000f8e023f */
[----:B------:R-:W-:Y:S01]  /*14a0*/  CS2R R138, SRZ ;  /* 0x00000000008a7805 */ /* 0x000fe2000001ff00 */
[----:B------:R-:W-:Y:S01]  /*14b0*/  UIADD3 UR6, UR7, UR6, URZ ;  /* 0x0000000607067290 */ /* 0x000fe2000fffe03f */
[----:B------:R-:W-:Y:S01]  /*14c0*/  CS2R R136, SRZ ;  /* 0x0000000000887805 */ /* 0x000fe2000001ff00 */
[----:B------:R-:W-:Y:S01]  /*14d0*/  USHF.R.U32.HI UR4, URZ, 0x1f, UR5 ;  /* 0x0000001f3f047899 */ /* 0x000fe20008011605 */
[----:B------:R-:W-:Y:S01]  /*14e0*/  CS2R R134, SRZ ;  /* 0x0000000000867805 */ /* 0x000fe2000001ff00 */
[----:B------:R-:W-:Y:S01]  /*14f0*/  UIMAD.WIDE UR6, UR6, 0x66666667, URZ ;  /* 0x66666667060678a5 */ /* 0x000fe2000f8e023f */
[----:B------:R-:W-:Y:S01]  /*1500*/  CS2R R132, SRZ ;  /* 0x0000000000847805 */ /* 0x000fe2000001ff00 */
[----:B------:R-:W-:Y:S01]  /*1510*/  ULEA.HI.SX32 UR4, UR5, UR4, 0x1b ;  /* 0x0000000405047291 */ /* 0x000fe2000f8fda3f */
[----:B------:R-:W-:Y:S01]  /*1520*/  CS2R R130, SRZ ;  /* 0x0000000000827805 */ /* 0x000fe2000001ff00 */
[----:B------:R-:W-:Y:S01]  /*1530*/  USHF.R.U32.HI UR6, URZ, 0x1f, UR7 ;  /* 0x0000001f3f067899 */ /* 0x000fe20008011607 */
[----:B------:R-:W-:-:S02]  /*1540*/  CS2R R128, SRZ ;  /* 0x0000000000807805 */ /* 0x000fc4000001ff00 */
[----:B------:R-:W-:Y:S02]  /*1550*/  CS2R R126, SRZ ;  /* 0x00000000007e7805 */ /* 0x000fe4000001ff00 */
[----:B------:R-:W-:Y:S01]  /*1560*/  CS2R R124, SRZ ;  /* 0x00000000007c7805 */ /* 0x000fe2000001ff00 */
[----:B------:R-:W-:Y:S01]  /*1570*/  ULEA.HI.SX32 UR6, UR7, UR6, 0x1b ;  /* 0x0000000607067291 */ /* 0x000fe2000f8fda3f */
[----:B------:R-:W-:Y:S02]  /*1580*/  CS2R R122, SRZ ;  /* 0x00000000007a7805 */ /* 0x000fe4000001ff00 */
[----:B------:R-:W-:Y:S02]  /*1590*/  CS2R R120, SRZ ;  /* 0x0000000000787805 */ /* 0x000fe4000001ff00 */
[----:B------:R-:W-:Y:S01]  /*15a0*/  CS2R R118, SRZ ;  /* 0x0000000000767805 */ /* 0x000fe2000001ff00 */
[----:B------:R-:W-:Y:S01]  /*15b0*/  UISETP.LT.AND UP0, UPT, UR4, UR6, UPT ;  /* 0x000000060400728c */ /* 0x000fe2000bf01270 */
[----:B------:R-:W-:-:S02]  /*15c0*/  CS2R R116, SRZ ;  /* 0x0000000000747805 */ /* 0x000fc4000001ff00 */
[----:B------:R-:W-:Y:S02]  /*15d0*/  CS2R R114, SRZ ;  /* 0x0000000000727805 */ /* 0x000fe4000001ff00 */
[----:B------:R-:W-:Y:S01]  /*15e0*/  CS2R R112, SRZ ;  /* 0x0000000000707805 */ /* 0x000fe2000001ff00 */
[----:B------:R-:W-:Y:S01]  /*15f0*/  USEL UR60, UR4, UR6, UP0 ;  /* 0x00000006043c7287 */ /* 0x000fe20008000000 */
[----:B------:R-:W-:Y:S02]  /*1600*/  CS2R R110, SRZ ;  /* 0x00000000006e7805 */ /* 0x000fe4000001ff00 */
[----:B------:R-:W-:Y:S02]  /*1610*/  CS2R R108, SRZ ;  /* 0x00000000006c7805 */ /* 0x000fe4000001ff00 */
[----:B------:R-:W-:Y:S01]  /*1620*/  CS2R R106, SRZ ;  /* 0x00000000006a7805 */ /* 0x000fe2000001ff00 */
[----:B------:R-:W-:Y:S01]  /*1630*/  UISETP.GE.AND UP0, UPT, UR60, 0x1, UPT ;  /* 0x000000013c00788c */ /* 0x000fe2000bf06270 */
[----:B------:R-:W-:-:S02]  /*1640*/  CS2R R104, SRZ ;  /* 0x0000000000687805 */ /* 0x000fc4000001ff00 */
[----:B------:R-:W-:Y:S02]  /*1650*/  CS2R R102, SRZ ;  /* 0x0000000000667805 */ /* 0x000fe4000001ff00 */
[----:B------:R-:W-:Y:S02]  /*1660*/  CS2R R100, SRZ ;  /* 0x0000000000647805 */ /* 0x000fe4000001ff00 */
[----:B------:R-:W-:Y:S02]  /*1670*/  CS2R R166, SRZ ;  /* 0x0000000000a67805 */ /* 0x000fe4000001ff00 */
[----:B------:R-:W-:Y:S02]  /*1680*/  CS2R R96, SRZ ;  /* 0x0000000000607805 */ /* 0x000fe4000001ff00 */
[----:B------:R-:W-:Y:S02]  /*1690*/  PLOP3.LUT P1, PT, PT, PT, UP0, 0x80, 0x0 ;  /* 0x000000000000781c */ /* 0x000fe40003f2f008 */
        /* <DEDUP_REMOVED lines=69> */
.L_x_2420:
[----:B------:R-:W2:Y:S01]  /*1af0*/  LDL R2, [R1+0x8] ;  /* 0x0000080001027983 */ /* 0x000ea20000100800 */
        /* <DEDUP_REMOVED lines=12> */
.L_x_2564:
[----:B------:R-:W-:Y:S05]  /*1bc0*/  @!P0 BRA `(.L_x_2422) ;  /* 0x0000000000048947 */ /* 0x000fea0003800000 */
[----:B------:R-:W-:Y:S01]  /*1bd0*/  BPT.TRAP 0x1 ;  /* 0x000000040000795c */ /* 0x000fe20000300000 */
.L_x_2422:
        /* <DEDUP_REMOVED lines=9> */
.L_x_2423:
[----:B-1----:R-:W-:Y:S05]  /*1c70*/  @P1 BRA `(.L_x_2424) ;  /* 0x0000000000081947 */ /* 0x002fea0003800000 */
[----:B------:R-:W1:Y:S02]  /*1c80*/  SYNCS.PHASECHK.TRANS64.TRYWAIT P1, [R0+URZ+0x38830], R3 ;  /* 0x03883003000075a7 */ /* 0x000e64000802017f */
[----:B-1----:R-:W-:Y:S05]  /*1c90*/  @!P1 BRA `(.L_x_2425) ;  /* 0x0000015400749947 */ /* 0x002fea0003800000 */
.L_x_2424:
        /* <DEDUP_REMOVED lines=159> */
[----:B------:R-:W-:Y:S01]  /*2690*/  MOV R9, UR17 ;  /* 0x0000001100097c02 */ /* 0x000fe20008000f00 */
        /* <DEDUP_REMOVED lines=418> */
.L_x_2426:
[----:B------:R-:W-:Y:S01]  /*40c0*/  R2UR UR4, R213 ;  /* 0x00000000d50472ca */ /* 0x000fe200000e0000 */
[----:B------:R-:W-:Y:S01]  /*40d0*/  UMOV UR5, 0xffffffb0 ;  /* 0xffffffb000057882 */ /* 0x000fe20000000000 */
[----:B------:R-:W-:Y:S01]  /*40e0*/  R2UR UR7, R214 ;  /* 0x00000000d60772ca */ /* 0x000fe200000e0000 */
[----:B------:R-:W-:Y:S01]  /*40f0*/  UIMAD UR5, UR60, UR5, 0x51 ;  /* 0x000000513c0574a4 */ /* 0x000fe2000f8e0205 */
[----:B------:R-:W-:Y:S02]  /*4100*/  R2UR UR14, R212 ;  /* 0x00000000d40e72ca */ /* 0x000fe400000e0000 */
[----:B------:R-:W-:Y:S02]  /*4110*/  CS2R R150, SRZ ;  /* 0x0000000000967805 */ /* 0x000fe4000001ff00 */
[----:B------:R-:W-:Y:S02]  /*4120*/  R2UR UR15, R23 ;  /* 0x00000000170f72ca */ /* 0x000fe400000e0000 */
[----:B------:R-:W-:-:S02]  /*4130*/  CS2R R148, SRZ ;  /* 0x0000000000947805 */ /* 0x000fc4000001ff00 */
[----:B------:R-:W-:Y:S01]  /*4140*/  CS2R R146, SRZ ;  /* 0x0000000000927805 */ /* 0x000fe2000001ff00 */
[----:B------:R-:W-:Y:S01]  /*4150*/  IMAD.U32 R4, RZ, RZ, UR5 ;  /* 0x00000005ff047e24 */ /* 0x000fe2000f8e00ff */
[----:B------:R-:W-:Y:S01]  /*4160*/  ULDC UR5, c[0x0][0x988] ;  /* 0x0002620000057ab9 */ /* 0x000fe20000000800 */
[----:B------:R-:W-:Y:S02]  /*4170*/  CS2R R144, SRZ ;  /* 0x0000000000907805 */ /* 0x000fe4000001ff00 */
[----:B------:R-:W-:Y:S01]  /*4180*/  CS2R R142, SRZ ;  /* 0x00000000008e7805 */ /* 0x000fe2000001ff00 */
[----:B------:R-:W-:Y:S01]  /*4190*/  UISETP.NE.AND UP0, UPT, UR4, URZ, UPT ;  /* 0x0000003f0400728c */ /* 0x000fe2000bf05270 */
[----:B------:R-:W-:Y:S01]  /*41a0*/  IMAD R4, R215, -0x2, R4 ;  /* 0xfffffffed7047824 */ /* 0x000fe200078e0204 */
[----:B------:R-:W-:Y:S01]  /*41b0*/  UMOV UR10, UR7 ;  /* 0x00000007000a7c82 */ /* 0x000fe20008000000 */
[----:B------:R-:W-:Y:S01]  /*41c0*/  VIADD R2, R216, UR7 ;  /* 0x00000007d8027c36 */ /* 0x000fe20008000000 */
[----:B------:R-:W-:-:S02]  /*41d0*/  CS2R R140, SRZ ;  /* 0x00000000008c7805 */ /* 0x000fc4000001ff00 */
[----:B------:R-:W-:Y:S02]  /*41e0*/  CS2R R138, SRZ ;  /* 0x00000000008a7805 */ /* 0x000fe4000001ff00 */
[----:B------:R-:W-:Y:S01]  /*41f0*/  PLOP3.LUT P1, PT, PT, PT, UP0, 0x80, 0x0 ;  /* 0x000000000000781c */ /* 0x000fe20003f2f008 */
[----:B------:R-:W-:Y:S01]  /*4200*/  IMAD.U32 R21, RZ, RZ, UR15 ;  /* 0x0000000fff157e24 */ /* 0x000fe2000f8e00ff */
[----:B------:R-:W-:Y:S02]  /*4210*/  PLOP3.LUT P2, PT, PT, PT, UP0, 0x80, 0x0 ;  /* 0x000000000000781c */ /* 0x000fe40003f4f008 */
[----:B------:R-:W-:Y:S02]  /*4220*/  CS2R R136, SRZ ;  /* 0x0000000000887805 */ /* 0x000fe4000001ff00 */
[----:B------:R-:W-:Y:S01]  /*4230*/  CS2R R134, SRZ ;  /* 0x0000000000867805 */ /* 0x000fe2000001ff00 */
[----:B------:R-:W-:Y:S01]  /*4240*/  @UP0 ULDC UR4, c[0x0][0x44c] ;  /* 0x0001130000040ab9 */ /* 0x000fe20000000800 */
[----:B------:R-:W-:Y:S01]  /*4250*/  IADD3 R4, -R21, UR14, R4 ;  /* 0x0000000e15047c10 */ /* 0x000fe2000fffe104 */
[----:B------:R-:W-:Y:S01]  /*4260*/  @UP0 ULDC UR6, c[0x0][0x44c] ;  /* 0x0001130000060ab9 */ /* 0x000fe20000000800 */
[----:B------:R-:W-:Y:S01]  /*4270*/  @UP0 ULDC UR11, c[0x0][0x450] ;  /* 0x00011400000b0ab9 */ /* 0x000fe20000000800 */
[----:B------:R-:W-:Y:S01]  /*4280*/  UIMAD.WIDE.U32 UR6, UR7, UR6, URZ ;  /* 0x00000006070672a5 */ /* 0x000fe2000f8e003f */
[----:B------:R-:W-:-:S02]  /*4290*/  CS2R R132, SRZ ;  /* 0x0000000000847805 */ /* 0x000fc4000001ff00 */
[----:B------:R-:W-:Y:S02]  /*42a0*/  CS2R R130, SRZ ;  /* 0x0000000000827805 */ /* 0x000fe4000001ff00 */
[----:B------:R-:W-:Y:S01]  /*42b0*/  CS2R R128, SRZ ;  /* 0x0000000000807805 */ /* 0x000fe2000001ff00 */
[----:B------:R-:W-:Y:S01]  /*42c0*/  @P1 IMAD.HI.U32 R3, R2, UR4, RZ ;  /* 0x0000000402031c27 */ /* 0x000fe2000f8e00ff */
[----:B------:R-:W-:Y:S01]  /*42d0*/  @UP0 ULDC UR4, c[0x0][0x450] ;  /* 0x0001140000040ab9 */ /* 0x000fe20000000800 */
[----:B------:R-:W-:Y:S01]  /*42e0*/  @UP0 USHF.R.U32.HI UR10, URZ, UR11, UR7 ;  /* 0x0000000b3f0a0299 */ /* 0x000fe20008011607 */
[----:B------:R-:W-:Y:S02]  /*42f0*/  CS2R R126, SRZ ;  /* 0x00000000007e7805 */ /* 0x000fe4000001ff00 */
[----:B------:R-:W-:Y:S02]  /*4300*/  CS2R R124, SRZ ;  /* 0x00000000007c7805 */ /* 0x000fe4000001ff00 */
[----:B------:R-:W-:Y:S01]  /*4310*/  @P2 SHF.R.U32.HI R2, RZ, UR4, R3 ;  /* 0x00000004ff022c19 */ /* 0x000fe20008011603 */
[----:B------:R-:W-:Y:S01]  /*4320*/  UIMAD UR4, UR60, -0x50, UR14 ;  /* 0xffffffb03c0478a4 */ /* 0x000fe2000f8e020e */
[----:B------:R-:W-:Y:S01]  /*4330*/  CS2R R122, SRZ ;  /* 0x00000000007a7805 */ /* 0x000fe2000001ff00 */
[----:B------:R-:W-:Y:S01]  /*4340*/  UIADD3 UR6, UR10, UR14, -UR15 ;  /* 0x0000000e0a067290 */ /* 0x000fe2000fffe80f */
[----:B------:R-:W0:Y:S01]  /*4350*/  S2UR UR14, SR_CgaCtaId ;  /* 0x00000000000e79c3 */ /* 0x000e220000008800 */
[----:B------:R-:W1:Y:S01]  /*4360*/  SHFL.IDX PT, R5, R2, 0x1, 0x1c1f ;  /* 0x003c1f0002057f89 */ /* 0x000e6200000e0000 */
[----:B------:R-:W-:Y:S01]  /*4370*/  UIADD3 UR4, UR4, 0x50, URZ ;  /* 0x0000005004047890 */ /* 0x000fe2000fffe03f */
[----:B------:R-:W-:Y:S01]  /*4380*/  CS2R R120, SRZ ;  /* 0x0000000000787805 */ /* 0x000fe2000001ff00 */
[----:B------:R-:W-:Y:S01]  /*4390*/  UIMAD.WIDE UR6, UR6, 0x66666667, URZ ;  /* 0x66666667060678a5 */ /* 0x000fe2000f8e023f */
[----:B------:R-:W2:Y:S01]  /*43a0*/  SHFL.IDX PT, R2, R2, RZ, 0x1c1f ;  /* 0x001c1fff02027589 */ /* 0x000ea200000e0000 */
[----:B------:R-:W-:Y:S01]  /*43b0*/  UIADD3 UR60, UR60, -0x2, URZ ;  /* 0xfffffffe3c3c7890 */ /* 0x000fe2000fffe03f */
[----:B------:R-:W-:Y:S01]  /*43c0*/  CS2R R118, SRZ ;  /* 0x0000000000767805 */ /* 0x000fe2000001ff00 */
[----:B------:R-:W-:Y:S01]  /*43d0*/  IMAD.U32 R18, RZ, RZ, UR4 ;  /* 0x00000004ff127e24 */ /* 0x000fe2000f8e00ff */
[----:B------:R-:W-:Y:S01]  /*43e0*/  R2UR UR4, R0 ;  /* 0x00000000000472ca */ /* 0x000fe200000e0000 */
[----:B------:R-:W-:Y:S01]  /*43f0*/  USHF.R.U32.HI UR6, URZ, 0x1f, UR7 ;  /* 0x0000001f3f067899 */ /* 0x000fe20008011607 */
[----:B------:R-:W-:Y:S01]  /*4400*/  CS2R R116, SRZ ;  /* 0x0000000000747805 */ /* 0x000fe2000001ff00 */
[----:B------:R-:W-:Y:S01]  /*4410*/  IMAD R3, R215, -0x2, R18 ;  /* 0xfffffffed7037824 */ /* 0x000fe200078e0212 */
[----:B------:R-:W-:Y:S01]  /*4420*/  CS2R R114, SRZ ;  /* 0x0000000000727805 */ /* 0x000fe2000001ff00 */
[----:B------:R-:W-:Y:S01]  /*4430*/  ULEA.HI.SX32 UR6, UR7, UR6, 0x1b ;  /* 0x0000000607067291 */ /* 0x000fe2000f8fda3f */
        /* <DEDUP_REMOVED lines=8> */
[----:B------:R-:W-:Y:S01]  /*44c0*/  CS2R R100, SRZ ;  /* 0x0000000000647805 */ /* 0x000fe2000001ff00 */
[----:B------:R-:W-:Y:S01]  /*44d0*/  UIADD3 UR4, UR4, 0x38840, URZ ;  /* 0x0003884004047890 */ /* 0x000fe2000fffe03f */
[----:B-1----:R-:W-:Y:S01]  /*44e0*/  VIADDMNMX R5, R5, R4, R3, PT ;  /* 0x0000000405057246 */ /* 0x002fe20003800103 */
[----:B------:R-:W-:Y:S01]  /*44f0*/  UISETP.GE.AND UP0, UPT, UR60, UR10, UPT ;  /* 0x0000000a3c00728c */ /* 0x000fe2000bf06270 */
[----:B------:R-:W-:Y:S01]  /*4500*/  CS2R R98, SRZ ;  /* 0x0000000000627805 */ /* 0x000fe2000001ff00 */
[----:B0-----:R-:W-:Y:S01]  /*4510*/  UPRMT UR4, UR14, 0x654, UR4 ;  /* 0x000006540e047896 */ /* 0x001fe20008000004 */
[----:B------:R-:W-:-:S02]  /*4520*/  ISETP.GT.AND P1, PT, R5, RZ, PT ;  /* 0x000000ff0500720c */ /* 0x000fc40003f24270 */
[----:B------:R-:W-:Y:S02]  /*4530*/  CS2R R96, SRZ ;  /* 0x0000000000607805 */ /* 0x000fe4000001ff00 */
[C---:B------:R-:W-:Y:S02]  /*4540*/  ISETP.GT.AND P2, PT, R5.reuse, 0x1, PT ;  /* 0x000000010500780c */ /* 0x040fe40003f44270 */
[----:B------:R-:W-:Y:S02]  /*4550*/  CS2R R94, SRZ ;  /* 0x00000000005e7805 */ /* 0x000fe4000001ff00 */
[----:B------:R-:W-:Y:S02]  /*4560*/  ISETP.GT.AND P3, PT, R5, 0x8, PT ;  /* 0x000000080500780c */ /* 0x000fe40003f64270 */
[----:B------:R-:W-:Y:S02]  /*4570*/  CS2R R92, SRZ ;  /* 0x00000000005c7805 */ /* 0x000fe4000001ff00 */
[----:B------:R-:W-:-:S02]  /*4580*/  FSEL R58, R58, -INF , P1 ;  /* 0xff8000003a3a7808 */ /* 0x000fc40000800000 */
[----:B------:R-:W-:Y:S02]  /*4590*/  CS2R R90, SRZ ;  /* 0x00000000005a7805 */ /* 0x000fe4000001ff00 */
[----:B------:R-:W-:Y:S01]  /*45a0*/  FSEL R59, R59, -INF , P2 ;  /* 0xff8000003b3b7808 */ /* 0x000fe20001000000 */
[----:B------:R-:W-:Y:S01]  /*45b0*/  SYNCS.ARRIVE.TRANS64.RED.A1T0 RZ, [UR4], RZ ;  /* 0x000000ffffff79a7 */ /* 0x000fe20008100404 */
[----:B------:R-:W-:Y:S02]  /*45c0*/  ISETP.GT.AND P1, PT, R5, 0x9, PT ;  /* 0x000000090500780c */ /* 0x000fe40003f24270 */
[----:B------:R-:W-:Y:S02]  /*45d0*/  CS2R R88, SRZ ;  /* 0x0000000000587805 */ /* 0x000fe4000001ff00 */
[----:B------:R-:W-:Y:S02]  /*45e0*/  FSEL R62, R62, -INF , P3 ;  /* 0xff8000003e3e7808 */ /* 0x000fe40001800000 */
[----:B------:R-:W-:-:S02]  /*45f0*/  CS2R R86, SRZ ;  /* 0x0000000000567805 */ /* 0x000fc4000001ff00 */
[----:B------:R-:W-:Y:S02]  /*4600*/  FMNMX.FTZ R21, R58, R59, !PT ;  /* 0x0000003b3a157209 */ /* 0x000fe40007810000 */
[----:B------:R-:W-:Y:S02]  /*4610*/  CS2R R84, SRZ ;  /* 0x0000000000547805 */ /* 0x000fe4000001ff00 */
        /* <DEDUP_REMOVED lines=19> */
[----:B------:R-:W-:Y:S02]  /*4750*/  FSEL R54, R54, -INF , P2 ;  /* 0xff80000036367808 */ /* 0x000fe40001000000 */
[----:B------:R-:W-:Y:S02]  /*4760*/  FMNMX.FTZ R21, R51, R18, !PT ;  /* 0x0000001233157209 */ /* 0x000fe40007810000 */
[----:B------:R-:W-:-:S02]  /*4770*/  ISETP.GT.AND P2, PT, R5, 0x20, PT ;  /* 0x000000200500780c */ /* 0x000fc40003f44270 */
[----:B------:R-:W-:Y:S02]  /*4780*/  FSEL R55, R55, -INF , P1 ;  /* 0xff80000037377808 */ /* 0x000fe40000800000 */
[----:B------:R-:W-:Y:S02]  /*4790*/  FMNMX.FTZ R18, R54, R21, !PT ;  /* 0x0000001536127209 */ /* 0x000fe40007810000 */
        /* <DEDUP_REMOVED lines=33> */
[----:B------:R-:W-:-:S02]  /*49b0*/  FSEL R31, R31, -INF , P1 ;  /* 0xff8000001f1f7808 */ /* 0x000fc40000800000 */
[----:B------:R-:W-:Y:S02]  /*49c0*/  FMNMX.FTZ R18, R30, R5, !PT ;  /* 0x000000051e127209 */ /* 0x000fe40007810000 */
[----:B--2---:R-:W-:Y:S02]  /*49d0*/  VIADDMNMX R4, R2, R4, R3, PT ;  /* 0x0000000402047246 */ /* 0x004fe40003800103 */
[----:B------:R-:W-:Y:S02]  /*49e0*/  FMNMX.FTZ R18, R31, R18, !PT ;  /* 0x000000121f127209 */ /* 0x000fe40007810000 */
[C---:B------:R-:W-:Y:S02]  /*49f0*/  ISETP.GT.AND P1, PT, R4.reuse, RZ, PT ;  /* 0x000000ff0400720c */ /* 0x040fe40003f24270 */
[C---:B------:R-:W-:Y:S01]  /*4a00*/  ISETP.GT.AND P2, PT, R4.reuse, 0x1, PT ;  /* 0x000000010400780c */ /* 0x040fe20003f44270 */
[----:B------:R-:W0:Y:S01]  /*4a10*/  SHFL.BFLY PT, R5, R18, 0x2, 0x1f ;  /* 0x0c401f0012057f89 */ /* 0x000e2200000e0000 */
[----:B------:R-:W-:-:S02]  /*4a20*/  ISETP.GT.AND P3, PT, R4, 0x8, PT ;  /* 0x000000080400780c */ /* 0x000fc40003f64270 */
[----:B------:R-:W-:Y:S02]  /*4a30*/  FSEL R56, R56, -INF , P1 ;  /* 0xff80000038387808 */ /* 0x000fe40000800000 */
[----:B------:R-:W-:Y:S02]  /*4a40*/  FSEL R57, R57, -INF , P2 ;  /* 0xff80000039397808 */ /* 0x000fe40001000000 */
[----:B------:R-:W-:Y:S02]  /*4a50*/  ISETP.GT.AND P1, PT, R4, 0x9, PT ;  /* 0x000000090400780c */ /* 0x000fe40003f24270 */
[----:B------:R-:W-:Y:S02]  /*4a60*/  FSEL R60, R60, -INF , P3 ;  /* 0xff8000003c3c7808 */ /* 0x000fe40001800000 */
[----:B------:R-:W-:Y:S02]  /*4a70*/  FMNMX.FTZ R3, R56, R57, !PT ;  /* 0x0000003938037209 */ /* 0x000fe40007810000 */
[----:B------:R-:W-:-:S02]  /*4a80*/  FSEL R61, R61, -INF , P1 ;  /* 0xff8000003d3d7808 */ /* 0x000fc40000800000 */
[----:B------:R-:W-:Y:S02]  /*4a90*/  ISETP.GT.AND P1, PT, R4, 0x10, PT ;  /* 0x000000100400780c */ /* 0x000fe40003f24270 */
[----:B------:R-:W-:Y:S02]  /*4aa0*/  FMNMX.FTZ R2, R60, R3, !PT ;  /* 0x000000033c027209 */ /* 0x000fe40007810000 */
[----:B------:R-:W-:Y:S02]  /*4ab0*/  ISETP.GT.AND P2, PT, R4, 0x11, PT ;  /* 0x000000110400780c */ /* 0x000fe40003f44270 */
[----:B------:R-:W-:Y:S02]  /*4ac0*/  FSEL R48, R48, -INF , P1 ;  /* 0xff80000030307808 */ /* 0x000fe40000800000 */
[----:B------:R-:W-:Y:S02]  /*4ad0*/  FMNMX.FTZ R3, R61, R2, !PT ;  /* 0x000000023d037209 */ /* 0x000fe40007810000 */
[----:B------:R-:W-:-:S02]  /*4ae0*/  ISETP.GT.AND P1, PT, R4, 0x18, PT ;  /* 0x000000180400780c */ /* 0x000fc40003f24270 */
[----:B------:R-:W-:Y:S02]  /*4af0*/  FSEL R49, R49, -INF , P2 ;  /* 0xff80000031317808 */ /* 0x000fe40001000000 */
[----:B------:R-:W-:Y:S02]  /*4b00*/  FMNMX.FTZ R2, R48, R3, !PT ;  /* 0x0000000330027209 */ /* 0x000fe40007810000 */
[----:B0-----:R-:W-:Y:S02]  /*4b10*/  FMNMX.FTZ R20, R18, R5, !PT ;  /* 0x0000000512147209 */ /* 0x001fe40007810000 */
[----:B------:R-:W-:Y:S02]  /*4b20*/  ISETP.GT.AND P3, PT, R4, 0x19, PT ;  /* 0x000000190400780c */ /* 0x000fe40003f64270 */
[----:B------:R-:W-:Y:S01]  /*4b30*/  FSEL R52, R52, -INF , P1 ;  /* 0xff80000034347808 */ /* 0x000fe20000800000 */
[----:B------:R-:W0:Y:S01]  /*4b40*/  SHFL.BFLY PT, R21, R20, 0x1, 0x1f ;  /* 0x0c201f0014157f89 */ /* 0x000e2200000e0000 */
[----:B------:R-:W-:-:S02]  /*4b50*/  FMNMX.FTZ R5, R49, R2, !PT ;  /* 0x0000000231057209 */ /* 0x000fc40007810000 */
[----:B------:R-:W-:Y:S02]  /*4b60*/  FSEL R53, R53, -INF , P3 ;  /* 0xff80000035357808 */ /* 0x000fe40001800000 */
[----:B------:R-:W-:Y:S02]  /*4b70*/  ISETP.GT.AND P1, PT, R4, 0x20, PT ;  /* 0x000000200400780c */ /* 0x000fe40003f24270 */
        /* <DEDUP_REMOVED lines=35> */
[----:B------:R-:W-:Y:S02]  /*4db0*/  FMNMX.FTZ R2, R28, R5, !PT ;  /* 0x000000051c027209 */ /* 0x000fe40007810000 */
[----:B0-----:R-:W-:Y:S02]  /*4dc0*/  FMNMX.FTZ R3, R20, R21, !PT ;  /* 0x0000001514037209 */ /* 0x001fe40007810000 */
        /* <DEDUP_REMOVED lines=177> */
[----:B------:R-:W-:Y:S01]  /*58e0*/  UMOV UR37, UR36 ;  /* 0x0000002400257c82 */ /* 0x000fe20008000000 */
[----:B------:R-:W-:Y:S02]  /*58f0*/  IMAD.MOV.U32 R228, RZ, RZ, R4 ;  /* 0x000000ffffe47224 */ /* 0x000fe400078e0004 */
[----:B------:R-:W-:Y:S02]  /*5900*/  IMAD.MOV.U32 R2, RZ, RZ, 0x3f800000 ;  /* 0x3f800000ff027424 */ /* 0x000fe400078e00ff */
[----:B------:R-:W-:-:S06]  /*5910*/  IMAD.MOV.U32 R151, RZ, RZ, RZ ;  /* 0x000000ffff977224 */ /* 0x000fcc00078e00ff */
[----:B------:R-:W-:-:S07]  /*5920*/  MOV R229, UR4 ;  /* 0x0000000400e57c02 */ /* 0x000fce0008000f00 */
.L_x_2438:
[----:B------:R-:W-:Y:S01]  /*5930*/  R2UR UR5, R229 ;  /* 0x00000000e50572ca */ /* 0x000fe200000e0000 */
[----:B------:R-:W-:-:S04]  /*5940*/  UISETP.NE.AND UP0, UPT, UR37, 0x1, UPT ;  /* 0x000000012500788c */ /* 0x000fc8000bf05270 */
[----:B------:R-:W-:-:S08]  /*5950*/  USEL UR4, URZ, 0x1, UP0 ;  /* 0x000000013f047887 */ /* 0x000fd00008000000 */
[----:B------:R-:W-:-:S06]  /*5960*/  ULOP3.LUT UR4, UR5, UR4, URZ, 0x3c, !UPT ;  /* 0x0000000405047292 */ /* 0x000fcc000f8e3c3f */
[----:B------:R-:W-:Y:S01]  /*5970*/  IMAD.U32 R17, RZ, RZ, UR4 ;  /* 0x00000004ff117e24 */ /* 0x000fe2000f8e00ff */
[----:B------:R-:W-:Y:S06]  /*5980*/  @!P0 BRA `(.L_x_2428) ;  /* 0x0000000000048947 */ /* 0x000fec0003800000 */
[----:B------:R-:W-:Y:S01]  /*5990*/  BPT.TRAP 0x1 ;  /* 0x000000040000795c */ /* 0x000fe20000300000 */
.L_x_2428:
        /* <DEDUP_REMOVED lines=11> */
.L_x_2429:
[----:B-1----:R-:W-:Y:S05]  /*5a50*/  @P1 BRA `(.L_x_2430) ;  /* 0x0000000000081947 */ /* 0x002fea0003800000 */
[----:B------:R-:W1:Y:S02]  /*5a60*/  SYNCS.PHASECHK.TRANS64.TRYWAIT P1, [UR61+0x38830], R3 ;  /* 0x03883003ff0075a7 */ /* 0x000e64000802017d */
[----:B-1----:R-:W-:Y:S05]  /*5a70*/  @!P1 BRA `(.L_x_2431) ;  /* 0x0000011800109947 */ /* 0x002fea0003800000 */
.L_x_2430:
        /* <DEDUP_REMOVED lines=590> */
[----:B------:R-:W-:Y:S05]  /*7f60*/  @!P0 BRA `(.L_x_2432) ;  /* 0x0000000000048947 */ /* 0x000fea0003800000 */
[----:B------:R-:W-:Y:S01]  /*7f70*/  BPT.TRAP 0x1 ;  /* 0x000000040000795c */ /* 0x000fe20000300000 */
.L_x_2432:
        /* <DEDUP_REMOVED lines=8> */
.L_x_2433:
[----:B---3--:R-:W-:Y:S05]  /*8000*/  @P1 BRA `(.L_x_2434) ;  /* 0x0000000000081947 */ /* 0x008fea0003800000 */
[----:B------:R-:W3:Y:S02]  /*8010*/  SYNCS.PHASECHK.TRANS64.TRYWAIT P1, [UR4+0x38850], R0 ;  /* 0x03885000ff0075a7 */ /* 0x000ee40008020144 */
[----:B---3--:R-:W-:Y:S05]  /*8020*/  @!P1 BRA `(.L_x_2435) ;  /* 0x000000f000bc9947 */ /* 0x008fea0003800000 */
.L_x_2434:
        /* <DEDUP_REMOVED lines=37> */
.L_x_2436:
[----:B------:R-:W-:Y:S01]  /*8280*/  R2UR UR10, R213 ;  /* 0x00000000d50a72ca */ /* 0x000fe200000e0000 */
[----:B------:R-:W-:Y:S01]  /*8290*/  UIADD3 UR61, UR61, 0x38840, URZ ;  /* 0x000388403d3d7890 */ /* 0x000fe2000fffe03f */
[----:B------:R-:W-:Y:S02]  /*82a0*/  R2UR UR5, R214 ;  /* 0x00000000d60572ca */ /* 0x000fe400000e0000 */
[----:B------:R-:W-:Y:S02]  /*82b0*/  R2UR UR7, R23 ;  /* 0x00000000170772ca */ /* 0x000fe400000e0000 */
[----:B------:R-:W-:-:S07]  /*82c0*/  R2UR UR6, R212 ;  /* 0x00000000d40672ca */ /* 0x000fce00000e0000 */
[----:B------:R-:W-:Y:S02]  /*82d0*/  UISETP.NE.AND UP0, UPT, UR10, URZ, UPT ;  /* 0x0000003f0a00728c */ /* 0x000fe4000bf05270 */
[----:B---3--:R-:W-:Y:S02]  /*82e0*/  VIADD R2, R216, UR5 ;  /* 0x00000005d8027c36 */ /* 0x008fe40008000000 */
[----:B------:R-:W-:Y:S02]  /*82f0*/  IMAD.U32 R193, RZ, RZ, UR7 ;  /* 0x00000007ffc17e24 */ /* 0x000fe4000f8e00ff */
[----:B------:R-:W-:Y:S02]  /*8300*/  PLOP3.LUT P1, PT, PT, PT, UP0, 0x80, 0x0 ;  /* 0x000000000000781c */ /* 0x000fe40003f2f008 */
[----:B------:R-:W-:-:S03]  /*8310*/  PLOP3.LUT P2, PT, PT, PT, UP0, 0x80, 0x0 ;  /* 0x000000000000781c */ /* 0x000fc60003f4f008 */
[----:B------:R-:W-:-:S08]  /*8320*/  @UP0 ULDC UR5, c[0x0][0x44c] ;  /* 0x0001130000050ab9 */ /* 0x000fd00000000800 */
[----:B--2---:R-:W-:Y:S01]  /*8330*/  @P1 IMAD.HI.U32 R0, R2, UR5, RZ ;  /* 0x0000000502001c27 */ /* 0x004fe2000f8e00ff */
[----:B------:R-:W-:-:S04]  /*8340*/  @UP0 ULDC UR5, c[0x0][0x450] ;  /* 0x0001140000050ab9 */ /* 0x000fc80000000800 */
[----:B------:R-:W-:Y:S01]  /*8350*/  @P2 SHF.R.U32.HI R2, RZ, UR5, R0 ;  /* 0x00000005ff022c19 */ /* 0x000fe20008011600 */
[----:B------:R-:W-:Y:S01]  /*8360*/  UMOV UR5, 0x1 ;  /* 0x0000000100057882 */ /* 0x000fe20000000000 */
[----:B------:R-:W-:Y:S01]  /*8370*/  IMAD.MOV.U32 R0, RZ, RZ, -0x2 ;  /* 0xfffffffeff007424 */ /* 0x000fe200078e00ff */
[----:B------:R-:W-:Y:S02]  /*8380*/  UIMAD UR5, UR60, -0x50, UR5 ;  /* 0xffffffb03c0578a4 */ /* 0x000fe4000f8e0205 */
[----:B01----:R-:W0:Y:S04]  /*8390*/  SHFL.IDX PT, R3, R2, RZ, 0x1c1f ;  /* 0x001c1fff02037589 */ /* 0x003e2800000e0000 */
[----:B------:R-:W-:Y:S01]  /*83a0*/  IMAD R0, R215, R0, UR5 ;  /* 0x00000005d7007e24 */ /* 0x000fe2000f8e0200 */
[----:B------:R-:W-:-:S04]  /*83b0*/  ULDC UR5, c[0x0][0x988] ;  /* 0x0002620000057ab9 */ /* 0x000fc80000000800 */
[----:B------:R-:W-:Y:S01]  /*83c0*/  IADD3 R0, -R193, UR6, R0 ;  /* 0x00000006c1007c10 */ /* 0x000fe2000fffe100 */
[----:B------:R-:W1:Y:S04]  /*83d0*/  S2UR UR6, SR_CgaCtaId ;  /* 0x00000000000679c3 */ /* 0x000e680000008800 */
[----:B0-----:R-:W-:-:S05]  /*83e0*/  IMAD.IADD R3, R0, 0x1, R3 ;  /* 0x0000000100037824 */ /* 0x001fca00078e0203 */
[C---:B------:R-:W-:Y:S02]  /*83f0*/  ISETP.GT.AND P1, PT, R3.reuse, RZ, PT ;  /* 0x000000ff0300720c */ /* 0x040fe40003f24270 */
[C---:B------:R-:W-:Y:S02]  /*8400*/  ISETP.GT.AND P2, PT, R3.reuse, 0x1, PT ;  /* 0x000000010300780c */ /* 0x040fe40003f44270 */
[----:B------:R-:W-:Y:S01]  /*8410*/  FSEL R184, R184, -INF , P1 ;  /* 0xff800000b8b87808 */ /* 0x000fe20000800000 */
[----:B-1----:R-:W-:Y:S01]  /*8420*/  UPRMT UR61, UR6, 0x654, UR61 ;  /* 0x00000654063d7896 */ /* 0x002fe2000800003d */
[----:B------:R-:W-:Y:S02]  /*8430*/  ISETP.GT.AND P1, PT, R3, 0x8, PT ;  /* 0x000000080300780c */ /* 0x000fe40003f24270 */
[----:B------:R-:W-:Y:S02]  /*8440*/  FSEL R185, R185, -INF , P2 ;  /* 0xff800000b9b97808 */ /* 0x000fe40001000000 */
[----:B------:R-:W-:-:S02]  /*8450*/  FMNMX.FTZ R4, R184, R228, !PT ;  /* 0x000000e4b8047209 */ /* 0x000fc40007810000 */
[----:B------:R-:W-:Y:S02]  /*8460*/  ISETP.GT.AND P2, PT, R3, 0x9, PT ;  /* 0x000000090300780c */ /* 0x000fe40003f44270 */
[----:B------:R-:W-:Y:S01]  /*8470*/  FSEL R188, R188, -INF , P1 ;  /* 0xff800000bcbc7808 */ /* 0x000fe20000800000 */
[----:B------:R-:W-:Y:S01]  /*8480*/  SYNCS.ARRIVE.TRANS64.RED.A1T0 RZ, [UR61], RZ ;  /* 0x000000ffffff79a7 */ /* 0x000fe2000810043d */
        /* <DEDUP_REMOVED lines=54> */
[----:B0-----:R-:W-:-:S05]  /*87f0*/  IMAD.IADD R0, R0, 0x1, R3 ;  /* 0x0000000100007824 */ /* 0x001fca00078e0203 */
[----:B------:R-:W-:Y:S02]  /*8800*/  ISETP.GT.AND P1, PT, R0, RZ, PT ;  /* 0x000000ff0000720c */ /* 0x000fe40003f24270 */
[----:B-1----:R-:W-:Y:S02]  /*8810*/  FMNMX.FTZ R193, R192, R193, !PT ;  /* 0x000000c1c0c17209 */ /* 0x002fe40007810000 */
[----:B------:R-:W-:Y:S02]  /*8820*/  ISETP.GT.AND P2, PT, R0, 0x1, PT ;  /* 0x000000010000780c */ /* 0x000fe40003f44270 */
[----:B------:R-:W-:Y:S01]  /*8830*/  FSEL R186, R186, -INF , P1 ;  /* 0xff800000baba7808 */ /* 0x000fe20000800000 */
[----:B------:R-:W0:Y:S01]  /*8840*/  SHFL.BFLY PT, R194, R193, 0x1, 0x1f ;  /* 0x0c201f00c1c27f89 */ /* 0x000e2200000e0000 */
[----:B------:R-:W-:Y:S02]  /*8850*/  ISETP.GT.AND P1, PT, R0, 0x8, PT ;  /* 0x000000080000780c */ /* 0x000fe40003f24270 */
[----:B------:R-:W-:-:S02]  /*8860*/  FSEL R187, R187, -INF , P2 ;  /* 0xff800000bbbb7808 */ /* 0x000fc40001000000 */
[----:B------:R-:W-:Y:S02]  /*8870*/  FMNMX.FTZ R4, R186, R21, !PT ;  /* 0x00000015ba047209 */ /* 0x000fe40007810000 */
[----:B------:R-:W-:Y:S02]  /*8880*/  ISETP.GT.AND P2, PT, R0, 0x9, PT ;  /* 0x000000090000780c */ /* 0x000fe40003f44270 */
[----:B------:R-:W-:Y:S02]  /*8890*/  FSEL R190, R190, -INF , P1 ;  /* 0xff800000bebe7808 */ /* 0x000fe40000800000 */
[----:B------:R-:W-:Y:S02]  /*88a0*/  FMNMX.FTZ R3, R187, R4, !PT ;  /* 0x00000004bb037209 */ /* 0x000fe40007810000 */
[----:B------:R-:W-:Y:S02]  /*88b0*/  FSEL R191, R191, -INF , P2 ;  /* 0xff800000bfbf7808 */ /* 0x000fe40001000000 */
[----:B------:R-:W-:-:S02]  /*88c0*/  ISETP.GT.AND P1, PT, R0, 0x10, PT ;  /* 0x000000100000780c */ /* 0x000fc40003f24270 */
[----:B------:R-:W-:Y:S02]  /*88d0*/  FMNMX.FTZ R2, R190, R3, !PT ;  /* 0x00000003be027209 */ /* 0x000fe40007810000 */
[----:B------:R-:W-:Y:S02]  /*88e0*/  ISETP.GT.AND P2, PT, R0, 0x11, PT ;  /* 0x000000110000780c */ /* 0x000fe40003f44270 */
[----:B------:R-:W-:Y:S02]  /*88f0*/  FSEL R178, R178, -INF , P1 ;  /* 0xff800000b2b27808 */ /* 0x000fe40000800000 */
[----:B------:R-:W-:Y:S02]  /*8900*/  FMNMX.FTZ R3, R191, R2, !PT ;  /* 0x00000002bf037209 */ /* 0x000fe40007810000 */
[----:B0-----:R-:W-:Y:S02]  /*8910*/  FMNMX.FTZ R4, R193, R194, !PT ;  /* 0x000000c2c1047209 */ /* 0x001fe40007810000 */
[----:B------:R-:W-:-:S02]  /*8920*/  ISETP.GT.AND P3, PT, R0, 0x18, PT ;  /* 0x000000180000780c */ /* 0x000fc40003f64270 */
[----:B------:R-:W-:Y:S01]  /*8930*/  FSEL R179, R179, -INF , P2 ;  /* 0xff800000b3b37808 */ /* 0x000fe20001000000 */
[----:B------:R-:W-:Y:S01]  /*8940*/  FMUL.FTZ R192, R4, UR5 ;  /* 0x0000000504c07c20 */ /* 0x000fe20008410000 */
[----:B------:R-:W-:Y:S02]  /*8950*/  FMNMX.FTZ R2, R178, R3, !PT ;  /* 0x00000003b2027209 */ /* 0x000fe40007810000 */
[----:B------:R-:W-:Y:S02]  /*8960*/  FSETP.NEU.FTZ.AND P1, PT, R4, -INF , PT ;  /* 0xff8000000400780b */ /* 0x000fe40003f3d000 */
[----:B------:R-:W-:Y:S02]  /*8970*/  ISETP.GT.AND P4, PT, R0, 0x19, PT ;  /* 0x000000190000780c */ /* 0x000fe40003f84270 */
[----:B------:R-:W-:Y:S02]  /*8980*/  FSEL R182, R182, -INF , P3 ;  /* 0xff800000b6b67808 */ /* 0x000fe40001800000 */
[----:B------:R-:W-:-:S02]  /*8990*/  FMNMX.FTZ R3, R179, R2, !PT ;  /* 0x00000002b3037209 */ /* 0x000fc40007810000 */
        /* <DEDUP_REMOVED lines=81> */
[C---:B------:R-:W-:Y:S02]  /*8eb0*/  FMUL.FTZ R156, R3.reuse, UR5 ;  /* 0x00000005039c7c20 */ /* 0x040fe40008410000 */
[----:B------:R-:W-:Y:S01]  /*8ec0*/  MUFU.EX2 R158, R158 ;  /* 0x0000009e009e7308 */ /* 0x000fe20000000800 */
[----:B------:R-:W-:Y:S02]  /*8ed0*/  FSEL R2, R3, RZ, P2 ;  /* 0x000000ff03027208 */ /* 0x000fe40001000000 */
[----:B------:R-:W-:-:S03]  /*8ee0*/  FSEL R156, R156, RZ, P2 ;  /* 0x000000ff9c9c7208 */ /* 0x000fc60001000000 */
[----:B------:R-:W-:Y:S02]  /*8ef0*/  FADD.FTZ R2, -R2, R21 ;  /* 0x0000001502027221 */ /* 0x000fe40000010100 */
[----:B------:R-:W0:Y:S01]  /*8f00*/  MUFU.EX2 R0, R0 ;  /* 0x0000000000007308 */ /* 0x000e220000000800 */
[--C-:B------:R-:W-:Y:S01]  /*8f10*/  FFMA.FTZ R209, R186, UR5, -R156.reuse ;  /* 0x00000005bad17c23 */ /* 0x100fe2000801089c */
[--C-:B------:R-:W-:Y:S01]  /*8f20*/  FFMA.FTZ R164, R187, UR5, -R156.reuse ;  /* 0x00000005bba47c23 */ /* 0x100fe2000801089c */
[----:B------:R-:W-:Y:S01]  /*8f30*/  FMUL.FTZ R2, R2, UR5 ;  /* 0x0000000502027c20 */ /* 0x000fe20008410000 */
        /* <DEDUP_REMOVED lines=11> */
[----:B------:R-:W-:Y:S01]  /*8ff0*/  FFMA.FTZ R165, R184, UR5, -R156 ;  /* 0x00000005b8a57c23 */ /* 0x000fe2000801089c */
[----:B------:R-:W1:Y:S01]  /*9000*/  MUFU.EX2 R2, R2 ;  /* 0x0000000200027308 */ /* 0x000e620000000800 */
        /* <DEDUP_REMOVED lines=24> */
[----:B------:R-:W-:Y:S01]  /*9190*/  FADD.FTZ R5, R176, R21 ;  /* 0x00000015b0057221 */ /* 0x000fe20000010000 */
[--C-:B------:R-:W-:Y:S01]  /*91a0*/  FFMA.FTZ R21, R154, UR5, -R156.reuse ;  /* 0x000000059a157c23 */ /* 0x100fe2000801089c */
[--C-:B------:R-:W-:Y:S01]  /*91b0*/  FFMA.FTZ R154, R188, UR5, -R156.reuse ;  /* 0x00000005bc9a7c23 */ /* 0x100fe2000801089c */
[----:B------:R-:W-:Y:S01]  /*91c0*/  FFMA.FTZ R156, R193, UR5, -R156 ;  /* 0x00000005c19c7c23 */ /* 0x000fe2000801089c */
        /* <DEDUP_REMOVED lines=42> */
[----:B-1----:R-:W-:-:S03]  /*9470*/  FADD.FTZ R18, R153, R170 ;  /* 0x000000aa99127221 */ /* 0x002fc60000010000 */
[----:B0-----:R-:W-:Y:S01]  /*9480*/  FADD.FTZ R5, R156, R5 ;  /* 0x000000059c057221 */ /* 0x001fe20000010000 */
[----:B------:R-:W-:Y:S06]  /*9490*/  @!P0 BRA `(.L_x_2437) ;  /* 0x0000000000048947 */ /* 0x000fec0003800000 */
[----:B------:R-:W-:Y:S01]  /*94a0*/  BPT.TRAP 0x1 ;  /* 0x000000040000795c */ /* 0x000fe20000300000 */
.L_x_2437:
        /* <DEDUP_REMOVED lines=34> */
.L_x_2427:
[----:B------:R-:W-:-:S13]  /*96d0*/  ISETP.LE.AND P1, PT, RZ, UR60, PT ;  /* 0x0000003cff007c0c */ /* 0x000fda000bf23270 */
[----:B------:R-:W-:Y:S05]  /*96e0*/  @!P1 BRA `(.L_x_2439) ;  /* 0x0000003800b49947 */ /* 0x000fea0003800000 */
[----:B------:R-:W-:Y:S01]  /*96f0*/  R2UR UR61, R17 ;  /* 0x00000000113d72ca */ /* 0x000fe200000e0000 */
[----:B------:R-:W-:Y:S01]  /*9700*/  IMAD.MOV.U32 R20, RZ, RZ, R3 ;  /* 0x000000ffff147224 */ /* 0x000fe200078e0003 */
[----:B------:R-:W-:Y:S01]  /*9710*/  UMOV UR37, UR36 ;  /* 0x0000002400257c82 */ /* 0x000fe20008000000 */
[----:B------:R-:W-:-:S12]  /*9720*/  IMAD.MOV.U32 R21, RZ, RZ, R4 ;  /* 0x000000ffff157224 */ /* 0x000fd800078e0004 */
.L_x_2450:
[----:B------:R-:W-:-:S04]  /*9730*/  UIADD3 UR36, UR37, 0x1, URZ ;  /* 0x0000000125247890 */ /* 0x000fc8000fffe03f */
[----:B------:R-:W-:-:S04]  /*9740*/  UISETP.NE.AND UP0, UPT, UR36, 0x2, UPT ;  /* 0x000000022400788c */ /* 0x000fc8000bf05270 */
[----:B------:R-:W-:Y:S02]  /*9750*/  USEL UR4, URZ, 0x1, UP0 ;  /* 0x000000013f047887 */ /* 0x000fe40008000000 */
[----:B------:R-:W-:Y:S02]  /*9760*/  USEL UR36, UR36, URZ, UP0 ;  /* 0x0000003f24247287 */ /* 0x000fe40008000000 */
[----:B------:R-:W-:-:S06]  /*9770*/  ULOP3.LUT UR4, UR61, UR4, URZ, 0x3c, !UPT ;  /* 0x000000043d047292 */ /* 0x000fcc000f8e3c3f */
[----:B------:R-:W-:Y:S01]  /*9780*/  MOV R17, UR4 ;  /* 0x0000000400117c02 */ /* 0x000fe20008000f00 */
[----:B------:R-:W-:Y:S06]  /*9790*/  @!P0 BRA `(.L_x_2440) ;  /* 0x0000000000048947 */ /* 0x000fec0003800000 */
[----:B------:R-:W-:Y:S01]  /*97a0*/  BPT.TRAP 0x1 ;  /* 0x000000040000795c */ /* 0x000fe20000300000 */
.L_x_2440:
        /* <DEDUP_REMOVED lines=8> */
.L_x_2441:
[----:B-1----:R-:W-:Y:S05]  /*9830*/  @P1 BRA `(.L_x_2442) ;  /* 0x0000000000081947 */ /* 0x002fea0003800000 */
[----:B------:R-:W1:Y:S02]  /*9840*/  SYNCS.PHASECHK.TRANS64.TRYWAIT P1, [UR4+0x38830], R3 ;  /* 0x03883003ff0075a7 */ /* 0x000e640008020144 */
[----:B-1----:R-:W-:Y:S05]  /*9850*/  @!P1 BRA `(.L_x_2443) ;  /* 0x000000d800c89947 */ /* 0x002fea0003800000 */
.L_x_2442:
        /* <DEDUP_REMOVED lines=655> */
.L_x_2444:
[----:B------:R-:W-:Y:S01]  /*c150*/  R2UR UR4, R16 ;  /* 0x00000000100472ca */ /* 0x000fe200000e0000 */
[----:B------:R-:W-:-:S05]  /*c160*/  IMAD.U32 R0, RZ, RZ, UR61 ;  /* 0x0000003dff007e24 */ /* 0x000fca000f8e00ff */
[----:B------:R-:W-:-:S07]  /*c170*/  SHF.L.U32 R0, R0, 0x1f, RZ ;  /* 0x0000001f00007819 */ /* 0x000fce00000006ff */
[----:B------:R-:W-:-:S09]  /*c180*/  ULEA UR4, UR37, UR4, 0x3 ;  /* 0x0000000425047291 */ /* 0x000fd2000f8e183f */
[----:B------:R2:W3:Y:S01]  /*c190*/  SYNCS.PHASECHK.TRANS64.TRYWAIT P1, [UR4+0x38850], R0 ;  /* 0x03885000ff0075a7 */ /* 0x0004e20008020144 */
[----:B------:R-:W-:Y:S05]  /*c1a0*/  @!P0 BRA `(.L_x_2445) ;  /* 0x0000000000048947 */ /* 0x000fea0003800000 */
[----:B------:R-:W-:Y:S01]  /*c1b0*/  BPT.TRAP 0x1 ;  /* 0x000000040000795c */ /* 0x000fe20000300000 */
.L_x_2445:
[----:B---3--:R-:W-:Y:S05]  /*c1c0*/  @P1 BRA `(.L_x_2446) ;  /* 0x0000000000081947 */ /* 0x008fea0003800000 */
[----:B------:R-:W3:Y:S02]  /*c1d0*/  SYNCS.PHASECHK.TRANS64.TRYWAIT P1, [UR4+0x38850], R0 ;  /* 0x03885000ff0075a7 */ /* 0x000ee40008020144 */
[----:B---3--:R-:W-:Y:S05]  /*c1e0*/  @!P1 BRA `(.L_x_2447) ;  /* 0x000000b0007c9947 */ /* 0x008fea0003800000 */
.L_x_2446:
        /* <DEDUP_REMOVED lines=37> */
.L_x_2448:
        /* <DEDUP_REMOVED lines=185> */
.L_x_2449:
        /* <DEDUP_REMOVED lines=29> */
[----:B------:R-:W-:Y:S01]  /*d1a0*/  F2FP.F16.F32.PACK_AB R195, R152, R195 ;  /* 0x000000c398c3723e */ /* 0x000fe200000000ff */
[----:B------:R-:W-:Y:S06]  /*d1b0*/  @P1 BRA `(.L_x_2450) ;  /* 0xffffffc4005c1947 */ /* 0x000fec000383ffff */
.L_x_2439:
        /* <DEDUP_REMOVED lines=131> */
.L_x_2451:
        /* <DEDUP_REMOVED lines=8> */
.L_x_2452:
[----:B-1----:R-:W-:Y:S05]  /*da70*/  @P1 BRA `(.L_x_2453) ;  /* 0x0000000000081947 */ /* 0x002fea0003800000 */
[----:B------:R-:W1:Y:S02]  /*da80*/  SYNCS.PHASECHK.TRANS64.TRYWAIT P1, [UR8+0x38850], R0 ;  /* 0x03885000ff0075a7 */ /* 0x000e640008020148 */
[----:B-1----:R-:W-:Y:S05]  /*da90*/  @!P1 BRA `(.L_x_2454) ;  /* 0x0000009800689947 */ /* 0x002fea0003800000 */
.L_x_2453:
        /* <DEDUP_REMOVED lines=14> */
[----:B------:R-:W-:Y:S01]  /*db80*/  IMAD.MOV.U32 R5, RZ, RZ, RZ ;  /* 0x000000ffff057224 */ /* 0x000fe200078e00ff */
[----:B------:R-:W0:Y:S04]  /*db90*/  SHFL.BFLY PT, R0, R7, 0x1, 0x1f ;  /* 0x0c201f0007007f89 */ /* 0x000e2800000e0000 */
[----:B------:R-:W-:Y:S01]  /*dba0*/  UMOV UR6, UR4 ;  /* 0x0000000400067c82 */ /* 0x000fe20008000000 */
[----:B------:R-:W1:Y:S01]  /*dbb0*/  SHFL.BFLY PT, R9, R2, 0x1, 0x1f ;  /* 0x0c201f0002097f89 */ /* 0x000e6200000e0000 */
[----:B------:R-:W-:Y:S01]  /*dbc0*/  HGMMA.64x256x16.F32 R24, R208, gdesc[UR4].tnspB, R24, gsb0 ;  /* 0x43e00004d0187df0 */ /* 0x000fe20008000818 */
[----:B------:R-:W-:Y:S01]  /*dbd0*/  UIADD3 UR6, UR4, 0x80, URZ ;  /* 0x0000008004067890 */ /* 0x000fe2000fffe03f */
[----:B------:R-:W-:Y:S01]  /*dbe0*/  UMOV UR7, 0x40000040 ;  /* 0x4000004000077882 */ /* 0x000fe20000000000 */
        /* <DEDUP_REMOVED lines=42> */
.L_x_2455:
        /* <DEDUP_REMOVED lines=143> */
.L_x_2419:
[----:B------:R-:W0:Y:S08]  /*e780*/  S2UR UR4, SR_CgaCtaId ;  /* 0x00000000000479c3 */ /* 0x000e300000008800 */
[----:B------:R-:W-:Y:S06]  /*e790*/  BAR.SYNC.DEFER_BLOCKING 0x5, 0x180 ;  /* 0x0146000000007b1d */ /* 0x000fec0000010000 */
[----:B------:R-:W-:Y:S01]  /*e7a0*/  UMOV UR7, 0x400 ;  /* 0x0000040000077882 */ /* 0x000fe20000000000 */
[----:B------:R-:W-:Y:S01]  /*e7b0*/  BSSY B0, `(.L_x_2456) ;  /* 0x00002f0000007945 */ /* 0x000fe20003800000 */
[----:B0-----:R-:W-:-:S09]  /*e7c0*/  ULEA UR7, UR4, UR7, 0x18 ;  /* 0x0000000704077291 */ /* 0x001fd2000f8ec03f */
[----:B------:R-:W0:Y:S02]  /*e7d0*/  LDS.128 R4, [UR7+0x388d0] ;  /* 0x0388d007ff047984 */ /* 0x000e240008000c00 */
[----:B0-----:R-:W-:Y:S02]  /*e7e0*/  R2UR UR5, R5 ;  /* 0x00000000050572ca */ /* 0x001fe400000e0000 */
[----:B------:R-:W-:Y:S01]  /*e7f0*/  R2UR UR6, R6 ;  /* 0x00000000060672ca */ /* 0x000fe200000e0000 */
[----:B------:R-:W-:Y:S06]  /*e800*/  BAR.ARV 0x4, 0x180 ;  /* 0x0106000000007b1d */ /* 0x000fec0000002000 */
[----:B------:R-:W-:Y:S08]  /*e810*/  @P0 BRA `(.L_x_2457) ;  /* 0x0000002000100947 */ /* 0x000ff00003800000 */
[----:B------:R-:W2:Y:S01]  /*e820*/  LDL R8, [R1+0x4] ;  /* 0x0000040001087983 */ /* 0x000ea20000100800 */
[----:B------:R-:W0:Y:S01]  /*e830*/  S2UR UR4, SR_SWINHI ;  /* 0x00000000000479c3 */ /* 0x000e220000002f00 */
[----:B------:R-:W-:Y:S02]  /*e840*/  MOV R98, 0x2 ;  /* 0x0000000200627802 */ /* 0x000fe40000000f00 */
        /* <DEDUP_REMOVED lines=10> */
[----:B------:R-:W-:Y:S01]  /*e8f0*/  F2FP.F16.F32.PACK_AB R48, R49, R48 ;  /* 0x000000303130723e */ /* 0x000fe200000000ff */
[----:B------:R-:W-:Y:S01]  /*e900*/  UMOV UR8, UR7 ;  /* 0x0000000700087c82 */ /* 0x000fe20008000000 */
[----:B0-----:R-:W-:Y:S01]  /*e910*/  UMOV UR9, UR4 ;  /* 0x0000000400097c82 */ /* 0x001fe20008000000 */
        /* <DEDUP_REMOVED lines=16> */
[----:B------:R-:W-:-:S02]  /*ea20*/  R2UR UR11, R223 ;  /* 0x00000000df0b72ca */ /* 0x000fc400000e0000 */
[----:B------:R-:W-:Y:S02]  /*ea30*/  R2UR UR10, R221 ;  /* 0x00000000dd0a72ca */ /* 0x000fe400000e0000 */
[----:B------:R-:W-:Y:S02]  /*ea40*/  F2FP.F16.F32.PACK_AB R74, R77, R76 ;  /* 0x0000004c4d4a723e */ /* 0x000fe400000000ff */
[----:B------:R-:W-:Y:S02]  /*ea50*/  F2FP.F16.F32.PACK_AB R75, R16, R75 ;  /* 0x0000004b104b723e */ /* 0x000fe400000000ff */
[----:B------:R-:W-:Y:S01]  /*ea60*/  F2FP.F16.F32.PACK_AB R81, R3, R82 ;  /* 0x000000520351723e */ /* 0x000fe200000000ff */
[----:B------:R-:W0:Y:S01]  /*ea70*/  LDC R16, c[0x0][0xbe8] ;  /* 0x0002fa00ff107b82 */ /* 0x000e220000000800 */
[----:B------:R-:W-:Y:S02]  /*ea80*/  F2FP.F16.F32.PACK_AB R82, R85, R84 ;  /* 0x000000545552723e */ /* 0x000fe400000000ff */
[----:B------:R-:W-:-:S02]  /*ea90*/  F2FP.F16.F32.PACK_AB R83, R83, R86 ;  /* 0x000000565353723e */ /* 0x000fc400000000ff */
[----:B------:R-:W-:Y:S01]  /*eaa0*/  F2FP.F16.F32.PACK_AB R84, R89, R88 ;  /* 0x000000585954723e */ /* 0x000fe200000000ff */
[----:B------:R-:W-:Y:S01]  /*eab0*/  USHF.L.U64.HI UR13, UR10, 0x2, UR11 ;  /* 0x000000020a0d7899 */ /* 0x000fe2000801020b */
[----:B------:R-:W-:Y:S01]  /*eac0*/  F2FP.F16.F32.PACK_AB R85, R91, R90 ;  /* 0x0000005a5b55723e */ /* 0x000fe200000000ff */
[----:B------:R-:W-:Y:S01]  /*ead0*/  USHF.L.U32 UR12, UR10, 0x2, URZ ;  /* 0x000000020a0c7899 */ /* 0x000fe2000800063f */
[----:B------:R-:W-:Y:S02]  /*eae0*/  F2FP.F16.F32.PACK_AB R86, R93, R92 ;  /* 0x0000005c5d56723e */ /* 0x000fe400000000ff */
[----:B------:R-:W-:Y:S01]  /*eaf0*/  F2FP.F16.F32.PACK_AB R87, R165, R87 ;  /* 0x00000057a557723e */ /* 0x000fe200000000ff */
[----:B------:R-:W-:Y:S01]  /*eb00*/  ULDC.64 UR10, c[0x0][0xc00] ;  /* 0x00030000000a7ab9 */ /* 0x000fe20000000a00 */
[----:B------:R-:W-:Y:S01]  /*eb10*/  F2FP.F16.F32.PACK_AB R96, R97, R96 ;  /* 0x000000606160723e */ /* 0x000fe200000000ff */
[----:B------:R-:W-:Y:S01]  /*eb20*/  UISETP.NE.U32.AND UP0, UPT, UR10, URZ, UPT ;  /* 0x0000003f0a00728c */ /* 0x000fe2000bf05070 */
[----:B------:R-:W-:Y:S01]  /*eb30*/  F2FP.F16.F32.PACK_AB R104, R105, R104 ;  /* 0x000000686968723e */ /* 0x000fe200000000ff */
[----:B------:R-:W-:Y:S01]  /*eb40*/  UIADD3 UR4, UP1, UR12, UR10, URZ ;  /* 0x0000000a0c047290 */ /* 0x000fe2000ff3e03f */
[----:B------:R-:W-:Y:S01]  /*eb50*/  F2FP.F16.F32.PACK_AB R97, R167, R166 ;  /* 0x000000a6a761723e */ /* 0x000fe200000000ff */
[----:B------:R-:W-:Y:S01]  /*eb60*/  UISETP.NE.AND.EX UP0, UPT, UR11, URZ, UPT, UP0 ;  /* 0x0000003f0b00728c */ /* 0x000fe2000bf05300 */
[----:B------:R-:W-:Y:S01]  /*eb70*/  F2FP.F16.F32.PACK_AB R105, R107, R106 ;  /* 0x0000006a6b69723e */ /* 0x000fe200000000ff */
[----:B------:R-:W-:Y:S01]  /*eb80*/  UIADD3.X UR10, UR13, UR11, URZ, UP1, !UPT ;  /* 0x0000000b0d0a7290 */ /* 0x000fe20008ffe43f */
        /* <DEDUP_REMOVED lines=22> */
[----:B------:R-:W-:Y:S01]  /*ecf0*/  R2UR UR14, R214 ;  /* 0x00000000d60e72ca */ /* 0x000fe200000e0000 */
[----:B--2---:R-:W-:-:S03]  /*ed00*/  IMAD.WIDE R98, R8, R98, UR8 ;  /* 0x0000000808627e25 */ /* 0x004fc6000f8e0262 */
[C---:B------:R-:W-:Y:S02]  /*ed10*/  IADD3 R169, P1, R98.reuse, 0x20, RZ ;  /* 0x0000002062a97810 */ /* 0x040fe40007f3e0ff */
[C---:B------:R-:W-:Y:S02]  /*ed20*/  IADD3 R171, P0, R98.reuse, 0x40, RZ ;  /* 0x0000004062ab7810 */ /* 0x040fe40007f1e0ff */
[C---:B------:R-:W-:Y:S01]  /*ed30*/  IADD3 R173, P4, R98.reuse, 0x60, RZ ;  /* 0x0000006062ad7810 */ /* 0x040fe20007f9e0ff */
[--C-:B------:R-:W-:Y:S01]  /*ed40*/  IMAD.X R9, RZ, RZ, R99.reuse, P1 ;  /* 0x000000ffff097224 */ /* 0x100fe200008e0663 */
[C---:B------:R-:W-:Y:S01]  /*ed50*/  LOP3.LUT R5, R98.reuse, 0x380, RZ, 0xc0, !PT ;  /* 0x0000038062057812 */ /* 0x040fe200078ec0ff */
[--C-:B------:R-:W-:Y:S01]  /*ed60*/  IMAD.X R11, RZ, RZ, R99.reuse, P0 ;  /* 0x000000ffff0b7224 */ /* 0x100fe200000e0663 */
[C---:B------:R-:W-:Y:S01]  /*ed70*/  IADD3 R175, P3, R98.reuse, 0x4000, RZ ;  /* 0x0000400062af7810 */ /* 0x040fe20007f7e0ff */
[----:B------:R-:W-:Y:S01]  /*ed80*/  IMAD.X R13, RZ, RZ, R99, P4 ;  /* 0x000000ffff0d7224 */ /* 0x000fe200020e0663 */
[----:B------:R-:W-:-:S02]  /*ed90*/  IADD3 R177, P6, R98, 0x4020, RZ ;  /* 0x0000402062b17810 */ /* 0x000fc40007fde0ff */
[C---:B------:R-:W-:Y:S01]  /*eda0*/  IADD3 R179, P5, R98.reuse, 0x4040, RZ ;  /* 0x0000404062b37810 */ /* 0x040fe20007fbe0ff */
[--C-:B------:R-:W-:Y:S01]  /*edb0*/  IMAD.X R15, RZ, RZ, R99.reuse, P3 ;  /* 0x000000ffff0f7224 */ /* 0x100fe200018e0663 */
        /* <DEDUP_REMOVED lines=10> */
[----:B------:R-:W-:Y:S02]  /*ee60*/  LOP3.LUT R14, R175, 0x380, RZ, 0xc0, !PT ;  /* 0x00000380af0e7812 */ /* 0x000fe400078ec0ff */
[----:B------:R-:W-:Y:S02]  /*ee70*/  SHF.R.U64 R8, R8, 0x3, RZ ;  /* 0x0000000308087819 */ /* 0x000fe400000012ff */
[----:B------:R-:W-:Y:S02]  /*ee80*/  IADD3 R46, P0, R98, 0x8020, RZ ;  /* 0x00008020622e7810 */ /* 0x000fe40007f1e0ff */
[----:B------:R-:W-:Y:S02]  /*ee90*/  SHF.R.U64 R10, R10, 0x3, RZ ;  /* 0x000000030a0a7819 */ /* 0x000fe400000012ff */
        /* <DEDUP_REMOVED lines=10> */
[----:B------:R-:W-:Y:S01]  /*ef40*/  IADD3 R6, P1, R98, 0xc060, RZ ;  /* 0x0000c06062067810 */ /* 0x000fe20007f3e0ff */
[----:B------:R-:W-:Y:S01]  /*ef50*/  IMAD.X R79, RZ, RZ, R99, P5 ;  /* 0x000000ffff4f7224 */ /* 0x000fe200028e0663 */
[----:B------:R-:W-:-:S02]  /*ef60*/  SHF.R.U64 R12, R12, 0x3, RZ ;  /* 0x000000030c0c7819 */ /* 0x000fc400000012ff */
[----:B------:R-:W-:Y:S02]  /*ef70*/  LOP3.LUT R20, R179, 0x380, RZ, 0xc0, !PT ;  /* 0x00000380b3147812 */ /* 0x000fe400078ec0ff */
[----:B------:R-:W-:Y:S01]  /*ef80*/  LOP3.LUT R98, R5, R98, RZ, 0x3c, !PT ;  /* 0x0000006205627212 */ /* 0x000fe200078e3cff */
[----:B------:R-:W-:Y:S01]  /*ef90*/  IMAD.X R5, RZ, RZ, R99, P1 ;  /* 0x000000ffff057224 */ /* 0x000fe200008e0663 */
[----:B------:R-:W-:Y:S02]  /*efa0*/  SHF.R.U64 R14, R14, 0x3, RZ ;  /* 0x000000030e0e7819 */ /* 0x000fe400000012ff */
[----:B------:R-:W-:Y:S02]  /*efb0*/  LOP3.LUT R30, R181, 0x380, RZ, 0xc0, !PT ;  /* 0x00000380b51e7812 */ /* 0x000fe400078ec0ff */
        /* <DEDUP_REMOVED lines=8> */
[----:B------:R-:W-:Y:S02]  /*f040*/  IADD3.X R95, RZ, R99, RZ, P2, !PT ;  /* 0x00000063ff5f7210 */ /* 0x000fe400017fe4ff */
[----:B------:R-:W-:Y:S02]  /*f050*/  LOP3.LUT R14, R14, R175, RZ, 0x3c, !PT ;  /* 0x000000af0e0e7212 */ /* 0x000fe400078e3cff */
[----:B------:R-:W-:Y:S02]  /*f060*/  SHF.R.U64 R30, R30, 0x3, RZ ;  /* 0x000000031e1e7819 */ /* 0x000fe400000012ff */
[----:B------:R-:W-:Y:S02]  /*f070*/  LOP3.LUT R173, R62, 0x380, RZ, 0xc0, !PT ;  /* 0x000003803ead7812 */ /* 0x000fe400078ec0ff */
[----:B------:R-:W-:Y:S01]  /*f080*/  MOV R98, R98 ;  /* 0x0000006200627202 */ /* 0x000fe20000000f00 */
[----:B------:R-:W-:Y:S01]  /*f090*/  BAR.SYNC.DEFER_BLOCKING 0x1, 0x100 ;  /* 0x0044000000007b1d */ /* 0x000fe20000010000 */
[----:B------:R-:W-:-:S02]  /*f0a0*/  LOP3.LUT R78, R4, 0x380, RZ, 0xc0, !PT ;  /* 0x00000380044e7812 */ /* 0x000fc400078ec0ff */
[----:B------:R-:W-:Y:S02]  /*f0b0*/  SHF.R.U64 R38, R38, 0x3, RZ ;  /* 0x0000000326267819 */ /* 0x000fe400000012ff */
[----:B------:R-:W-:Y:S02]  /*f0c0*/  LOP3.LUT R175, R70, 0x380, RZ, 0xc0, !PT ;  /* 0x0000038046af7812 */ /* 0x000fe400078ec0ff */
[----:B------:R-:W-:Y:S02]  /*f0d0*/  LOP3.LUT R99, R6, 0x380, RZ, 0xc0, !PT ;  /* 0x0000038006637812 */ /* 0x000fe400078ec0ff */
[----:B------:R-:W-:Y:S02]  /*f0e0*/  LOP3.LUT R18, R18, R177, RZ, 0x3c, !PT ;  /* 0x000000b112127212 */ /* 0x000fe400078e3cff */
[----:B------:R-:W-:Y:S02]  /*f0f0*/  SHF.R.U64 R169, R169, 0x3, RZ ;  /* 0x00000003a9a97819 */ /* 0x000fe400000012ff */
[----:B------:R-:W-:-:S02]  /*f100*/  MOV R8, R8 ;  /* 0x0000000800087202 */ /* 0x000fc40000000f00 */
[----:B------:R-:W-:Y:S02]  /*f110*/  LOP3.LUT R20, R20, R179, RZ, 0x3c, !PT ;  /* 0x000000b314147212 */ /* 0x000fe400078e3cff */
[----:B------:R-:W-:Y:S02]  /*f120*/  SHF.R.U64 R171, R171, 0x3, RZ ;  /* 0x00000003abab7819 */ /* 0x000fe400000012ff */
[----:B------:R-:W-:Y:S02]  /*f130*/  LOP3.LUT R94, R23, 0x380, RZ, 0xc0, !PT ;  /* 0x00000380175e7812 */ /* 0x000fe400078ec0ff */
[----:B------:R-:W-:Y:S02]  /*f140*/  MOV R10, R10 ;  /* 0x0000000a000a7202 */ /* 0x000fe40000000f00 */
[----:B------:R-:W-:Y:S01]  /*f150*/  LOP3.LUT R30, R30, R181, RZ, 0x3c, !PT ;  /* 0x000000b51e1e7212 */ /* 0x000fe200078e3cff */
[----:B------:R1:W-:Y:S01]  /*f160*/  STSM.16.M88.4 [R98], R24 ;  /* 0x0000001862007844 */ /* 0x0003e20000000200 */
[----:B------:R-:W-:-:S02]  /*f170*/  SHF.R.U64 R173, R173, 0x3, RZ ;  /* 0x00000003adad7819 */ /* 0x000fc400000012ff */
[----:B------:R-:W-:Y:S01]  /*f180*/  SHF.R.U64 R29, R78, 0x3, RZ ;  /* 0x000000034e1d7819 */ /* 0x000fe200000012ff */
[----:B------:R2:W-:Y:S01]  /*f190*/  STSM.16.M88.4 [R8], R32 ;  /* 0x0000002008007844 */ /* 0x0005e20000000200 */
[----:B------:R-:W-:Y:S02]  /*f1a0*/  MOV R12, R12 ;  /* 0x0000000c000c7202 */ /* 0x000fe40000000f00 */
[----:B------:R-:W-:Y:S01]  /*f1b0*/  LOP3.LUT R38, R38, R183, RZ, 0x3c, !PT ;  /* 0x000000b726267212 */ /* 0x000fe200078e3cff */
[----:B------:R3:W-:Y:S01]  /*f1c0*/  STSM.16.M88.4 [R10], R40 ;  /* 0x000000280a007844 */ /* 0x0007e20000000200 */
[----:B------:R-:W-:Y:S02]  /*f1d0*/  SHF.R.U64 R175, R175, 0x3, RZ ;  /* 0x00000003afaf7819 */ /* 0x000fe400000012ff */
[----:B------:R-:W-:Y:S01]  /*f1e0*/  SHF.R.U64 R99, R99, 0x3, RZ ;  /* 0x0000000363637819 */ /* 0x000fe200000012ff */
[----:B------:R4:W-:Y:S01]  /*f1f0*/  STSM.16.M88.4 [R12], R48 ;  /* 0x000000300c007844 */ /* 0x0009e20000000200 */
[----:B------:R-:W-:-:S02]  /*f200*/  MOV R14, R14 ;  /* 0x0000000e000e7202 */ /* 0x000fc40000000f00 */
[----:B------:R-:W-:Y:S02]  /*f210*/  LOP3.LUT R46, R169, R46, RZ, 0x3c, !PT ;  /* 0x0000002ea92e7212 */ /* 0x000fe400078e3cff */
[----:B------:R-:W-:Y:S01]  /*f220*/  MOV R18, R18 ;  /* 0x0000001200127202 */ /* 0x000fe20000000f00 */
[----:B------:R4:W-:Y:S01]  /*f230*/  STSM.16.M88.4 [R14], R56 ;  /* 0x000000380e007844 */ /* 0x0009e20000000200 */
[----:B------:R-:W-:Y:S02]  /*f240*/  LOP3.LUT R54, R171, R54, RZ, 0x3c, !PT ;  /* 0x00000036ab367212 */ /* 0x000fe400078e3cff */
[----:B------:R-:W-:Y:S01]  /*f250*/  SHF.R.U64 R28, R94, 0x3, RZ ;  /* 0x000000035e1c7819 */ /* 0x000fe200000012ff */
[----:B------:R4:W-:Y:S01]  /*f260*/  STSM.16.M88.4 [R18], R64 ;  /* 0x0000004012007844 */ /* 0x0009e20000000200 */
[----:B------:R-:W-:Y:S02]  /*f270*/  MOV R20, R20 ;  /* 0x0000001400147202 */ /* 0x000fe40000000f00 */
[----:B------:R-:W-:-:S02]  /*f280*/  LOP3.LUT R62, R173, R62, RZ, 0x3c, !PT ;  /* 0x0000003ead3e7212 */ /* 0x000fc400078e3cff */
[----:B------:R-:W-:Y:S01]  /*f290*/  LOP3.LUT R78, R29, R4, RZ, 0x3c, !PT ;  /* 0x000000041d4e7212 */ /* 0x000fe200078e3cff */
[----:B------:R4:W-:Y:S01]  /*f2a0*/  STSM.16.M88.4 [R20], R72 ;  /* 0x0000004814007844 */ /* 0x0009e20000000200 */
[----:B------:R-:W-:Y:S02]  /*f2b0*/  MOV R30, R30 ;  /* 0x0000001e001e7202 */ /* 0x000fe40000000f00 */
[----:B------:R-:W-:Y:S02]  /*f2c0*/  LOP3.LUT R70, R175, R70, RZ, 0x3c, !PT ;  /* 0x00000046af467212 */ /* 0x000fe400078e3cff */
[----:B------:R-:W-:Y:S01]  /*f2d0*/  LOP3.LUT R4, R99, R6, RZ, 0x3c, !PT ;  /* 0x0000000663047212 */ /* 0x000fe200078e3cff */
[----:B------:R4:W-:Y:S01]  /*f2e0*/  STSM.16.M88.4 [R30], R80 ;  /* 0x000000501e007844 */ /* 0x0009e20000000200 */
[----:B------:R-:W-:Y:S02]  /*f2f0*/  MOV R38, R38 ;  /* 0x0000002600267202 */ /* 0x000fe40000000f00 */
[----:B------:R-:W-:-:S02]  /*f300*/  MOV R46, R46 ;  /* 0x0000002e002e7202 */ /* 0x000fc40000000f00 */
[----:B-1----:R-:W-:Y:S01]  /*f310*/  F2FP.F16.F32.PACK_AB R98, R101, R100 ;  /* 0x000000646562723e */ /* 0x002fe200000000ff */
[----:B------:R4:W-:Y:S01]  /*f320*/  STSM.16.M88.4 [R38], R84 ;  /* 0x0000005426007844 */ /* 0x0009e20000000200 */
[----:B------:R-:W-:Y:S02]  /*f330*/  F2FP.F16.F32.PACK_AB R99, R103, R102 ;  /* 0x000000666763723e */ /* 0x000fe400000000ff */
[----:B------:R-:W-:Y:S02]  /*f340*/  LOP3.LUT R94, R28, R23, RZ, 0x3c, !PT ;  /* 0x000000171c5e7212 */ /* 0x000fe400078e3cff */
[----:B------:R-:W-:Y:S01]  /*f350*/  MOV R54, R54 ;  /* 0x0000003600367202 */ /* 0x000fe20000000f00 */
[----:B------:R4:W-:Y:S01]  /*f360*/  STSM.16.M88.4 [R46], R96 ;  /* 0x000000602e007844 */ /* 0x0009e20000000200 */
[----:B------:R-:W-:Y:S02]  /*f370*/  MOV R62, R62 ;  /* 0x0000003e003e7202 */ /* 0x000fe40000000f00 */
[----:B------:R-:W-:Y:S01]  /*f380*/  MOV R70, R70 ;  /* 0x0000004600467202 */ /* 0x000fe20000000f00 */
[----:B------:R4:W-:Y:S01]  /*f390*/  STSM.16.M88.4 [R54], R104 ;  /* 0x0000006836007844 */ /* 0x0009e20000000200 */
[----:B------:R-:W-:-:S02]  /*f3a0*/  MOV R78, R78 ;  /* 0x0000004e004e7202 */ /* 0x000fc40000000f00 */
[----:B------:R-:W-:Y:S01]  /*f3b0*/  MOV R94, R94 ;  /* 0x0000005e005e7202 */ /* 0x000fe20000000f00 */
[----:B------:R4:W-:Y:S01]  /*f3c0*/  STSM.16.M88.4 [R62], R112 ;  /* 0x000000703e007844 */ /* 0x0009e20000000200 */
[----:B------:R-:W-:Y:S01]  /*f3d0*/  MOV R6, R4 ;  /* 0x0000000400067202 */ /* 0x000fe20000000f00 */
[----:B------:R-:W-:Y:S01]  /*f3e0*/  IMAD.U32 R4, RZ, RZ, UR4 ;  /* 0x00000004ff047e24 */ /* 0x000fe2000f8e00ff */
[----:B------:R-:W-:Y:S01]  /*f3f0*/  PLOP3.LUT P0, PT, PT, PT, UP0, 0x80, 0x0 ;  /* 0x000000000000781c */ /* 0x000fe20003f0f008 */
[----:B------:R4:W-:Y:S01]  /*f400*/  STSM.16.M88.4 [R70], R120 ;  /* 0x0000007846007844 */ /* 0x0009e20000000200 */
[----:B------:R-:W-:Y:S01]  /*f410*/  IMAD.U32 R5, RZ, RZ, UR10 ;  /* 0x0000000aff057e24 */ /* 0x000fe2000f8e00ff */
[----:B------:R-:W-:Y:S02]  /*f420*/  ULDC.64 UR10, c[0x0][0xc08] ;  /* 0x00030200000a7ab9 */ /* 0x000fe40000000a00 */
[----:B------:R4:W-:Y:S04]  /*f430*/  STSM.16.M88.4 [R78], R128 ;  /* 0x000000804e007844 */ /* 0x0009e80000000200 */
[----:B------:R4:W-:Y:S04]  /*f440*/  STSM.16.M88.4 [R94], R136 ;  /* 0x000000885e007844 */ /* 0x0009e80000000200 */
[----:B------:R4:W-:Y:S01]  /*f450*/  STSM.16.M88.4 [R6], R144 ;  /* 0x0000009006007844 */ /* 0x0009e20000000200 */
[----:B------:R-:W-:Y:S06]  /*f460*/  BAR.SYNC.DEFER_BLOCKING 0x1, 0x100 ;  /* 0x0044000000007b1d */ /* 0x000fec0000010000 */
[----:B------:R-:W4:Y:S01]  /*f470*/  @P0 LDG.E R3, desc[UR38][R4.64] ;  /* 0x0000002604030981 */ /* 0x000f22000c1e1900 */
[----:B------:R-:W-:Y:S01]  /*f480*/  UISETP.NE.U32.AND UP1, UPT, UR10, URZ, UPT ;  /* 0x0000003f0a00728c */ /* 0x000fe2000bf25070 */
[----:B0-----:R-:W-:Y:S01]  /*f490*/  ISETP.NE.AND P1, PT, R16, 0x1, PT ;  /* 0x000000011000780c */ /* 0x001fe20003f25270 */
[----:B------:R-:W-:Y:S01]  /*f4a0*/  UMOV UR4, URZ ;  /* 0x0000003f00047c82 */ /* 0x000fe20008000000 */
[----:B------:R-:W-:Y:S01]  /*f4b0*/  VIADD R13, R216, UR14 ;  /* 0x0000000ed80d7c36 */ /* 0x000fe20008000000 */
[----:B------:R-:W-:-:S06]  /*f4c0*/  UISETP.NE.AND.EX UP1, UPT, UR11, URZ, UPT, UP1 ;  /* 0x0000003f0b00728c */ /* 0x000fcc000bf25310 */
[----:B------:R-:W-:-:S04]  /*f4d0*/  PLOP3.LUT P2, PT, PT, PT, UP1, 0x80, 0x0 ;  /* 0x000000000000781c */ /* 0x000fc80003f4f018 */
[----:B--2---:R-:W0:Y:S01]  /*f4e0*/  @P1 LDC R8, c[0x0][0xbec] ;  /* 0x0002fb00ff081b82 */ /* 0x004e220000000800 */
[----:B------:R-:W-:-:S03]  /*f4f0*/  @UP1 UIADD3 UR10, UP2, UR12, UR10, URZ ;  /* 0x0000000a0c0a1290 */ /* 0x000fc6000ff5e03f */
[----:B------:R-:W-:Y:S01]  /*f500*/  ULDC UR12, c[0x0][0xa88] ;  /* 0x0002a200000c7ab9 */ /* 0x000fe20000000800 */
[----:B------:R-:W-:Y:S02]  /*f510*/  @UP1 UIADD3.X UR11, UR13, UR11, URZ, UP2, !UPT ;  /* 0x0000000b0d0b1290 */ /* 0x000fe400097fe43f */
[----:B---3--:R-:W-:Y:S01]  /*f520*/  IMAD.U32 R10, RZ, RZ, UR10 ;  /* 0x0000000aff0a7e24 */ /* 0x008fe2000f8e00ff */
[----:B------:R-:W1:Y:S03]  /*f530*/  @P1 LDC R9, c[0x0][0xbf0] ;  /* 0x0002fc00ff091b82 */ /* 0x000e660000000800 */
[----:B------:R-:W-:Y:S01]  /*f540*/  IMAD.U32 R11, RZ, RZ, UR11 ;  /* 0x0000000bff0b7e24 */ /* 0x000fe2000f8e00ff */
[----:B----4-:R-:W-:Y:S01]  /*f550*/  @P0 R2UR UR4, R3 ;  /* 0x00000000030402ca */ /* 0x010fe200000e0000 */
[----:B------:R-:W-:-:S06]  /*f560*/  IMAD.U32 R3, RZ, RZ, UR12 ;  /* 0x0000000cff037e24 */ /* 0x000fcc000f8e00ff */
[----:B------:R2:W5:Y:S01]  /*f570*/  @P2 LDG.E R3, desc[UR38][R10.64] ;  /* 0x000000260a032981 */ /* 0x000562000c1e1900 */
[----:B01----:R-:W-:Y:S07]  /*f580*/  @P2 BRA `(.L_x_2458) ;  /* 0x0000000000102947 */ /* 0x003fee0003800000 */
[----:B------:R-:W-:Y:S05]  /*f590*/  @!P0 BRA `(.L_x_2458) ;  /* 0x00000000000c8947 */ /* 0x000fea0003800000 */
[----:B------:R-:W3:Y:S04]  /*f5a0*/  LDG.E R6, desc[UR38][R4.64] ;  /* 0x0000002604067981 */ /* 0x000ee8000c1e1900 */
[----:B-----5:R-:W3:Y:S02]  /*f5b0*/  LDG.E R3, desc[UR38][R4.64+0x4] ;  /* 0x0000042604037981 */ /* 0x020ee4000c1e1900 */
[----:B---3--:R-:W-:-:S07]  /*f5c0*/  IMAD.IADD R3, R3, 0x1, -R6 ;  /* 0x0000000103037824 */ /* 0x008fce00078e0a06 */
.L_x_2458:
[----:B------:R-:W3:Y:S01]  /*f5d0*/  LDL R14, [R1] ;  /* 0x00000000010e7983 */ /* 0x000ee20000100800 */
[----:B------:R-:W-:Y:S01]  /*f5e0*/  R2UR UR21, R222 ;  /* 0x00000000de1572ca */ /* 0x000fe200000e0000 */
[----:B------:R-:W-:Y:S01]  /*f5f0*/  ULDC.64 UR16, c[0x0][0xb90] ;  /* 0x0002e40000107ab9 */ /* 0x000fe20000000a00 */
[----:B------:R-:W-:Y:S01]  /*f600*/  R2UR UR19, R223 ;  /* 0x00000000df1372ca */ /* 0x000fe200000e0000 */
[----:B------:R-:W-:Y:S01]  /*f610*/  @P1 IMAD.HI.U32 R4, R13, R8, RZ ;  /* 0x000000080d041227 */ /* 0x000fe200078e00ff */
[----:B------:R-:W-:Y:S01]  /*f620*/  R2UR UR18, R221 ;  /* 0x00000000dd1272ca */ /* 0x000fe200000e0000 */
[----:B------:R-:W-:Y:S01]  /*f630*/  USHF.R.S32.HI UR11, URZ, 0x1f, UR4 ;  /* 0x0000001f3f0b7899 */ /* 0x000fe20008011404 */
[----:B------:R-:W-:Y:S01]  /*f640*/  R2UR UR20, R214 ;  /* 0x00000000d61472ca */ /* 0x000fe200000e0000 */
[----:B------:R-:W-:Y:S01]  /*f650*/  UMOV UR10, UR4 ;  /* 0x00000004000a7c82 */ /* 0x000fe20008000000 */
[----:B------:R-:W-:Y:S01]  /*f660*/  IMAD.MOV.U32 R8, RZ, RZ, R13 ;  /* 0x000000ffff087224 */ /* 0x000fe200078e000d */
[----:B------:R-:W-:Y:S01]  /*f670*/  @P1 SHF.R.U32.HI R8, RZ, R9, R4 ;  /* 0x00000009ff081219 */ /* 0x000fe20000011604 */
[----:B------:R-:W-:-:S02]  /*f680*/  IMAD R4, R224, 0x40, R22 ;  /* 0x00000040e0047824 */ /* 0x000fc400078e0216 */
[----:B------:R-:W-:Y:S01]  /*f690*/  IMAD.MOV.U32 R5, RZ, RZ, 0x2 ;  /* 0x00000002ff057424 */ /* 0x000fe200078e00ff */
[----:B------:R-:W-:Y:S01]  /*f6a0*/  USHF.R.S32.HI UR15, URZ, 0x1f, UR21 ;  /* 0x0000001f3f0f7899 */ /* 0x000fe20008011415 */
[--C-:B--2---:R-:W-:Y:S01]  /*f6b0*/  IMAD.MOV R11, RZ, RZ, -R8.reuse ;  /* 0x000000ffff0b7224 */ /* 0x104fe200078e0a08 */
[----:B------:R-:W-:Y:S01]  /*f6c0*/  USEL UR19, UR19, URZ, !UP0 ;  /* 0x0000003f13137287 */ /* 0x000fe2000c000000 */
[----:B------:R-:W-:Y:S01]  /*f6d0*/  SHF.R.S32.HI R9, RZ, 0x1f, R8 ;  /* 0x0000001fff097819 */ /* 0x000fe20000011408 */
[----:B------:R-:W-:Y:S01]  /*f6e0*/  UIMAD UR14, UR15, UR16, URZ ;  /* 0x000000100f0e72a4 */ /* 0x000fe2000f8e023f */
[----:B------:R-:W-:Y:S01]  /*f6f0*/  IMAD R11, R16, R11, R13 ;  /* 0x0000000b100b7224 */ /* 0x000fe200078e020d */
[----:B------:R-:W-:Y:S01]  /*f700*/  UIMAD.WIDE.U32 UR12, UR21, UR16, UR10 ;  /* 0x00000010150c72a5 */ /* 0x000fe2000f8e000a */
[----:B------:R-:W-:Y:S01]  /*f710*/  IMAD.WIDE R4, R4, R5, UR8 ;  /* 0x0000000804047e25 */ /* 0x000fe2000f8e0205 */
[----:B------:R-:W-:Y:S02]  /*f720*/  UIMAD UR14, UR21, UR17, UR14 ;  /* 0x00000011150e72a4 */ /* 0x000fe4000f8e020e */
[----:B------:R-:W-:Y:S01]  /*f730*/  USEL UR18, UR18, URZ, !UP0 ;  /* 0x0000003f12127287 */ /* 0x000fe2000c000000 */
[----:B------:R-:W-:Y:S01]  /*f740*/  SHF.R.S32.HI R6, RZ, 0x1f, R11 ;  /* 0x0000001fff067819 */ /* 0x000fe2000001140b */
[----:B------:R-:W-:Y:S01]  /*f750*/  ULDC.64 UR16, c[0x0][0xb98] ;  /* 0x0002e60000107ab9 */ /* 0x000fe20000000a00 */
[----:B------:R-:W-:Y:S01]  /*f760*/  UIADD3 UR13, UR13, UR14, URZ ;  /* 0x0000000e0d0d7290 */ /* 0x000fe2000fffe03f */
[C---:B------:R-:W-:Y:S01]  /*f770*/  IADD3 R33, P3, R4.reuse, 0x4000, RZ ;  /* 0x0000400004217810 */ /* 0x040fe20007f7e0ff */
[----:B------:R-:W-:Y:S01]  /*f780*/  UIMAD UR10, UR19, UR16, URZ ;  /* 0x00000010130a72a4 */ /* 0x000fe2000f8e023f */
[----:B------:R-:W-:Y:S01]  /*f790*/  IADD3 R37, P2, R4, 0x5000, RZ ;  /* 0x0000500004257810 */ /* 0x000fe20007f5e0ff */
[----:B------:R-:W-:Y:S01]  /*f7a0*/  UIMAD.WIDE.U32 UR12, UR18, UR16, UR12 ;  /* 0x00000010120c72a5 */ /* 0x000fe2000f8e000c */
[----:B------:R-:W-:Y:S01]  /*f7b0*/  LOP3.LUT R32, R33, 0x380, RZ, 0xc0, !PT ;  /* 0x0000038021207812 */ /* 0x000fe200078ec0ff */
[----:B------:R-:W-:Y:S01]  /*f7c0*/  UIMAD UR10, UR18, UR17, UR10 ;  /* 0x00000011120a72a4 */ /* 0x000fe2000f8e020a */
[----:B------:R-:W-:Y:S01]  /*f7d0*/  LOP3.LUT R36, R37, 0x380, RZ, 0xc0, !PT ;  /* 0x0000038025247812 */ /* 0x000fe200078ec0ff */
[----:B------:R-:W-:Y:S01]  /*f7e0*/  ULDC.64 UR8, c[0x0][0xb88] ;  /* 0x0002e20000087ab9 */ /* 0x000fe20000000a00 */
[----:B------:R-:W-:Y:S01]  /*f7f0*/  SHF.R.U64 R32, R32, 0x3, RZ ;  /* 0x0000000320207819 */ /* 0x000fe200000012ff */
[----:B------:R-:W-:Y:S01]  /*f800*/  IMAD R6, R6, UR8, RZ ;  /* 0x0000000806067c24 */ /* 0x000fe2000f8e02ff */
[----:B------:R-:W-:Y:S01]  /*f810*/  IADD3 R8, P0, R8, UR12, RZ ;  /* 0x0000000c08087c10 */ /* 0x000fe2000ff1e0ff */
[----:B------:R-:W-:Y:S01]  /*f820*/  IMAD.U32 R10, RZ, RZ, UR10 ;  /* 0x0000000aff0a7e24 */ /* 0x000fe2000f8e00ff */
[----:B------:R-:W-:Y:S01]  /*f830*/  LOP3.LUT R32, R32, R33, RZ, 0x3c, !PT ;  /* 0x0000002120207212 */ /* 0x000fe200078e3cff */
[----:B------:R-:W-:Y:S01]  /*f840*/  IMAD R15, R11, UR9, R6 ;  /* 0x000000090b0f7c24 */ /* 0x000fe2000f8e0206 */
[----:B------:R-:W-:Y:S01]  /*f850*/  SHF.R.U64 R36, R36, 0x3, RZ ;  /* 0x0000000324247819 */ /* 0x000fe200000012ff */
[----:B------:R-:W-:Y:S01]  /*f860*/  IMAD.X R33, RZ, RZ, R5, P3 ;  /* 0x000000ffff217224 */ /* 0x000fe200018e0605 */
[----:B------:R-:W-:Y:S01]  /*f870*/  IADD3.X R9, R9, UR13, R10, P0, !PT ;  /* 0x0000000d09097c10 */ /* 0x000fe200087fe40a */
[----:B-----5:R-:W-:Y:S01]  /*f880*/  IMAD R23, R3, R16, RZ ;  /* 0x0000001003177224 */ /* 0x020fe200078e02ff */
[----:B------:R-:W-:Y:S01]  /*f890*/  IADD3 R53, P3, R4, 0xa000, RZ ;  /* 0x0000a00004357810 */ /* 0x000fe20007f7e0ff */
[----:B------:R-:W-:Y:S01]  /*f8a0*/  ULDC.64 UR12, c[0x0][0xaa0] ;  /* 0x0002a800000c7ab9 */ /* 0x000fe20000000a00 */
[----:B------:R-:W-:Y:S01]  /*f8b0*/  LOP3.LUT R36, R36, R37, RZ, 0x3c, !PT ;  /* 0x0000002524247212 */ /* 0x000fe200078e3cff */
[----:B------:R-:W-:Y:S01]  /*f8c0*/  IMAD.WIDE.U32 R8, R11, UR8, R8 ;  /* 0x000000080b087c25 */ /* 0x000fe2000f8e0008 */
[----:B------:R-:W-:Y:S01]  /*f8d0*/  ULDC.64 UR8, c[0x0][0xb50] ;  /* 0x0002d40000087ab9 */ /* 0x000fe20000000a00 */
[----:B------:R-:W-:-:S02]  /*f8e0*/  LOP3.LUT R52, R53, 0x380, RZ, 0xc0, !PT ;  /* 0x0000038035347812 */ /* 0x000fc400078ec0ff */
[----:B------:R-:W-:Y:S01]  /*f8f0*/  IMAD.X R37, RZ, RZ, R5, P2 ;  /* 0x000000ffff257224 */ /* 0x000fe200010e0605 */
[----:B------:R-:W-:Y:S02]  /*f900*/  IADD3 R9, R9, R15, RZ ;  /* 0x0000000f09097210 */ /* 0x000fe40007ffe0ff */
[----:B------:R-:W-:Y:S02]  /*f910*/  LEA R10, P0, R8, UR8, 0x2 ;  /* 0x00000008080a7c11 */ /* 0x000fe4000f8010ff */
[----:B------:R-:W-:Y:S02]  /*f920*/  IADD3 R57, P2, R4, 0xb000, RZ ;  /* 0x0000b00004397810 */ /* 0x000fe40007f5e0ff */
[----:B------:R-:W-:Y:S01]  /*f930*/  LEA.HI.X R11, R8, UR9, R9, 0x2, P0 ;  /* 0x00000009080b7c11 */ /* 0x000fe200080f1409 */
[----:B------:R-:W-:Y:S01]  /*f940*/  SHFL.IDX PT, R18, R10, RZ, 0x1c1f ;  /* 0x001c1fff0a127589 */ /* 0x000fe200000e0000 */
[----:B------:R-:W-:Y:S02]  /*f950*/  IADD3 R29, P0, R4, 0x3000, RZ ;  /* 0x00003000041d7810 */ /* 0x000fe40007f1e0ff */
[----:B------:R-:W-:Y:S01]  /*f960*/  SHF.R.U64 R52, R52, 0x3, RZ ;  /* 0x0000000334347819 */ /* 0x000fe200000012ff */
[----:B------:R-:W0:Y:S01]  /*f970*/  SHFL.IDX PT, R19, R11, RZ, 0x1c1f ;  /* 0x001c1fff0b137589 */ /* 0x000e2200000e0000 */
[----:B------:R-:W-:-:S02]  /*f980*/  LOP3.LUT R28, R29, 0x380, RZ, 0xc0, !PT ;  /* 0x000003801d1c7812 */ /* 0x000fc400078ec0ff */
[----:B------:R-:W-:Y:S01]  /*f990*/  LOP3.LUT R56, R57, 0x380, RZ, 0xc0, !PT ;  /* 0x0000038039387812 */ /* 0x000fe200078ec0ff */
[----:B------:R-:W-:Y:S01]  /*f9a0*/  SHFL.IDX PT, R20, R10, 0x1, 0x1c1f ;  /* 0x003c1f000a147f89 */ /* 0x000fe200000e0000 */
[----:B------:R-:W-:Y:S02]  /*f9b0*/  SHF.R.U64 R28, R28, 0x3, RZ ;  /* 0x000000031c1c7819 */ /* 0x000fe400000012ff */
[----:B------:R-:W-:Y:S01]  /*f9c0*/  LOP3.LUT R52, R52, R53, RZ, 0x3c, !PT ;  /* 0x0000003534347212 */ /* 0x000fe200078e3cff */
[--C-:B------:R-:W-:Y:S01]  /*f9d0*/  IMAD.X R53, RZ, RZ, R5.reuse, P3 ;  /* 0x000000ffff357224 */ /* 0x100fe200018e0605 */
[----:B------:R-:W-:Y:S01]  /*f9e0*/  LOP3.LUT R28, R28, R29, RZ, 0x3c, !PT ;  /* 0x0000001d1c1c7212 */ /* 0x000fe200078e3cff */
[----:B------:R-:W-:Y:S01]  /*f9f0*/  IMAD.X R29, RZ, RZ, R5, P0 ;  /* 0x000000ffff1d7224 */ /* 0x000fe200000e0605 */
[C---:B------:R-:W-:Y:S01]  /*fa00*/  IADD3 R49, P0, R4.reuse, 0x9000, RZ ;  /* 0x0000900004317810 */ /* 0x040fe20007f1e0ff */
[----:B------:R-:W1:Y:S01]  /*fa10*/  SHFL.IDX PT, R21, R11, 0x1, 0x1c1f ;  /* 0x003c1f000b157f89 */ /* 0x000e6200000e0000 */
[----:B------:R-:W-:-:S02]  /*fa20*/  IADD3 R13, P5, R4, 0x1000, RZ ;  /* 0x00001000040d7810 */ /* 0x000fc40007fbe0ff */
[----:B------:R-:W-:Y:S02]  /*fa30*/  LOP3.LUT R48, R49, 0x380, RZ, 0xc0, !PT ;  /* 0x0000038031307812 */ /* 0x000fe400078ec0ff */
[----:B------:R-:W-:Y:S02]  /*fa40*/  IADD3 R25, P4, R4, 0x2000, RZ ;  /* 0x0000200004197810 */ /* 0x000fe40007f9e0ff */
[----:B------:R-:W-:Y:S02]  /*fa50*/  SHF.R.U64 R48, R48, 0x3, RZ ;  /* 0x0000000330307819 */ /* 0x000fe400000012ff */
[----:B------:R-:W-:Y:S02]  /*fa60*/  SHF.R.U64 R56, R56, 0x3, RZ ;  /* 0x0000000338387819 */ /* 0x000fe400000012ff */
[----:B------:R-:W-:Y:S01]  /*fa70*/  LOP3.LUT R48, R48, R49, RZ, 0x3c, !PT ;  /* 0x0000003130307212 */ /* 0x000fe200078e3cff */
[----:B------:R-:W-:Y:S01]  /*fa80*/  IMAD.X R49, RZ, RZ, R5, P0 ;  /* 0x000000ffff317224 */ /* 0x000fe200000e0605 */
[----:B------:R-:W-:-:S02]  /*fa90*/  IADD3 R8, P3, R4, 0xf000, RZ ;  /* 0x0000f00004087810 */ /* 0x000fc40007f7e0ff */
[----:B------:R-:W-:Y:S02]  /*faa0*/  LOP3.LUT P0, RZ, R226, 0x3, RZ, 0xc0, !PT ;  /* 0x00000003e2ff7812 */ /* 0x000fe4000780c0ff */
[----:B------:R-:W-:Y:S02]  /*fab0*/  LOP3.LUT R12, R13, 0x380, RZ, 0xc0, !PT ;  /* 0x000003800d0c7812 */ /* 0x000fe400078ec0ff */
[----:B------:R-:W-:Y:S01]  /*fac0*/  IADD3 R41, P6, R4, 0x6000, RZ ;  /* 0x0000600004297810 */ /* 0x000fe20007fde0ff */
[----:B------:R-:W-:Y:S01]  /*fad0*/  UIMAD UR10, UR11, UR12, URZ ;  /* 0x0000000c0b0a72a4 */ /* 0x000fe2000f8e023f */
[----:B------:R-:W-:Y:S01]  /*fae0*/  LOP3.LUT R24, R25, 0x380, RZ, 0xc0, !PT ;  /* 0x0000038019187812 */ /* 0x000fe200078ec0ff */
[----:B------:R-:W-:Y:S01]  /*faf0*/  UIMAD.WIDE.U32 UR8, UR4, UR12, URZ ;  /* 0x0000000c040872a5 */ /* 0x000fe2000f8e003f */
[----:B------:R-:W-:Y:S01]  /*fb00*/  LOP3.LUT R56, R56, R57, RZ, 0x3c, !PT ;  /* 0x0000003938387212 */ /* 0x000fe200078e3cff */
[--C-:B------:R-:W-:Y:S01]  /*fb10*/  IMAD.X R57, RZ, RZ, R5.reuse, P2 ;  /* 0x000000ffff397224 */ /* 0x100fe200010e0605 */
[----:B------:R-:W-:Y:S01]  /*fb20*/  LOP3.LUT R3, R8, 0x380, RZ, 0xc0, !PT ;  /* 0x0000038008037812 */ /* 0x000fe200078ec0ff */
[----:B------:R-:W-:Y:S01]  /*fb30*/  IMAD.X R61, RZ, RZ, R5, P3 ;  /* 0x000000ffff3d7224 */ /* 0x000fe200018e0605 */
[----:B------:R-:W-:-:S02]  /*fb40*/  SHF.R.U64 R12, R12, 0x3, RZ ;  /* 0x000000030c0c7819 */ /* 0x000fc400000012ff */
[----:B------:R-:W-:Y:S02]  /*fb50*/  SHF.R.U64 R24, R24, 0x3, RZ ;  /* 0x0000000318187819 */ /* 0x000fe400000012ff */
[----:B------:R-:W-:Y:S02]  /*fb60*/  SHF.R.U64 R3, R3, 0x3, RZ ;  /* 0x0000000303037819 */ /* 0x000fe400000012ff */
[----:B------:R-:W-:Y:S01]  /*fb70*/  LOP3.LUT R12, R12, R13, RZ, 0x3c, !PT ;  /* 0x0000000d0c0c7212 */ /* 0x000fe200078e3cff */
[--C-:B------:R-:W-:Y:S01]  /*fb80*/  IMAD.X R13, RZ, RZ, R5.reuse, P5 ;  /* 0x000000ffff0d7224 */ /* 0x100fe200028e0605 */
[----:B------:R-:W-:Y:S01]  /*fb90*/  LOP3.LUT R24, R24, R25, RZ, 0x3c, !PT ;  /* 0x0000001918187212 */ /* 0x000fe200078e3cff */
[----:B------:R-:W-:Y:S01]  /*fba0*/  IMAD.X R25, RZ, RZ, R5, P4 ;  /* 0x000000ffff197224 */ /* 0x000fe200020e0605 */
[C---:B------:R-:W-:Y:S02]  /*fbb0*/  IADD3 R45, P5, R4.reuse, 0x7000, RZ ;  /* 0x00007000042d7810 */ /* 0x040fe40007fbe0ff */
[----:B------:R-:W-:-:S02]  /*fbc0*/  IADD3 R69, P4, R4, 0x8000, RZ ;  /* 0x0000800004457810 */ /* 0x000fc40007f9e0ff */
[----:B------:R-:W-:Y:S02]  /*fbd0*/  LOP3.LUT R60, R3, R8, RZ, 0x3c, !PT ;  /* 0x00000008033c7212 */ /* 0x000fe400078e3cff */
[----:B------:R-:W2:Y:S01]  /*fbe0*/  @P1 LDC R3, c[0x0][0xbec] ;  /* 0x0002fb00ff031b82 */ /* 0x000ea20000000800 */
[----:B------:R-:W-:Y:S02]  /*fbf0*/  LOP3.LUT R40, R41, 0x380, RZ, 0xc0, !PT ;  /* 0x0000038029287812 */ /* 0x000fe400078ec0ff */
[----:B------:R-:W-:Y:S02]  /*fc00*/  LOP3.LUT R44, R45, 0x380, RZ, 0xc0, !PT ;  /* 0x000003802d2c7812 */ /* 0x000fe400078ec0ff */
[----:B------:R-:W-:Y:S02]  /*fc10*/  LOP3.LUT R68, R69, 0x380, RZ, 0xc0, !PT ;  /* 0x0000038045447812 */ /* 0x000fe400078ec0ff */
[----:B------:R-:W-:Y:S02]  /*fc20*/  LOP3.LUT R9, R4, 0x380, RZ, 0xc0, !PT ;  /* 0x0000038004097812 */ /* 0x000fe400078ec0ff */
[----:B------:R-:W-:-:S02]  /*fc30*/  SHF.R.U64 R40, R40, 0x3, RZ ;  /* 0x0000000328287819 */ /* 0x000fc400000012ff */
[----:B------:R-:W-:Y:S02]  /*fc40*/  SHF.R.U64 R44, R44, 0x3, RZ ;  /* 0x000000032c2c7819 */ /* 0x000fe400000012ff */
[----:B------:R-:W-:Y:S02]  /*fc50*/  SHF.R.U64 R68, R68, 0x3, RZ ;  /* 0x0000000344447819 */ /* 0x000fe400000012ff */
[----:B------:R-:W-:Y:S02]  /*fc60*/  SHF.R.U64 R9, R9, 0x3, RZ ;  /* 0x0000000309097819 */ /* 0x000fe400000012ff */
[----:B------:R-:W-:Y:S01]  /*fc70*/  LOP3.LUT R40, R40, R41, RZ, 0x3c, !PT ;  /* 0x0000002928287212 */ /* 0x000fe200078e3cff */
[--C-:B------:R-:W-:Y:S01]  /*fc80*/  IMAD.X R41, RZ, RZ, R5.reuse, P6 ;  /* 0x000000ffff297224 */ /* 0x100fe200030e0605 */
[----:B------:R-:W-:Y:S01]  /*fc90*/  LOP3.LUT R44, R44, R45, RZ, 0x3c, !PT ;  /* 0x0000002d2c2c7212 */ /* 0x000fe200078e3cff */
[--C-:B------:R-:W-:Y:S01]  /*fca0*/  IMAD.X R45, RZ, RZ, R5.reuse, P5 ;  /* 0x000000ffff2d7224 */ /* 0x100fe200028e0605 */
[----:B------:R-:W-:Y:S01]  /*fcb0*/  LOP3.LUT R68, R68, R69, RZ, 0x3c, !PT ;  /* 0x0000004544447212 */ /* 0x000fe200078e3cff */
[----:B------:R-:W-:Y:S01]  /*fcc0*/  IMAD.X R69, RZ, RZ, R5, P4 ;  /* 0x000000ffff457224 */ /* 0x000fe200020e0605 */
[C---:B------:R-:W-:Y:S01]  /*fcd0*/  IADD3 R77, P6, R4.reuse, 0xc000, RZ ;  /* 0x0000c000044d7810 */ /* 0x040fe20007fde0ff */
[----:B------:R-:W-:Y:S01]  /*fce0*/  UIMAD UR10, UR4, UR13, UR10 ;  /* 0x0000000d040a72a4 */ /* 0x000fe2000f8e020a */
[----:B------:R-:W-:-:S02]  /*fcf0*/  IADD3 R73, P5, R4, 0xd000, RZ ;  /* 0x0000d00004497810 */ /* 0x000fc40007fbe0ff */
[----:B------:R-:W-:Y:S01]  /*fd00*/  IADD3 R65, P4, R4, 0xe000, RZ ;  /* 0x0000e00004417810 */ /* 0x000fe20007f9e0ff */
[----:B------:R-:W-:Y:S01]  /*fd10*/  ULDC.64 UR12, c[0x0][0xae8] ;  /* 0x0002ba00000c7ab9 */ /* 0x000fe20000000a00 */
[----:B------:R-:W-:Y:S01]  /*fd20*/  LOP3.LUT R4, R9, R4, RZ, 0x3c, !PT ;  /* 0x0000000409047212 */ /* 0x000fe200078e3cff */
[----:B------:R-:W-:Y:S01]  /*fd30*/  UIADD3 UR9, UR9, UR10, URZ ;  /* 0x0000000a09097290 */ /* 0x000fe2000fffe03f */
[----:B------:R-:W-:Y:S01]  /*fd40*/  LOP3.LUT R76, R77, 0x380, RZ, 0xc0, !PT ;  /* 0x000003804d4c7812 */ /* 0x000fe200078ec0ff */
[----:B------:R-:W-:Y:S01]  /*fd50*/  UIMAD UR4, UR15, UR12, URZ ;  /* 0x0000000c0f0472a4 */ /* 0x000fe2000f8e023f */
[----:B------:R-:W-:Y:S02]  /*fd60*/  LOP3.LUT R72, R73, 0x380, RZ, 0xc0, !PT ;  /* 0x0000038049487812 */ /* 0x000fe400078ec0ff */
[----:B------:R-:W-:Y:S01]  /*fd70*/  LOP3.LUT R64, R65, 0x380, RZ, 0xc0, !PT ;  /* 0x0000038041407812 */ /* 0x000fe200078ec0ff */
[----:B------:R-:W-:Y:S01]  /*fd80*/  UIMAD UR4, UR21, UR13, UR4 ;  /* 0x0000000d150472a4 */ /* 0x000fe2000f8e0204 */
[----:B------:R-:W-:Y:S01]  /*fd90*/  SHF.R.U64 R76, R76, 0x3, RZ ;  /* 0x000000034c4c7819 */ /* 0x000fe200000012ff */
[----:B------:R-:W-:Y:S01]  /*fda0*/  UIMAD.WIDE.U32 UR8, UR21, UR12, UR8 ;  /* 0x0000000c150872a5 */ /* 0x000fe2000f8e0008 */
[----:B------:R-:W-:Y:S01]  /*fdb0*/  SHF.R.U64 R72, R72, 0x3, RZ ;  /* 0x0000000348487819 */ /* 0x000fe200000012ff */
[----:B------:R-:W-:Y:S01]  /*fdc0*/  ULDC.64 UR10, c[0x0][0xaf0] ;  /* 0x0002bc00000a7ab9 */ /* 0x000fe20000000a00 */
[----:B------:R-:W-:Y:S01]  /*fdd0*/  SHF.R.U64 R64, R64, 0x3, RZ ;  /* 0x0000000340407819 */ /* 0x000fe200000012ff */
[----:B------:R-:W-:Y:S01]  /*fde0*/  UIADD3 UR9, UR9, UR4, URZ ;  /* 0x0000000409097290 */ /* 0x000fe2000fffe03f */
[----:B------:R-:W-:Y:S01]  /*fdf0*/  LOP3.LUT R76, R76, R77, RZ, 0x3c, !PT ;  /* 0x0000004d4c4c7212 */ /* 0x000fe200078e3cff */
[----:B------:R-:W-:Y:S01]  /*fe00*/  UIMAD UR4, UR19, UR10, URZ ;  /* 0x0000000a130472a4 */ /* 0x000fe2000f8e023f */
[----:B------:R-:W-:Y:S01]  /*fe10*/  LOP3.LUT R72, R72, R73, RZ, 0x3c, !PT ;  /* 0x0000004948487212 */ /* 0x000fe200078e3cff */
[--C-:B------:R-:W-:Y:S01]  /*fe20*/  IMAD.X R73, RZ, RZ, R5.reuse, P5 ;  /* 0x000000ffff497224 */ /* 0x100fe200028e0605 */
[----:B------:R-:W-:Y:S01]  /*fe30*/  LOP3.LUT R64, R64, R65, RZ, 0x3c, !PT ;  /* 0x0000004140407212 */ /* 0x000fe200078e3cff */
[----:B------:R-:W-:Y:S01]  /*fe40*/  IMAD.X R65, RZ, RZ, R5, P4 ;  /* 0x000000ffff417224 */ /* 0x000fe200020e0605 */
[----:B------:R-:W-:Y:S01]  /*fe50*/  IADD3.X R77, RZ, R5, RZ, P6, !PT ;  /* 0x00000005ff4d7210 */ /* 0x000fe200037fe4ff */
[----:B------:R-:W-:-:S02]  /*fe60*/  UIMAD UR4, UR18, UR11, UR4 ;  /* 0x0000000b120472a4 */ /* 0x000fc4000f8e0204 */
[----:B------:R-:W-:-:S03]  /*fe70*/  UIMAD.WIDE.U32 UR8, UR18, UR10, UR8 ;  /* 0x0000000a120872a5 */ /* 0x000fc6000f8e0008 */
[----:B------:R-:W-:Y:S01]  /*fe80*/  ULDC.64 UR10, c[0x0][0xae0] ;  /* 0x0002b800000a7ab9 */ /* 0x000fe20000000a00 */
[----:B------:R-:W-:Y:S01]  /*fe90*/  UIADD3 UR4, UR9, UR4, URZ ;  /* 0x0000000409047290 */ /* 0x000fe2000fffe03f */
[----:B------:R-:W-:Y:S01]  /*fea0*/  VIADD R80, R224, UR20 ;  /* 0x00000014e0507c36 */ /* 0x000fe20008000000 */
[----:B------:R-:W-:-:S04]  /*feb0*/  UIADD3 UR7, UR7, 0x38820, URZ ;  /* 0x0003882007077890 */ /* 0x000fc8000fffe03f */
[----:B------:R-:W-:Y:S01]  /*fec0*/  UPRMT UR7, URZ, 0x654, UR7 ;  /* 0x000006543f077896 */ /* 0x000fe20008000007 */
[----:B------:R-:W-:Y:S01]  /*fed0*/  BSSY B1, `(.L_x_2459) ;  /* 0x0000054000017945 */ /* 0x000fe20003800000 */
[----:B------:R-:W-:Y:S02]  /*fee0*/  SHF.R.S32.HI R81, RZ, 0x1f, R219 ;  /* 0x0000001fff517819 */ /* 0x000fe400000114db */
[----:B------:R-:W-:Y:S02]  /*fef0*/  SHF.R.S32.HI R82, RZ, 0x1f, R217 ;  /* 0x0000001fff527819 */ /* 0x000fe400000114d9 */
[----:B------:R-:W-:Y:S02]  /*ff00*/  SHF.R.S32.HI R83, RZ, 0x1f, R218 ;  /* 0x0000001fff537819 */ /* 0x000fe400000114da */
[----:B------:R-:W-:Y:S01]  /*ff10*/  SHF.R.S32.HI R84, RZ, 0x1f, R22 ;  /* 0x0000001fff547819 */ /* 0x000fe20000011416 */
[----:B---3--:R-:W-:-:S04]  /*ff20*/  VIADD R14, R14, UR20 ;  /* 0x000000140e0e7c36 */ /* 0x008fc80008000000 */
[C---:B------:R-:W-:Y:S01]  /*ff30*/  VIADD R6, R14.reuse, 0x8 ;  /* 0x000000080e067836 */ /* 0x040fe20000000000 */
[----:B------:R-:W-:-:S04]  /*ff40*/  ISETP.GE.OR P2, PT, R14, R23, P0 ;  /* 0x000000170e00720c */ /* 0x000fc80000746670 */
[----:B------:R-:W-:-:S09]  /*ff50*/  ISETP.GE.OR P0, PT, R6, R23, P0 ;  /* 0x000000170600720c */ /* 0x000fd20000706670 */
[----:B0-----:R0:W-:Y:S04]  /*ff60*/  @!P2 ST.E desc[UR38][R18.64], R2 ;  /* 0x000000021200a985 */ /* 0x0011e8000c101926 */
[----:B-1----:R1:W-:Y:S04]  /*ff70*/  @!P0 ST.E desc[UR38][R20.64], R0 ;  /* 0x0000000014008985 */ /* 0x0023e8000c101926 */
[----:B------:R3:W5:Y:S01]  /*ff80*/  LD.E.128 R8, desc[UR38][R4.64] ;  /* 0x0000002604087980 */ /* 0x000762000c101d00 */
[----:B0-----:R-:W0:Y:S01]  /*ff90*/  @P1 LDC R19, c[0x0][0xbf0] ;  /* 0x0002fc00ff131b82 */ /* 0x001e220000000800 */
[----:B------:R-:W-:-:S02]  /*ffa0*/  IMAD.U32 R2, RZ, RZ, UR8 ;  /* 0x00000008ff027e24 */ /* 0x000fc4000f8e00ff */
[----:B------:R-:W5:Y:S01]  /*ffb0*/  LD.E.128 R12, desc[UR38][R12.64] ;  /* 0x000000260c0c7980 */ /* 0x000f62000c101d00 */
[----:B-1----:R-:W-:-:S03]  /*ffc0*/  IMAD R0, R220, 0x20, R224 ;  /* 0x00000020dc007824 */ /* 0x002fc600078e02e0 */
[----:B------:R-:W5:Y:S01]  /*ffd0*/  LD.E.128 R24, desc[UR38][R24.64] ;  /* 0x0000002618187980 */ /* 0x000f62000c101d00 */
[----:B---3--:R-:W-:-:S03]  /*ffe0*/  VIADD R4, R0, UR20 ;  /* 0x0000001400047c36 */ /* 0x008fc60008000000 */
[----:B------:R-:W5:Y:S01]  /*fff0*/  LD.E.128 R28, desc[UR38][R28.64] ;  /* 0x000000261c1c7980 */ /* 0x000f62000c101d00 */
[----:B--2---:R-:W-:-:S03]  /*10000*/  @P1 IMAD.HI.U32 R0, R4, R3, RZ ;  /* 0x0000000304001227 */ /* 0x004fc600078e00ff */
[----:B------:R-:W5:Y:S01]  /*10010*/  LD.E.128 R32, desc[UR38][R32.64] ;  /* 0x0000002620207980 */ /* 0x000f62000c101d00 */
[----:B------:R-:W-:-:S03]  /*10020*/  IMAD.MOV.U32 R5, RZ, RZ, R4 ;  /* 0x000000ffff057224 */ /* 0x000fc600078e0004 */
[----:B------:R-:W5:Y:S04]  /*10030*/  LD.E.128 R36, desc[UR38][R36.64] ;  /* 0x0000002624247980 */ /* 0x000f68000c101d00 */
[----:B------:R-:W5:Y:S01]  /*10040*/  LD.E.128 R40, desc[UR38][R40.64] ;  /* 0x0000002628287980 */ /* 0x000f62000c101d00 */
[----:B0-----:R-:W-:-:S03]  /*10050*/  @P1 SHF.R.U32.HI R5, RZ, R19, R0 ;  /* 0x00000013ff051219 */ /* 0x001fc60000011600 */
[----:B------:R-:W5:Y:S01]  /*10060*/  LD.E.128 R44, desc[UR38][R44.64] ;  /* 0x000000262c2c7980 */ /* 0x000f62000c101d00 */
[--C-:B------:R-:W-:Y:S01]  /*10070*/  SHF.R.S32.HI R0, RZ, 0x1f, R5.reuse ;  /* 0x0000001fff007819 */ /* 0x100fe20000011405 */
[----:B------:R-:W-:Y:S02]  /*10080*/  IMAD.MOV R19, RZ, RZ, -R5 ;  /* 0x000000ffff137224 */ /* 0x000fe400078e0a05 */
[----:B------:R-:W5:Y:S01]  /*10090*/  LD.E.128 R68, desc[UR38][R68.64] ;  /* 0x0000002644447980 */ /* 0x000f62000c101d00 */
[----:B------:R-:W-:Y:S01]  /*100a0*/  IMAD.U32 R3, RZ, RZ, UR9 ;  /* 0x00000009ff037e24 */ /* 0x000fe2000f8e00ff */
[----:B------:R-:W-:Y:S01]  /*100b0*/  ULDC.64 UR8, c[0x0][0xad8] ;  /* 0x0002b60000087ab9 */ /* 0x000fe20000000a00 */
[----:B------:R-:W-:Y:S01]  /*100c0*/  IMAD R0, R0, UR10, RZ ;  /* 0x0000000a00007c24 */ /* 0x000fe2000f8e02ff */
[----:B------:R-:W5:Y:S01]  /*100d0*/  LD.E.128 R48, desc[UR38][R48.64] ;  /* 0x0000002630307980 */ /* 0x000f62000c101d00 */
[----:B------:R-:W-:Y:S02]  /*100e0*/  IMAD R19, R16, R19, R4 ;  /* 0x0000001310137224 */ /* 0x000fe400078e0204 */
[----:B------:R-:W-:Y:S01]  /*100f0*/  IMAD.U32 R3, RZ, RZ, UR4 ;  /* 0x00000004ff037e24 */ /* 0x000fe2000f8e00ff */
[----:B------:R-:W5:Y:S01]  /*10100*/  LD.E.128 R52, desc[UR38][R52.64] ;  /* 0x0000002634347980 */ /* 0x000f62000c101d00 */
[----:B------:R-:W-:Y:S01]  /*10110*/  IMAD R21, R5, UR11, R0 ;  /* 0x0000000b05157c24 */ /* 0x000fe2000f8e0200 */
[----:B------:R-:W-:-:S02]  /*10120*/  SHF.R.S32.HI R0, RZ, 0x1f, R19 ;  /* 0x0000001fff007819 */ /* 0x000fc40000011413 */
[----:B------:R-:W5:Y:S01]  /*10130*/  LD.E.128 R56, desc[UR38][R56.64] ;  /* 0x0000002638387980 */ /* 0x000f62000c101d00 */
[----:B------:R-:W-:-:S03]  /*10140*/  IMAD.WIDE.U32 R2, R5, UR10, R2 ;  /* 0x0000000a05027c25 */ /* 0x000fc6000f8e0002 */
[----:B------:R-:W5:Y:S04]  /*10150*/  LD.E.128 R76, desc[UR38][R76.64] ;  /* 0x000000264c4c7980 */ /* 0x000f68000c101d00 */
[----:B------:R-:W5:Y:S04]  /*10160*/  LD.E.128 R72, desc[UR38][R72.64] ;  /* 0x0000002648487980 */ /* 0x000f68000c101d00 */
[----:B------:R-:W5:Y:S04]  /*10170*/  LD.E.128 R64, desc[UR38][R64.64] ;  /* 0x0000002640407980 */ /* 0x000f68000c101d00 */
[----:B------:R-:W5:Y:S01]  /*10180*/  LD.E.128 R60, desc[UR38][R60.64] ;  /* 0x000000263c3c7980 */ /* 0x000f62000c101d00 */
[----:B------:R-:W-:Y:S01]  /*10190*/  IMAD.IADD R3, R3, 0x1, R21 ;  /* 0x0000000103037824 */ /* 0x000fe200078e0215 */
[----:B------:R-:W-:Y:S01]  /*101a0*/  ISETP.GE.AND P2, PT, R80, R23, PT ;  /* 0x000000175000720c */ /* 0x000fe20003f46270 */
[----:B------:R-:W-:Y:S01]  /*101b0*/  IMAD R4, R0, UR8, RZ ;  /* 0x0000000800047c24 */ /* 0x000fe2000f8e02ff */
[----:B------:R-:W-:Y:S01]  /*101c0*/  @!PT LDS RZ, [RZ] ;  /* 0x00000000fffff984 */ /* 0x000fe20000000800 */
[----:B------:R-:W-:Y:S01]  /*101d0*/  @!PT LDS RZ, [RZ] ;  /* 0x00000000fffff984 */ /* 0x000fe20000000800 */
[----:B------:R-:W-:Y:S01]  /*101e0*/  @!PT LDS RZ, [RZ] ;  /* 0x00000000fffff984 */ /* 0x000fe20000000800 */
[----:B------:R-:W-:Y:S01]  /*101f0*/  @!PT LDS RZ, [RZ] ;  /* 0x00000000fffff984 */ /* 0x000fe20000000800 */
[----:B------:R0:W-:Y:S06]  /*10200*/  MEMBAR.ALL.CTA ;  /* 0x0000000000007992 */ /* 0x0001ec0000008000 */
[----:B0-----:R-:W0:Y:S01]  /*10210*/  FENCE.VIEW.ASYNC.S ;  /* 0x00000000000073c6 */ /* 0x001e220000000000 */
[----:B------:R-:W-:-:S04]  /*10220*/  IMAD.WIDE.U32 R2, R19, UR8, R2 ;  /* 0x0000000813027c25 */ /* 0x000fc8000f8e0002 */
[----:B------:R-:W-:Y:S01]  /*10230*/  IMAD R5, R19, UR9, R4 ;  /* 0x0000000913057c24 */ /* 0x000fe2000f8e0204 */
[----:B------:R-:W-:Y:S01]  /*10240*/  ULDC.64 UR8, c[0x0][0xa80] ;  /* 0x0002a00000087ab9 */ /* 0x000fe20000000a00 */
[----:B------:R-:W-:Y:S01]  /*10250*/  VIADD R0, R80, 0x20 ;  /* 0x0000002050007836 */ /* 0x000fe20000000000 */
[----:B------:R-:W-:Y:S01]  /*10260*/  LEA R6, P3, R2, UR8, 0x1 ;  /* 0x0000000802067c11 */ /* 0x000fe2000f8608ff */
[----:B------:R-:W-:-:S03]  /*10270*/  IMAD.IADD R3, R3, 0x1, R5 ;  /* 0x0000000103037824 */ /* 0x000fc600078e0205 */
[-C--:B------:R-:W-:Y:S01]  /*10280*/  ISETP.GE.AND P1, PT, R0, R23.reuse, PT ;  /* 0x000000170000720c */ /* 0x080fe20003f26270 */
[----:B0-----:R0:W1:Y:S01]  /*10290*/  SHFL.IDX PT, R20, R6, RZ, 0x181f ;  /* 0x00181fff06147589 */ /* 0x00106200000e0000 */
[----:B------:R-:W-:Y:S02]  /*102a0*/  IADD3 R0, R80, 0x40, RZ ;  /* 0x0000004050007810 */ /* 0x000fe40007ffe0ff */
[----:B------:R-:W-:Y:S02]  /*102b0*/  LEA.HI.X R16, R2, UR9, R3, 0x1, P3 ;  /* 0x0000000902107c11 */ /* 0x000fe400098f0c03 */
[----:B------:R-:W-:-:S03]  /*102c0*/  ISETP.GE.AND P0, PT, R0, R23, PT ;  /* 0x000000170000720c */ /* 0x000fc60003f06270 */
[----:B------:R0:W2:Y:S01]  /*102d0*/  SHFL.IDX PT, R0, R16, RZ, 0x181f ;  /* 0x00181fff10007589 */ /* 0x0000a200000e0000 */
[----:B------:R-:W-:Y:S01]  /*102e0*/  SYNCS.ARRIVE.TRANS64.RED.A1T0 RZ, [UR7], RZ ;  /* 0x000000ffffff79a7 */ /* 0x000fe20008100407 */
        /* <DEDUP_REMOVED lines=18> */
.L_x_2460:
[----:B------:R-:W-:Y:S05]  /*10410*/  BSYNC B1 ;  /* 0x0000000000017941 */ /* 0x000fea0003800000 */
.L_x_2459:
        /* <DEDUP_REMOVED lines=21> */
.L_x_2462:
[----:B------:R-:W-:Y:S05]  /*10570*/  BSYNC B1 ;  /* 0x0000000000017941 */ /* 0x000fea0003800000 */
.L_x_2461:
        /* <DEDUP_REMOVED lines=21> */
.L_x_2464:
[----:B------:R-:W-:Y:S05]  /*106d0*/  BSYNC B1 ;  /* 0x0000000000017941 */ /* 0x000fea0003800000 */
.L_x_2463:
[----:B0-----:R-:W-:Y:S01]  /*106e0*/  VIADD R0, R80, 0x60 ;  /* 0x0000006050007836 */ /* 0x001fe20000000000 */
[----:B--2-4-:R-:W4:Y:S04]  /*106f0*/  SHFL.IDX PT, R16, R16, 0x3, 0x181f ;  /* 0x00781f0010107f89 */ /* 0x014f2800000e0000 */
[----:B------:R-:W-:Y:S01]  /*10700*/  ISETP.GE.AND P0, PT, R0, R23, PT ;  /* 0x000000170000720c */ /* 0x000fe20003f06270 */
[----:B------:R-:W0:-:S12]  /*10710*/  SHFL.IDX PT, R6, R6, 0x3, 0x181f ;  /* 0x00781f0006067f89 */ /* 0x000e1800000e0000 */
[----:B------:R-:W-:Y:S05]  /*10720*/  @P0 BRA `(.L_x_2465) ;  /* 0x0000000c00e00947 */ /* 0x000fea0003800000 */
[----:B------:R-:W-:Y:S02]  /*10730*/  ULDC UR4, c[0x0][0xac8] ;  /* 0x0002b20000047ab9 */ /* 0x000fe40000000800 */
[----:B------:R-:W-:Y:S02]  /*10740*/  ISETP.GE.AND P3, PT, R22, UR4, PT ;  /* 0x0000000416007c0c */ /* 0x000fe4000bf66270 */
[----:B------:R-:W-:Y:S02]  /*10750*/  ISETP.GE.AND P4, PT, R218, UR4, PT ;  /* 0x00000004da007c0c */ /* 0x000fe4000bf86270 */
[----:B------:R-:W-:-:S09]  /*10760*/  ISETP.GE.AND P5, PT, R217, UR4, PT ;  /* 0x00000004d9007c0c */ /* 0x000fd2000bfa6270 */
[-C--:B0-----:R-:W-:Y:S02]  /*10770*/  @!P3 LEA R2, P0, R22, R6.reuse, 0x1 ;  /* 0x000000061602b211 */ /* 0x081fe400078008ff */
[-C--:B------:R-:W-:Y:S02]  /*10780*/  @!P4 LEA R4, P1, R218, R6.reuse, 0x1 ;  /* 0x00000006da04c211 */ /* 0x080fe400078208ff */
[C---:B------:R-:W-:Y:S02]  /*10790*/  @!P5 LEA R8, P2, R217.reuse, R6, 0x1 ;  /* 0x00000006d908d211 */ /* 0x040fe400078408ff */
        /* <DEDUP_REMOVED lines=12> */
.L_x_2457:
        /* <DEDUP_REMOVED lines=28> */
[----:B0-----:R-:W-:-:S05]  /*10a20*/  VIADD R8, R8, 0xffffff80 ;  /* 0xffffff8008087836 */ /* 0x001fca0000000000 */
        /* <DEDUP_REMOVED lines=8> */
.L_x_2466:
        /* <DEDUP_REMOVED lines=49> */
.L_x_2468:
[----:B------:R-:W-:Y:S05]  /*10dc0*/  BSYNC B1 ;  /* 0x0000000000017941 */ /* 0x000fea0003800000 */
.L_x_2467:
[----:B0-----:R-:W0:Y:S01]  /*10dd0*/  @P0 LDC R3, c[0x0][0xbf0] ;  /* 0x0002fc00ff030b82 */ /* 0x001e220000000800 */
[----:B------:R-:W-:Y:S01]  /*10de0*/  R2UR UR16, R214 ;  /* 0x00000000d61072ca */ /* 0x000fe200000e0000 */
[----:B------:R-:W-:Y:S01]  /*10df0*/  ULDC.64 UR14, c[0x0][0xaa0] ;  /* 0x0002a800000e7ab9 */ /* 0x000fe20000000a00 */
[----:B------:R-:W-:Y:S01]  /*10e00*/  R2UR UR17, R222 ;  /* 0x00000000de1172ca */ /* 0x000fe200000e0000 */
[----:B------:R-:W-:Y:S01]  /*10e10*/  UIMAD UR7, UR10, UR14, URZ ;  /* 0x0000000e0a0772a4 */ /* 0x000fe2000f8e023f */
[----:B------:R-:W-:Y:S01]  /*10e20*/  IMAD R2, R220, 0x20, R224 ;  /* 0x00000020dc027824 */ /* 0x000fe200078e02e0 */
[----:B------:R-:W-:Y:S01]  /*10e30*/  UIMAD.WIDE.U32 UR8, UR4, UR14, URZ ;  /* 0x0000000e040872a5 */ /* 0x000fe2000f8e003f */
[----:B------:R-:W-:Y:S01]  /*10e40*/  BSSY B1, `(.L_x_2469) ;  /* 0x0000044000017945 */ /* 0x000fe20003800000 */
[----:B------:R-:W-:Y:S01]  /*10e50*/  UIMAD UR7, UR4, UR15, UR7 ;  /* 0x0000000f040772a4 */ /* 0x000fe2000f8e0207 */
[----:B------:R-:W-:Y:S02]  /*10e60*/  SHF.R.S32.HI R16, RZ, 0x1f, R219 ;  /* 0x0000001fff107819 */ /* 0x000fe400000114db */
[----:B------:R-:W-:Y:S01]  /*10e70*/  ULDC.64 UR14, c[0x0][0xae8] ;  /* 0x0002ba00000e7ab9 */ /* 0x000fe20000000a00 */
[----:B------:R-:W-:Y:S01]  /*10e80*/  UIADD3 UR9, UR9, UR7, URZ ;  /* 0x0000000709097290 */ /* 0x000fe2000fffe03f */
[----:B------:R-:W-:Y:S01]  /*10e90*/  SHF.R.S32.HI R18, RZ, 0x1f, R217 ;  /* 0x0000001fff127819 */ /* 0x000fe200000114d9 */
[----:B------:R-:W-:Y:S01]  /*10ea0*/  UIMAD UR4, UR11, UR14, URZ ;  /* 0x0000000e0b0472a4 */ /* 0x000fe2000f8e023f */
[----:B------:R-:W-:Y:S01]  /*10eb0*/  VIADD R6, R2, UR16 ;  /* 0x0000001002067c36 */ /* 0x000fe20008000000 */
[----:B------:R-:W-:Y:S01]  /*10ec0*/  UIMAD.WIDE.U32 UR8, UR17, UR14, UR8 ;  /* 0x0000000e110872a5 */ /* 0x000fe2000f8e0008 */
[----:B------:R-:W-:Y:S01]  /*10ed0*/  SHF.R.S32.HI R19, RZ, 0x1f, R218 ;  /* 0x0000001fff137819 */ /* 0x000fe200000114da */
[----:B------:R-:W-:Y:S01]  /*10ee0*/  UIMAD UR4, UR17, UR15, UR4 ;  /* 0x0000000f110472a4 */ /* 0x000fe2000f8e0204 */
[----:B------:R-:W-:Y:S01]  /*10ef0*/  @P0 IMAD.HI.U32 R2, R6, R11, RZ ;  /* 0x0000000b06020227 */ /* 0x000fe200078e00ff */
[----:B------:R-:W-:Y:S01]  /*10f00*/  ULDC.64 UR10, c[0x0][0xaf0] ;  /* 0x0002bc00000a7ab9 */ /* 0x000fe20000000a00 */
[----:B------:R-:W-:Y:S01]  /*10f10*/  SHF.R.S32.HI R20, RZ, 0x1f, R22 ;  /* 0x0000001fff147819 */ /* 0x000fe20000011416 */
[----:B------:R-:W-:Y:S01]  /*10f20*/  UIADD3 UR9, UR9, UR4, URZ ;  /* 0x0000000409097290 */ /* 0x000fe2000fffe03f */
[----:B------:R-:W-:Y:S01]  /*10f30*/  IMAD.MOV.U32 R5, RZ, RZ, R6 ;  /* 0x000000ffff057224 */ /* 0x000fe200078e0006 */
        /* <DEDUP_REMOVED lines=52> */
.L_x_2470:
[----:B------:R-:W-:Y:S05]  /*11280*/  BSYNC B1 ;  /* 0x0000000000017941 */ /* 0x000fea0003800000 */
.L_x_2469:
        /* <DEDUP_REMOVED lines=21> */
.L_x_2472:
[----:B------:R-:W-:Y:S05]  /*113e0*/  BSYNC B1 ;  /* 0x0000000000017941 */ /* 0x000fea0003800000 */
.L_x_2471:
        /* <DEDUP_REMOVED lines=21> */
.L_x_2474:
[----:B------:R-:W-:Y:S05]  /*11540*/  BSYNC B1 ;  /* 0x0000000000017941 */ /* 0x000fea0003800000 */
.L_x_2473:
[----:B0-----:R-:W-:Y:S01]  /*11550*/  IADD3 R0, R6, 0x60, RZ ;  /* 0x0000006006007810 */ /* 0x001fe20007ffe0ff */
[----:B--2-4-:R-:W0:Y:S03]  /*11560*/  SHFL.IDX PT, R5, R5, 0x3, 0x181f ;  /* 0x00781f0005057f89 */ /* 0x014e2600000e0000 */
        /* <DEDUP_REMOVED lines=20> */
.L_x_2465:
[----:B------:R-:W-:Y:S05]  /*116b0*/  BSYNC B0 ;  /* 0x0000000000007941 */ /* 0x000fea0003800000 */
.L_x_2456:
[----:B------:R-:W-:Y:S02]  /*116c0*/  ULDC UR4, c[0x0][0xc3c] ;  /* 0x00030f0000047ab9 */ /* 0x000fe40000000800 */
[----:B------:R-:W-:-:S13]  /*116d0*/  ISETP.GE.AND P0, PT, R7, UR4, PT ;  /* 0x0000000407007c0c */ /* 0x000fda000bf06270 */
[----:B------:R-:W-:Y:S05]  /*116e0*/  @!P0 BRA `(.L_x_2475) ;  /* 0xfffffef400bc8947 */ /* 0x000fea000383ffff */
[----:B------:R-:W-:Y:S05]  /*116f0*/  EXIT ;  /* 0x000000000000794d */ /* 0x000fea0003800000 */
.L_x_2414:
        /* <DEDUP_REMOVED lines=16> */
.L_x_2476:
        /* <DEDUP_REMOVED lines=34> */
[----:B------:R-:W-:Y:S01]  /*11a20*/  IMAD.MOV.U32 R3, RZ, RZ, R4 ;  /* 0x000000ffff037224 */ /* 0x000fe200078e0004 */
[----:B-1----:R-:W-:-:S13]  /*11a30*/  ISETP.GT.AND P6, PT, R4, UR6, PT ;  /* 0x0000000604007c0c */ /* 0x002fda000bfc4270 */
[----:B------:R-:W-:Y:S05]  /*11a40*/  @P6 BRA `(.L_x_2478) ;  /* 0x0000000000906947 */ /* 0x000fea0003800000 */
[----:B------:R-:W-:Y:S01]  /*11a50*/  IMAD.MOV.U32 R4, RZ, RZ, R3 ;  /* 0x000000ffff047224 */ /* 0x000fe200078e0003 */
[----:B------:R-:W-:Y:S01]  /*11a60*/  UMOV UR4, URZ ;  /* 0x0000003f00047c82 */ /* 0x000fe20008000000 */
[----:B------:R-:W-:-:S05]  /*11a70*/  ULDC UR5, c[0x0][0xc38] ;  /* 0x00030e0000057ab9 */ /* 0x000fca0000000800 */
.L_x_2482:
        /* <DEDUP_REMOVED lines=12> */
.L_x_2481:
[----:B------:R-:W-:Y:S05]  /*11b40*/  BSYNC B0 ;  /* 0x0000000000007941 */ /* 0x000fea0003800000 */
.L_x_2480:
        /* <DEDUP_REMOVED lines=20> */
.L_x_2478:
        /* <DEDUP_REMOVED lines=20> */
.L_x_2483:
[----:B-1----:R-:W-:Y:S02]  /*11dd0*/  IMAD.MOV R2, RZ, RZ, -R3 ;  /* 0x000000ffff027224 */ /* 0x002fe400078e0a03 */
[----:B---3--:R-:W-:Y:S02]  /*11de0*/  IMAD R16, R16, UR5, R11 ;  /* 0x0000000510107c24 */ /* 0x008fe4000f8e020b */
[----:B------:R-:W-:Y:S01]  /*11df0*/  IMAD.MOV.U32 R11, RZ, RZ, R2 ;  /* 0x000000ffff0b7224 */ /* 0x000fe200078e0002 */
[----:B------:R-:W-:Y:S02]  /*11e00*/  IABS R2, R4 ;  /* 0x0000000400027213 */ /* 0x000fe40000000000 */
[----:B--2---:R-:W-:Y:S01]  /*11e10*/  IADD3 R9, -R16, UR6, RZ ;  /* 0x0000000610097c10 */ /* 0x004fe2000fffe1ff */
[----:B------:R-:W-:Y:S02]  /*11e20*/  IMAD R11, R11, R12, RZ ;  /* 0x0000000c0b0b7224 */ /* 0x000fe400078e02ff */
[----:B------:R-:W-:Y:S01]  /*11e30*/  IMAD.MOV R8, RZ, RZ, -R2 ;  /* 0x000000ffff087224 */ /* 0x000fe200078e0a02 */
[----:B------:R-:W-:Y:S01]  /*11e40*/  IABS R6, R9 ;  /* 0x0000000900067213 */ /* 0x000fe20000000000 */
[----:B------:R-:W-:-:S04]  /*11e50*/  IMAD.MOV.U32 R2, RZ, RZ, RZ ;  /* 0x000000ffff027224 */ /* 0x000fc800078e00ff */
[----:B------:R-:W-:-:S04]  /*11e60*/  IMAD.HI.U32 R2, R3, R11, R2 ;  /* 0x0000000b03027227 */ /* 0x000fc800078e0002 */
[----:B------:R-:W-:Y:S02]  /*11e70*/  IMAD.MOV.U32 R3, RZ, RZ, R6 ;  /* 0x000000ffff037224 */ /* 0x000fe400078e0006 */
[----:B------:R-:W-:Y:S02]  /*11e80*/  IMAD.MOV.U32 R6, RZ, RZ, R8 ;  /* 0x000000ffff067224 */ /* 0x000fe400078e0008 */
[----:B------:R-:W-:-:S04]  /*11e90*/  IMAD.HI.U32 R2, R2, R3, RZ ;  /* 0x0000000302027227 */ /* 0x000fc800078e00ff */
[----:B------:R-:W-:-:S05]  /*11ea0*/  IMAD R3, R2, R6, R3 ;  /* 0x0000000602037224 */ /* 0x000fca00078e0203 */
[----:B------:R-:W-:-:S13]  /*11eb0*/  ISETP.GT.U32.AND P1, PT, R12, R3, PT ;  /* 0x000000030c00720c */ /* 0x000fda0003f24070 */
[-C--:B------:R-:W-:Y:S01]  /*11ec0*/  @!P1 IADD3 R3, R3, -R12.reuse, RZ ;  /* 0x8000000c03039210 */ /* 0x080fe20007ffe0ff */
        /* <DEDUP_REMOVED lines=15> */
[-C--:B------:R-:W-:Y:S01]  /*11fc0*/  IABS R8, R13.reuse ;  /* 0x0000000d00087213 */ /* 0x080fe20000000000 */
[----:B------:R-:W-:Y:S01]  /*11fd0*/  IMAD.MOV R18, RZ, RZ, -R13 ;  /* 0x000000ffff127224 */ /* 0x000fe200078e0a0d */
[----:B0-----:R-:W-:Y:S02]  /*11fe0*/  IABS R10, R13 ;  /* 0x0000000d000a7213 */ /* 0x001fe40000000000 */
[----:B------:R-:W0:Y:S08]  /*11ff0*/  I2F.RP R6, R8 ;  /* 0x0000000800067306 */ /* 0x000e300000209400 */
[----:B0-----:R-:W0:Y:S02]  /*12000*/  MUFU.RCP R6, R6 ;  /* 0x0000000600067308 */ /* 0x001e240000001000 */
[----:B0-----:R-:W-:-:S06]  /*12010*/  VIADD R3, R6, 0xffffffe ;  /* 0x0ffffffe06037836 */ /* 0x001fcc0000000000 */
[----:B------:R-:W0:Y:S02]  /*12020*/  F2I.FTZ.U32.TRUNC.NTZ R3, R3 ;  /* 0x0000000300037305 */ /* 0x000e24000021f000 */
[----:B0-----:R-:W-:-:S04]  /*12030*/  IMAD.MOV R7, RZ, RZ, -R3 ;  /* 0x000000ffff077224 */ /* 0x001fc800078e0a03 */
        /* <DEDUP_REMOVED lines=11> */
[----:B------:R-:W-:Y:S02]  /*120f0*/  ISETP.GE.AND P2, PT, R3, RZ, PT ;  /* 0x000000ff0300720c */ /* 0x000fe40003f46270 */
[----:B------:R-:W-:-:S05]  /*12100*/  IADD3 R3, R4, R11, RZ ;  /* 0x0000000b04037210 */ /* 0x000fca0007ffe0ff */
[----:B------:R-:W-:-:S06]  /*12110*/  @P0 VIADD R2, R2, 0x1 ;  /* 0x0000000102020836 */ /* 0x000fcc0000000000 */
[----:B------:R-:W-:Y:S01]  /*12120*/  @!P2 IMAD.MOV R2, RZ, RZ, -R2 ;  /* 0x000000ffff02a224 */ /* 0x000fe200078e0a02 */
[----:B------:R-:W-:-:S04]  /*12130*/  @!P1 LOP3.LUT R2, RZ, R13, RZ, 0x33, !PT ;  /* 0x0000000dff029212 */ /* 0x000fc800078e33ff */
[----:B------:R-:W-:Y:S01]  /*12140*/  LOP3.LUT R17, RZ, R2, RZ, 0x33, !PT ;  /* 0x00000002ff117212 */ /* 0x000fe200078e33ff */
[----:B------:R-:W-:-:S04]  /*12150*/  IMAD R18, R2, R18, R3 ;  /* 0x0000001202127224 */ /* 0x000fc800078e0203 */
[----:B------:R-:W-:Y:S01]  /*12160*/  IMAD.IADD R17, R0, 0x1, R17 ;  /* 0x0000000100117824 */ /* 0x000fe200078e0211 */
[----:B------:R-:W-:Y:S06]  /*12170*/  BRA `(.L_x_2484) ;  /* 0x0000000000147947 */ /* 0x000fec0003800000 */
.L_x_2479:
[----:B------:R-:W-:Y:S01]  /*12180*/  ULDC UR4, c[0x0][0xc3c] ;  /* 0x00030f0000047ab9 */ /* 0x000fe20000000800 */
[----:B------:R-:W-:Y:S02]  /*12190*/  IMAD.MOV.U32 R17, RZ, RZ, RZ ;  /* 0x000000ffff117224 */ /* 0x000fe400078e00ff */
[----:B------:R-:W-:Y:S02]  /*121a0*/  IMAD.U32 R16, RZ, RZ, UR6 ;  /* 0x00000006ff107e24 */ /* 0x000fe4000f8e00ff */
[----:B------:R-:W-:Y:S02]  /*121b0*/  IMAD.MOV.U32 R18, RZ, RZ, RZ ;  /* 0x000000ffff127224 */ /* 0x000fe400078e00ff */
[----:B------:R-:W-:-:S07]  /*121c0*/  IMAD.U32 R19, RZ, RZ, UR4 ;  /* 0x00000004ff137e24 */ /* 0x000fce000f8e00ff */
.L_x_2484:
[----:B------:R-:W-:-:S13]  /*121d0*/  ISETP.NE.AND P0, PT, R5, RZ, PT ;  /* 0x000000ff0500720c */ /* 0x000fda0003f05270 */
[----:B------:R-:W0:Y:S01]  /*121e0*/  @!P0 S2R R3, SR_CgaCtaId ;  /* 0x0000000000038919 */ /* 0x000e220000008800 */
[----:B------:R-:W-:-:S04]  /*121f0*/  @!P0 MOV R0, 0x400 ;  /* 0x0000040000008802 */ /* 0x000fc80000000f00 */
[----:B0-----:R-:W-:-:S05]  /*12200*/  @!P0 LEA R0, R3, R0, 0x18 ;  /* 0x0000000003008211 */ /* 0x001fca00078ec0ff */
[----:B------:R1:W-:Y:S01]  /*12210*/  @!P0 STS.128 [R0+0x388d0], R16 ;  /* 0x0388d01000008388 */ /* 0x0003e20000000c00 */
[----:B------:R-:W-:Y:S06]  /*12220*/  BAR.ARV 0x5, 0x180 ;  /* 0x0146000000007b1d */ /* 0x000fec0000002000 */
.L_x_2477:
        /* <DEDUP_REMOVED lines=8> */
[----:B------:R-:W-:Y:S01]  /*122b0*/  BSSY B8, `(.L_x_2485) ;  /* 0x00004b8000087945 */ /* 0x000fe20003800000 */
[----:B------:R-:W-:Y:S01]  /*122c0*/  IMAD.MOV.U32 R28, RZ, RZ, 0x1 ;  /* 0x00000001ff1c7424 */ /* 0x000fe200078e00ff */
[----:B------:R-:W1:Y:S01]  /*122d0*/  S2R R2, SR_TID.X ;  /* 0x0000000000027919 */ /* 0x000e620000002100 */
[----:B------:R-:W-:Y:S01]  /*122e0*/  IMAD.MOV.U32 R27, RZ, RZ, RZ ;  /* 0x000000ffff1b7224 */ /* 0x000fe200078e00ff */
[----:B------:R-:W-:Y:S01]  /*122f0*/  ULDC UR37, c[0x0][0xc] ;  /* 0x0000030000257ab9 */ /* 0x000fe20000000800 */
[----:B------:R3:W-:Y:S01]  /*12300*/  STL [R1+0x28], RZ ;  /* 0x000028ff01007387 */ /* 0x0007e20000100800 */
[C---:B-1----:R-:W-:Y:S01]  /*12310*/  IMAD.SHL.U32 R33, R2.reuse, 0x8, RZ ;  /* 0x0000000802217824 */ /* 0x042fe200078e00ff */
        /* <DEDUP_REMOVED lines=15> */
[----:B------:R-:W-:-:S05]  /*12410*/  IMAD.U32 R22, RZ, RZ, UR4 ;  /* 0x00000004ff167e24 */ /* 0x000fca000f8e00ff */
[----:B---3--:R-:W-:-:S07]  /*12420*/  LEA R34, R32, R22, 0x1 ;  /* 0x0000001620227211 */ /* 0x008fce00078e08ff */
.L_x_2550:
        /* <DEDUP_REMOVED lines=8> */
[----:B------:R-:W-:Y:S01]  /*124b0*/  ISETP.NE.AND.EX P0, PT, RZ, UR5, PT, P0 ;  /* 0x00000005ff007c0c */ /* 0x000fe2000bf05300 */
[----:B------:R-:W-:Y:S01]  /*124c0*/  IMAD.MOV.U32 R35, RZ, RZ, RZ ;  /* 0x000000ffff237224 */ /* 0x000fe200078e00ff */
[----:B--2---:R-:W-:-:S11]  /*124d0*/  SHF.R.S32.HI R0, RZ, 0x1f, R29 ;  /* 0x0000001fff007819 */ /* 0x004fd6000001141d */
        /* <DEDUP_REMOVED lines=38> */
.L_x_2486:
        /* <DEDUP_REMOVED lines=9> */
.L_x_2487:
        /* <DEDUP_REMOVED lines=9> */
.L_x_2488:
[----:B------:R-:W3:Y:S01]  /*12860*/  LDL R5, [R1+0x10] ;  /* 0x0000100001057983 */ /* 0x000ee20000100800 */
[----:B-12---:R-:W1:Y:S01]  /*12870*/  LDC R2, c[0x0][0x448] ;  /* 0x00011200ff027b82 */ /* 0x006e620000000800 */
[----:B-----5:R-:W-:Y:S01]  /*12880*/  IMAD.IADD R0, R0, 0x1, -R30 ;  /* 0x0000000100007824 */ /* 0x020fe200078e0a1e */
[----:B------:R-:W-:Y:S01]  /*12890*/  LOP3.LUT R23, R23, 0xfffffeff, RZ, 0xc0, !PT ;  /* 0xfffffeff17177812 */ /* 0x000fe200078ec0ff */
[----:B------:R-:W-:Y:S03]  /*128a0*/  BSSY B7, `(.L_x_2489) ;  /* 0x0000397000077945 */ /* 0x000fe60003800000 */
[----:B------:R2:W-:Y:S01]  /*128b0*/  STL [R1+0x4], R0 ;  /* 0x0000040001007387 */ /* 0x0005e20000100800 */
[----:B-1----:R-:W-:Y:S01]  /*128c0*/  ISETP.NE.AND P0, PT, R2, 0x1, PT ;  /* 0x000000010200780c */ /* 0x002fe20003f05270 */
[----:B------:R-:W-:-:S04]  /*128d0*/  IMAD.SHL.U32 R2, R17, 0x80, RZ ;  /* 0x0000008011027824 */ /* 0x000fc800078e00ff */
[----:B------:R-:W-:-:S08]  /*128e0*/  VIADD R2, R2, 0x7f ;  /* 0x0000007f02027836 */ /* 0x000fd00000000000 */
[----:B------:R-:W1:Y:S01]  /*128f0*/  @P0 LDC R3, c[0x0][0x44c] ;  /* 0x00011300ff030b82 */ /* 0x000e620000000800 */
[----:B------:R-:W-:-:S07]  /*12900*/  @P0 LOP3.LUT R23, R23, 0x100, RZ, 0xfc, !PT ;  /* 0x0000010017170812 */ /* 0x000fce00078efcff */
[----:B0-----:R-:W0:Y:S01]  /*12910*/  @P0 LDC R4, c[0x0][0x450] ;  /* 0x00011400ff040b82 */ /* 0x001e220000000800 */
[----:B-1----:R-:W-:-:S05]  /*12920*/  @P0 IMAD.HI.U32 R3, R2, R3, RZ ;  /* 0x0000000302030227 */ /* 0x002fca00078e00ff */
[----:B0-----:R-:W-:Y:S02]  /*12930*/  @P0 SHF.R.U32.HI R2, RZ, R4, R3 ;  /* 0x00000004ff020219 */ /* 0x001fe40000011603 */
[C---:B---3--:R-:W-:Y:S01]  /*12940*/  IADD3 R3, R0.reuse, 0x50, -R5 ;  /* 0x0000005000037810 */ /* 0x048fe20007ffe805 */
[----:B--2---:R-:W-:-:S04]  /*12950*/  VIADD R0, R0, 0x4f ;  /* 0x0000004f00007836 */ /* 0x004fc80000000000 */
[----:B------:R-:W-:Y:S02]  /*12960*/  IMAD.IADD R2, R3, 0x1, R2 ;  /* 0x0000000103027824 */ /* 0x000fe400078e0202 */
[----:B------:R-:W-:-:S04]  /*12970*/  IMAD.HI R0, R0, 0x66666667, RZ ;  /* 0x6666666700007827 */ /* 0x000fc800078e02ff */
[----:B------:R-:W-:Y:S01]  /*12980*/  IMAD.HI R2, R2, 0x66666667, RZ ;  /* 0x6666666702027827 */ /* 0x000fe200078e02ff */
[----:B------:R-:W-:-:S04]  /*12990*/  SHF.R.U32.HI R3, RZ, 0x1f, R0 ;  /* 0x0000001fff037819 */ /* 0x000fc80000011600 */
[----:B------:R-:W-:Y:S02]  /*129a0*/  SHF.R.U32.HI R5, RZ, 0x1f, R2 ;  /* 0x0000001fff057819 */ /* 0x000fe40000011602 */
[----:B------:R-:W-:Y:S02]  /*129b0*/  LEA.HI.SX32 R3, R0, R3, 0x1b ;  /* 0x0000000300037211 */ /* 0x000fe400078fdaff */
[----:B------:R-:W-:-:S04]  /*129c0*/  LEA.HI.SX32 R2, R2, R5, 0x1b ;  /* 0x0000000502027211 */ /* 0x000fc800078fdaff */
[----:B------:R-:W-:-:S04]  /*129d0*/  VIMNMX R4, R3, R2, PT ;  /* 0x0000000203047248 */ /* 0x000fc80003fe0100 */
[----:B------:R-:W-:Y:S01]  /*129e0*/  ISETP.GT.AND P0, PT, R4, RZ, PT ;  /* 0x000000ff0400720c */ /* 0x000fe20003f04270 */
[----:B------:R0:W-:-:S12]  /*129f0*/  STL [R1+0x14], R4 ;  /* 0x0000140401007387 */ /* 0x0001d80000100800 */
        /* <DEDUP_REMOVED lines=18> */
.L_x_2490:
        /* <DEDUP_REMOVED lines=20> */
.L_x_2493:
[----:B------:R-:W-:Y:S05]  /*12c60*/  BSYNC B6 ;  /* 0x0000000000067941 */ /* 0x000fea0003800000 */
.L_x_2492:
        /* <DEDUP_REMOVED lines=20> */
.L_x_2496:
[----:B------:R0:W1:Y:S01]  /*12db0*/  LDC.64 R2, c[0x4][R26] ;  /* 0x010000001a027b82 */ /* 0x0000620000000a00 */
[----:B------:R-:W-:Y:S01]  /*12dc0*/  ULDC.64 UR6, c[0x4][0xa8] ;  /* 0x01002a0000067ab9 */ /* 0x000fe20000000a00 */
[----:B------:R-:W-:Y:S01]  /*12dd0*/  ULDC.64 UR8, c[0x4][0xb0] ;  /* 0x01002c0000087ab9 */ /* 0x000fe20000000a00 */
[----:B------:R-:W-:Y:S01]  /*12de0*/  ULDC.64 UR4, c[0x4][0x18] ;  /* 0x0100060000047ab9 */ /* 0x000fe20000000a00 */
[----:B------:R-:W-:Y:S01]  /*12df0*/  IMAD.U32 R4, RZ, RZ, UR6 ;  /* 0x00000006ff047e24 */ /* 0x000fe2000f8e00ff */
[----:B------:R-:W-:Y:S01]  /*12e00*/  MOV R13, RZ ;  /* 0x000000ff000d7202 */ /* 0x000fe20000000f00 */
[----:B------:R-:W-:Y:S02]  /*12e10*/  IMAD.U32 R5, RZ, RZ, UR7 ;  /* 0x00000007ff057e24 */ /* 0x000fe4000f8e00ff */
[----:B------:R-:W-:Y:S02]  /*12e20*/  IMAD.U32 R6, RZ, RZ, UR8 ;  /* 0x00000008ff067e24 */ /* 0x000fe4000f8e00ff */
[----:B------:R-:W-:-:S02]  /*12e30*/  IMAD.U32 R7, RZ, RZ, UR9 ;  /* 0x00000009ff077e24 */ /* 0x000fc4000f8e00ff */
[----:B------:R-:W-:Y:S02]  /*12e40*/  IMAD.U32 R10, RZ, RZ, UR4 ;  /* 0x00000004ff0a7e24 */ /* 0x000fe4000f8e00ff */
[----:B------:R-:W-:Y:S02]  /*12e50*/  IMAD.U32 R11, RZ, RZ, UR5 ;  /* 0x00000005ff0b7e24 */ /* 0x000fe4000f8e00ff */
[----:B------:R-:W-:Y:S02]  /*12e60*/  IMAD.MOV.U32 R8, RZ, RZ, 0x70 ;  /* 0x00000070ff087424 */ /* 0x000fe400078e00ff */
[----:B0-----:R-:W-:-:S07]  /*12e70*/  IMAD.MOV.U32 R12, RZ, RZ, 0x1 ;  /* 0x00000001ff0c7424 */ /* 0x001fce00078e00ff */
[----:B------:R-:W-:-:S07]  /*12e80*/  LEPC R20, `(.L_x_2495) ;  /* 0x000000001014794e */ /* 0x000fce0000000000 */
[----:B-1----:R-:W-:Y:S05]  /*12e90*/  CALL.ABS.NOINC R2 ;  /* 0x0000000002007343 */ /* 0x002fea0003c00000 */
.L_x_2495:
[----:B------:R-:W-:Y:S05]  /*12ea0*/  BSYNC B6 ;  /* 0x0000000000067941 */ /* 0x000fea0003800000 */
.L_x_2494:
[----:B------:R-:W2:Y:S01]  /*12eb0*/  LDL R2, [R1+0x14] ;  /* 0x0000140001027983 */ /* 0x000ea20000100800 */
[----:B------:R-:W-:Y:S01]  /*12ec0*/  ULDC.64 UR4, c[0x0][0x9f8] ;  /* 0x00027e0000047ab9 */ /* 0x000fe20000000a00 */
[----:B------:R-:W0:Y:S01]  /*12ed0*/  LDC R9, c[0x0][0x430] ;  /* 0x00010c00ff097b82 */ /* 0x000e220000000800 */
[----:B------:R-:W-:-:S04]  /*12ee0*/  ISETP.NE.U32.AND P0, PT, RZ, UR4, PT ;  /* 0x00000004ff007c0c */ /* 0x000fc8000bf05070 */
[----:B------:R-:W-:-:S13]  /*12ef0*/  ISETP.NE.AND.EX P0, PT, RZ, UR5, PT, P0 ;  /* 0x00000005ff007c0c */ /* 0x000fda000bf05300 */
[----:B------:R-:W-:Y:S01]  /*12f00*/  @P0 IADD3 R24, P1, R24, UR4, RZ ;  /* 0x0000000418180c10 */ /* 0x000fe2000ff3e0ff */
[----:B------:R-:W-:-:S03]  /*12f10*/  ULDC UR4, c[0x0][0x2f4] ;  /* 0x0000bd0000047ab9 */ /* 0x000fc60000000800 */
[----:B------:R-:W-:-:S05]  /*12f20*/  @P0 IADD3.X R25, R25, UR5, RZ, P1, !PT ;  /* 0x0000000519190c10 */ /* 0x000fca0008ffe4ff */
[----:B------:R1:W5:Y:S01]  /*12f30*/  @P0 LDG.E R31, desc[UR38][R24.64] ;  /* 0x00000026181f0981 */ /* 0x000362000c1e1900 */
[C---:B------:R-:W-:Y:S01]  /*12f40*/  ISETP.GE.AND P0, PT, R33.reuse, UR4, PT ;  /* 0x0000000421007c0c */ /* 0x040fe2000bf06270 */
[----:B------:R-:W-:Y:S01]  /*12f50*/  UMOV UR5, 0xffffffff ;  /* 0xffffffff00057882 */ /* 0x000fe20000000000 */
[----:B------:R-:W-:Y:S02]  /*12f60*/  LOP3.LUT R20, R33, 0x40, RZ, 0xfc, !PT ;  /* 0x0000004021147812 */ /* 0x000fe400078efcff */
[----:B------:R-:W-:Y:S02]  /*12f70*/  LOP3.LUT R23, R23, 0xffffffef, RZ, 0xc0, !PT ;  /* 0xffffffef17177812 */ /* 0x000fe400078ec0ff */
[----:B------:R-:W-:Y:S02]  /*12f80*/  ISETP.GE.AND P2, PT, R20, UR4, PT ;  /* 0x0000000414007c0c */ /* 0x000fe4000bf46270 */
[----:B------:R-:W-:-:S05]  /*12f90*/  ISETP.GE.AND P1, PT, R37, UR4, PT ;  /* 0x0000000425007c0c */ /* 0x000fca000bf26270 */
        /* <DEDUP_REMOVED lines=8> */
[----:B--2---:R-:W-:Y:S01]  /*13020*/  VIADD R26, R2, 0xffffffff ;  /* 0xffffffff021a7836 */ /* 0x004fe20000000000 */
[----:B01----:R-:W-:Y:S06]  /*13030*/  BRA.DIV UR5, `(.L_x_2497) ;  /* 0x0000004605187947 */ /* 0x003fec000b800000 */
.L_x_2567:
[----:B------:R-:W0:Y:S01]  /*13040*/  S2R R0, SR_TID.X ;  /* 0x0000000000007919 */ /* 0x000e220000002100 */
[----:B------:R-:W1:Y:S01]  /*13050*/  S2R R3, SR_TID.X ;  /* 0x0000000000037919 */ /* 0x000e620000002100 */
[----:B0-----:R-:W-:-:S04]  /*13060*/  LOP3.LUT R0, R0, 0x7f, RZ, 0xc0, !PT ;  /* 0x0000007f00007812 */ /* 0x001fc800078ec0ff */
[----:B------:R-:W-:Y:S02]  /*13070*/  SHF.R.U32.HI R2, RZ, 0x3, R0 ;  /* 0x00000003ff027819 */ /* 0x000fe40000011600 */
[----:B------:R-:W2:Y:S01]  /*13080*/  LDL R0, [R1+0x4] ;  /* 0x0000040001007983 */ /* 0x000ea20000100800 */
[----:B-1----:R-:W-:Y:S01]  /*13090*/  IMAD.SHL.U32 R8, R3, 0x10, RZ ;  /* 0x0000001003087824 */ /* 0x002fe200078e00ff */
[----:B------:R-:W-:Y:S02]  /*130a0*/  ISETP.NE.AND P1, PT, R9, 0x1, PT ;  /* 0x000000010900780c */ /* 0x000fe40003f25270 */
[----:B-----5:R-:W-:Y:S02]  /*130b0*/  SHF.R.S32.HI R10, RZ, 0x1f, R31 ;  /* 0x0000001fff0a7819 */ /* 0x020fe4000001141f */
[----:B------:R-:W-:Y:S02]  /*130c0*/  LOP3.LUT R8, R2, 0x70, R8, 0xf8, !PT ;  /* 0x0000007002087812 */ /* 0x000fe400078ef808 */
[----:B------:R-:W-:Y:S01]  /*130d0*/  LOP3.LUT R23, R23, 0xffffffbf, RZ, 0xc0, !PT ;  /* 0xffffffbf17177812 */ /* 0x000fe200078ec0ff */
[----:B------:R0:W-:Y:S02]  /*130e0*/  STL [R1+0xc], R10 ;  /* 0x00000c0a01007387 */ /* 0x0001e40000100800 */
[----:B------:R-:W-:-:S04]  /*130f0*/  IMAD R6, R26, 0x50, R8 ;  /* 0x000000501a067824 */ /* 0x000fc800078e0208 */
[----:B------:R-:W1:Y:S01]  /*13100*/  @P1 LDC R5, c[0x0][0x434] ;  /* 0x00010d00ff051b82 */ /* 0x000e620000000800 */
[----:B------:R-:W-:-:S04]  /*13110*/  @P1 LOP3.LUT R23, R23, 0x40, RZ, 0xfc, !PT ;  /* 0x0000004017171812 */ /* 0x000fc800078efcff */
[----:B------:R-:W-:Y:S02]  /*13120*/  LOP3.LUT R23, R23, 0xffffffdf, RZ, 0xc0, !PT ;  /* 0xffffffdf17177812 */ /* 0x000fe400078ec0ff */
[C---:B--2---:R-:W-:Y:S01]  /*13130*/  ISETP.GE.AND P0, PT, R6.reuse, R0, PT ;  /* 0x000000000600720c */ /* 0x044fe20003f06270 */
[----:B------:R-:W-:Y:S01]  /*13140*/  IMAD.IADD R6, R6, 0x1, R30 ;  /* 0x0000000106067824 */ /* 0x000fe200078e021e */
[----:B------:R-:W2:Y:S02]  /*13150*/  @P1 LDC R0, c[0x0][0x438] ;  /* 0x00010e00ff001b82 */ /* 0x000ea40000000800 */
[----:B------:R-:W-:Y:S01]  /*13160*/  ISETP.GT.U32.OR P0, PT, R8, 0x4f, P0 ;  /* 0x0000004f0800780c */ /* 0x000fe20000704470 */
[----:B-1----:R-:W-:-:S04]  /*13170*/  @P1 IMAD.HI.U32 R4, R6, R5, RZ ;  /* 0x0000000506041227 */ /* 0x002fc800078e00ff */
[----:B------:R-:W-:-:S08]  /*13180*/  IMAD.MOV.U32 R7, RZ, RZ, R6 ;  /* 0x000000ffff077224 */ /* 0x000fd000078e0006 */
[----:B------:R-:W1:Y:S01]  /*13190*/  @!P0 LDC.64 R2, c[0x0][0x428] ;  /* 0x00010a00ff028b82 */ /* 0x000e620000000a00 */
[----:B--2---:R-:W-:-:S04]  /*131a0*/  @P1 SHF.R.U32.HI R7, RZ, R0, R4 ;  /* 0x00000000ff071219 */ /* 0x004fc80000011604 */
        /* <DEDUP_REMOVED lines=15> */
[----:B------:R-:W-:Y:S02]  /*132a0*/  ISETP.GT.U32.AND P0, PT, R8, 0x4f, PT ;  /* 0x0000004f0800780c */ /* 0x000fe40003f04070 */
[----:B------:R-:W-:-:S07]  /*132b0*/  SHF.R.S32.HI R30, RZ, 0x1f, R18 ;  /* 0x0000001fff1e7819 */ /* 0x000fce0000011412 */
[----:B------:R-:W-:-:S04]  /*132c0*/  @P2 LOP3.LUT R23, R23, 0x20, RZ, 0xfc, !PT ;  /* 0x0000002017172812 */ /* 0x000fc800078efcff */
[----:B------:R-:W-:-:S04]  /*132d0*/  LOP3.LUT R23, R23, 0xfffffffe, RZ, 0xc0, !PT ;  /* 0xfffffffe17177812 */ /* 0x000fc800078ec0ff */
[----:B------:R-:W-:Y:S01]  /*132e0*/  @P0 LOP3.LUT R23, R23, 0x1, RZ, 0xfc, !PT ;  /* 0x0000000117170812 */ /* 0x000fe200078efcff */
[----:B0-----:R-:W-:Y:S06]  /*132f0*/  @!P2 BRA `(.L_x_2498) ;  /* 0x000000000004a947 */ /* 0x001fec0003800000 */
[----:B------:R-:W-:Y:S01]  /*13300*/  BPT.TRAP 0x1 ;  /* 0x000000040000795c */ /* 0x000fe20000300000 */
.L_x_2498:
        /* <DEDUP_REMOVED lines=25> */
.L_x_2568:
[----:B------:R-:W-:Y:S05]  /*134a0*/  BSYNC B0 ;  /* 0x0000000000007941 */ /* 0x000fea0003800000 */
.L_x_2499:
        /* <DEDUP_REMOVED lines=8> */
[----:B------:R-:W-:Y:S02]  /*13530*/  IADD3 R3, R3, R6, RZ ;  /* 0x0000000603037210 */ /* 0x000fe40007ffe0ff */
        /* <DEDUP_REMOVED lines=10> */
[----:B-1----:R-:W-:Y:S02]  /*135e0*/  LOP3.LUT R8, R8, 0x7f, RZ, 0xc0, !PT ;  /* 0x0000007f08087812 */ /* 0x002fe400078ec0ff */
[C---:B------:R-:W-:Y:S01]  /*135f0*/  LEA R0, P0, R2.reuse, UR4, 0x1 ;  /* 0x0000000402007c11 */ /* 0x040fe2000f8008ff */
[----:B------:R-:W-:Y:S01]  /*13600*/  UMOV UR4, 0xffffffff ;  /* 0xffffffff00047882 */ /* 0x000fe20000000000 */
[----:B------:R-:W-:Y:S02]  /*13610*/  SHF.R.U32.HI R8, RZ, 0x3, R8 ;  /* 0x00000003ff087819 */ /* 0x000fe40000011608 */
[----:B------:R-:W-:Y:S01]  /*13620*/  LEA.HI.X R6, R2, UR5, R6, 0x1, P0 ;  /* 0x0000000502067c11 */ /* 0x000fe200080f0c06 */
        /* <DEDUP_REMOVED lines=52> */
.L_x_2580:
        /* <DEDUP_REMOVED lines=17> */
.L_x_2503:
[----:B------:R-:W-:Y:S05]  /*13a80*/  BSYNC B0 ;  /* 0x0000000000007941 */ /* 0x000fea0003800000 */
.L_x_2502:
[----:B------:R-:W-:Y:S01]  /*13a90*/  NOP ;  /* 0x0000000000007918 */ /* 0x000fe20000000000 */
[----:B------:R-:W-:-:S13]  /*13aa0*/  PLOP3.LUT P0, PT, PT, PT, PT, 0x80, 0x0 ;  /* 0x000000000000781c */ /* 0x000fda0003f0f070 */
.L_x_2504:
        /* <DEDUP_REMOVED lines=10> */
.L_x_2505:
[----:B------:R3:W5:Y:S01]  /*13b50*/  LDL.LU R0, [R1+0x18] ;  /* 0x0000180001007983 */ /* 0x0007620000300800 */
[----:B------:R-:W-:Y:S01]  /*13b60*/  LOP3.LUT P0, RZ, R23, 0x80, RZ, 0xc0, !PT ;  /* 0x0000008017ff7812 */ /* 0x000fe2000780c0ff */
[----:B------:R3:W-:-:S12]  /*13b70*/  SYNCS.ARRIVE.TRANS64.A1T0 RZ, [R5+URZ+0x38830], RZ ;  /* 0x038830ff05ff79a7 */ /* 0x0007d8000810003f */
[----:B------:R-:W-:Y:S05]  /*13b80*/  WARPSYNC.ALL ;  /* 0x0000000000007948 */ /* 0x000fea0003800000 */
[----:B------:R-:W-:Y:S01]  /*13b90*/  ULDC.64 UR4, c[0x0][0x298] ;  /* 0x0000a60000047ab9 */ /* 0x000fe20000000a00 */
[----:B01----:R-:W-:Y:S01]  /*13ba0*/  IADD3 R2, R22, 0x14400, RZ ;  /* 0x0001440016027810 */ /* 0x003fe20007ffe0ff */
[----:B------:R-:W-:Y:S01]  /*13bb0*/  IMAD.WIDE.U32 R6, R35, UR4, RZ ;  /* 0x0000000423067c25 */ /* 0x000fe2000f8e00ff */
[----:B------:R-:W-:Y:S01]  /*13bc0*/  SEL R29, R29, RZ, !P0 ;  /* 0x000000ff1d1d7207 */ /* 0x000fe20004000000 */
        /* <DEDUP_REMOVED lines=8> */
[----:B------:R-:W-:-:S04]  /*13c50*/  IMAD R0, R35, UR5, R0 ;  /* 0x0000000523007c24 */ /* 0x000fc8000f8e0200 */
[----:B------:R-:W-:Y:S01]  /*13c60*/  IMAD.IADD R35, R7, 0x1, R0 ;  /* 0x0000000107237824 */ /* 0x000fe200078e0200 */
[----:B-1----:R-:W-:Y:S06]  /*13c70*/  @!P0 BRA `(.L_x_2507) ;  /* 0x0000000000408947 */ /* 0x002fec0003800000 */
[----:B------:R-:W-:Y:S01]  /*13c80*/  MOV R2, 0x0 ;  /* 0x0000000000027802 */ /* 0x000fe20000000f00 */
[----:B------:R-:W-:Y:S01]  /*13c90*/  ULDC.64 UR6, c[0x4][0xa8] ;  /* 0x01002a0000067ab9 */ /* 0x000fe20000000a00 */
[----:B------:R-:W-:Y:S01]  /*13ca0*/  ULDC.64 UR8, c[0x4][0xb0] ;  /* 0x01002c0000087ab9 */ /* 0x000fe20000000a00 */
[----:B------:R-:W-:Y:S01]  /*13cb0*/  ULDC.64 UR4, c[0x4][0x20] ;  /* 0x0100080000047ab9 */ /* 0x000fe20000000a00 */
[----:B------:R-:W-:Y:S02]  /*13cc0*/  IMAD.U32 R4, RZ, RZ, UR6 ;  /* 0x00000006ff047e24 */ /* 0x000fe4000f8e00ff */
[----:B------:R-:W0:Y:S01]  /*13cd0*/  LDC.64 R2, c[0x4][R2] ;  /* 0x0100000002027b82 */ /* 0x000e220000000a00 */
[----:B---3--:R-:W-:Y:S02]  /*13ce0*/  IMAD.U32 R5, RZ, RZ, UR7 ;  /* 0x00000007ff057e24 */ /* 0x008fe4000f8e00ff */
[----:B------:R-:W-:Y:S02]  /*13cf0*/  IMAD.U32 R6, RZ, RZ, UR8 ;  /* 0x00000008ff067e24 */ /* 0x000fe4000f8e00ff */
[----:B------:R-:W-:-:S02]  /*13d00*/  IMAD.U32 R7, RZ, RZ, UR9 ;  /* 0x00000009ff077e24 */ /* 0x000fc4000f8e00ff */
[----:B------:R-:W-:Y:S02]  /*13d10*/  IMAD.U32 R10, RZ, RZ, UR4 ;  /* 0x00000004ff0a7e24 */ /* 0x000fe4000f8e00ff */
[----:B------:R-:W-:Y:S02]  /*13d20*/  IMAD.U32 R11, RZ, RZ, UR5 ;  /* 0x00000005ff0b7e24 */ /* 0x000fe4000f8e00ff */
[----:B--2---:R-:W-:Y:S02]  /*13d30*/  IMAD.MOV.U32 R8, RZ, RZ, 0x70 ;  /* 0x00000070ff087424 */ /* 0x004fe400078e00ff */
[----:B------:R-:W-:Y:S02]  /*13d40*/  IMAD.MOV.U32 R12, RZ, RZ, 0x1 ;  /* 0x00000001ff0c7424 */ /* 0x000fe400078e00ff */
[----:B------:R-:W-:-:S07]  /*13d50*/  IMAD.MOV.U32 R13, RZ, RZ, RZ ;  /* 0x000000ffff0d7224 */ /* 0x000fce00078e00ff */
[----:B------:R-:W-:-:S07]  /*13d60*/  LEPC R20, `(.L_x_2507) ;  /* 0x000000001014794e */ /* 0x000fce0000000000 */
[----:B0-----:R-:W-:Y:S05]  /*13d70*/  CALL.ABS.NOINC R2 ;  /* 0x0000000002007343 */ /* 0x001fea0003c00000 */
.L_x_2507:
[----:B------:R-:W-:Y:S05]  /*13d80*/  BSYNC B6 ;  /* 0x0000000000067941 */ /* 0x000fea0003800000 */
.L_x_2506:
[----:B------:R-:W4:Y:S01]  /*13d90*/  LDL.LU R2, [R1+0x18] ;  /* 0x0000180001027983 */ /* 0x000f220000300800 */
[----:B------:R-:W-:-:S03]  /*13da0*/  ULDC.64 UR4, c[0x0][0x2d8] ;  /* 0x0000b60000047ab9 */ /* 0x000fc60000000a00 */
[----:B------:R-:W3:Y:S01]  /*13db0*/  LDL.LU.64 R20, [R1+0x20] ;  /* 0x0000200001147983 */ /* 0x000ee20000300a00 */
[----:B------:R-:W-:Y:S02]  /*13dc0*/  IMAD.MOV.U32 R3, RZ, RZ, R35 ;  /* 0x000000ffff037224 */ /* 0x000fe400078e0023 */
[----:B------:R-:W-:Y:S01]  /*13dd0*/  IMAD R0, R30, UR4, RZ ;  /* 0x000000041e007c24 */ /* 0x000fe2000f8e02ff */
[----:B------:R0:W5:Y:S03]  /*13de0*/  LDL R9, [R1+0x10] ;  /* 0x0000100001097983 */ /* 0x0001660000100800 */
[C---:B------:R-:W-:Y:S01]  /*13df0*/  IMAD R0, R18.reuse, UR5, R0 ;  /* 0x0000000512007c24 */ /* 0x040fe2000f8e0200 */
[----:B--2---:R-:W-:Y:S01]  /*13e00*/  LOP3.LUT R8, R33, 0x40, RZ, 0xfc, !PT ;  /* 0x0000004021087812 */ /* 0x004fe200078efcff */
[----:B----4-:R-:W-:Y:S02]  /*13e10*/  IMAD.MOV.U32 R4, RZ, RZ, R2 ;  /* 0x000000ffff047224 */ /* 0x010fe400078e0002 */
[----:B---3--:R-:W-:Y:S01]  /*13e20*/  IMAD.MOV.U32 R2, RZ, RZ, R20 ;  /* 0x000000ffff027224 */ /* 0x008fe200078e0014 */
[----:B------:R-:W1:Y:S01]  /*13e30*/  S2R R21, SR_TID.X ;  /* 0x0000000000157919 */ /* 0x000e620000002100 */
[----:B------:R-:W2:Y:S02]  /*13e40*/  LDC R20, c[0x0][0x448] ;  /* 0x00011200ff147b82 */ /* 0x000ea40000000800 */
[----:B------:R-:W-:Y:S01]  /*13e50*/  IMAD.WIDE.U32 R2, R18, UR4, R2 ;  /* 0x0000000412027c25 */ /* 0x000fe2000f8e0002 */
[----:B------:R-:W-:-:S03]  /*13e60*/  ULDC.64 UR4, c[0x0][0x2e0] ;  /* 0x0000b80000047ab9 */ /* 0x000fc60000000a00 */
[----:B------:R-:W-:Y:S01]  /*13e70*/  IMAD R4, R4, UR4, RZ ;  /* 0x0000000404047c24 */ /* 0x000fe2000f8e02ff */
[----:B------:R-:W-:-:S03]  /*13e80*/  IADD3 R3, R3, R0, RZ ;  /* 0x0000000003037210 */ /* 0x000fc60007ffe0ff */
[C---:B------:R-:W-:Y:S02]  /*13e90*/  IMAD R4, R29.reuse, UR5, R4 ;  /* 0x000000051d047c24 */ /* 0x040fe4000f8e0204 */
[----:B------:R-:W-:Y:S01]  /*13ea0*/  IMAD.WIDE.U32 R2, R29, UR4, R2 ;  /* 0x000000041d027c25 */ /* 0x000fe2000f8e0002 */
[----:B------:R-:W-:Y:S01]  /*13eb0*/  ULDC.64 UR4, c[0x0][0x2d0] ;  /* 0x0000b40000047ab9 */ /* 0x000fe20000000a00 */
[----:B--2---:R-:W-:Y:S02]  /*13ec0*/  ISETP.NE.AND P6, PT, R20, 0x1, PT ;  /* 0x000000011400780c */ /* 0x004fe40003fc5270 */
[----:B------:R-:W2:Y:S01]  /*13ed0*/  S2R R20, SR_TID.X ;  /* 0x0000000000147919 */ /* 0x000ea20000002100 */
[----:B-1----:R-:W-:-:S04]  /*13ee0*/  LOP3.LUT R21, R21, 0x7f, RZ, 0xc0, !PT ;  /* 0x0000007f15157812 */ /* 0x002fc800078ec0ff */
[----:B------:R-:W-:-:S06]  /*13ef0*/  SHF.R.U32.HI R21, RZ, 0x3, R21 ;  /* 0x00000003ff157819 */ /* 0x000fcc0000011615 */
[----:B------:R-:W1:Y:S08]  /*13f00*/  @P6 LDC R7, c[0x0][0x44c] ;  /* 0x00011300ff076b82 */ /* 0x000e700000000800 */
[----:B------:R-:W3:Y:S01]  /*13f10*/  @P6 LDC R5, c[0x0][0x450] ;  /* 0x00011400ff056b82 */ /* 0x000ee20000000800 */
[----:B--2---:R-:W-:-:S05]  /*13f20*/  IMAD.SHL.U32 R20, R20, 0x10, RZ ;  /* 0x0000001014147824 */ /* 0x004fca00078e00ff */
[----:B------:R-:W-:-:S05]  /*13f30*/  LOP3.LUT R20, R21, 0x70, R20, 0xf8, !PT ;  /* 0x0000007015147812 */ /* 0x000fca00078ef814 */
[----:B------:R-:W-:-:S04]  /*13f40*/  IMAD R6, R17, 0x80, R20 ;  /* 0x0000008011067824 */ /* 0x000fc800078e0214 */
[----:B-1----:R-:W-:-:S04]  /*13f50*/  @P6 IMAD.HI.U32 R7, R6, R7, RZ ;  /* 0x0000000706076227 */ /* 0x002fc800078e00ff */
[----:B------:R-:W-:Y:S01]  /*13f60*/  IMAD.MOV.U32 R0, RZ, RZ, R6 ;  /* 0x000000ffff007224 */ /* 0x000fe200078e0006 */
[----:B---3--:R-:W-:Y:S02]  /*13f70*/  @P6 SHF.R.U32.HI R0, RZ, R5, R7 ;  /* 0x00000005ff006219 */ /* 0x008fe40000011607 */
[----:B------:R-:W1:Y:S01]  /*13f80*/  LDC R5, c[0x0][0x448] ;  /* 0x00011200ff057b82 */ /* 0x000e620000000800 */
[----:B------:R-:W-:Y:S02]  /*13f90*/  IMAD.IADD R3, R3, 0x1, R4 ;  /* 0x0000000103037824 */ /* 0x000fe400078e0204 */
[----:B------:R-:W-:Y:S01]  /*13fa0*/  IMAD.MOV R4, RZ, RZ, -R0 ;  /* 0x000000ffff047224 */ /* 0x000fe200078e0a00 */
[----:B------:R-:W2:Y:S01]  /*13fb0*/  S2R R20, SR_TID.X ;  /* 0x0000000000147919 */ /* 0x000ea20000002100 */
[----:B------:R-:W-:-:S04]  /*13fc0*/  IMAD.WIDE.U32 R2, R0, UR4, R2 ;  /* 0x0000000400027c25 */ /* 0x000fc8000f8e0002 */
[----:B-1----:R-:W-:Y:S01]  /*13fd0*/  IMAD R4, R5, R4, R6 ;  /* 0x0000000405047224 */ /* 0x002fe200078e0206 */
[----:B------:R-:W-:-:S05]  /*13fe0*/  SHF.R.S32.HI R6, RZ, 0x1f, R0 ;  /* 0x0000001fff067819 */ /* 0x000fca0000011400 */
        /* <DEDUP_REMOVED lines=11> */
[----:B------:R-:W-:Y:S01]  /*140a0*/  ULDC UR4, c[0x0][0x2b8] ;  /* 0x0000ae0000047ab9 */ /* 0x000fe20000000800 */
[----:B--2---:R-:W-:-:S03]  /*140b0*/  LOP3.LUT R20, R20, 0x7f, RZ, 0xc0, !PT ;  /* 0x0000007f14147812 */ /* 0x004fc600078ec0ff */
[----:B------:R-:W-:Y:S01]  /*140c0*/  LEA.HI.X R0, R2, UR5, R3, 0x1, P0 ;  /* 0x0000000502007c11 */ /* 0x000fe200080f0c03 */
[----:B------:R-:W-:Y:S01]  /*140d0*/  UMOV UR5, 0xffffffff ;  /* 0xffffffff00057882 */ /* 0x000fe20000000000 */
[----:B------:R-:W-:Y:S02]  /*140e0*/  ISETP.GE.AND P4, PT, R33, UR4, PT ;  /* 0x0000000421007c0c */ /* 0x000fe4000bf86270 */
[----:B------:R-:W-:Y:S02]  /*140f0*/  ISETP.GE.AND P3, PT, R8, UR4, PT ;  /* 0x0000000408007c0c */ /* 0x000fe4000bf66270 */
[----:B------:R-:W-:Y:S02]  /*14100*/  ISETP.GE.AND P2, PT, R37, UR4, PT ;  /* 0x0000000425007c0c */ /* 0x000fe4000bf46270 */
[----:B------:R-:W-:Y:S02]  /*14110*/  ISETP.GE.AND P1, PT, R36, UR4, PT ;  /* 0x0000000424007c0c */ /* 0x000fe4000bf26270 */
[----:B------:R-:W-:Y:S01]  /*14120*/  SHF.R.U32.HI R8, RZ, 0x3, R20 ;  /* 0x00000003ff087819 */ /* 0x000fe20000011614 */
[----:B0-----:R-:W-:Y:S10]  /*14130*/  BRA.DIV UR5, `(.L_x_2508) ;  /* 0x0000003a05e47947 */ /* 0x001ff4000b800000 */
[----:B------:R-:W0:Y:S01]  /*14140*/  SHFL.IDX PT, R14, R4, RZ, 0x181f ;  /* 0x00181fff040e7589 */ /* 0x000e2200000e0000 */
[----:B-----5:R-:W-:Y:S02]  /*14150*/  IMAD R5, R9, R5, RZ ;  /* 0x0000000509057224 */ /* 0x020fe400078e02ff */
[----:B------:R-:W-:Y:S01]  /*14160*/  IMAD R17, R17, 0x80, R8 ;  /* 0x0000008011117824 */ /* 0x000fe200078e0208 */
        /* <DEDUP_REMOVED lines=11> */
[----:B------:R-:W-:Y:S01]  /*14220*/  ISETP.GE.AND P0, PT, R6, R5, PT ;  /* 0x000000050600720c */ /* 0x000fe20003f06270 */
[----:B------:R-:W-:-:S02]  /*14230*/  VIADD R6, R17, 0x20 ;  /* 0x0000002011067836 */ /* 0x000fc40000000000 */
[----:B-1----:R-:W1:Y:S10]  /*14240*/  SHFL.IDX PT, R2, R0, 0x1, 0x181f ;  /* 0x00381f0000027f89 */ /* 0x002e7400000e0000 */
[----:B0-----:R-:W-:-:S05]  /*14250*/  @!P0 LEA R14, P5, R33, R14, 0x1 ;  /* 0x0000000e210e8211 */ /* 0x001fca00078a08ff */
[----:B-1----:R-:W-:Y:S02]  /*14260*/  @!P0 IMAD.X R7, RZ, RZ, R2, P5 ;  /* 0x000000ffff078224 */ /* 0x002fe400028e0602 */
[----:B------:R-:W-:Y:S02]  /*14270*/  @!P0 IMAD.MOV.U32 R2, RZ, RZ, R14 ;  /* 0x000000ffff028224 */ /* 0x000fe400078e000e */
[----:B------:R-:W0:Y:S01]  /*14280*/  SHFL.IDX PT, R14, R4, 0x2, 0x181f ;  /* 0x00581f00040e7f89 */ /* 0x000e2200000e0000 */
[----:B------:R-:W-:-:S05]  /*14290*/  @!P0 MOV R3, R7 ;  /* 0x0000000700038202 */ /* 0x000fca0000000f00 */
        /* <DEDUP_REMOVED lines=10> */
[----:B------:R-:W-:Y:S01]  /*14340*/  @!P0 IMAD.MOV.U32 R3, RZ, RZ, R7 ;  /* 0x000000ffff038224 */ /* 0x000fe200078e0007 */
        /* <DEDUP_REMOVED lines=32> */
[----:B0-----:R-:W-:-:S04]  /*14550*/  @!P0 LEA R14, P5, R33, R14, 0x1 ;  /* 0x0000000e210e8211 */ /* 0x001fc800078a08ff */
[----:B-1----:R-:W-:Y:S01]  /*14560*/  @!P0 IADD3.X R7, RZ, R2, RZ, P5, !PT ;  /* 0x00000002ff078210 */ /* 0x002fe20002ffe4ff */
[----:B------:R-:W-:Y:S02]  /*14570*/  @!P0 IMAD.MOV.U32 R2, RZ, RZ, R14 ;  /* 0x000000ffff028224 */ /* 0x000fe400078e000e */
[----:B------:R-:W0:Y:S02]  /*14580*/  SHFL.IDX PT, R14, R4, 0x6, 0x181f ;  /* 0x00d81f00040e7f89 */ /* 0x000e2400000e0000 */
[----:B------:R-:W-:-:S05]  /*14590*/  @!P0 IMAD.MOV.U32 R3, RZ, RZ, R7 ;  /* 0x000000ffff038224 */ /* 0x000fca00078e0007 */
[----:B------:R-:W-:Y:S04]  /*145a0*/  @!P0 LDGSTS.E.BYPASS.LTC128B.128 [R34+0x16c00], desc[UR38][R2.64], !P4 ;  /* 0x16c0000002228fae */ /* 0x000fe8000e101d66 */
[----:B------:R-:W-:Y:S04]  /*145b0*/  @!P0 LDGSTS.E.BYPASS.LTC128B.128 [R34+0x1ac00], desc[UR38][R2.64+0x80], !P3 ;  /* 0x1ac0008002228fae */ /* 0x000fe8000d901d66 */
[----:B------:R-:W-:Y:S04]  /*145c0*/  @!P0 LDGSTS.E.BYPASS.LTC128B.128 [R34+0x1ec00], desc[UR38][R2.64+0x100], !P2 ;  /* 0x1ec0010002228fae */ /* 0x000fe8000d101d66 */
[----:B------:R1:W-:Y:S01]  /*145d0*/  @!P0 LDGSTS.E.BYPASS.LTC128B.128 [R34+0x22c00], desc[UR38][R2.64+0x180], !P1 ;  /* 0x22c0018002228fae */ /* 0x0003e2000c901d66 */
[----:B------:R-:W-:-:S03]  /*145e0*/  ISETP.GE.AND P0, PT, R6, R5, PT ;  /* 0x000000050600720c */ /* 0x000fc60003f06270 */
[----:B------:R-:W-:Y:S04]  /*145f0*/  SHFL.IDX PT, R6, R0, 0x7, 0x181f ;  /* 0x00f81f0000067f89 */ /* 0x000fe800000e0000 */
[----:B-1----:R-:W1:Y:S06]  /*14600*/  SHFL.IDX PT, R2, R0, 0x6, 0x181f ;  /* 0x00d81f0000027f89 */ /* 0x002e6c00000e0000 */
        /* <DEDUP_REMOVED lines=9> */
.L_x_2597:
[----:B------:R-:W-:Y:S01]  /*146a0*/  VIADD R0, R17, 0x70 ;  /* 0x0000007011007836 */ /* 0x000fe20000000000 */
[----:B------:R-:W-:Y:S04]  /*146b0*/  BSSY B0, `(.L_x_2509) ;  /* 0x000000c000007945 */ /* 0x000fe80003800000 */
[----:B------:R-:W-:-:S13]  /*146c0*/  ISETP.GE.AND P0, PT, R0, R5, PT ;  /* 0x000000050000720c */ /* 0x000fda0003f06270 */
[----:B------:R-:W-:Y:S05]  /*146d0*/  @P0 BRA `(.L_x_2510) ;  /* 0x0000000000240947 */ /* 0x000fea0003800000 */
[----:B01----:R-:W-:-:S05]  /*146e0*/  LEA R2, P0, R33, R14, 0x1 ;  /* 0x0000000e21027211 */ /* 0x003fca00078008ff */
        /* <DEDUP_REMOVED lines=8> */
.L_x_2510:
[----:B------:R-:W-:Y:S05]  /*14770*/  BSYNC B0 ;  /* 0x0000000000007941 */ /* 0x000fea0003800000 */
.L_x_2509:
[----:B------:R-:W-:Y:S01]  /*14780*/  NOP ;  /* 0x0000000000007918 */ /* 0x000fe20000000000 */
[----:B------:R-:W-:-:S13]  /*14790*/  PLOP3.LUT P0, PT, PT, PT, PT, 0x80, 0x0 ;  /* 0x000000000000781c */ /* 0x000fda0003f0f070 */
.L_x_2511:
[----:B------:R-:W-:Y:S02]  /*147a0*/  PLOP3.LUT P1, PT, P1, P0, PT, 0xa2, 0x0 ;  /* 0x000000000000781c */ /* 0x000fe40000f21472 */
[----:B------:R-:W-:-:S08]  /*147b0*/  @P0 R2UR P1, UR4, R22 ;  /* 0x00000000160402ca */ /* 0x000fd00000020000 */
[----:B------:R-:W-:-:S05]  /*147c0*/  @P0 PLOP3.LUT P0, PT, P1, PT, PT, 0x80, 0x0 ;  /* 0x000000000000081c */ /* 0x000fca0000f0f070 */
[----:B------:R-:W-:Y:S01]  /*147d0*/  @!P1 SYNCS.ARRIVE.TRANS64.RED.A0T1 RZ, [UR4+0x38800], RZ ;  /* 0x038800ffffff99a7 */ /* 0x000fe20008200404 */
[----:B------:R-:W-:Y:S07]  /*147e0*/  @!P1 ARRIVES.LDGSTSBAR.64.TRANSCNT [UR4+0x38800] ;  /* 0x03880000ff0099b0 */ /* 0x000fee0008000a84 */
[----:B------:R-:W-:Y:S05]  /*147f0*/  @P0 BRA.U.ANY `(.L_x_2511) ;  /* 0xfffffffd00e80947 */ /* 0x000fea000393ffff */
[----:B0-2---:R-:W2:Y:S02]  /*14800*/  LDL.LU R2, [R1+0x28] ;  /* 0x0000280001027983 */ /* 0x005ea40000300800 */
[----:B--2---:R-:W-:-:S05]  /*14810*/  VIADD R2, R2, 0x1 ;  /* 0x0000000102027836 */ /* 0x004fca0000000000 */
        /* <DEDUP_REMOVED lines=10> */
.L_x_2598:
[----:B------:R-:W-:Y:S05]  /*148c0*/  BSYNC B0 ;  /* 0x0000000000007941 */ /* 0x000fea0003800000 */
.L_x_2512:
[----:B------:R-:W2:Y:S01]  /*148d0*/  LDL R0, [R1+0x14] ;  /* 0x0000140001007983 */ /* 0x000ea20000100800 */
[----:B------:R-:W-:Y:S01]  /*148e0*/  BSSY B0, `(.L_x_2514) ;  /* 0x0000115000007945 */ /* 0x000fe20003800000 */
[----:B--2---:R-:W-:-:S13]  /*148f0*/  ISETP.GE.AND P0, PT, R0, 0x2, PT ;  /* 0x000000020000780c */ /* 0x004fda0003f06270 */
[----:B------:R-:W-:Y:S05]  /*14900*/  @!P0 BRA `(.L_x_2515) ;  /* 0x0000001000488947 */ /* 0x000fea0003800000 */
[C---:B------:R-:W-:Y:S01]  /*14910*/  LOP3.LUT R2, R33.reuse, 0x40, RZ, 0xfc, !PT ;  /* 0x0000004021027812 */ /* 0x040fe200078efcff */
[----:B------:R-:W-:Y:S01]  /*14920*/  ULDC UR4, c[0x0][0x2f4] ;  /* 0x0000bd0000047ab9 */ /* 0x000fe20000000800 */
[----:B------:R-:W-:Y:S01]  /*14930*/  VIADD R0, R0, 0xfffffffe ;  /* 0xfffffffe00007836 */ /* 0x000fe20000000000 */
[----:B------:R-:W-:Y:S01]  /*14940*/  MOV R29, R26 ;  /* 0x0000001a001d7202 */ /* 0x000fe20000000f00 */
[----:B------:R-:W-:Y:S01]  /*14950*/  IMAD.MOV.U32 R17, RZ, RZ, R28 ;  /* 0x000000ffff117224 */ /* 0x000fe200078e001c */
[----:B------:R-:W-:Y:S01]  /*14960*/  ISETP.GE.AND P4, PT, R33, UR4, PT ;  /* 0x0000000421007c0c */ /* 0x000fe2000bf86270 */
[----:B------:R-:W-:Y:S01]  /*14970*/  IMAD.MOV.U32 R7, RZ, RZ, R27 ;  /* 0x000000ffff077224 */ /* 0x000fe200078e001b */
[----:B------:R-:W-:Y:S02]  /*14980*/  ISETP.GE.AND P3, PT, R2, UR4, PT ;  /* 0x0000000402007c0c */ /* 0x000fe4000bf66270 */
[----:B------:R-:W-:Y:S02]  /*14990*/  ISETP.GE.AND P2, PT, R37, UR4, PT ;  /* 0x0000000425007c0c */ /* 0x000fe4000bf46270 */
[----:B------:R-:W-:-:S13]  /*149a0*/  ISETP.GE.AND P1, PT, R36, UR4, PT ;  /* 0x0000000424007c0c */ /* 0x000fda000bf26270 */
.L_x_2528:
        /* <DEDUP_REMOVED lines=14> */
[----:B--2---:R-:W-:-:S04]  /*14a90*/  IMAD R6, R0, 0x50, R6 ;  /* 0x0000005000067824 */ /* 0x004fc800078e0206 */
[----:B------:R-:W-:-:S04]  /*14aa0*/  IMAD.IADD R6, R9, 0x1, R6 ;  /* 0x0000000109067824 */ /* 0x000fc800078e0206 */
        /* <DEDUP_REMOVED lines=27> */
.L_x_2516:
[----:B------:R-:W-:Y:S01]  /*14c60*/  IMAD R6, R27, 0x8, R22 ;  /* 0x000000081b067824 */ /* 0x000fe200078e0216 */
[----:B------:R-:W-:Y:S01]  /*14c70*/  SHF.L.U32 R3, R28, 0x1f, RZ ;  /* 0x0000001f1c037819 */ /* 0x000fe200000006ff */
[----:B------:R-:W-:Y:S03]  /*14c80*/  BSSY B1, `(.L_x_2517) ;  /* 0x0000003000017945 */ /* 0x000fe60003800000 */
[----:B------:R-:W0:Y:S02]  /*14c90*/  SYNCS.PHASECHK.TRANS64.TRYWAIT P0, [R6+URZ+0x38840], R3 ;  /* 0x03884003060075a7 */ /* 0x000e24000800017f */
[----:B0-----:R-:W-:Y:S05]  /*14ca0*/  @!P0 BRA `(.L_x_2518) ;  /* 0x0000003800d48947 */ /* 0x001fea0003800000 */
.L_x_2599:
[----:B------:R-:W-:Y:S05]  /*14cb0*/  BSYNC B1 ;  /* 0x0000000000017941 */ /* 0x000fea0003800000 */
.L_x_2517:
        /* <DEDUP_REMOVED lines=69> */
.L_x_2611:
        /* <DEDUP_REMOVED lines=17> */
.L_x_2520:
        /* <DEDUP_REMOVED lines=10> */
.L_x_2521:
[----:B------:R2:W-:Y:S01]  /*152c0*/  SYNCS.ARRIVE.TRANS64.A1T0 RZ, [R6+URZ+0x38830], RZ ;  /* 0x038830ff06ff79a7 */ /* 0x0005e2000810003f */
[----:B------:R-:W-:Y:S05]  /*152d0*/  @!P6 BRA `(.L_x_2522) ;  /* 0x000000000004e947 */ /* 0x000fea0003800000 */
[----:B------:R-:W-:Y:S01]  /*152e0*/  BPT.TRAP 0x1 ;  /* 0x000000040000795c */ /* 0x000fe20000300000 */
.L_x_2522:
[----:B-1----:R-:W-:Y:S01]  /*152f0*/  SHF.L.U32 R2, R17, 0x1f, RZ ;  /* 0x0000001f11027819 */ /* 0x002fe200000006ff */
[----:B--2---:R-:W-:Y:S01]  /*15300*/  IMAD R6, R7, 0x8, R22 ;  /* 0x0000000807067824 */ /* 0x004fe200078e0216 */
[----:B------:R-:W-:Y:S03]  /*15310*/  BSSY B1, `(.L_x_2523) ;  /* 0x0000003000017945 */ /* 0x000fe60003800000 */
[----:B------:R-:W1:Y:S02]  /*15320*/  SYNCS.PHASECHK.TRANS64.TRYWAIT P0, [R6+URZ+0x38860], R2 ;  /* 0x03886002060075a7 */ /* 0x000e64000800017f */
[----:B-1----:R-:W-:Y:S05]  /*15330*/  @!P0 BRA `(.L_x_2524) ;  /* 0x0000003c00088947 */ /* 0x002fea0003800000 */
.L_x_2612:
[----:B------:R-:W-:Y:S05]  /*15340*/  BSYNC B1 ;  /* 0x0000000000017941 */ /* 0x000fea0003800000 */
.L_x_2523:
        /* <DEDUP_REMOVED lines=60> */
.L_x_2624:
[----:B01----:R-:W-:Y:S01]  /*15710*/  IADD3 R2, P0, R14, R0, RZ ;  /* 0x000000000e027210 */ /* 0x003fe20007f1e0ff */
[----:B------:R-:W-:Y:S02]  /*15720*/  ULDC.64 UR4, c[0x0][0x328] ;  /* 0x0000ca0000047ab9 */ /* 0x000fe40000000a00 */
[----:B------:R-:W-:Y:S01]  /*15730*/  IMAD R20, R20, UR4, RZ ;  /* 0x0000000414147c24 */ /* 0x000fe2000f8e02ff */
[----:B------:R-:W-:Y:S02]  /*15740*/  IADD3.X R3, RZ, R25, RZ, P0, !PT ;  /* 0x00000019ff037210 */ /* 0x000fe400007fe4ff */
        /* <DEDUP_REMOVED lines=29> */
.L_x_2526:
        /* <DEDUP_REMOVED lines=10> */
.L_x_2527:
[C---:B------:R-:W-:Y:S01]  /*159c0*/  ISETP.GT.AND P0, PT, R26.reuse, RZ, PT ;  /* 0x000000ff1a00720c */ /* 0x040fe20003f04270 */
[----:B------:R2:W-:Y:S01]  /*159d0*/  SYNCS.ARRIVE.TRANS64.A1T0 RZ, [R6+URZ+0x38850], RZ ;  /* 0x038850ff06ff79a7 */ /* 0x0005e2000810003f */
[----:B------:R-:W-:Y:S02]  /*159e0*/  VIADD R0, R26, 0xffffffff ;  /* 0xffffffff1a007836 */ /* 0x000fe40000000000 */
[----:B------:R-:W-:Y:S02]  /*159f0*/  IMAD.MOV.U32 R17, RZ, RZ, R28 ;  /* 0x000000ffff117224 */ /* 0x000fe400078e001c */
[----:B------:R-:W-:Y:S02]  /*15a00*/  IMAD.MOV.U32 R7, RZ, RZ, R27 ;  /* 0x000000ffff077224 */ /* 0x000fe400078e001b */
[----:B------:R-:W-:-:S05]  /*15a10*/  IMAD.MOV.U32 R29, RZ, RZ, R26 ;  /* 0x000000ffff1d7224 */ /* 0x000fca00078e001a */
[----:B--2---:R-:W-:Y:S05]  /*15a20*/  @P0 BRA `(.L_x_2528) ;  /* 0xffffffec00e00947 */ /* 0x004fea000383ffff */
.L_x_2515:
[----:B------:R-:W-:Y:S05]  /*15a30*/  BSYNC B0 ;  /* 0x0000000000007941 */ /* 0x000fea0003800000 */
.L_x_2514:
        /* <DEDUP_REMOVED lines=17> */
.L_x_2530:
[----:B------:R-:W-:Y:S05]  /*15b50*/  BSYNC B0 ;  /* 0x0000000000007941 */ /* 0x000fea0003800000 */
.L_x_2529:
[----:B------:R-:W-:-:S13]  /*15b60*/  LOP3.LUT P0, RZ, R23, 0x20, RZ, 0xc0, !PT ;  /* 0x0000002017ff7812 */ /* 0x000fda000780c0ff */
[----:B------:R-:W-:Y:S05]  /*15b70*/  @!P0 BRA `(.L_x_2531) ;  /* 0x0000000000048947 */ /* 0x000fea0003800000 */
[----:B------:R-:W-:Y:S01]  /*15b80*/  BPT.TRAP 0x1 ;  /* 0x000000040000795c */ /* 0x000fe20000300000 */
.L_x_2531:
[----:B------:R-:W2:Y:S01]  /*15b90*/  LDL.LU R0, [R1+0x4] ;  /* 0x0000040001007983 */ /* 0x000ea20000300800 */
[----:B------:R-:W-:Y:S01]  /*15ba0*/  IMAD R4, R27, 0x8, R22 ;  /* 0x000000081b047824 */ /* 0x000fe200078e0216 */
[----:B0-----:R-:W-:Y:S01]  /*15bb0*/  SHF.L.U32 R3, R28, 0x1f, RZ ;  /* 0x0000001f1c037819 */ /* 0x001fe200000006ff */
[----:B------:R-:W-:Y:S03]  /*15bc0*/  BSSY B0, `(.L_x_2532) ;  /* 0x0000004000007945 */ /* 0x000fe60003800000 */
[----:B------:R-:W0:Y:S01]  /*15bd0*/  SYNCS.PHASECHK.TRANS64.TRYWAIT P0, [R4+URZ+0x38860], R3 ;  /* 0x03886003040075a7 */ /* 0x000e22000800017f */
[----:B--2---:R-:W-:Y:S01]  /*15be0*/  IMAD R5, R26, -0x50, R0 ;  /* 0xffffffb01a057824 */ /* 0x004fe200078e0200 */
[----:B0-----:R-:W-:Y:S06]  /*15bf0*/  @!P0 BRA `(.L_x_2533) ;  /* 0x0000003800c48947 */ /* 0x001fec0003800000 */
.L_x_2625:
[----:B------:R-:W-:Y:S05]  /*15c00*/  BSYNC B0 ;  /* 0x0000000000007941 */ /* 0x000fea0003800000 */
.L_x_2532:
[----:B------:R-:W2:Y:S01]  /*15c10*/  S2R R0, SR_TID.X ;  /* 0x0000000000007919 */ /* 0x000ea20000002100 */
[----:B------:R-:W-:Y:S01]  /*15c20*/  UMOV UR4, 0xffffffff ;  /* 0xffffffff00047882 */ /* 0x000fe20000000000 */
[----:B------:R-:W-:Y:S01]  /*15c30*/  IMAD R7, R27, 0x5000, R32 ;  /* 0x000050001b077824 */ /* 0x000fe200078e0220 */
[----:B--2---:R-:W-:-:S04]  /*15c40*/  LOP3.LUT R0, R0, 0x7f, RZ, 0xc0, !PT ;  /* 0x0000007f00007812 */ /* 0x004fc800078ec0ff */
        /* <DEDUP_REMOVED lines=61> */
.L_x_2637:
        /* <DEDUP_REMOVED lines=15> */
.L_x_2535:
        /* <DEDUP_REMOVED lines=10> */
.L_x_2536:
[----:B------:R1:W-:Y:S01]  /*161b0*/  SYNCS.ARRIVE.TRANS64.A1T0 RZ, [R4+URZ+0x38850], RZ ;  /* 0x038850ff04ff79a7 */ /* 0x0003e2000810003f */
[----:B------:R-:W-:-:S05]  /*161c0*/  VIADD R27, R27, 0x1 ;  /* 0x000000011b1b7836 */ /* 0x000fca0000000000 */
[----:B------:R-:W-:-:S04]  /*161d0*/  ISETP.NE.AND P0, PT, R27, 0x2, PT ;  /* 0x000000021b00780c */ /* 0x000fc80003f05270 */
[----:B0-----:R-:W-:Y:S02]  /*161e0*/  SEL R3, RZ, 0x1, P0 ;  /* 0x00000001ff037807 */ /* 0x001fe40000000000 */
[----:B------:R-:W-:Y:S02]  /*161f0*/  SEL R27, R27, RZ, P0 ;  /* 0x000000ff1b1b7207 */ /* 0x000fe40000000000 */
[----:B-1----:R-:W-:-:S07]  /*16200*/  LOP3.LUT R28, R28, R3, RZ, 0x3c, !PT ;  /* 0x000000031c1c7212 */ /* 0x002fce00078e3cff */
.L_x_2491:
[----:B------:R-:W-:Y:S05]  /*16210*/  BSYNC B7 ;  /* 0x0000000000077941 */ /* 0x000fea0003800000 */
.L_x_2489:
        /* <DEDUP_REMOVED lines=8> */
[----:B------:R0:W1:Y:S01]  /*162a0*/  LDS.128 R16, [R22+0x388d0] ;  /* 0x0388d00016107984 */ /* 0x0000620000000c00 */
[----:B------:R-:W-:Y:S06]  /*162b0*/  BAR.ARV 0x4, 0x180 ;  /* 0x0106000000007b1d */ /* 0x000fec0000002000 */
[----:B------:R-:W-:Y:S05]  /*162c0*/  BRA `(.L_x_2538) ;  /* 0x0000000800cc7947 */ /* 0x000fea0003800000 */
.L_x_2537:
[----:B------:R-:W0:Y:S01]  /*162d0*/  S2R R0, SR_TID.X ;  /* 0x0000000000007919 */ /* 0x000e220000002100 */
[----:B------:R-:W-:Y:S01]  /*162e0*/  UMOV UR4, 0xffffffff ;  /* 0xffffffff00047882 */ /* 0x000fe20000000000 */
[----:B0-----:R-:W-:-:S04]  /*162f0*/  LOP3.LUT R8, R0, 0x1f, RZ, 0xc0, !PT ;  /* 0x0000001f00087812 */ /* 0x001fc800078ec0ff */
[----:B------:R-:W-:Y:S01]  /*16300*/  ISETP.NE.AND P0, PT, R8, 0x1f, PT ;  /* 0x0000001f0800780c */ /* 0x000fe20003f05270 */
[----:B------:R-:W-:-:S12]  /*16310*/  BRA.DIV UR4, `(.L_x_2539) ;  /* 0x0000003e04187947 */ /* 0x000fd8000b800000 */
[----:B------:R-:W-:Y:S01]  /*16320*/  IMAD.IADD R5, R19, 0x1, R8 ;  /* 0x0000000113057824 */ /* 0x000fe200078e0208 */
[----:B------:R-:W-:-:S04]  /*16330*/  ULDC UR4, c[0x0][0xc3c] ;  /* 0x00030f0000047ab9 */ /* 0x000fc80000000800 */
[----:B------:R-:W-:-:S13]  /*16340*/  ISETP.GE.OR P1, PT, R5, UR4, !P0 ;  /* 0x0000000405007c0c */ /* 0x000fda000c726670 */
[----:B------:R-:W0:Y:S02]  /*16350*/  @!P1 LDC.64 R2, c[0x0][0xc80] ;  /* 0x00032000ff029b82 */ /* 0x000e240000000a00 */
[----:B0-----:R-:W-:-:S06]  /*16360*/  @!P1 IMAD.WIDE R2, R5, 0x4, R2 ;  /* 0x0000000405029825 */ /* 0x001fcc00078e0202 */
        /* <DEDUP_REMOVED lines=26> */
.L_x_2647:
[----:B------:R-:W-:Y:S02]  /*16510*/  ULDC UR4, c[0x0][0xc38] ;  /* 0x00030e0000047ab9 */ /* 0x000fe40000000800 */
[----:B------:R-:W-:-:S04]  /*16520*/  IMAD.U32 R7, RZ, RZ, UR4 ;  /* 0x00000004ff077e24 */ /* 0x000fc8000f8e00ff */
[----:B-1----:R-:W-:-:S05]  /*16530*/  IMAD R14, R14, R7, RZ ;  /* 0x000000070e0e7224 */ /* 0x002fca00078e02ff */
[----:B------:R-:W-:-:S04]  /*16540*/  IADD3 R9, R4, R14, RZ ;  /* 0x0000000e04097210 */ /* 0x000fc80007ffe0ff */
[----:B------:R-:W-:-:S13]  /*16550*/  ISETP.GT.AND P6, PT, R9, R0, PT ;  /* 0x000000000900720c */ /* 0x000fda0003fc4270 */
[----:B------:R-:W-:Y:S05]  /*16560*/  @P6 BRA `(.L_x_2540) ;  /* 0x00000000009c6947 */ /* 0x000fea0003800000 */
.L_x_2545:
[----:B------:R-:W1:Y:S01]  /*16570*/  LDC R2, c[0x0][0xc3c] ;  /* 0x00030f00ff027b82 */ /* 0x000e620000000800 */
[----:B------:R-:W-:-:S05]  /*16580*/  VIADD R19, R19, 0x1f ;  /* 0x0000001f13137836 */ /* 0x000fca0000000000 */
[----:B-1----:R-:W-:-:S13]  /*16590*/  ISETP.GE.AND P6, PT, R19, R2, PT ;  /* 0x000000021300720c */ /* 0x002fda0003fc6270 */
[----:B------:R-:W-:Y:S05]  /*165a0*/  @P6 BRA `(.L_x_2541) ;  /* 0x0000000400d06947 */ /* 0x000fea0003800000 */
[----:B------:R-:W1:Y:S01]  /*165b0*/  S2R R3, SR_TID.X ;  /* 0x0000000000037919 */ /* 0x000e620000002100 */
[----:B------:R-:W-:Y:S01]  /*165c0*/  BSSY B0, `(.L_x_2542) ;  /* 0x0000009000007945 */ /* 0x000fe20003800000 */
[----:B------:R-:W-:Y:S01]  /*165d0*/  IMAD.MOV.U32 R5, RZ, RZ, RZ ;  /* 0x000000ffff057224 */ /* 0x000fe200078e00ff */
[----:B-1----:R-:W-:-:S05]  /*165e0*/  LOP3.LUT R3, R3, 0x1f, RZ, 0xc0, !PT ;  /* 0x0000001f03037812 */ /* 0x002fca00078ec0ff */
[----:B------:R-:W-:-:S05]  /*165f0*/  IMAD.IADD R7, R19, 0x1, R3 ;  /* 0x0000000113077824 */ /* 0x000fca00078e0203 */
[----:B------:R-:W-:-:S13]  /*16600*/  ISETP.GE.OR P6, PT, R7, R2, !P0 ;  /* 0x000000020700720c */ /* 0x000fda00047c6670 */
[----:B------:R-:W-:Y:S05]  /*16610*/  @P6 BRA `(.L_x_2543) ;  /* 0x00000000000c6947 */ /* 0x000fea0003800000 */
[----:B------:R-:W1:Y:S02]  /*16620*/  LDC.64 R2, c[0x0][0xc80] ;  /* 0x00032000ff027b82 */ /* 0x000e640000000a00 */
[----:B-1----:R-:W-:-:S05]  /*16630*/  IMAD.WIDE R2, R7, 0x4, R2 ;  /* 0x0000000407027825 */ /* 0x002fca00078e0202 */
[----:B------:R1:W5:Y:S02]  /*16640*/  LDG.E R5, desc[UR38][R2.64] ;  /* 0x0000002602057981 */ /* 0x000364000c1e1900 */
.L_x_2543:
[----:B------:R-:W-:Y:S05]  /*16650*/  BSYNC B0 ;  /* 0x0000000000007941 */ /* 0x000fea0003800000 */
.L_x_2542:
[----:B------:R-:W-:-:S03]  /*16660*/  UMOV UR4, 0xffffffff ;  /* 0xffffffff00047882 */ /* 0x000fc60000000000 */
[----:B------:R-:W-:Y:S05]  /*16670*/  BRA.DIV UR4, `(.L_x_2544) ;  /* 0x0000003e04647947 */ /* 0x000fea000b800000 */
[----:B-----5:R-:W2:Y:S02]  /*16680*/  SHFL.UP PT, R14, R5, 0x1, RZ ;  /* 0x04200000050e7989 */ /* 0x020ea400000e00ff */
        /* <DEDUP_REMOVED lines=13> */
[----:B0-----:R-:W-:-:S05]  /*16760*/  IMAD.IADD R6, R4, 0x1, R7 ;  /* 0x0000000104067824 */ /* 0x001fca00078e0207 */
[----:B------:R0:W1:Y:S02]  /*16770*/  SHFL.IDX PT, R14, R6, 0x1f, 0x1f ;  /* 0x03e01f00060e7f89 */ /* 0x00006400000e0000 */
.L_x_2655:
[----:B------:R-:W-:Y:S02]  /*16780*/  ULDC UR4, c[0x0][0xc38] ;  /* 0x00030e0000047ab9 */ /* 0x000fe40000000800 */
[----:B------:R-:W-:-:S04]  /*16790*/  IMAD.U32 R7, RZ, RZ, UR4 ;  /* 0x00000004ff077e24 */ /* 0x000fc8000f8e00ff */
[----:B-1----:R-:W-:-:S04]  /*167a0*/  IMAD R14, R14, R7, RZ ;  /* 0x000000070e0e7224 */ /* 0x002fc800078e02ff */
[----:B------:R-:W-:-:S05]  /*167b0*/  IMAD.IADD R9, R14, 0x1, R9 ;  /* 0x000000010e097824 */ /* 0x000fca00078e0209 */
[----:B------:R-:W-:-:S13]  /*167c0*/  ISETP.GT.AND P6, PT, R9, R0, PT ;  /* 0x000000000900720c */ /* 0x000fda0003fc4270 */
[----:B------:R-:W-:Y:S05]  /*167d0*/  @!P6 BRA `(.L_x_2545) ;  /* 0xfffffffc0064e947 */ /* 0x000fea000383ffff */
.L_x_2540:
        /* <DEDUP_REMOVED lines=8> */
.L_x_2659:
[----:B------:R-:W-:Y:S01]  /*16860*/  ISETP.NE.AND P0, PT, R2, RZ, PT ;  /* 0x000000ff0200720c */ /* 0x000fe20003f05270 */
[----:B------:R-:W-:-:S12]  /*16870*/  IMAD.MOV.U32 R14, RZ, RZ, RZ ;  /* 0x000000ffff0e7224 */ /* 0x000fd800078e00ff */
[----:B------:R-:W-:Y:S05]  /*16880*/  @!P0 BRA `(.L_x_2547) ;  /* 0x0000000000108947 */ /* 0x000fea0003800000 */
[----:B------:R-:W-:Y:S01]  /*16890*/  UMOV UR4, 0xffffffff ;  /* 0xffffffff00047882 */ /* 0x000fe20000000000 */
[----:B------:R-:W-:Y:S02]  /*168a0*/  IADD3 R12, R4, -0x1, RZ ;  /* 0xffffffff040c7810 */ /* 0x000fe40007ffe0ff */
[----:B------:R-:W-:Y:S05]  /*168b0*/  BRA.DIV UR4, `(.L_x_2548) ;  /* 0x0000003e04d87947 */ /* 0x000fea000b800000 */
[----:B------:R3:W4:Y:S02]  /*168c0*/  SHFL.IDX PT, R14, R6, R12, 0x1f ;  /* 0x00001f0c060e7589 */ /* 0x00072400000e0000 */
.L_x_2547:
[----:B------:R-:W5:Y:S01]  /*168d0*/  LDC.64 R2, c[0x0][0xc90] ;  /* 0x00032400ff027b82 */ /* 0x000f620000000a00 */
[----:B------:R-:W-:-:S04]  /*168e0*/  IMAD.IADD R19, R4, 0x1, R19 ;  /* 0x0000000104137824 */ /* 0x000fc800078e0213 */
[----:B-----5:R-:W-:-:S05]  /*168f0*/  IMAD.WIDE R2, R19, 0x4, R2 ;  /* 0x0000000413027825 */ /* 0x020fca00078e0202 */
[----:B0--3--:R0:W1:Y:S01]  /*16900*/  LDG.E R6, desc[UR38][R2.64] ;  /* 0x0000002602067981 */ /* 0x009062000c1e1900 */
[----:B----4-:R-:W-:Y:S02]  /*16910*/  IMAD R16, R14, R7, R16 ;  /* 0x000000070e107224 */ /* 0x010fe400078e0210 */
[----:B0-----:R-:W-:Y:S02]  /*16920*/  IMAD.MOV.U32 R2, RZ, RZ, RZ ;  /* 0x000000ffff027224 */ /* 0x001fe400078e00ff */
[----:B-12---:R-:W-:-:S05]  /*16930*/  IMAD R4, R5, R6, RZ ;  /* 0x0000000605047224 */ /* 0x006fca00078e02ff */
        /* <DEDUP_REMOVED lines=24> */
[----:B------:R-:W-:Y:S01]  /*16ac0*/  IMAD R0, R6, R2, RZ ;  /* 0x0000000206007224 */ /* 0x000fe200078e02ff */
[----:B------:R-:W-:-:S03]  /*16ad0*/  IADD3 R2, -R2, RZ, RZ ;  /* 0x000000ff02027210 */ /* 0x000fc60007ffe1ff */
        /* <DEDUP_REMOVED lines=33> */
.L_x_2541:
[----:B------:R-:W-:Y:S01]  /*16cf0*/  UMOV UR4, URZ ;  /* 0x0000003f00047c82 */ /* 0x000fe20008000000 */
[----:B------:R-:W-:Y:S01]  /*16d00*/  UMOV UR5, URZ ;  /* 0x0000003f00057c82 */ /* 0x000fe20008000000 */
[----:B------:R-:W-:Y:S01]  /*16d10*/  ULDC UR6, c[0x0][0xc3c] ;  /* 0x00030f0000067ab9 */ /* 0x000fe20000000800 */
[----:B------:R-:W-:Y:S01]  /*16d20*/  IMAD.MOV.U32 R16, RZ, RZ, R0 ;  /* 0x000000ffff107224 */ /* 0x000fe200078e0000 */
[----:B------:R-:W-:Y:S01]  /*16d30*/  MOV R18, UR5 ;  /* 0x0000000500127c02 */ /* 0x000fe20008000f00 */
[----:B------:R-:W-:Y:S02]  /*16d40*/  IMAD.U32 R17, RZ, RZ, UR4 ;  /* 0x00000004ff117e24 */ /* 0x000fe4000f8e00ff */
[----:B------:R-:W-:-:S07]  /*16d50*/  IMAD.U32 R19, RZ, RZ, UR6 ;  /* 0x00000006ff137e24 */ /* 0x000fce000f8e00ff */
.L_x_2549:
[----:B------:R-:W1:Y:S01]  /*16d60*/  S2R R0, SR_TID.X ;  /* 0x0000000000007919 */ /* 0x000e620000002100 */
        /* <DEDUP_REMOVED lines=9> */
.L_x_2538:
[----:B------:R-:W-:Y:S02]  /*16e00*/  ULDC UR4, c[0x0][0xc3c] ;  /* 0x00030f0000047ab9 */ /* 0x000fe40000000800 */
[----:B-1----:R-:W-:-:S13]  /*16e10*/  ISETP.GE.AND P0, PT, R19, UR4, PT ;  /* 0x0000000413007c0c */ /* 0x002fda000bf06270 */
[----:B------:R-:W-:Y:S05]  /*16e20*/  @!P0 BRA `(.L_x_2550) ;  /* 0xffffffb400808947 */ /* 0x000fea000383ffff */
[----:B------:R-:W-:Y:S05]  /*16e30*/  BSYNC B8 ;  /* 0x0000000000087941 */ /* 0x000fea0003800000 */
.L_x_2485:
[----:B-1----:R-:W3:Y:S01]  /*16e40*/  LDL.LU R0, [R1+0x28] ;  /* 0x0000280001007983 */ /* 0x002ee20000300800 */
[----:B------:R-:W-:Y:S01]  /*16e50*/  BSSY B0, `(.L_x_2551) ;  /* 0x000000b000007945 */ /* 0x000fe20003800000 */
[----:B------:R-:W1:Y:S01]  /*16e60*/  S2R R5, SR_CgaCtaId ;  /* 0x0000000000057919 */ /* 0x000e620000008800 */
[----:B---3--:R-:W-:-:S05]  /*16e70*/  VIADD R0, R0, 0x1 ;  /* 0x0000000100007836 */ /* 0x008fca0000000000 */
        /* <DEDUP_REMOVED lines=8> */
.L_x_2662:
[----:B------:R-:W-:Y:S05]  /*16f00*/  BSYNC B0 ;  /* 0x0000000000007941 */ /* 0x000fea0003800000 */
.L_x_2551:
[----:B------:R-:W-:-:S03]  /*16f10*/  UMOV UR4, 0xffffffff ;  /* 0xffffffff00047882 */ /* 0x000fc60000000000 */
[----:B------:R-:W-:Y:S05]  /*16f20*/  BRA.DIV UR4, `(.L_x_2553) ;  /* 0x0000003a04747947 */ /* 0x000fea000b800000 */
[----:B-1----:R-:W1:Y:S02]  /*16f30*/  S2R R0, SR_TID.X ;  /* 0x0000000000007919 */ /* 0x002e640000002100 */
[----:B-1----:R-:W-:-:S04]  /*16f40*/  SHF.R.U32.HI R0, RZ, 0x5, R0 ;  /* 0x00000005ff007819 */ /* 0x002fc80000011600 */
[----:B------:R-:W-:-:S05]  /*16f50*/  LOP3.LUT R0, R0, 0x3, RZ, 0xc0, !PT ;  /* 0x0000000300007812 */ /* 0x000fca00078ec0ff */
[----:B------:R1:W3:Y:S02]  /*16f60*/  SHFL.IDX PT, R14, R0, RZ, 0x1f ;  /* 0x00001fff000e7589 */ /* 0x0002e400000e0000 */
.L_x_2665:
[----:B---3--:R-:W-:Y:S01]  /*16f70*/  ISETP.NE.AND P0, PT, R14, RZ, PT ;  /* 0x000000ff0e00720c */ /* 0x008fe20003f05270 */
[----:B------:R-:W-:-:S12]  /*16f80*/  BSSY B0, `(.L_x_2554) ;  /* 0x0000026000007945 */ /* 0x000fd80003800000 */
[----:B------:R-:W-:Y:S05]  /*16f90*/  @P0 BRA `(.L_x_2555) ;  /* 0x0000000000900947 */ /* 0x000fea0003800000 */
[----:B------:R-:W-:-:S03]  /*16fa0*/  UMOV UR4, 0xffffffff ;  /* 0xffffffff00047882 */ /* 0x000fc60000000000 */
[----:B------:R-:W-:Y:S05]  /*16fb0*/  BRA.DIV UR4, `(.L_x_2556) ;  /* 0x0000003a04847947 */ /* 0x000fea000b800000 */
[----:B------:R-:W-:-:S13]  /*16fc0*/  ELECT P6, URZ, PT ;  /* 0x00000000003f782f */ /* 0x000fda00038c0000 */
.L_x_2668:
[----:B------:R-:W-:Y:S05]  /*16fd0*/  @!P6 BRA `(.L_x_2555) ;  /* 0x000000000080e947 */ /* 0x000fea0003800000 */
[----:B-1----:R-:W3:Y:S02]  /*16fe0*/  LDL R0, [R1+0x2c] ;  /* 0x00002c0001007983 */ /* 0x002ee40000100800 */
[----:B---3--:R-:W-:-:S13]  /*16ff0*/  R2UR UR4, R0 ;  /* 0x00000000000472ca */ /* 0x008fda00000e0000 */
[----:B------:R-:W-:-:S06]  /*17000*/  ULOP3.LUT UR4, UR4, 0x2, URZ, 0xfc, !UPT ;  /* 0x0000000204047892 */ /* 0x000fcc000f8efc3f */
[----:B------:R-:W-:-:S05]  /*17010*/  IMAD.U32 R0, RZ, RZ, UR4 ;  /* 0x00000004ff007e24 */ /* 0x000fca000f8e00ff */
[----:B------:R-:W-:-:S13]  /*17020*/  ISETP.NE.AND P0, PT, R0, 0x3, PT ;  /* 0x000000030000780c */ /* 0x000fda0003f05270 */
[----:B------:R-:W-:Y:S05]  /*17030*/  @!P0 BRA `(.L_x_2557) ;  /* 0x0000000000048947 */ /* 0x000fea0003800000 */
[----:B------:R-:W-:Y:S01]  /*17040*/  BPT.TRAP 0x1 ;  /* 0x000000040000795c */ /* 0x000fe20000300000 */
.L_x_2557:
[C---:B------:R-:W-:Y:S01]  /*17050*/  IMAD R5, R27.reuse, 0x8, R4 ;  /* 0x000000081b057824 */ /* 0x040fe200078e0204 */
[----:B------:R-:W-:Y:S01]  /*17060*/  SHF.L.U32 R0, R28, 0x1f, RZ ;  /* 0x0000001f1c007819 */ /* 0x000fe200000006ff */
[----:B------:R-:W-:-:S03]  /*17070*/  VIADD R27, R27, 0x1 ;  /* 0x000000011b1b7836 */ /* 0x000fc60000000000 */
[----:B------:R-:W1:Y:S02]  /*17080*/  SYNCS.PHASECHK.TRANS64.TRYWAIT P1, [R5+URZ+0x38840], R0 ;  /* 0x03884000050075a7 */ /* 0x000e64000802017f */
[----:B------:R-:W-:-:S04]  /*17090*/  ISETP.NE.AND P2, PT, R27, 0x2, PT ;  /* 0x000000021b00780c */ /* 0x000fc80003f45270 */
[----:B------:R-:W-:Y:S01]  /*170a0*/  SEL R3, RZ, 0x1, P2 ;  /* 0x00000001ff037807 */ /* 0x000fe20001000000 */
[----:B-1----:R-:W-:Y:S08]  /*170b0*/  @!P1 BRA `(.L_x_2558) ;  /* 0x0000003800649947 */ /* 0x002ff00003800000 */
.L_x_2669:
[----:B------:R-:W-:Y:S02]  /*170c0*/  SEL R27, R27, RZ, P2 ;  /* 0x000000ff1b1b7207 */ /* 0x000fe40001000000 */
[----:B------:R-:W-:Y:S01]  /*170d0*/  LOP3.LUT R2, R28, R3, RZ, 0x3c, !PT ;  /* 0x000000031c027212 */ /* 0x000fe200078e3cff */
[----:B------:R-:W-:Y:S06]  /*170e0*/  @!P0 BRA `(.L_x_2559) ;  /* 0x0000000000048947 */ /* 0x000fec0003800000 */
[----:B------:R-:W-:Y:S01]  /*170f0*/  BPT.TRAP 0x1 ;  /* 0x000000040000795c */ /* 0x000fe20000300000 */
.L_x_2559:
[----:B------:R-:W-:Y:S01]  /*17100*/  IMAD R27, R27, 0x8, R4 ;  /* 0x000000081b1b7824 */ /* 0x000fe200078e0204 */
[----:B------:R-:W-:-:S04]  /*17110*/  SHF.L.U32 R2, R2, 0x1f, RZ ;  /* 0x0000001f02027819 */ /* 0x000fc800000006ff */
[----:B------:R-:W3:Y:S02]  /*17120*/  SYNCS.PHASECHK.TRANS64.TRYWAIT P1, [R27+URZ+0x38840], R2 ;  /* 0x038840021b0075a7 */ /* 0x000ee4000802017f */
[----:B---3--:R-:W-:Y:S05]  /*17130*/  @!P1 BRA `(.L_x_2560) ;  /* 0x0000003800589947 */ /* 0x008fea0003800000 */
.L_x_2670:
[----:B------:R-:W-:Y:S05]  /*17140*/  @!P0 BRA `(.L_x_2561) ;  /* 0x0000000000048947 */ /* 0x000fea0003800000 */
[----:B------:R-:W-:Y:S01]  /*17150*/  BPT.TRAP 0x1 ;  /* 0x000000040000795c */ /* 0x000fe20000300000 */
.L_x_2561:
[----:B------:R-:W4:Y:S02]  /*17160*/  SYNCS.PHASECHK.TRANS64.TRYWAIT P1, [R5+URZ+0x38860], R0 ;  /* 0x03886000050075a7 */ /* 0x000f24000802017f */
[----:B----4-:R-:W-:Y:S05]  /*17170*/  @!P1 BRA `(.L_x_2562) ;  /* 0x00000038005c9947 */ /* 0x010fea0003800000 */
.L_x_2671:
[----:B------:R-:W-:Y:S05]  /*17180*/  @!P0 BRA `(.L_x_2563) ;  /* 0x0000000000048947 */ /* 0x000fea0003800000 */
[----:B------:R-:W-:Y:S01]  /*17190*/  BPT.TRAP 0x1 ;  /* 0x000000040000795c */ /* 0x000fe20000300000 */
.L_x_2563:
[----:B------:R0:W0:Y:S02]  /*171a0*/  SYNCS.PHASECHK.TRANS64.TRYWAIT P0, [R27+URZ+0x38860], R2 ;  /* 0x038860021b0075a7 */ /* 0x000024000800017f */
[----:B0-----:R-:W-:Y:S05]  /*171b0*/  @!P0 NANOSLEEP.SYNCS 0x989680 ;  /* 0x009896800000895d */ /* 0x001fea0003900000 */
[----:B------:R-:W0:Y:S02]  /*171c0*/  @!P0 SYNCS.PHASECHK.TRANS64 P0, [R27+URZ+0x38860], R2 ;  /* 0x038860021b0085a7 */ /* 0x000e24000800007f */
[----:B0-----:R-:W-:Y:S05]  /*171d0*/  @!P0 BRA `(.L_x_2563) ;  /* 0xfffffffc00f08947 */ /* 0x001fea000383ffff */
.L_x_2555:
[----:B------:R-:W-:Y:S05]  /*171e0*/  BSYNC B0 ;  /* 0x0000000000007941 */ /* 0x000fea0003800000 */
.L_x_2554:
[----:B------:R-:W-:Y:S05]  /*171f0*/  EXIT ;  /* 0x000000000000794d */ /* 0x000fea0003800000 */
.L_x_2421:
[----:B------:R-:W-:-:S13]  /*17200*/  R2UR UR4, R16 ;  /* 0x00000000100472ca */ /* 0x000fda00000e0000 */
[----:B0-----:R-:W-:-:S04]  /*17210*/  IMAD.U32 R3, RZ, RZ, UR4 ;  /* 0x00000004ff037e24 */ /* 0x001fc8000f8e00ff */
[----:B------:R0:W1:Y:S03]  /*17220*/  SYNCS.PHASECHK.TRANS64.TRYWAIT P1, [R3+URZ+0x38800], R0 ;  /* 0x03880000030075a7 */ /* 0x000066000802017f */
[----:B-1----:R-:W-:Y:S05]  /*17230*/  @!P1 NANOSLEEP.SYNCS 0x989680 ;  /* 0x009896800000995d */ /* 0x002fea0003900000 */
[----:B------:R-:W1:Y:S02]  /*17240*/  @!P1 SYNCS.PHASECHK.TRANS64 P1, [R3+URZ+0x38800], R0 ;  /* 0x03880000030095a7 */ /* 0x000e64000802007f */
[----:B-1----:R-:W-:Y:S05]  /*17250*/  @!P1 BRA `(.L_x_2421) ;  /* 0xfffffffc00e89947 */ /* 0x002fea000383ffff */
[----:B------:R-:W-:Y:S05]  /*17260*/  BRA `(.L_x_2564) ;  /* 0xfffffea800547947 */ /* 0x000fea000383ffff */
.L_x_2425:
[----:B-1----:R1:W2:Y:S02]  /*17270*/  SYNCS.PHASECHK.TRANS64.TRYWAIT P1, [R0+URZ+0x38830], R3 ;  /* 0x03883003000075a7 */ /* 0x0022a4000802017f */
[----:B--2---:R-:W-:Y:S05]  /*17280*/  @!P1 NANOSLEEP.SYNCS 0x989680 ;  /* 0x009896800000995d */ /* 0x004fea0003900000 */
[----:B------:R-:W2:Y:S02]  /*17290*/  @!P1 SYNCS.PHASECHK.TRANS64 P1, [R0+URZ+0x38830], R3 ;  /* 0x03883003000095a7 */ /* 0x000ea4000802007f */
[----:B--2---:R-:W-:Y:S05]  /*172a0*/  @!P1 BRA `(.L_x_2425) ;  /* 0xfffffffc00f09947 */ /* 0x004fea000383ffff */
[----:B------:R-:W-:Y:S05]  /*172b0*/  BRA `(.L_x_2424) ;  /* 0xfffffea800787947 */ /* 0x000fea000383ffff */
.L_x_2431:
[----:B-1----:R-:W-:-:S04]  /*172c0*/  IMAD.U32 R4, RZ, RZ, UR61 ;  /* 0x0000003dff047e24 */ /* 0x002fc8000f8e00ff */
[----:B------:R1:W2:Y:S03]  /*172d0*/  SYNCS.PHASECHK.TRANS64.TRYWAIT P1, [R4+URZ+0x38830], R3 ;  /* 0x03883003040075a7 */ /* 0x0002a6000802017f */
[----:B--2---:R-:W-:Y:S05]  /*172e0*/  @!P1 NANOSLEEP.SYNCS 0x989680 ;  /* 0x009896800000995d */ /* 0x004fea0003900000 */
[----:B------:R-:W2:Y:S02]  /*172f0*/  @!P1 SYNCS.PHASECHK.TRANS64 P1, [R4+URZ+0x38830], R3 ;  /* 0x03883003040095a7 */ /* 0x000ea4000802007f */
[----:B--2---:R-:W-:Y:S05]  /*17300*/  @!P1 BRA `(.L_x_2431) ;  /* 0xfffffffc00ec9947 */ /* 0x004fea000383ffff */
[----:B------:R-:W-:Y:S05]  /*17310*/  BRA `(.L_x_2430) ;  /* 0xfffffee400d87947 */ /* 0x000fea000383ffff */
.L_x_2435:
[----:B---3--:R-:W-:-:S04]  /*17320*/  IMAD.U32 R2, RZ, RZ, UR4 ;  /* 0x00000004ff027e24 */ /* 0x008fc8000f8e00ff */
[----:B------:R3:W4:Y:S03]  /*17330*/  SYNCS.PHASECHK.TRANS64.TRYWAIT P1, [R2+URZ+0x38850], R0 ;  /* 0x03885000020075a7 */ /* 0x000726000802017f */
[----:B----4-:R-:W-:Y:S05]  /*17340*/  @!P1 NANOSLEEP.SYNCS 0x989680 ;  /* 0x009896800000995d */ /* 0x010fea0003900000 */
[----:B------:R-:W4:Y:S02]  /*17350*/  @!P1 SYNCS.PHASECHK.TRANS64 P1, [R2+URZ+0x38850], R0 ;  /* 0x03885000020095a7 */ /* 0x000f24000802007f */
[----:B----4-:R-:W-:Y:S05]  /*17360*/  @!P1 BRA `(.L_x_2435) ;  /* 0xfffffffc00ec9947 */ /* 0x010fea000383ffff */
[----:B------:R-:W-:Y:S05]  /*17370*/  BRA `(.L_x_2434) ;  /* 0xffffff0c002c7947 */ /* 0x000fea000383ffff */
.L_x_2443:
[----:B-1----:R-:W-:-:S04]  /*17380*/  IMAD.U32 R4, RZ, RZ, UR4 ;  /* 0x00000004ff047e24 */ /* 0x002fc8000f8e00ff */
[----:B------:R1:W2:Y:S03]  /*17390*/  SYNCS.PHASECHK.TRANS64.TRYWAIT P1, [R4+URZ+0x38830], R3 ;  /* 0x03883003040075a7 */ /* 0x0002a6000802017f */
[----:B--2---:R-:W-:Y:S05]  /*173a0*/  @!P1 NANOSLEEP.SYNCS 0x989680 ;  /* 0x009896800000995d */ /* 0x004fea0003900000 */
[----:B------:R-:W2:Y:S02]  /*173b0*/  @!P1 SYNCS.PHASECHK.TRANS64 P1, [R4+URZ+0x38830], R3 ;  /* 0x03883003040095a7 */ /* 0x000ea4000802007f */
[----:B--2---:R-:W-:Y:S05]  /*173c0*/  @!P1 BRA `(.L_x_2443) ;  /* 0xfffffffc00ec9947 */ /* 0x004fea000383ffff */
[----:B------:R-:W-:Y:S05]  /*173d0*/  BRA `(.L_x_2442) ;  /* 0xffffff2400207947 */ /* 0x000fea000383ffff */
.L_x_2447:
[----:B---3--:R-:W-:-:S04]  /*173e0*/  IMAD.U32 R2, RZ, RZ, UR4 ;  /* 0x00000004ff027e24 */ /* 0x008fc8000f8e00ff */
[----:B------:R3:W4:Y:S03]  /*173f0*/  SYNCS.PHASECHK.TRANS64.TRYWAIT P1, [R2+URZ+0x38850], R0 ;  /* 0x03885000020075a7 */ /* 0x000726000802017f */
[----:B----4-:R-:W-:Y:S05]  /*17400*/  @!P1 NANOSLEEP.SYNCS 0x989680 ;  /* 0x009896800000995d */ /* 0x010fea0003900000 */
[----:B------:R-:W4:Y:S02]  /*17410*/  @!P1 SYNCS.PHASECHK.TRANS64 P1, [R2+URZ+0x38850], R0 ;  /* 0x03885000020095a7 */ /* 0x000f24000802007f */
[----:B----4-:R-:W-:Y:S05]  /*17420*/  @!P1 BRA `(.L_x_2447) ;  /* 0xfffffffc00ec9947 */ /* 0x010fea000383ffff */
[----:B------:R-:W-:Y:S05]  /*17430*/  BRA `(.L_x_2446) ;  /* 0xffffff4c006c7947 */ /* 0x000fea000383ffff */
.L_x_2454:
[----:B-1----:R-:W-:-:S04]  /*17440*/  MOV R7, UR8 ;  /* 0x0000000800077c02 */ /* 0x002fc80008000f00 */
[----:B------:R1:W2:Y:S03]  /*17450*/  SYNCS.PHASECHK.TRANS64.TRYWAIT P1, [R7+URZ+0x38850], R0 ;  /* 0x03885000070075a7 */ /* 0x0002a6000802017f */
[----:B--2---:R-:W-:Y:S05]  /*17460*/  @!P1 NANOSLEEP.SYNCS 0x989680 ;  /* 0x009896800000995d */ /* 0x004fea0003900000 */
[----:B------:R-:W2:Y:S02]  /*17470*/  @!P1 SYNCS.PHASECHK.TRANS64 P1, [R7+URZ+0x38850], R0 ;  /* 0x03885000070095a7 */ /* 0x000ea4000802007f */
[----:B--2---:R-:W-:Y:S05]  /*17480*/  @!P1 BRA `(.L_x_2454) ;  /* 0xfffffffc00ec9947 */ /* 0x004fea000383ffff */
[----:B------:R-:W-:Y:S05]  /*17490*/  BRA `(.L_x_2453) ;  /* 0xffffff6400807947 */ /* 0x000fea000383ffff */
.L_x_2497:
[----:B------:R-:W0:Y:S01]  /*174a0*/  S2R R2, SR_TID.X ;  /* 0x0000000000027919 */ /* 0x000e220000002100 */
[----:B------:R-:W-:Y:S01]  /*174b0*/  BSSY B0, `(.L_x_2565) ;  /* 0x000000a000007945 */ /* 0x000fe20003800000 */
        /* <DEDUP_REMOVED lines=9> */
.L_x_2566:
[----:B------:R-:W-:Y:S05]  /*17550*/  BSYNC B0 ;  /* 0x0000000000007941 */ /* 0x000fea0003800000 */
.L_x_2565:
[----:B------:R-:W-:Y:S05]  /*17560*/  BRA `(.L_x_2567) ;  /* 0xffffffb800b47947 */ /* 0x000fea000383ffff */
.L_x_2500:
[----:B0-----:R0:W1:Y:S02]  /*17570*/  SYNCS.PHASECHK.TRANS64.TRYWAIT P0, [R5+URZ+0x38840], R2 ;  /* 0x03884002050075a7 */ /* 0x001064000800017f */
[----:B-1----:R-:W-:Y:S05]  /*17580*/  @!P0 NANOSLEEP.SYNCS 0x989680 ;  /* 0x009896800000895d */ /* 0x002fea0003900000 */
[----:B------:R-:W1:Y:S02]  /*17590*/  @!P0 SYNCS.PHASECHK.TRANS64 P0, [R5+URZ+0x38840], R2 ;  /* 0x03884002050085a7 */ /* 0x000e64000800007f */
[----:B-1----:R-:W-:Y:S05]  /*175a0*/  @!P0 BRA `(.L_x_2500) ;  /* 0xfffffffc00f08947 */ /* 0x002fea000383ffff */
[----:B------:R-:W-:Y:S05]  /*175b0*/  BRA `(.L_x_2568) ;  /* 0xffffffbc00b87947 */ /* 0x000fea000383ffff */
.L_x_2501:
        /* <DEDUP_REMOVED lines=8> */
.L_x_2570:
[----:B------:R-:W-:Y:S05]  /*17640*/  BSYNC B0 ;  /* 0x0000000000007941 */ /* 0x000fea0003800000 */
.L_x_2569:
[----:B------:R-:W-:Y:S01]  /*17650*/  IMAD.MOV.U32 R13, RZ, RZ, R0 ;  /* 0x000000ffff0d7224 */ /* 0x000fe200078e0000 */
[----:B------:R-:W-:Y:S01]  /*17660*/  MOV R15, 0xffffffff ;  /* 0xffffffff000f7802 */ /* 0x000fe20000000f00 */
[----:B------:R-:W-:Y:S01]  /*17670*/  IMAD.MOV.U32 R12, RZ, RZ, RZ ;  /* 0x000000ffff0c7224 */ /* 0x000fe200078e00ff */
[C---:B------:R-:W-:Y:S01]  /*17680*/  LOP3.LUT P5, RZ, R23.reuse, 0x10, RZ, 0xc0, !PT ;  /* 0x0000001017ff7812 */ /* 0x040fe200078ac0ff */
[----:B------:R-:W-:Y:S01]  /*17690*/  IMAD.MOV.U32 R11, RZ, RZ, 0x181f ;  /* 0x0000181fff0b7424 */ /* 0x000fe200078e00ff */
[C---:B------:R-:W-:Y:S01]  /*176a0*/  LOP3.LUT P4, RZ, R23.reuse, 0x8, RZ, 0xc0, !PT ;  /* 0x0000000817ff7812 */ /* 0x040fe2000788c0ff */
[----:B------:R-:W-:Y:S01]  /*176b0*/  IMAD.MOV.U32 R2, RZ, RZ, R14 ;  /* 0x000000ffff027224 */ /* 0x000fe200078e000e */
[----:B------:R-:W-:Y:S01]  /*176c0*/  LOP3.LUT P3, RZ, R23, 0x4, RZ, 0xc0, !PT ;  /* 0x0000000417ff7812 */ /* 0x000fe2000786c0ff */
[----:B------:R-:W-:-:S12]  /*176d0*/  @P0 IMAD R9, R7, 0x2, R22 ;  /* 0x0000000207090824 */ /* 0x000fd800078e0216 */
[----:B------:R-:W-:Y:S05]  /*176e0*/  WARPSYNC.COLLECTIVE R15, `(.L_x_2571) ;  /* 0x000000000f087348 */ /* 0x000fea0003c00000 */
[----:B------:R0:W1:Y:S02]  /*176f0*/  SHFL.IDX P6, R14, R13, R12, R11 ;  /* 0x0000000c0d0e7389 */ /* 0x00006400000c000b */
[----:B01----:R-:W-:Y:S01]  /*17700*/  ENDCOLLECTIVE ;  /* 0x000000000000791b */ /* 0x003fe20003800000 */
.L_x_2571:
[----:B------:R-:W-:Y:S01]  /*17710*/  LOP3.LUT P2, RZ, R23, 0x2, RZ, 0xc0, !PT ;  /* 0x0000000217ff7812 */ /* 0x000fe2000784c0ff */
[----:B------:R-:W-:Y:S02]  /*17720*/  IMAD.MOV.U32 R13, RZ, RZ, R6 ;  /* 0x000000ffff0d7224 */ /* 0x000fe400078e0006 */
[----:B------:R-:W-:Y:S02]  /*17730*/  IMAD.MOV.U32 R12, RZ, RZ, 0x1 ;  /* 0x00000001ff0c7424 */ /* 0x000fe400078e00ff */
[----:B------:R-:W-:-:S08]  /*17740*/  IMAD.MOV.U32 R3, RZ, RZ, R14 ;  /* 0x000000ffff037224 */ /* 0x000fd000078e000e */
[----:B------:R-:W-:Y:S05]  /*17750*/  WARPSYNC.COLLECTIVE R15, `(.L_x_2572) ;  /* 0x000000000f087348 */ /* 0x000fea0003c00000 */
[----:B------:R0:W1:Y:S02]  /*17760*/  SHFL.IDX P6, R14, R13, R12, R11 ;  /* 0x0000000c0d0e7389 */ /* 0x00006400000c000b */
[----:B01----:R-:W-:Y:S01]  /*17770*/  ENDCOLLECTIVE ;  /* 0x000000000000791b */ /* 0x003fe20003800000 */
.L_x_2572:
        /* <DEDUP_REMOVED lines=10> */
.L_x_2573:
        /* <DEDUP_REMOVED lines=14> */
.L_x_2574:
        /* <DEDUP_REMOVED lines=11> */
[----:B------:R0:W-:Y:S01]  /*179b0*/  @P0 LDGSTS.E.BYPASS.LTC128B.128 [R21+0x2c400], desc[UR38][R2.64+0x180], !P2 ;  /* 0x2c40018002150fae */ /* 0x0001e2000d101d66 */
[----:B------:R-:W-:-:S13]  /*179c0*/  ISETP.GE.AND P0, PT, R4, 0x21, PT ;  /* 0x000000210400780c */ /* 0x000fda0003f06270 */
[----:B0-----:R-:W-:Y:S05]  /*179d0*/  WARPSYNC.COLLECTIVE R15, `(.L_x_2575) ;  /* 0x000000000f087348 */ /* 0x001fea0003c00000 */
[----:B------:R1:W2:Y:S02]  /*179e0*/  SHFL.IDX P6, R14, R13, R12, R11 ;  /* 0x0000000c0d0e7389 */ /* 0x0002a400000c000b */
[----:B012---:R-:W-:Y:S01]  /*179f0*/  ENDCOLLECTIVE ;  /* 0x000000000000791b */ /* 0x007fe20003800000 */
.L_x_2575:
[----:B------:R-:W-:Y:S02]  /*17a00*/  @P0 IMAD R9, R7, 0x2, R22 ;  /* 0x0000000207090824 */ /* 0x000fe400078e0216 */
[----:B------:R-:W-:Y:S02]  /*17a10*/  IMAD.MOV.U32 R13, RZ, RZ, R6 ;  /* 0x000000ffff0d7224 */ /* 0x000fe400078e0006 */
[----:B------:R-:W-:Y:S02]  /*17a20*/  IMAD.MOV.U32 R12, RZ, RZ, 0x3 ;  /* 0x00000003ff0c7424 */ /* 0x000fe400078e00ff */
[----:B------:R-:W-:-:S07]  /*17a30*/  IMAD.MOV.U32 R2, RZ, RZ, R14 ;  /* 0x000000ffff027224 */ /* 0x000fce00078e000e */
[----:B------:R-:W-:Y:S05]  /*17a40*/  WARPSYNC.COLLECTIVE R15, `(.L_x_2576) ;  /* 0x000000000f087348 */ /* 0x000fea0003c00000 */
[----:B------:R0:W1:Y:S02]  /*17a50*/  SHFL.IDX P6, R14, R13, R12, R11 ;  /* 0x0000000c0d0e7389 */ /* 0x00006400000c000b */
[----:B01----:R-:W-:Y:S01]  /*17a60*/  ENDCOLLECTIVE ;  /* 0x000000000000791b */ /* 0x003fe20003800000 */
.L_x_2576:
        /* <DEDUP_REMOVED lines=15> */
.L_x_2577:
[----:B------:R-:W-:Y:S02]  /*17b60*/  @P0 IMAD R21, R7, 0x2, R22 ;  /* 0x0000000207150824 */ /* 0x000fe400078e0216 */
[----:B------:R-:W-:Y:S01]  /*17b70*/  IMAD.MOV.U32 R13, RZ, RZ, R6 ;  /* 0x000000ffff0d7224 */ /* 0x000fe200078e0006 */
[----:B------:R-:W-:Y:S01]  /*17b80*/  MOV R12, 0x4 ;  /* 0x00000004000c7802 */ /* 0x000fe20000000f00 */
[----:B------:R-:W-:-:S07]  /*17b90*/  IMAD.MOV.U32 R2, RZ, RZ, R14 ;  /* 0x000000ffff027224 */ /* 0x000fce00078e000e */
[----:B------:R-:W-:Y:S05]  /*17ba0*/  WARPSYNC.COLLECTIVE R15, `(.L_x_2578) ;  /* 0x000000000f087348 */ /* 0x000fea0003c00000 */
[----:B------:R0:W1:Y:S02]  /*17bb0*/  SHFL.IDX P6, R14, R13, R12, R11 ;  /* 0x0000000c0d0e7389 */ /* 0x00006400000c000b */
[----:B01----:R-:W-:Y:S01]  /*17bc0*/  ENDCOLLECTIVE ;  /* 0x000000000000791b */ /* 0x003fe20003800000 */
.L_x_2578:
        /* <DEDUP_REMOVED lines=14> */
.L_x_2579:
[----:B------:R-:W-:Y:S01]  /*17cb0*/  IMAD.MOV.U32 R0, RZ, RZ, R14 ;  /* 0x000000ffff007224 */ /* 0x000fe200078e000e */
[----:B------:R-:W-:Y:S06]  /*17cc0*/  BRA `(.L_x_2580) ;  /* 0xffffffbc00287947 */ /* 0x000fec000383ffff */
.L_x_2508:
[----:B------:R-:W-:Y:S02]  /*17cd0*/  IMAD.MOV.U32 R13, RZ, RZ, R0 ;  /* 0x000000ffff0d7224 */ /* 0x000fe400078e0000 */
[----:B------:R-:W-:Y:S02]  /*17ce0*/  IMAD.MOV.U32 R12, RZ, RZ, RZ ;  /* 0x000000ffff0c7224 */ /* 0x000fe400078e00ff */
[----:B------:R-:W-:Y:S02]  /*17cf0*/  IMAD.MOV.U32 R11, RZ, RZ, 0x181f ;  /* 0x0000181fff0b7424 */ /* 0x000fe400078e00ff */
[----:B------:R-:W-:Y:S02]  /*17d00*/  IMAD.MOV.U32 R15, RZ, RZ, -0x1 ;  /* 0xffffffffff0f7424 */ /* 0x000fe400078e00ff */
[----:B-----5:R-:W-:Y:S02]  /*17d10*/  IMAD R5, R9, R5, RZ ;  /* 0x0000000509057224 */ /* 0x020fe400078e02ff */
[----:B------:R-:W-:-:S07]  /*17d20*/  IMAD R17, R17, 0x80, R8 ;  /* 0x0000008011117824 */ /* 0x000fce00078e0208 */
[----:B------:R-:W-:Y:S05]  /*17d30*/  WARPSYNC.COLLECTIVE R15, `(.L_x_2581) ;  /* 0x000000000f087348 */ /* 0x000fea0003c00000 */
[----:B------:R0:W1:Y:S02]  /*17d40*/  SHFL.IDX P6, R14, R13, R12, R11 ;  /* 0x0000000c0d0e7389 */ /* 0x00006400000c000b */
[----:B01----:R-:W-:Y:S01]  /*17d50*/  ENDCOLLECTIVE ;  /* 0x000000000000791b */ /* 0x003fe20003800000 */
.L_x_2581:
[C---:B------:R-:W-:Y:S02]  /*17d60*/  ISETP.GE.AND P0, PT, R17.reuse, R5, PT ;  /* 0x000000051100720c */ /* 0x040fe40003f06270 */
[----:B------:R-:W-:Y:S01]  /*17d70*/  IADD3 R6, R17, 0x10, RZ ;  /* 0x0000001011067810 */ /* 0x000fe20007ffe0ff */
[----:B------:R-:W-:Y:S02]  /*17d80*/  IMAD.MOV.U32 R13, RZ, RZ, R4 ;  /* 0x000000ffff0d7224 */ /* 0x000fe400078e0004 */
[----:B------:R-:W-:-:S08]  /*17d90*/  IMAD.MOV.U32 R2, RZ, RZ, R14 ;  /* 0x000000ffff027224 */ /* 0x000fd000078e000e */
[----:B------:R-:W-:Y:S05]  /*17da0*/  WARPSYNC.COLLECTIVE R15, `(.L_x_2582) ;  /* 0x000000000f087348 */ /* 0x000fea0003c00000 */
[----:B------:R0:W1:Y:S02]  /*17db0*/  SHFL.IDX P6, R14, R13, R12, R11 ;  /* 0x0000000c0d0e7389 */ /* 0x00006400000c000b */
[----:B01----:R-:W-:Y:S01]  /*17dc0*/  ENDCOLLECTIVE ;  /* 0x000000000000791b */ /* 0x003fe20003800000 */
.L_x_2582:
        /* <DEDUP_REMOVED lines=8> */
.L_x_2583:
[----:B------:R-:W-:Y:S01]  /*17e50*/  @!PT LDS RZ, [RZ] ;  /* 0x00000000fffff984 */ /* 0x000fe20000000800 */
[----:B------:R-:W-:Y:S01]  /*17e60*/  @!PT LDS RZ, [RZ] ;  /* 0x00000000fffff984 */ /* 0x000fe20000000800 */
[----:B------:R-:W-:Y:S01]  /*17e70*/  @!PT LDS RZ, [RZ] ;  /* 0x00000000fffff984 */ /* 0x000fe20000000800 */
[----:B------:R-:W-:Y:S04]  /*17e80*/  @!P0 LDGSTS.E.BYPASS.LTC128B.128 [R34+0x14400], desc[UR38][R2.64], !P4 ;  /* 0x1440000002228fae */ /* 0x000fe8000e101d66 */
[----:B------:R-:W-:Y:S04]  /*17e90*/  @!P0 LDGSTS.E.BYPASS.LTC128B.128 [R34+0x18400], desc[UR38][R2.64+0x80], !P3 ;  /* 0x1840008002228fae */ /* 0x000fe8000d901d66 */
[----:B------:R-:W-:Y:S01]  /*17ea0*/  @!P0 LDGSTS.E.BYPASS.LTC128B.128 [R34+0x1c400], desc[UR38][R2.64+0x100], !P2 ;  /* 0x1c40010002228fae */ /* 0x000fe2000d101d66 */
[----:B------:R-:W-:-:S03]  /*17eb0*/  IMAD.MOV.U32 R13, RZ, RZ, R4 ;  /* 0x000000ffff0d7224 */ /* 0x000fc600078e0004 */
[----:B------:R0:W-:Y:S01]  /*17ec0*/  @!P0 LDGSTS.E.BYPASS.LTC128B.128 [R34+0x20400], desc[UR38][R2.64+0x180], !P1 ;  /* 0x2040018002228fae */ /* 0x0001e2000c901d66 */
[----:B------:R-:W-:Y:S01]  /*17ed0*/  ISETP.GE.AND P0, PT, R6, R5, PT ;  /* 0x000000050600720c */ /* 0x000fe20003f06270 */
[----:B------:R-:W-:Y:S02]  /*17ee0*/  VIADD R6, R17, 0x20 ;  /* 0x0000002011067836 */ /* 0x000fe40000000000 */
[----:B0-----:R-:W-:-:S10]  /*17ef0*/  IMAD.MOV.U32 R2, RZ, RZ, R14 ;  /* 0x000000ffff027224 */ /* 0x001fd400078e000e */
[----:B------:R-:W-:Y:S05]  /*17f00*/  WARPSYNC.COLLECTIVE R15, `(.L_x_2584) ;  /* 0x000000000f087348 */ /* 0x000fea0003c00000 */
[----:B------:R0:W1:Y:S02]  /*17f10*/  SHFL.IDX P6, R14, R13, R12, R11 ;  /* 0x0000000c0d0e7389 */ /* 0x00006400000c000b */
[----:B01----:R-:W-:Y:S01]  /*17f20*/  ENDCOLLECTIVE ;  /* 0x000000000000791b */ /* 0x003fe20003800000 */
.L_x_2584:
        /* <DEDUP_REMOVED lines=8> */
.L_x_2585:
[----:B------:R-:W-:-:S05]  /*17fb0*/  @!P0 IMAD.MOV.U32 R3, RZ, RZ, R7 ;  /* 0x000000ffff038224 */ /* 0x000fca00078e0007 */
        /* <DEDUP_REMOVED lines=9> */
[----:B------:R-:W-:Y:S02]  /*18050*/  VIADD R6, R17, 0x30 ;  /* 0x0000003011067836 */ /* 0x000fe40000000000 */
[----:B0-----:R-:W-:-:S10]  /*18060*/  IMAD.MOV.U32 R2, RZ, RZ, R14 ;  /* 0x000000ffff027224 */ /* 0x001fd400078e000e */
[----:B------:R-:W-:Y:S05]  /*18070*/  WARPSYNC.COLLECTIVE R15, `(.L_x_2586) ;  /* 0x000000000f087348 */ /* 0x000fea0003c00000 */
[----:B------:R0:W1:Y:S02]  /*18080*/  SHFL.IDX P6, R14, R13, R12, R11 ;  /* 0x0000000c0d0e7389 */ /* 0x00006400000c000b */
[----:B01----:R-:W-:Y:S01]  /*18090*/  ENDCOLLECTIVE ;  /* 0x000000000000791b */ /* 0x003fe20003800000 */
.L_x_2586:
        /* <DEDUP_REMOVED lines=8> */
.L_x_2587:
        /* <DEDUP_REMOVED lines=15> */
.L_x_2588:
        /* <DEDUP_REMOVED lines=8> */
.L_x_2589:
        /* <DEDUP_REMOVED lines=15> */
.L_x_2590:
        /* <DEDUP_REMOVED lines=8> */
.L_x_2591:
        /* <DEDUP_REMOVED lines=15> */
.L_x_2592:
        /* <DEDUP_REMOVED lines=8> */
.L_x_2593:
[----:B------:R-:W-:-:S05]  /*18570*/  @!P0 MOV R3, R7 ;  /* 0x0000000700038202 */ /* 0x000fca0000000f00 */
        /* <DEDUP_REMOVED lines=13> */
.L_x_2594:
        /* <DEDUP_REMOVED lines=8> */
.L_x_2595:
        /* <DEDUP_REMOVED lines=13> */
.L_x_2596:
[----:B------:R-:W-:Y:S05]  /*187a0*/  BRA `(.L_x_2597) ;  /* 0xffffffbc00bc7947 */ /* 0x000fea000383ffff */
.L_x_2513:
[----:B0-----:R0:W2:Y:S02]  /*187b0*/  SYNCS.PHASECHK.TRANS64.TRYWAIT P0, [R22+URZ+0x38820], R3 ;  /* 0x03882003160075a7 */ /* 0x0010a4000800017f */
[----:B--2---:R-:W-:Y:S05]  /*187c0*/  @!P0 NANOSLEEP.SYNCS 0x989680 ;  /* 0x009896800000895d */ /* 0x004fea0003900000 */
[----:B------:R-:W2:Y:S02]  /*187d0*/  @!P0 SYNCS.PHASECHK.TRANS64 P0, [R22+URZ+0x38820], R3 ;  /* 0x03882003160085a7 */ /* 0x000ea4000800007f */
[----:B--2---:R-:W-:Y:S05]  /*187e0*/  @!P0 BRA `(.L_x_2513) ;  /* 0xfffffffc00f08947 */ /* 0x004fea000383ffff */
[----:B------:R-:W-:Y:S05]  /*187f0*/  BRA `(.L_x_2598) ;  /* 0xffffffc000307947 */ /* 0x000fea000383ffff */
.L_x_2518:
[----:B0-----:R0:W1:Y:S02]  /*18800*/  SYNCS.PHASECHK.TRANS64.TRYWAIT P0, [R6+URZ+0x38840], R3 ;  /* 0x03884003060075a7 */ /* 0x001064000800017f */
[----:B-1----:R-:W-:Y:S05]  /*18810*/  @!P0 NANOSLEEP.SYNCS 0x989680 ;  /* 0x009896800000895d */ /* 0x002fea0003900000 */
[----:B------:R-:W1:Y:S02]  /*18820*/  @!P0 SYNCS.PHASECHK.TRANS64 P0, [R6+URZ+0x38840], R3 ;  /* 0x03884003060085a7 */ /* 0x000e64000800007f */
[----:B-1----:R-:W-:Y:S05]  /*18830*/  @!P0 BRA `(.L_x_2518) ;  /* 0xfffffffc00f08947 */ /* 0x002fea000383ffff */
[----:B------:R-:W-:Y:S05]  /*18840*/  BRA `(.L_x_2599) ;  /* 0xffffffc400187947 */ /* 0x000fea000383ffff */
.L_x_2519:
        /* <DEDUP_REMOVED lines=8> */
.L_x_2601:
[----:B------:R-:W-:Y:S05]  /*188d0*/  BSYNC B1 ;  /* 0x0000000000017941 */ /* 0x000fea0003800000 */
.L_x_2600:
        /* <DEDUP_REMOVED lines=12> */
.L_x_2602:
[----:B------:R-:W-:Y:S01]  /*189a0*/  LOP3.LUT R23, R23, 0xfffff7ff, RZ, 0xc0, !PT ;  /* 0xfffff7ff17177812 */ /* 0x000fe200078ec0ff */
[----:B------:R-:W-:-:S03]  /*189b0*/  IMAD R9, R9, 0x2, R22 ;  /* 0x0000000209097824 */ /* 0x000fc600078e0216 */
[----:B------:R-:W-:-:S04]  /*189c0*/  @P2 LOP3.LUT R23, R23, 0x800, RZ, 0xfc, !PT ;  /* 0x0000080017172812 */ /* 0x000fc800078efcff */
[C---:B------:R-:W-:Y:S02]  /*189d0*/  LOP3.LUT P2, RZ, R23.reuse, 0x8, RZ, 0xc0, !PT ;  /* 0x0000000817ff7812 */ /* 0x040fe4000784c0ff */
[----:B------:R-:W-:Y:S02]  /*189e0*/  LOP3.LUT R23, R23, 0xfffffbff, RZ, 0xc0, !PT ;  /* 0xfffffbff17177812 */ /* 0x000fe400078ec0ff */
[----:B------:R-:W-:Y:S01]  /*189f0*/  MOV R13, R10 ;  /* 0x0000000a000d7202 */ /* 0x000fe20000000f00 */
[----:B------:R-:W-:Y:S01]  /*18a00*/  IMAD.MOV.U32 R12, RZ, RZ, 0x1 ;  /* 0x00000001ff0c7424 */ /* 0x000fe200078e00ff */
[----:B------:R-:W-:-:S04]  /*18a10*/  @P1 LOP3.LUT R23, R23, 0x400, RZ, 0xfc, !PT ;  /* 0x0000040017171812 */ /* 0x000fc800078efcff */
[----:B------:R-:W-:Y:S01]  /*18a20*/  LOP3.LUT P1, RZ, R23, 0x4, RZ, 0xc0, !PT ;  /* 0x0000000417ff7812 */ /* 0x000fe2000782c0ff */
[----:B------:R-:W-:-:S12]  /*18a30*/  IMAD.MOV.U32 R2, RZ, RZ, R14 ;  /* 0x000000ffff027224 */ /* 0x000fd800078e000e */
[----:B------:R-:W-:Y:S05]  /*18a40*/  WARPSYNC.COLLECTIVE R15, `(.L_x_2603) ;  /* 0x000000000f087348 */ /* 0x000fea0003c00000 */
[----:B------:R0:W1:Y:S02]  /*18a50*/  SHFL.IDX P6, R14, R13, R12, R11 ;  /* 0x0000000c0d0e7389 */ /* 0x00006400000c000b */
[----:B01----:R-:W-:Y:S01]  /*18a60*/  ENDCOLLECTIVE ;  /* 0x000000000000791b */ /* 0x003fe20003800000 */
.L_x_2603:
        /* <DEDUP_REMOVED lines=14> */
.L_x_2604:
[----:B------:R-:W-:Y:S02]  /*18b50*/  IMAD.MOV.U32 R13, RZ, RZ, R10 ;  /* 0x000000ffff0d7224 */ /* 0x000fe400078e000a */
[----:B------:R-:W-:Y:S02]  /*18b60*/  IMAD.MOV.U32 R12, RZ, RZ, 0x2 ;  /* 0x00000002ff0c7424 */ /* 0x000fe400078e00ff */
[----:B------:R-:W-:-:S07]  /*18b70*/  IMAD.MOV.U32 R2, RZ, RZ, R14 ;  /* 0x000000ffff027224 */ /* 0x000fce00078e000e */
[----:B------:R-:W-:Y:S05]  /*18b80*/  WARPSYNC.COLLECTIVE R15, `(.L_x_2605) ;  /* 0x000000000f087348 */ /* 0x000fea0003c00000 */
[----:B------:R0:W1:Y:S02]  /*18b90*/  SHFL.IDX P6, R14, R13, R12, R11 ;  /* 0x0000000c0d0e7389 */ /* 0x00006400000c000b */
[----:B01----:R-:W-:Y:S01]  /*18ba0*/  ENDCOLLECTIVE ;  /* 0x000000000000791b */ /* 0x003fe20003800000 */
.L_x_2605:
        /* <DEDUP_REMOVED lines=14> */
.L_x_2606:
[----:B------:R-:W-:Y:S01]  /*18c90*/  IMAD.MOV.U32 R13, RZ, RZ, R10 ;  /* 0x000000ffff0d7224 */ /* 0x000fe200078e000a */
[----:B------:R-:W-:Y:S01]  /*18ca0*/  MOV R12, 0x3 ;  /* 0x00000003000c7802 */ /* 0x000fe20000000f00 */
[----:B------:R-:W-:-:S07]  /*18cb0*/  IMAD.MOV.U32 R2, RZ, RZ, R14 ;  /* 0x000000ffff027224 */ /* 0x000fce00078e000e */
[----:B------:R-:W-:Y:S05]  /*18cc0*/  WARPSYNC.COLLECTIVE R15, `(.L_x_2607) ;  /* 0x000000000f087348 */ /* 0x000fea0003c00000 */
[----:B------:R0:W1:Y:S02]  /*18cd0*/  SHFL.IDX P6, R14, R13, R12, R11 ;  /* 0x0000000c0d0e7389 */ /* 0x00006400000c000b */
[----:B01----:R-:W-:Y:S01]  /*18ce0*/  ENDCOLLECTIVE ;  /* 0x000000000000791b */ /* 0x003fe20003800000 */
.L_x_2607:
        /* <DEDUP_REMOVED lines=14> */
.L_x_2608:
[----:B------:R-:W-:Y:S02]  /*18dd0*/  IMAD.MOV.U32 R13, RZ, RZ, R10 ;  /* 0x000000ffff0d7224 */ /* 0x000fe400078e000a */
[----:B------:R-:W-:Y:S02]  /*18de0*/  IMAD.MOV.U32 R12, RZ, RZ, 0x4 ;  /* 0x00000004ff0c7424 */ /* 0x000fe400078e00ff */
[----:B------:R-:W-:-:S07]  /*18df0*/  IMAD.MOV.U32 R2, RZ, RZ, R14 ;  /* 0x000000ffff027224 */ /* 0x000fce00078e000e */
[----:B------:R-:W-:Y:S05]  /*18e00*/  WARPSYNC.COLLECTIVE R15, `(.L_x_2609) ;  /* 0x000000000f087348 */ /* 0x000fea0003c00000 */
[----:B------:R0:W1:Y:S02]  /*18e10*/  SHFL.IDX P6, R14, R13, R12, R11 ;  /* 0x0000000c0d0e7389 */ /* 0x00006400000c000b */
[----:B01----:R-:W-:Y:S01]  /*18e20*/  ENDCOLLECTIVE ;  /* 0x000000000000791b */ /* 0x003fe20003800000 */
.L_x_2609:
        /* <DEDUP_REMOVED lines=17> */
.L_x_2610:
[----:B------:R-:W-:Y:S01]  /*18f40*/  IMAD.MOV.U32 R2, RZ, RZ, R14 ;  /* 0x000000ffff027224 */ /* 0x000fe200078e000e */
[----:B------:R-:W-:Y:S06]  /*18f50*/  BRA `(.L_x_2611) ;  /* 0xffffffc0006c7947 */ /* 0x000fec000383ffff */
.L_x_2524:
[----:B-1----:R1:W2:Y:S02]  /*18f60*/  SYNCS.PHASECHK.TRANS64.TRYWAIT P0, [R6+URZ+0x38860], R2 ;  /* 0x03886002060075a7 */ /* 0x0022a4000800017f */
[----:B--2---:R-:W-:Y:S05]  /*18f70*/  @!P0 NANOSLEEP.SYNCS 0x989680 ;  /* 0x009896800000895d */ /* 0x004fea0003900000 */
[----:B------:R-:W2:Y:S02]  /*18f80*/  @!P0 SYNCS.PHASECHK.TRANS64 P0, [R6+URZ+0x38860], R2 ;  /* 0x03886002060085a7 */ /* 0x000ea4000800007f */
[----:B--2---:R-:W-:Y:S05]  /*18f90*/  @!P0 BRA `(.L_x_2524) ;  /* 0xfffffffc00f08947 */ /* 0x004fea000383ffff */
[----:B------:R-:W-:Y:S05]  /*18fa0*/  BRA `(.L_x_2612) ;  /* 0xffffffc000e47947 */ /* 0x000fea000383ffff */
.L_x_2525:
        /* <DEDUP_REMOVED lines=8> */
.L_x_2614:
[----:B------:R-:W-:Y:S05]  /*19030*/  BSYNC B1 ;  /* 0x0000000000017941 */ /* 0x000fea0003800000 */
.L_x_2613:
[----:B------:R-:W-:Y:S02]  /*19040*/  IMAD.MOV.U32 R13, RZ, RZ, R24 ;  /* 0x000000ffff0d7224 */ /* 0x000fe400078e0018 */
[----:B------:R-:W-:Y:S02]  /*19050*/  IMAD.MOV.U32 R12, RZ, RZ, RZ ;  /* 0x000000ffff0c7224 */ /* 0x000fe400078e00ff */
[----:B------:R-:W-:Y:S02]  /*19060*/  IMAD.MOV.U32 R11, RZ, RZ, 0x181f ;  /* 0x0000181fff0b7424 */ /* 0x000fe400078e00ff */
[----:B------:R-:W-:Y:S02]  /*19070*/  IMAD.MOV.U32 R15, RZ, RZ, -0x1 ;  /* 0xffffffffff0f7424 */ /* 0x000fe400078e00ff */
[----:B------:R-:W-:Y:S02]  /*19080*/  IMAD.MOV.U32 R3, RZ, RZ, R14 ;  /* 0x000000ffff037224 */ /* 0x000fe400078e000e */
[----:B------:R-:W-:-:S07]  /*19090*/  IMAD R7, R7, 0x2, R22 ;  /* 0x0000000207077824 */ /* 0x000fce00078e0216 */
[----:B------:R-:W-:Y:S05]  /*190a0*/  WARPSYNC.COLLECTIVE R15, `(.L_x_2615) ;  /* 0x000000000f087348 */ /* 0x000fea0003c00000 */
[----:B------:R0:W1:Y:S02]  /*190b0*/  SHFL.IDX P6, R14, R13, R12, R11 ;  /* 0x0000000c0d0e7389 */ /* 0x00006400000c000b */
[----:B01----:R-:W-:Y:S01]  /*190c0*/  ENDCOLLECTIVE ;  /* 0x000000000000791b */ /* 0x003fe20003800000 */
.L_x_2615:
[----:B------:R-:W-:Y:S02]  /*190d0*/  IMAD.MOV.U32 R13, RZ, RZ, R25 ;  /* 0x000000ffff0d7224 */ /* 0x000fe400078e0019 */
[----:B------:R-:W-:Y:S02]  /*190e0*/  IMAD.MOV.U32 R12, RZ, RZ, 0x1 ;  /* 0x00000001ff0c7424 */ /* 0x000fe400078e00ff */
[----:B------:R-:W-:-:S07]  /*190f0*/  IMAD.MOV.U32 R2, RZ, RZ, R14 ;  /* 0x000000ffff027224 */ /* 0x000fce00078e000e */
[----:B------:R-:W-:Y:S05]  /*19100*/  WARPSYNC.COLLECTIVE R15, `(.L_x_2616) ;  /* 0x000000000f087348 */ /* 0x000fea0003c00000 */
[----:B------:R0:W1:Y:S02]  /*19110*/  SHFL.IDX P6, R14, R13, R12, R11 ;  /* 0x0000000c0d0e7389 */ /* 0x00006400000c000b */
[----:B01----:R-:W-:Y:S01]  /*19120*/  ENDCOLLECTIVE ;  /* 0x000000000000791b */ /* 0x003fe20003800000 */
.L_x_2616:
        /* <DEDUP_REMOVED lines=18> */
.L_x_2617:
[----:B------:R-:W-:Y:S02]  /*19250*/  IMAD.MOV.U32 R13, RZ, RZ, R25 ;  /* 0x000000ffff0d7224 */ /* 0x000fe400078e0019 */
[----:B------:R-:W-:Y:S01]  /*19260*/  IMAD.MOV.U32 R12, RZ, RZ, 0x2 ;  /* 0x00000002ff0c7424 */ /* 0x000fe200078e00ff */
[----:B------:R-:W-:-:S07]  /*19270*/  MOV R2, R14 ;  /* 0x0000000e00027202 */ /* 0x000fce0000000f00 */
[----:B------:R-:W-:Y:S05]  /*19280*/  WARPSYNC.COLLECTIVE R15, `(.L_x_2618) ;  /* 0x000000000f087348 */ /* 0x000fea0003c00000 */
[----:B------:R0:W1:Y:S02]  /*19290*/  SHFL.IDX P6, R14, R13, R12, R11 ;  /* 0x0000000c0d0e7389 */ /* 0x00006400000c000b */
[----:B01----:R-:W-:Y:S01]  /*192a0*/  ENDCOLLECTIVE ;  /* 0x000000000000791b */ /* 0x003fe20003800000 */
.L_x_2618:
        /* <DEDUP_REMOVED lines=18> */
.L_x_2619:
[----:B------:R-:W-:Y:S02]  /*193d0*/  IMAD.MOV.U32 R13, RZ, RZ, R25 ;  /* 0x000000ffff0d7224 */ /* 0x000fe400078e0019 */
[----:B------:R-:W-:Y:S02]  /*193e0*/  IMAD.MOV.U32 R12, RZ, RZ, 0x3 ;  /* 0x00000003ff0c7424 */ /* 0x000fe400078e00ff */
[----:B------:R-:W-:-:S07]  /*193f0*/  IMAD.MOV.U32 R2, RZ, RZ, R14 ;  /* 0x000000ffff027224 */ /* 0x000fce00078e000e */
[----:B------:R-:W-:Y:S05]  /*19400*/  WARPSYNC.COLLECTIVE R15, `(.L_x_2620) ;  /* 0x000000000f087348 */ /* 0x000fea0003c00000 */
[----:B------:R0:W1:Y:S02]  /*19410*/  SHFL.IDX P6, R14, R13, R12, R11 ;  /* 0x0000000c0d0e7389 */ /* 0x00006400000c000b */
[----:B01----:R-:W-:Y:S01]  /*19420*/  ENDCOLLECTIVE ;  /* 0x000000000000791b */ /* 0x003fe20003800000 */
.L_x_2620:
        /* <DEDUP_REMOVED lines=18> */
.L_x_2621:
[----:B------:R-:W-:Y:S02]  /*19550*/  IMAD.MOV.U32 R13, RZ, RZ, R25 ;  /* 0x000000ffff0d7224 */ /* 0x000fe400078e0019 */
[----:B------:R-:W-:Y:S02]  /*19560*/  IMAD.MOV.U32 R12, RZ, RZ, 0x4 ;  /* 0x00000004ff0c7424 */ /* 0x000fe400078e00ff */
[----:B------:R-:W-:-:S07]  /*19570*/  IMAD.MOV.U32 R2, RZ, RZ, R14 ;  /* 0x000000ffff027224 */ /* 0x000fce00078e000e */
[----:B------:R-:W-:Y:S05]  /*19580*/  WARPSYNC.COLLECTIVE R15, `(.L_x_2622) ;  /* 0x000000000f087348 */ /* 0x000fea0003c00000 */
[----:B------:R0:W1:Y:S02]  /*19590*/  SHFL.IDX P6, R14, R13, R12, R11 ;  /* 0x0000000c0d0e7389 */ /* 0x00006400000c000b */
[----:B01----:R-:W-:Y:S01]  /*195a0*/  ENDCOLLECTIVE ;  /* 0x000000000000791b */ /* 0x003fe20003800000 */
.L_x_2622:
[----:B------:R-:W-:-:S04]  /*195b0*/  IADD3 R2, P0, R2, R0, RZ ;  /* 0x0000000002027210 */ /* 0x000fc80007f1e0ff */
[----:B------:R-:W-:Y:S02]  /*195c0*/  IADD3.X R3, RZ, R3, RZ, P0, !PT ;  /* 0x00000003ff037210 */ /* 0x000fe400007fe4ff */
        /* <DEDUP_REMOVED lines=11> */
.L_x_2623:
        /* <DEDUP_REMOVED lines=9> */
.L_x_2533:
[----:B0-----:R0:W2:Y:S02]  /*19710*/  SYNCS.PHASECHK.TRANS64.TRYWAIT P0, [R4+URZ+0x38860], R3 ;  /* 0x03886003040075a7 */ /* 0x0010a4000800017f */
[----:B--2---:R-:W-:Y:S05]  /*19720*/  @!P0 NANOSLEEP.SYNCS 0x989680 ;  /* 0x009896800000895d */ /* 0x004fea0003900000 */
[----:B------:R-:W2:Y:S02]  /*19730*/  @!P0 SYNCS.PHASECHK.TRANS64 P0, [R4+URZ+0x38860], R3 ;  /* 0x03886003040085a7 */ /* 0x000ea4000800007f */
[----:B--2---:R-:W-:Y:S05]  /*19740*/  @!P0 BRA `(.L_x_2533) ;  /* 0xfffffffc00f08947 */ /* 0x004fea000383ffff */
[----:B------:R-:W-:Y:S05]  /*19750*/  BRA `(.L_x_2625) ;  /* 0xffffffc400287947 */ /* 0x000fea000383ffff */
.L_x_2534:
[----:B------:R-:W-:Y:S01]  /*19760*/  BSSY B0, `(.L_x_2626) ;  /* 0x0000008000007945 */ /* 0x000fe20003800000 */
[----:B------:R-:W-:Y:S02]  /*19770*/  IMAD.MOV.U32 R13, RZ, RZ, R25 ;  /* 0x000000ffff0d7224 */ /* 0x000fe400078e0019 */
[----:B------:R-:W-:Y:S02]  /*19780*/  IMAD.MOV.U32 R12, RZ, RZ, RZ ;  /* 0x000000ffff0c7224 */ /* 0x000fe400078e00ff */
[----:B------:R-:W-:Y:S02]  /*19790*/  IMAD.MOV.U32 R11, RZ, RZ, 0x181f ;  /* 0x0000181fff0b7424 */ /* 0x000fe400078e00ff */
[----:B------:R-:W-:-:S07]  /*197a0*/  IMAD.MOV.U32 R15, RZ, RZ, -0x1 ;  /* 0xffffffffff0f7424 */ /* 0x000fce00078e00ff */
[----:B01----:R-:W-:Y:S05]  /*197b0*/  WARPSYNC.COLLECTIVE R15, `(.L_x_2627) ;  /* 0x000000000f087348 */ /* 0x003fea0003c00000 */
[----:B-1----:R1:W2:Y:S02]  /*197c0*/  SHFL.IDX P6, R14, R13, R12, R11 ;  /* 0x0000000c0d0e7389 */ /* 0x0022a400000c000b */
[----:B012---:R-:W-:Y:S01]  /*197d0*/  ENDCOLLECTIVE ;  /* 0x000000000000791b */ /* 0x007fe20003800000 */
.L_x_2627:
[----:B------:R-:W-:Y:S05]  /*197e0*/  BSYNC B0 ;  /* 0x0000000000007941 */ /* 0x000fea0003800000 */
.L_x_2626:
        /* <DEDUP_REMOVED lines=10> */
.L_x_2628:
        /* <DEDUP_REMOVED lines=21> */
.L_x_2629:
[----:B------:R-:W-:Y:S01]  /*199e0*/  @!PT LDS RZ, [RZ] ;  /* 0x00000000fffff984 */ /* 0x000fe20000000800 */
[----:B------:R-:W-:Y:S01]  /*199f0*/  @!PT LDS RZ, [RZ] ;  /* 0x00000000fffff984 */ /* 0x000fe20000000800 */
[----:B------:R-:W-:Y:S01]  /*19a00*/  @!PT LDS RZ, [RZ] ;  /* 0x00000000fffff984 */ /* 0x000fe20000000800 */
[----:B------:R0:W-:Y:S01]  /*19a10*/  LDGSTS.E.BYPASS.LTC128B.128 [R0+0x5400], desc[UR38][R2.64+0x100], !P4 ;  /* 0x0540010002007fae */ /* 0x0001e2000e101d66 */
[----:B------:R-:W-:Y:S01]  /*19a20*/  ISETP.LT.OR P4, PT, R5, 0x1, P0 ;  /* 0x000000010500780c */ /* 0x000fe20000781670 */
[----:B------:R-:W-:-:S12]  /*19a30*/  IMAD.MOV.U32 R13, RZ, RZ, R24 ;  /* 0x000000ffff0d7224 */ /* 0x000fd800078e0018 */
[----:B------:R0:W-:Y:S01]  /*19a40*/  LDGSTS.E.BYPASS.LTC128B.128 [R0+0x7c00], desc[UR38][R2.64+0x180], !P4 ;  /* 0x07c0018002007fae */ /* 0x0001e2000e101d66 */
[----:B------:R-:W-:-:S07]  /*19a50*/  IMAD.MOV.U32 R7, RZ, RZ, R14 ;  /* 0x000000ffff077224 */ /* 0x000fce00078e000e */
[----:B0-----:R-:W-:Y:S05]  /*19a60*/  WARPSYNC.COLLECTIVE R15, `(.L_x_2630) ;  /* 0x000000000f087348 */ /* 0x001fea0003c00000 */
[----:B------:R1:W2:Y:S02]  /*19a70*/  SHFL.IDX P6, R14, R13, R12, R11 ;  /* 0x0000000c0d0e7389 */ /* 0x0002a400000c000b */
[----:B012---:R-:W-:Y:S01]  /*19a80*/  ENDCOLLECTIVE ;  /* 0x000000000000791b */ /* 0x007fe20003800000 */
.L_x_2630:
[----:B------:R-:W-:Y:S02]  /*19a90*/  IMAD.MOV.U32 R13, RZ, RZ, R25 ;  /* 0x000000ffff0d7224 */ /* 0x000fe400078e0019 */
[----:B------:R-:W-:Y:S01]  /*19aa0*/  IMAD.MOV.U32 R12, RZ, RZ, 0x2 ;  /* 0x00000002ff0c7424 */ /* 0x000fe200078e00ff */
[----:B------:R-:W-:-:S13]  /*19ab0*/  IADD3 R2, P4, R14, R8, RZ ;  /* 0x000000080e027210 */ /* 0x000fda0007f9e0ff */
[----:B------:R-:W-:Y:S05]  /*19ac0*/  WARPSYNC.COLLECTIVE R15, `(.L_x_2631) ;  /* 0x000000000f087348 */ /* 0x000fea0003c00000 */
[----:B------:R0:W1:Y:S02]  /*19ad0*/  SHFL.IDX P6, R14, R13, R12, R11 ;  /* 0x0000000c0d0e7389 */ /* 0x00006400000c000b */
[----:B01----:R-:W-:Y:S01]  /*19ae0*/  ENDCOLLECTIVE ;  /* 0x000000000000791b */ /* 0x003fe20003800000 */
.L_x_2631:
        /* <DEDUP_REMOVED lines=12> */
.L_x_2632:
        /* <DEDUP_REMOVED lines=14> */
.L_x_2633:
        /* <DEDUP_REMOVED lines=12> */
.L_x_2634:
        /* <DEDUP_REMOVED lines=14> */
.L_x_2635:
        /* <DEDUP_REMOVED lines=12> */
.L_x_2636:
        /* <DEDUP_REMOVED lines=9> */
.L_x_2539:
        /* <DEDUP_REMOVED lines=8> */
.L_x_2639:
[----:B------:R-:W-:Y:S05]  /*1a000*/  BSYNC B0 ;  /* 0x0000000000007941 */ /* 0x000fea0003800000 */
.L_x_2638:
[----:B------:R-:W-:Y:S02]  /*1a010*/  IMAD.MOV.U32 R13, RZ, RZ, R16 ;  /* 0x000000ffff0d7224 */ /* 0x000fe400078e0010 */
        /* <DEDUP_REMOVED lines=8> */
.L_x_2640:
        /* <DEDUP_REMOVED lines=18> */
.L_x_2641:
[----:B------:R-:W-:Y:S01]  /*1a1c0*/  IMAD.MOV.U32 R12, RZ, RZ, 0x2 ;  /* 0x00000002ff0c7424 */ /* 0x000fe200078e00ff */
[----:B------:R-:W-:-:S05]  /*1a1d0*/  SEL R6, R14, RZ, P1 ;  /* 0x000000ff0e067207 */ /* 0x000fca0000800000 */
[----:B------:R-:W-:-:S05]  /*1a1e0*/  IMAD.IADD R6, R5, 0x1, R6 ;  /* 0x0000000105067824 */ /* 0x000fca00078e0206 */
[----:B------:R-:W-:-:S07]  /*1a1f0*/  MOV R13, R6 ;  /* 0x00000006000d7202 */ /* 0x000fce0000000f00 */
[----:B------:R-:W-:Y:S05]  /*1a200*/  WARPSYNC.COLLECTIVE R15, `(.L_x_2642) ;  /* 0x000000000f087348 */ /* 0x000fea0003c00000 */
[----:B------:R0:W1:Y:S02]  /*1a210*/  SHFL.UP P6, R14, R13, R12, R11 ;  /* 0x0400000c0d0e7389 */ /* 0x00006400000c000b */
[----:B01----:R-:W-:Y:S01]  /*1a220*/  ENDCOLLECTIVE ;  /* 0x000000000000791b */ /* 0x003fe20003800000 */
.L_x_2642:
[----:B------:R-:W-:Y:S01]  /*1a230*/  IMAD.MOV.U32 R12, RZ, RZ, 0x4 ;  /* 0x00000004ff0c7424 */ /* 0x000fe200078e00ff */
[----:B------:R-:W-:-:S05]  /*1a240*/  SEL R7, R14, RZ, P2 ;  /* 0x000000ff0e077207 */ /* 0x000fca0001000000 */
[----:B------:R-:W-:-:S04]  /*1a250*/  IMAD.IADD R7, R6, 0x1, R7 ;  /* 0x0000000106077824 */ /* 0x000fc800078e0207 */
[----:B------:R-:W-:-:S07]  /*1a260*/  IMAD.MOV.U32 R13, RZ, RZ, R7 ;  /* 0x000000ffff0d7224 */ /* 0x000fce00078e0007 */
[----:B------:R-:W-:Y:S05]  /*1a270*/  WARPSYNC.COLLECTIVE R15, `(.L_x_2643) ;  /* 0x000000000f087348 */ /* 0x000fea0003c00000 */
[----:B------:R0:W1:Y:S02]  /*1a280*/  SHFL.UP P6, R14, R13, R12, R11 ;  /* 0x0400000c0d0e7389 */ /* 0x00006400000c000b */
[----:B01----:R-:W-:Y:S01]  /*1a290*/  ENDCOLLECTIVE ;  /* 0x000000000000791b */ /* 0x003fe20003800000 */
.L_x_2643:
[----:B------:R-:W-:Y:S01]  /*1a2a0*/  IMAD.MOV.U32 R12, RZ, RZ, 0x8 ;  /* 0x00000008ff0c7424 */ /* 0x000fe200078e00ff */
[----:B------:R-:W-:-:S05]  /*1a2b0*/  SEL R2, R14, RZ, P3 ;  /* 0x000000ff0e027207 */ /* 0x000fca0001800000 */
[----:B------:R-:W-:-:S04]  /*1a2c0*/  IMAD.IADD R2, R7, 0x1, R2 ;  /* 0x0000000107027824 */ /* 0x000fc800078e0202 */
[----:B------:R-:W-:-:S07]  /*1a2d0*/  IMAD.MOV.U32 R13, RZ, RZ, R2 ;  /* 0x000000ffff0d7224 */ /* 0x000fce00078e0002 */
[----:B------:R-:W-:Y:S05]  /*1a2e0*/  WARPSYNC.COLLECTIVE R15, `(.L_x_2644) ;  /* 0x000000000f087348 */ /* 0x000fea0003c00000 */
[----:B------:R0:W1:Y:S02]  /*1a2f0*/  SHFL.UP P6, R14, R13, R12, R11 ;  /* 0x0400000c0d0e7389 */ /* 0x00006400000c000b */
[----:B01----:R-:W-:Y:S01]  /*1a300*/  ENDCOLLECTIVE ;  /* 0x000000000000791b */ /* 0x003fe20003800000 */
.L_x_2644:
[----:B------:R-:W-:Y:S01]  /*1a310*/  IMAD.MOV.U32 R12, RZ, RZ, 0x10 ;  /* 0x00000010ff0c7424 */ /* 0x000fe200078e00ff */
[----:B------:R-:W-:-:S05]  /*1a320*/  SEL R3, R14, RZ, P4 ;  /* 0x000000ff0e037207 */ /* 0x000fca0002000000 */
[----:B------:R-:W-:-:S04]  /*1a330*/  IMAD.IADD R3, R2, 0x1, R3 ;  /* 0x0000000102037824 */ /* 0x000fc800078e0203 */
[----:B------:R-:W-:-:S07]  /*1a340*/  IMAD.MOV.U32 R13, RZ, RZ, R3 ;  /* 0x000000ffff0d7224 */ /* 0x000fce00078e0003 */
[----:B------:R-:W-:Y:S05]  /*1a350*/  WARPSYNC.COLLECTIVE R15, `(.L_x_2645) ;  /* 0x000000000f087348 */ /* 0x000fea0003c00000 */
[----:B------:R0:W1:Y:S02]  /*1a360*/  SHFL.UP P6, R14, R13, R12, R11 ;  /* 0x0400000c0d0e7389 */ /* 0x00006400000c000b */
[----:B01----:R-:W-:Y:S01]  /*1a370*/  ENDCOLLECTIVE ;  /* 0x000000000000791b */ /* 0x003fe20003800000 */
.L_x_2645:
[----:B------:R-:W-:Y:S01]  /*1a380*/  MOV R12, 0x1f ;  /* 0x0000001f000c7802 */ /* 0x000fe20000000f00 */
[----:B------:R-:W-:Y:S01]  /*1a390*/  IMAD.MOV.U32 R11, RZ, RZ, 0x1f ;  /* 0x0000001fff0b7424 */ /* 0x000fe200078e00ff */
[----:B------:R-:W-:-:S05]  /*1a3a0*/  SEL R6, R14, RZ, P5 ;  /* 0x000000ff0e067207 */ /* 0x000fca0002800000 */
[----:B------:R-:W-:-:S04]  /*1a3b0*/  IMAD.IADD R6, R3, 0x1, R6 ;  /* 0x0000000103067824 */ /* 0x000fc800078e0206 */
[----:B------:R-:W-:-:S07]  /*1a3c0*/  IMAD.MOV.U32 R13, RZ, RZ, R6 ;  /* 0x000000ffff0d7224 */ /* 0x000fce00078e0006 */
[----:B------:R-:W-:Y:S05]  /*1a3d0*/  WARPSYNC.COLLECTIVE R15, `(.L_x_2646) ;  /* 0x000000000f087348 */ /* 0x000fea0003c00000 */
[----:B------:R0:W1:Y:S02]  /*1a3e0*/  SHFL.IDX P6, R14, R13, R12, R11 ;  /* 0x0000000c0d0e7389 */ /* 0x00006400000c000b */
[----:B01----:R-:W-:Y:S01]  /*1a3f0*/  ENDCOLLECTIVE ;  /* 0x000000000000791b */ /* 0x003fe20003800000 */
.L_x_2646:
[----:B------:R-:W-:Y:S05]  /*1a400*/  BRA `(.L_x_2647) ;  /* 0xffffffc000407947 */ /* 0x000fea000383ffff */
.L_x_2544:
[----:B------:R-:W-:Y:S01]  /*1a410*/  BSSY B0, `(.L_x_2648) ;  /* 0x0000008000007945 */ /* 0x000fe20003800000 */
[----:B-----5:R-:W-:Y:S02]  /*1a420*/  IMAD.MOV.U32 R13, RZ, RZ, R5 ;  /* 0x000000ffff0d7224 */ /* 0x020fe400078e0005 */
[----:B------:R-:W-:Y:S02]  /*1a430*/  IMAD.MOV.U32 R12, RZ, RZ, 0x1 ;  /* 0x00000001ff0c7424 */ /* 0x000fe400078e00ff */
[----:B------:R-:W-:Y:S02]  /*1a440*/  IMAD.MOV.U32 R11, RZ, RZ, RZ ;  /* 0x000000ffff0b7224 */ /* 0x000fe400078e00ff */
[----:B------:R-:W-:-:S07]  /*1a450*/  IMAD.MOV.U32 R15, RZ, RZ, -0x1 ;  /* 0xffffffffff0f7424 */ /* 0x000fce00078e00ff */
[----:B01----:R-:W-:Y:S05]  /*1a460*/  WARPSYNC.COLLECTIVE R15, `(.L_x_2649) ;  /* 0x000000000f087348 */ /* 0x003fea0003c00000 */
[----:B------:R2:W3:Y:S02]  /*1a470*/  SHFL.UP P6, R14, R13, R12, R11 ;  /* 0x0400000c0d0e7389 */ /* 0x0004e400000c000b */
[----:B0123--:R-:W-:Y:S01]  /*1a480*/  ENDCOLLECTIVE ;  /* 0x000000000000791b */ /* 0x00ffe20003800000 */
.L_x_2649:
[----:B------:R-:W-:Y:S05]  /*1a490*/  BSYNC B0 ;  /* 0x0000000000007941 */ /* 0x000fea0003800000 */
.L_x_2648:
        /* <DEDUP_REMOVED lines=8> */
.L_x_2650:
[----:B------:R-:W-:Y:S01]  /*1a520*/  IMAD.MOV.U32 R12, RZ, RZ, 0x4 ;  /* 0x00000004ff0c7424 */ /* 0x000fe200078e00ff */
[----:B------:R-:W-:-:S05]  /*1a530*/  SEL R2, R14, RZ, P2 ;  /* 0x000000ff0e027207 */ /* 0x000fca0001000000 */
[----:B------:R-:W-:-:S04]  /*1a540*/  IMAD.IADD R2, R13, 0x1, R2 ;  /* 0x000000010d027824 */ /* 0x000fc800078e0202 */
[----:B------:R-:W-:-:S07]  /*1a550*/  IMAD.MOV.U32 R13, RZ, RZ, R2 ;  /* 0x000000ffff0d7224 */ /* 0x000fce00078e0002 */
[----:B------:R-:W-:Y:S05]  /*1a560*/  WARPSYNC.COLLECTIVE R15, `(.L_x_2651) ;  /* 0x000000000f087348 */ /* 0x000fea0003c00000 */
[----:B------:R0:W1:Y:S02]  /*1a570*/  SHFL.UP P6, R14, R13, R12, R11 ;  /* 0x0400000c0d0e7389 */ /* 0x00006400000c000b */
[----:B01----:R-:W-:Y:S01]  /*1a580*/  ENDCOLLECTIVE ;  /* 0x000000000000791b */ /* 0x003fe20003800000 */
.L_x_2651:
[----:B------:R-:W-:Y:S01]  /*1a590*/  IMAD.MOV.U32 R12, RZ, RZ, 0x8 ;  /* 0x00000008ff0c7424 */ /* 0x000fe200078e00ff */
[----:B------:R-:W-:-:S04]  /*1a5a0*/  SEL R3, R14, RZ, P3 ;  /* 0x000000ff0e037207 */ /* 0x000fc80001800000 */
[----:B------:R-:W-:-:S05]  /*1a5b0*/  IADD3 R3, R2, R3, RZ ;  /* 0x0000000302037210 */ /* 0x000fca0007ffe0ff */
[----:B------:R-:W-:-:S07]  /*1a5c0*/  IMAD.MOV.U32 R13, RZ, RZ, R3 ;  /* 0x000000ffff0d7224 */ /* 0x000fce00078e0003 */
[----:B------:R-:W-:Y:S05]  /*1a5d0*/  WARPSYNC.COLLECTIVE R15, `(.L_x_2652) ;  /* 0x000000000f087348 */ /* 0x000fea0003c00000 */
[----:B------:R0:W1:Y:S02]  /*1a5e0*/  SHFL.UP P6, R14, R13, R12, R11 ;  /* 0x0400000c0d0e7389 */ /* 0x00006400000c000b */
[----:B01----:R-:W-:Y:S01]  /*1a5f0*/  ENDCOLLECTIVE ;  /* 0x000000000000791b */ /* 0x003fe20003800000 */
.L_x_2652:
[----:B------:R-:W-:Y:S01]  /*1a600*/  IMAD.MOV.U32 R12, RZ, RZ, 0x10 ;  /* 0x00000010ff0c7424 */ /* 0x000fe200078e00ff */
[----:B------:R-:W-:-:S05]  /*1a610*/  SEL R4, R14, RZ, P4 ;  /* 0x000000ff0e047207 */ /* 0x000fca0002000000 */
[----:B------:R-:W-:-:S04]  /*1a620*/  IMAD.IADD R4, R3, 0x1, R4 ;  /* 0x0000000103047824 */ /* 0x000fc800078e0204 */
[----:B------:R-:W-:-:S07]  /*1a630*/  IMAD.MOV.U32 R13, RZ, RZ, R4 ;  /* 0x000000ffff0d7224 */ /* 0x000fce00078e0004 */
[----:B------:R-:W-:Y:S05]  /*1a640*/  WARPSYNC.COLLECTIVE R15, `(.L_x_2653) ;  /* 0x000000000f087348 */ /* 0x000fea0003c00000 */
[----:B------:R0:W1:Y:S02]  /*1a650*/  SHFL.UP P6, R14, R13, R12, R11 ;  /* 0x0400000c0d0e7389 */ /* 0x00006400000c000b */
[----:B01----:R-:W-:Y:S01]  /*1a660*/  ENDCOLLECTIVE ;  /* 0x000000000000791b */ /* 0x003fe20003800000 */
.L_x_2653:
        /* <DEDUP_REMOVED lines=8> */
.L_x_2654:
[----:B------:R-:W-:Y:S05]  /*1a6f0*/  BRA `(.L_x_2655) ;  /* 0xffffffc000207947 */ /* 0x000fea000383ffff */
.L_x_2546:
[----:B------:R-:W-:Y:S01]  /*1a700*/  BSSY B0, `(.L_x_2656) ;  /* 0x0000006000007945 */ /* 0x000fe20003800000 */
[----:B------:R-:W-:Y:S01]  /*1a710*/  PLOP3.LUT P6, PT, P6, PT, PT, 0x8, 0x0 ;  /* 0x000000000000781c */ /* 0x000fe200037ce170 */
[----:B------:R-:W-:-:S12]  /*1a720*/  IMAD.MOV.U32 R15, RZ, RZ, -0x1 ;  /* 0xffffffffff0f7424 */ /* 0x000fd800078e00ff */
[----:B0-----:R-:W-:Y:S05]  /*1a730*/  WARPSYNC.COLLECTIVE R15, `(.L_x_2657) ;  /* 0x000000000f087348 */ /* 0x001fea0003c00000 */
[----:B------:R-:W-:Y:S01]  /*1a740*/  VOTE.ANY R14, PT, P6 ;  /* 0x00000000000e7806 */ /* 0x000fe200030e0100 */
[----:B0-----:R-:W-:Y:S06]  /*1a750*/  ENDCOLLECTIVE ;  /* 0x000000000000791b */ /* 0x001fec0003800000 */
.L_x_2657:
[----:B------:R-:W-:Y:S05]  /*1a760*/  BSYNC B0 ;  /* 0x0000000000007941 */ /* 0x000fea0003800000 */
.L_x_2656:
[----:B------:R-:W-:Y:S02]  /*1a770*/  IMAD.MOV.U32 R2, RZ, RZ, R14 ;  /* 0x000000ffff027224 */ /* 0x000fe400078e000e */
[----:B------:R-:W-:Y:S02]  /*1a780*/  IMAD.MOV.U32 R13, RZ, RZ, R5 ;  /* 0x000000ffff0d7224 */ /* 0x000fe400078e0005 */
[----:B------:R-:W0:Y:S01]  /*1a790*/  POPC R4, R2 ;  /* 0x0000000200047309 */ /* 0x000e220000000000 */
[----:B------:R-:W-:Y:S02]  /*1a7a0*/  IMAD.MOV.U32 R11, RZ, RZ, 0x1f ;  /* 0x0000001fff0b7424 */ /* 0x000fe400078e00ff */
[----:B------:R-:W-:Y:S01]  /*1a7b0*/  IMAD.MOV.U32 R15, RZ, RZ, -0x1 ;  /* 0xffffffffff0f7424 */ /* 0x000fe200078e00ff */
[----:B0-----:R-:W-:-:S07]  /*1a7c0*/  MOV R12, R4 ;  /* 0x00000004000c7202 */ /* 0x001fce0000000f00 */
[----:B------:R-:W-:Y:S05]  /*1a7d0*/  WARPSYNC.COLLECTIVE R15, `(.L_x_2658) ;  /* 0x000000000f087348 */ /* 0x000fea0003c00000 */
[----:B------:R0:W1:Y:S02]  /*1a7e0*/  SHFL.IDX P6, R14, R13, R12, R11 ;  /* 0x0000000c0d0e7389 */ /* 0x00006400000c000b */
[----:B01----:R-:W-:Y:S01]  /*1a7f0*/  ENDCOLLECTIVE ;  /* 0x000000000000791b */ /* 0x003fe20003800000 */
.L_x_2658:
[----:B------:R-:W-:Y:S01]  /*1a800*/  IMAD.MOV.U32 R5, RZ, RZ, R14 ;  /* 0x000000ffff057224 */ /* 0x000fe200078e000e */
[----:B------:R-:W-:Y:S06]  /*1a810*/  BRA `(.L_x_2659) ;  /* 0xffffffc000107947 */ /* 0x000fec000383ffff */
.L_x_2548:
[----:B------:R-:W-:Y:S01]  /*1a820*/  BSSY B0, `(.L_x_2660) ;  /* 0x0000007000007945 */ /* 0x000fe20003800000 */
[----:B------:R-:W-:Y:S02]  /*1a830*/  IMAD.MOV.U32 R13, RZ, RZ, R6 ;  /* 0x000000ffff0d7224 */ /* 0x000fe400078e0006 */
[----:B------:R-:W-:Y:S02]  /*1a840*/  IMAD.MOV.U32 R11, RZ, RZ, 0x1f ;  /* 0x0000001fff0b7424 */ /* 0x000fe400078e00ff */
[----:B------:R-:W-:-:S07]  /*1a850*/  IMAD.MOV.U32 R15, RZ, RZ, -0x1 ;  /* 0xffffffffff0f7424 */ /* 0x000fce00078e00ff */
[----:B012---:R-:W-:Y:S05]  /*1a860*/  WARPSYNC.COLLECTIVE R15, `(.L_x_2661) ;  /* 0x000000000f087348 */ /* 0x007fea0003c00000 */
[----:B------:R3:W4:Y:S02]  /*1a870*/  SHFL.IDX P6, R14, R13, R12, R11 ;  /* 0x0000000c0d0e7389 */ /* 0x00072400000c000b */
[----:B01234-:R-:W-:Y:S01]  /*1a880*/  ENDCOLLECTIVE ;  /* 0x000000000000791b */ /* 0x01ffe20003800000 */
.L_x_2661:
[----:B------:R-:W-:Y:S05]  /*1a890*/  BSYNC B0 ;  /* 0x0000000000007941 */ /* 0x000fea0003800000 */
.L_x_2660:
[----:B------:R-:W-:Y:S05]  /*1a8a0*/  BRA `(.L_x_2547) ;  /* 0xffffffc000087947 */ /* 0x000fea000383ffff */
.L_x_2552:
[----:B-1----:R1:W3:Y:S02]  /*1a8b0*/  SYNCS.PHASECHK.TRANS64.TRYWAIT P0, [R4+URZ+0x38820], R0 ;  /* 0x03882000040075a7 */ /* 0x0022e4000800017f */
[----:B---3--:R-:W-:Y:S05]  /*1a8c0*/  @!P0 NANOSLEEP.SYNCS 0x989680 ;  /* 0x009896800000895d */ /* 0x008fea0003900000 */
[----:B------:R-:W3:Y:S02]  /*1a8d0*/  @!P0 SYNCS.PHASECHK.TRANS64 P0, [R4+URZ+0x38820], R0 ;  /* 0x03882000040085a7 */ /* 0x000ee4000800007f */
[----:B---3--:R-:W-:Y:S05]  /*1a8e0*/  @!P0 BRA `(.L_x_2552) ;  /* 0xfffffffc00f08947 */ /* 0x008fea000383ffff */
[----:B------:R-:W-:Y:S05]  /*1a8f0*/  BRA `(.L_x_2662) ;  /* 0xffffffc400807947 */ /* 0x000fea000383ffff */
.L_x_2553:
        /* <DEDUP_REMOVED lines=11> */
.L_x_2664:
[----:B------:R-:W-:Y:S05]  /*1a9b0*/  BSYNC B0 ;  /* 0x0000000000007941 */ /* 0x000fea0003800000 */
.L_x_2663:
[----:B------:R-:W-:Y:S05]  /*1a9c0*/  BRA `(.L_x_2665) ;  /* 0xffffffc400687947 */ /* 0x000fea000383ffff */
.L_x_2556:
[----:B------:R-:W-:Y:S01]  /*1a9d0*/  BSSY B1, `(.L_x_2666) ;  /* 0x0000006000017945 */ /* 0x000fe20003800000 */
[----:B------:R-:W-:-:S07]  /*1a9e0*/  IMAD.MOV.U32 R15, RZ, RZ, -0x1 ;  /* 0xffffffffff0f7424 */ /* 0x000fce00078e00ff */
[----:B012---:R-:W-:Y:S05]  /*1a9f0*/  WARPSYNC.COLLECTIVE R15, `(.L_x_2667) ;  /* 0x000000000f0c7348 */ /* 0x007fea0003c00000 */
[----:B------:R-:W-:Y:S02]  /*1aa00*/  ELECT P6, UR62, PT ;  /* 0x00000000003e782f */ /* 0x000fe400038c0000 */
[----:B------:R-:W-:Y:S01]  /*1aa10*/  MOV R14, UR62 ;  /* 0x0000003e000e7c02 */ /* 0x000fe20008000f00 */
[----:B012---:R-:W-:Y:S10]  /*1aa20*/  ENDCOLLECTIVE ;  /* 0x000000000000791b */ /* 0x007ff40003800000 */
.L_x_2667:
[----:B------:R-:W-:Y:S05]  /*1aa30*/  BSYNC B1 ;  /* 0x0000000000017941 */ /* 0x000fea0003800000 */
.L_x_2666:
[----:B------:R-:W-:Y:S05]  /*1aa40*/  BRA `(.L_x_2668) ;  /* 0xffffffc400607947 */ /* 0x000fea000383ffff */
.L_x_2558:
[----:B-1----:R1:W3:Y:S02]  /*1aa50*/  SYNCS.PHASECHK.TRANS64.TRYWAIT P1, [R5+URZ+0x38840], R0 ;  /* 0x03884000050075a7 */ /* 0x0022e4000802017f */
[----:B---3--:R-:W-:Y:S05]  /*1aa60*/  @!P1 NANOSLEEP.SYNCS 0x989680 ;  /* 0x009896800000995d */ /* 0x008fea0003900000 */
[----:B------:R-:W3:Y:S02]  /*1aa70*/  @!P1 SYNCS.PHASECHK.TRANS64 P1, [R5+URZ+0x38840], R0 ;  /* 0x03884000050095a7 */ /* 0x000ee4000802007f */
[----:B---3--:R-:W-:Y:S05]  /*1aa80*/  @!P1 BRA `(.L_x_2558) ;  /* 0xfffffffc00f09947 */ /* 0x008fea000383ffff */
[----:B------:R-:W-:Y:S05]  /*1aa90*/  BRA `(.L_x_2669) ;  /* 0xffffffc400887947 */ /* 0x000fea000383ffff */
.L_x_2560:
[----:B---3--:R3:W4:Y:S02]  /*1aaa0*/  SYNCS.PHASECHK.TRANS64.TRYWAIT P1, [R27+URZ+0x38840], R2 ;  /* 0x038840021b0075a7 */ /* 0x008724000802017f */
[----:B----4-:R-:W-:Y:S05]  /*1aab0*/  @!P1 NANOSLEEP.SYNCS 0x989680 ;  /* 0x009896800000995d */ /* 0x010fea0003900000 */
[----:B------:R-:W4:Y:S02]  /*1aac0*/  @!P1 SYNCS.PHASECHK.TRANS64 P1, [R27+URZ+0x38840], R2 ;  /* 0x038840021b0095a7 */ /* 0x000f24000802007f */
[----:B----4-:R-:W-:Y:S05]  /*1aad0*/  @!P1 BRA `(.L_x_2560) ;  /* 0xfffffffc00f09947 */ /* 0x010fea000383ffff */
[----:B------:R-:W-:Y:S05]  /*1aae0*/  BRA `(.L_x_2670) ;  /* 0xffffffc400947947 */ /* 0x000fea000383ffff */
.L_x_2562:
[----:B----4-:R4:W0:Y:S02]  /*1aaf0*/  SYNCS.PHASECHK.TRANS64.TRYWAIT P1, [R5+URZ+0x38860], R0 ;  /* 0x03886000050075a7 */ /* 0x010824000802017f */
[----:B0-----:R-:W-:Y:S05]  /*1ab00*/  @!P1 NANOSLEEP.SYNCS 0x989680 ;  /* 0x009896800000995d */ /* 0x001fea0003900000 */
[----:B------:R-:W0:Y:S02]  /*1ab10*/  @!P1 SYNCS.PHASECHK.TRANS64 P1, [R5+URZ+0x38860], R0 ;  /* 0x03886000050095a7 */ /* 0x000e24000802007f */
[----:B0-----:R-:W-:Y:S05]  /*1ab20*/  @!P1 BRA `(.L_x_2562) ;  /* 0xfffffffc00f09947 */ /* 0x001fea000383ffff */
[----:B------:R-:W-:Y:S05]  /*1ab30*/  BRA `(.L_x_2671) ;  /* 0xffffffc400907947 */ /* 0x000fea000383ffff */
.L_x_2672:
        /* <DEDUP_REMOVED lines=12> */
.L_x_3300:


//--------------------- .text._ZN7cutlass13device_kernelIN5flash11enable_sm90INS1_16FlashAttnFwdSm90INS1_25CollectiveMainloopFwdSm90ILi2EN4cute5tupleIJNS5_1CILi1EEES8_S8_EEENS6_IJNS7_ILi128EEENS7_ILi80EEENS7_ILi256EEEEEELi256ENS_6half_tEfNS_4arch4Sm90ELb1ELb0ELb0ELb1ELb1ELb1ELb0ELb1ELb1ELb1ELb0ELb0EEENS1_21CollectiveEpilogueFwdINS6_IJSA_SC_SB_EEES9_SE_SG_Li256ELb1ELb1ELb0ELb0EEENS1_36VarlenDynamicPersistentTileSchedulerILi128ELi80ELi256ELi128ELb0ELb1ELb1ELb1ELb1ELb1EEEEEEEEEvNT_6ParamsE --------------------------
	.section	.text._ZN7cutlass13device_kernelIN5flash11enable_sm90INS1_16FlashAttnFwdSm90INS1_25CollectiveMainloopFwdSm90ILi2EN4cute5tupleIJNS5_1CILi1EEES8_S8_EEENS6_IJNS7_ILi128EEENS7_ILi80EEENS7_ILi256EEEEEELi256ENS_6half_tEfNS_4arch4Sm90ELb1ELb0ELb0ELb1ELb1ELb1ELb0ELb1ELb1ELb1ELb0ELb0EEENS1_21CollectiveEpilogueFwdINS6_IJSA_SC_SB_EEES9_SE_SG_Li256ELb1ELb1ELb0ELb0EEENS1_36VarlenDynamicPersistentTileSchedulerILi128ELi80ELi256ELi128ELb0ELb1ELb1ELb1ELb1ELb1EEEEEEEEEvNT_6ParamsE,"ax",@progbits
	.align	128
.text._ZN7cutlass13device_kernelIN5flash11enable_sm90INS1_16FlashAttnFwdSm90INS1_25CollectiveMainloopFwdSm90ILi2EN4cute5tupleIJNS5_1CILi1EEES8_S8_EEENS6_IJNS7_ILi128EEENS7_ILi80EEENS7_ILi256EEEEEELi256ENS_6half_tEfNS_4arch4Sm90ELb1ELb0ELb0ELb1ELb1ELb1ELb0ELb1ELb1ELb1ELb0ELb0EEENS1_21CollectiveEpilogueFwdINS6_IJSA_SC_SB_EEES9_SE_SG_Li256ELb1ELb1ELb0ELb0EEENS1_36VarlenDynamicPersistentTileSchedulerILi128ELi80ELi256ELi128ELb0ELb1ELb1ELb1ELb1ELb1EEEEEEEEEvNT_6ParamsE:
        .type           _ZN7cutlass13device_kernelIN5flash11enable_sm90INS1_16FlashAttnFwdSm90INS1_25CollectiveMainloopFwdSm90ILi2EN4cute5tupleIJNS5_1CILi1EEES8_S8_EEENS6_IJNS7_ILi128EEENS7_ILi80EEENS7_ILi256EEEEEELi256ENS_6half_tEfNS_4arch4Sm90ELb1ELb0ELb0ELb1ELb1ELb1ELb0ELb1ELb1ELb1ELb0ELb0EEENS1_21CollectiveEpilogueFwdINS6_IJSA_SC_SB_EEES9_SE_SG_Li256ELb1ELb1ELb0ELb0EEENS1_36VarlenDynamicPersistentTileSchedulerILi128ELi80ELi256ELi128ELb0ELb1ELb1ELb1ELb1ELb1EEEEEEEEEvNT_6ParamsE,@function
        .size           _ZN7cutlass13device_kernelIN5flash11enable_sm90INS1_16FlashAttnFwdSm90INS1_25CollectiveMainloopFwdSm90ILi2EN4cute5tupleIJNS5_1CILi1EEES8_S8_EEENS6_IJNS7_ILi128EEENS7_ILi80EEENS7_ILi256EEEEEELi256ENS_6half_tEfNS_4arch4Sm90ELb1ELb0ELb0ELb1ELb1ELb1ELb0ELb1ELb1ELb1ELb0ELb0EEENS1_21CollectiveEpilogueFwdINS6_IJSA_SC_SB_EEES9_SE_SG_Li256ELb1ELb1ELb0ELb0EEENS1_36VarlenDynamicPersistentTileSchedulerILi128ELi80ELi256ELi128ELb0ELb1ELb1ELb1ELb1ELb1EEEEEEEEEvNT_6ParamsE,(.L_x_3301 - _ZN7cutlass13device_kernelIN5flash11enable_sm90INS1_16FlashAttnFwdSm90INS1_25CollectiveMainloopFwdSm90ILi2EN4cute5tupleIJNS5_1CILi1EEES8_S8_EEENS6_IJNS7_ILi128EEENS7_ILi80EEENS7_ILi256EEEEEELi256ENS_6half_tEfNS_4arch4Sm90ELb1ELb0ELb0ELb1ELb1ELb1ELb0ELb1ELb1ELb1ELb0ELb0EEENS1_21CollectiveEpilogueFwdINS6_IJSA_SC_SB_EEES9_SE_SG_Li256ELb1ELb1ELb0ELb0EEENS1_36VarlenDynamicPersistentTileSchedulerILi128ELi80ELi256ELi128ELb0ELb1ELb1ELb1ELb1ELb1EEEEEEEEEvNT_6ParamsE)
        .other          _ZN7cutlass13device_kernelIN5flash11enable_sm90INS1_16FlashAttnFwdSm90INS1_25CollectiveMainloopFwdSm90ILi2EN4cute5tupleIJNS5_1CILi1EEES8_S8_EEENS6_IJNS7_ILi128EEENS7_ILi80EEENS7_ILi256EEEEEELi256ENS_6half_tEfNS_4arch4Sm90ELb1ELb0ELb0ELb1ELb1ELb1ELb0ELb1ELb1ELb1ELb0ELb0EEENS1_21CollectiveEpilogueFwdINS6_IJSA_SC_SB_EEES9_SE_SG_Li256ELb1ELb1ELb0ELb0EEENS1_36VarlenDynamicPersistentTileSchedulerILi128ELi80ELi256ELi128ELb0ELb1ELb1ELb1ELb1ELb1EEEEEEEEEvNT_6ParamsE,@"STO_CUDA_ENTRY STV_DEFAULT"
_ZN7cutlass13device_kernelIN5flash11enable_sm90INS1_16FlashAttnFwdSm90INS1_25CollectiveMainloopFwdSm90ILi2EN4cute5tupleIJNS5_1CILi1EEES8_S8_EEENS6_IJNS7_ILi128EEENS7_ILi80EEENS7_ILi256EEEEEELi256ENS_6half_tEfNS_4arch4Sm90ELb1ELb0ELb0ELb1ELb1ELb1ELb0ELb1ELb1ELb1ELb0ELb0EEENS1_21CollectiveEpilogueFwdINS6_IJSA_SC_SB_EEES9_SE_SG_Li256ELb1ELb1ELb0ELb0EEENS1_36VarlenDynamicPersistentTileSchedulerILi128ELi80ELi256ELi128ELb0ELb1ELb1ELb1ELb1ELb1EEEEEEEEEvNT_6ParamsE:
        /* <DEDUP_REMOVED lines=18> */
.L_x_2674:
[----:B------:R-:W-:Y:S05]  /*0120*/  BSYNC B0 ;  /* 0x0000000000007941 */ /* 0x000fea0003800000 */
.L_x_2673:
        /* <DEDUP_REMOVED lines=41> */
.L_x_2675:
        /* <DEDUP_REMOVED lines=22> */
.L_x_2676:
        /* <DEDUP_REMOVED lines=18> */
.L_x_2677:
        /* <DEDUP_REMOVED lines=22> */
.L_x_2678:
        /* <DEDUP_REMOVED lines=22> */
.L_x_2679:
[----:B------:R-:W-:Y:S01]  /*0900*/  PLOP3.LUT P0, PT, PT, PT, UP0, 0x80, 0x0 ;  /* 0x000000000000781c */ /* 0x000fe20003f0f008 */
[----:B------:R-:W-:Y:S01]  /*0910*/  UMOV UR60, 0x1 ;  /* 0x00000001003c7882 */ /* 0x000fe20000000000 */
[----:B------:R-:W-:Y:S01]  /*0920*/  NOP ;  /* 0x0000000000007918 */ /* 0x000fe20000000000 */
[----:B------:R-:W-:Y:S01]  /*0930*/  USEL UR60, UR60, 0x2, !UP0 ;  /* 0x000000023c3c7887 */ /* 0x000fe2000c000000 */
[----:B------:R-:W-:Y:S01]  /*0940*/  BSSY B9, `(.L_x_2680) ;  /* 0x0002e04000097945 */ /* 0x000fe20003800000 */
[----:B012-4-:R-:W-:Y:S08]  /*0950*/  BAR.SYNC.DEFER_BLOCKING 0x0 ;  /* 0x0000000000007b1d */ /* 0x017ff00000010000 */
[----:B------:R-:W-:Y:S05]  /*0960*/  @!P0 BRA `(.L_x_2681) ;  /* 0x0000026800308947 */ /* 0x000fea0003800000 */
.L_x_2682:
        /* <DEDUP_REMOVED lines=16> */
[----:B------:R-:W-:Y:S01]  /*0a70*/  VIADD R0, R0, 0xffffff80 ;  /* 0xffffff8000007836 */ /* 0x000fe20000000000 */
[----:B------:R-:W-:Y:S01]  /*0a80*/  R2UR UR4, R22 ;  /* 0x00000000160472ca */ /* 0x000fe200000e0000 */
[----:B------:R-:W-:Y:S01]  /*0a90*/  ULOP3.LUT UR5, UR60, 0x1, URZ, 0xfc, !UPT ;  /* 0x000000013c057892 */ /* 0x000fe2000f8efc3f */
[----:B------:R-:W-:Y:S01]  /*0aa0*/  MOV R212, RZ ;  /* 0x000000ff00d47202 */ /* 0x000fe20000000f00 */
[----:B------:R-:W-:Y:S01]  /*0ab0*/  IMAD.MOV.U32 R228, RZ, RZ, RZ ;  /* 0x000000ffffe47224 */ /* 0x000fe200078e00ff */
[----:B------:R-:W-:Y:S01]  /*0ac0*/  SHF.R.S32.HI R3, RZ, 0x1f, R0 ;  /* 0x0000001fff037819 */ /* 0x000fe20000011400 */
[----:B------:R-:W-:Y:S02]  /*0ad0*/  IMAD.MOV.U32 R225, RZ, RZ, RZ ;  /* 0x000000ffffe17224 */ /* 0x000fe400078e00ff */
[----:B------:R-:W-:Y:S01]  /*0ae0*/  IMAD.MOV.U32 R219, RZ, RZ, RZ ;  /* 0x000000ffffdb7224 */ /* 0x000fe200078e00ff */
[CC--:B------:R-:W-:Y:S02]  /*0af0*/  LEA.HI R2, R3.reuse, R0.reuse, RZ, 0x7 ;  /* 0x0000000003027211 */ /* 0x0c0fe400078f38ff */
[----:B------:R-:W-:-:S02]  /*0b00*/  LEA.HI R6, R3, R0, RZ, 0x5 ;  /* 0x0000000003067211 */ /* 0x000fc400078f28ff */
[----:B------:R-:W-:Y:S01]  /*0b10*/  LOP3.LUT R5, R2, 0xffffff80, RZ, 0xc0, !PT ;  /* 0xffffff8002057812 */ /* 0x000fe200078ec0ff */
[----:B------:R-:W-:Y:S01]  /*0b20*/  UIADD3 UR4, UR4, 0x14400, URZ ;  /* 0x0001440004047890 */ /* 0x000fe2000fffe03f */
[----:B------:R-:W-:Y:S01]  /*0b30*/  LEA.HI R4, R3, R0, RZ, 0x4 ;  /* 0x0000000003047211 */ /* 0x000fe200078f20ff */
[----:B------:R-:W-:Y:S01]  /*0b40*/  IMAD.SHL.U32 R6, R6, 0x20, RZ ;  /* 0x0000002006067824 */ /* 0x000fe200078e00ff */
[----:B------:R-:W-:Y:S02]  /*0b50*/  IADD3 R8, R0, -R5, RZ ;  /* 0x8000000500087210 */ /* 0x000fe40007ffe0ff */
[----:B------:R-:W-:Y:S02]  /*0b60*/  SHF.R.S32.HI R5, RZ, 0x7, R2 ;  /* 0x00000007ff057819 */ /* 0x000fe40000011402 */
[----:B------:R-:W-:Y:S02]  /*0b70*/  SHF.R.S32.HI R9, RZ, 0x1f, R8 ;  /* 0x0000001fff097819 */ /* 0x000fe40000011408 */
[----:B------:R-:W-:-:S02]  /*0b80*/  LEA.HI R2, R2, R5, RZ, 0x1 ;  /* 0x0000000502027211 */ /* 0x000fc400078f08ff */
[----:B------:R-:W-:Y:S02]  /*0b90*/  LEA.HI R10, R9, R8, RZ, 0x2 ;  /* 0x00000008090a7211 */ /* 0x000fe400078f10ff */
[----:B------:R-:W-:Y:S02]  /*0ba0*/  LEA.HI R13, R3, R0, RZ, 0x2 ;  /* 0x00000000030d7211 */ /* 0x000fe400078f10ff */
[--C-:B------:R-:W-:Y:S02]  /*0bb0*/  SHF.R.S32.HI R11, RZ, 0x2, R10.reuse ;  /* 0x00000002ff0b7819 */ /* 0x100fe4000001140a */
[----:B------:R-:W-:Y:S02]  /*0bc0*/  SHF.R.S32.HI R12, RZ, 0x1f, R10 ;  /* 0x0000001fff0c7819 */ /* 0x000fe4000001140a */
[----:B------:R-:W-:Y:S02]  /*0bd0*/  LOP3.LUT R2, R2, 0x3fffffe, RZ, 0xc0, !PT ;  /* 0x03fffffe02027812 */ /* 0x000fe400078ec0ff */
[----:B------:R-:W-:-:S02]  /*0be0*/  LEA.HI R12, R12, R11, RZ, 0x3 ;  /* 0x0000000b0c0c7211 */ /* 0x000fc400078f18ff */
[----:B------:R-:W-:Y:S02]  /*0bf0*/  LOP3.LUT R7, R4, 0x3fffff0, RZ, 0xc0, !PT ;  /* 0x03fffff004077812 */ /* 0x000fe400078ec0ff */
[----:B------:R-:W-:Y:S02]  /*0c00*/  LOP3.LUT R13, R13, 0xfffffffc, RZ, 0xc0, !PT ;  /* 0xfffffffc0d0d7812 */ /* 0x000fe400078ec0ff */
[----:B------:R-:W-:Y:S01]  /*0c10*/  IADD3 R2, R5, -R2, RZ ;  /* 0x8000000205027210 */ /* 0x000fe20007ffe0ff */
[----:B------:R-:W-:Y:S01]  /*0c20*/  IMAD.IADD R7, R0, 0x1, -R7 ;  /* 0x0000000100077824 */ /* 0x000fe200078e0a07 */
[----:B------:R-:W-:Y:S01]  /*0c30*/  LOP3.LUT R12, R12, 0xfffffff8, RZ, 0xc0, !PT ;  /* 0xfffffff80c0c7812 */ /* 0x000fe200078ec0ff */
[----:B------:R-:W-:Y:S01]  /*0c40*/  IMAD.IADD R13, R0, 0x1, -R13 ;  /* 0x00000001000d7824 */ /* 0x000fe200078e0a0d */
[----:B------:R-:W-:Y:S02]  /*0c50*/  LEA.HI R9, R9, R8, RZ, 0x5 ;  /* 0x0000000809097211 */ /* 0x000fe400078f28ff */
[----:B------:R-:W-:Y:S01]  /*0c60*/  LOP3.LUT R6, R6, 0xfffffc00, RZ, 0xc0, !PT ;  /* 0xfffffc0006067812 */ /* 0x000fe200078ec0ff */
[----:B------:R-:W-:Y:S01]  /*0c70*/  IMAD.IADD R12, R11, 0x1, -R12 ;  /* 0x000000010b0c7824 */ /* 0x000fe200078e0a0c */
[----:B------:R-:W-:-:S02]  /*0c80*/  SHF.R.S32.HI R5, RZ, 0x4, R4 ;  /* 0x00000004ff057819 */ /* 0x000fc40000011404 */
[----:B------:R-:W-:Y:S01]  /*0c90*/  SHF.R.S32.HI R9, RZ, 0x5, R9 ;  /* 0x00000005ff097819 */ /* 0x000fe20000011409 */
[----:B------:R-:W-:Y:S01]  /*0ca0*/  IMAD R7, R7, 0x40, R6 ;  /* 0x0000004007077824 */ /* 0x000fe200078e0206 */
[----:B------:R-:W-:Y:S02]  /*0cb0*/  LEA.HI R4, R4, R5, RZ, 0x1 ;  /* 0x0000000504047211 */ /* 0x000fe400078f08ff */
[----:B------:R-:W-:Y:S01]  /*0cc0*/  LEA.HI R6, R13, R13, RZ, 0x1 ;  /* 0x0000000d0d067211 */ /* 0x000fe200078f08ff */
[----:B------:R-:W-:Y:S01]  /*0cd0*/  IMAD R9, R9, 0x10, R12 ;  /* 0x0000001009097824 */ /* 0x000fe200078e020c */
[----:B------:R-:W-:Y:S02]  /*0ce0*/  LOP3.LUT R4, R4, 0x1ffffffe, RZ, 0xc0, !PT ;  /* 0x1ffffffe04047812 */ /* 0x000fe400078ec0ff */
[----:B------:R-:W-:Y:S01]  /*0cf0*/  LEA.HI R220, R3, R0, RZ, 0x3 ;  /* 0x0000000003dc7211 */ /* 0x000fe200078f18ff */
[----:B------:R-:W-:Y:S01]  /*0d00*/  IMAD R2, R2, 0x40, R9 ;  /* 0x0000004002027824 */ /* 0x000fe200078e0209 */
[----:B------:R-:W-:-:S02]  /*0d10*/  LOP3.LUT R6, R6, 0x1ffffffe, RZ, 0xc0, !PT ;  /* 0x1ffffffe06067812 */ /* 0x000fc400078ec0ff */
[----:B------:R-:W-:Y:S02]  /*0d20*/  IADD3 R4, R5, -R4, RZ ;  /* 0x8000000405047210 */ /* 0x000fe40007ffe0ff */
[----:B------:R-:W-:Y:S01]  /*0d30*/  LOP3.LUT R5, R220, 0xfffffff8, RZ, 0xc0, !PT ;  /* 0xfffffff8dc057812 */ /* 0x000fe200078ec0ff */
[----:B------:R-:W-:Y:S01]  /*0d40*/  IMAD.IADD R13, R13, 0x1, -R6 ;  /* 0x000000010d0d7824 */ /* 0x000fe200078e0a06 */
[----:B------:R-:W-:Y:S02]  /*0d50*/  LOP3.LUT R9, R10, 0x7ffffffc, RZ, 0xc0, !PT ;  /* 0x7ffffffc0a097812 */ /* 0x000fe400078ec0ff */
[----:B------:R-:W-:Y:S01]  /*0d60*/  LEA R6, R4, R7, 0x3 ;  /* 0x0000000704067211 */ /* 0x000fe200078e18ff */
[----:B------:R-:W-:Y:S01]  /*0d70*/  IMAD.IADD R5, R0, 0x1, -R5 ;  /* 0x0000000100057824 */ /* 0x000fe200078e0a05 */
[----:B------:R-:W-:Y:S01]  /*0d80*/  LEA.HI R3, R3, R0, RZ, 0x6 ;  /* 0x0000000003037211 */ /* 0x000fe200078f30ff */
[----:B------:R-:W-:Y:S01]  /*0d90*/  IMAD.IADD R4, R8, 0x1, -R9 ;  /* 0x0000000108047824 */ /* 0x000fe200078e0a09 */
[----:B------:R-:W-:Y:S01]  /*0da0*/  SHF.R.S32.HI R220, RZ, 0x3, R220 ;  /* 0x00000003ffdc7819 */ /* 0x000fe200000114dc */
[----:B------:R-:W-:Y:S01]  /*0db0*/  IMAD R0, R13, 0x8, R2 ;  /* 0x000000080d007824 */ /* 0x000fe200078e0202 */
[----:B------:R-:W-:Y:S01]  /*0dc0*/  STL [R1+0x8c], R6 ;  /* 0x00008c0601007387 */ /* 0x000fe20000100800 */
[----:B------:R-:W-:Y:S01]  /*0dd0*/  SHF.L.U32 R3, R3, 0x3, RZ ;  /* 0x0000000303037819 */ /* 0x000fe200000006ff */
[----:B------:R-:W-:Y:S01]  /*0de0*/  IMAD.SHL.U32 R214, R5, 0x4, RZ ;  /* 0x0000000405d67824 */ /* 0x000fe200078e00ff */
[----:B------:R-:W-:Y:S01]  /*0df0*/  SHF.L.U32 R229, R220, 0x6, RZ ;  /* 0x00000006dce57819 */ /* 0x000fe200000006ff */
[----:B------:R0:W-:Y:S01]  /*0e00*/  STL [R1+0x74], R4 ;  /* 0x0000740401007387 */ /* 0x0001e20000100800 */
[----:B------:R-:W-:Y:S01]  /*0e10*/  LOP3.LUT R3, R3, 0xfffffe00, RZ, 0xc0, !PT ;  /* 0xfffffe0003037812 */ /* 0x000fe200078ec0ff */
[----:B------:R-:W-:Y:S01]  /*0e20*/  IMAD.U32 R2, RZ, RZ, UR4 ;  /* 0x00000004ff027e24 */ /* 0x000fe2000f8e00ff */
[----:B------:R-:W-:Y:S01]  /*0e30*/  IADD3 R221, R214, 0x40, RZ ;  /* 0x00000040d6dd7810 */ /* 0x000fe20007ffe0ff */
[----:B------:R1:W-:Y:S01]  /*0e40*/  STL [R1+0x78], R0 ;  /* 0x0000780001007387 */ /* 0x0003e20000100800 */
[----:B------:R-:W-:Y:S01]  /*0e50*/  LOP3.LUT R229, R229, 0x1c0, RZ, 0xc0, !PT ;  /* 0x000001c0e5e57812 */ /* 0x000fe200078ec0ff */
[----:B------:R-:W-:-:S02]  /*0e60*/  IMAD.SHL.U32 R16, R5, 0x8, RZ ;  /* 0x0000000805107824 */ /* 0x000fc400078e00ff */
[----:B------:R-:W-:Y:S01]  /*0e70*/  STL [R1+0x88], RZ ;  /* 0x000088ff01007387 */ /* 0x000fe20000100800 */
[----:B------:R-:W-:Y:S02]  /*0e80*/  IMAD.IADD R213, R214, 0x1, R221 ;  /* 0x00000001d6d57824 */ /* 0x000fe400078e02dd */
[----:B0-----:R-:W-:Y:S01]  /*0e90*/  VIADD R4, R220, 0x40 ;  /* 0x00000040dc047836 */ /* 0x001fe20000000000 */
[----:B------:R-:W-:Y:S01]  /*0ea0*/  STL [R1+0x58], R3 ;  /* 0x0000580301007387 */ /* 0x000fe20000100800 */
[C---:B------:R-:W-:Y:S01]  /*0eb0*/  VIADD R19, R16.reuse, 0xc0 ;  /* 0x000000c010137836 */ /* 0x040fe20000000000 */
[----:B------:R-:W-:Y:S01]  /*0ec0*/  IADD3 R18, R16, 0x80, RZ ;  /* 0x0000008010127810 */ /* 0x000fe20007ffe0ff */
[----:B-1----:R-:W-:Y:S01]  /*0ed0*/  IMAD.U32 R0, RZ, RZ, UR5 ;  /* 0x00000005ff007e24 */ /* 0x002fe2000f8e00ff */
[----:B------:R0:W-:Y:S01]  /*0ee0*/  STL [R1+0x84], R2 ;  /* 0x0000840201007387 */ /* 0x0001e20000100800 */
[----:B------:R-:W-:Y:S01]  /*0ef0*/  VIADD R0, R220, 0x20 ;  /* 0x00000020dc007836 */ /* 0x000fe20000000000 */
[----:B------:R-:W-:Y:S01]  /*0f00*/  SHF.R.S32.HI R17, RZ, 0x1f, R16 ;  /* 0x0000001fff117819 */ /* 0x000fe20000011410 */
[C---:B------:R-:W-:Y:S01]  /*0f10*/  VIADD R222, R214.reuse, 0x20 ;  /* 0x00000020d6de7836 */ /* 0x040fe20000000000 */
[----:B------:R-:W-:Y:S01]  /*0f20*/  SHF.R.S32.HI R218, RZ, 0x1f, R18 ;  /* 0x0000001fffda7819 */ /* 0x000fe20000011412 */
[----:B------:R-:W-:Y:S01]  /*0f30*/  VIADD R224, R214, 0x60 ;  /* 0x00000060d6e07836 */ /* 0x000fe20000000000 */
[----:B------:R-:W-:-:S02]  /*0f40*/  SHF.R.S32.HI R7, RZ, 0x1f, R0 ;  /* 0x0000001fff077819 */ /* 0x000fc40000011400 */
[----:B------:R-:W-:Y:S02]  /*0f50*/  SHF.R.S32.HI R217, RZ, 0x1f, R19 ;  /* 0x0000001fffd97819 */ /* 0x000fe40000011413 */
[----:B------:R-:W-:Y:S01]  /*0f60*/  LEA.HI R7, R7, R0, RZ, 0x3 ;  /* 0x0000000007077211 */ /* 0x000fe200078f18ff */
[----:B------:R-:W-:Y:S01]  /*0f70*/  IMAD.SHL.U32 R0, R0, 0x40, RZ ;  /* 0x0000004000007824 */ /* 0x000fe200078e00ff */
[----:B0-----:R-:W-:-:S03]  /*0f80*/  SHF.R.S32.HI R2, RZ, 0x1f, R4 ;  /* 0x0000001fff027819 */ /* 0x001fc60000011404 */
[----:B------:R-:W-:Y:S01]  /*0f90*/  IMAD.SHL.U32 R7, R7, 0x40, RZ ;  /* 0x0000004007077824 */ /* 0x000fe200078e00ff */
[----:B------:R-:W-:Y:S02]  /*0fa0*/  LOP3.LUT R3, R0, 0x1c0, RZ, 0xc0, !PT ;  /* 0x000001c000037812 */ /* 0x000fe400078ec0ff */
[----:B------:R-:W-:Y:S02]  /*0fb0*/  LEA.HI R2, R2, R4, RZ, 0x3 ;  /* 0x0000000402027211 */ /* 0x000fe400078f18ff */
[----:B------:R-:W-:Y:S02]  /*0fc0*/  SHF.R.U32.HI R0, RZ, 0x3, R229 ;  /* 0x00000003ff007819 */ /* 0x000fe400000116e5 */
[----:B------:R-:W-:Y:S01]  /*0fd0*/  SHF.R.S32.HI R0, RZ, 0x1f, R213 ;  /* 0x0000001fff007819 */ /* 0x000fe200000114d5 */
[----:B------:R-:W-:Y:S01]  /*0fe0*/  IMAD.SHL.U32 R2, R2, 0x40, RZ ;  /* 0x0000004002027824 */ /* 0x000fe200078e00ff */
[----:B------:R-:W-:Y:S02]  /*0ff0*/  SHF.R.U32.HI R4, RZ, 0x3, R3 ;  /* 0x00000003ff047819 */ /* 0x000fe40000011603 */
[----:B------:R-:W-:-:S02]  /*1000*/  LEA.HI R0, R0, R213, RZ, 0x3 ;  /* 0x000000d500007211 */ /* 0x000fc400078f18ff */
[----:B------:R-:W-:Y:S02]  /*1010*/  LOP3.LUT R3, R7, 0xfffffe00, RZ, 0xc0, !PT ;  /* 0xfffffe0007037812 */ /* 0x000fe400078ec0ff */
[----:B------:R-:W-:Y:S02]  /*1020*/  LOP3.LUT R23, R0, 0xfffffff8, RZ, 0xc0, !PT ;  /* 0xfffffff800177812 */ /* 0x000fe400078ec0ff */
[----:B------:R-:W-:Y:S01]  /*1030*/  LOP3.LUT R0, R2, 0xfffffe00, RZ, 0xc0, !PT ;  /* 0xfffffe0002007812 */ /* 0x000fe200078ec0ff */
[----:B------:R0:W-:Y:S01]  /*1040*/  STL [R1+0x64], R3 ;  /* 0x0000640301007387 */ /* 0x0001e20000100800 */
[----:B------:R-:W-:-:S03]  /*1050*/  SHF.R.S32.HI R216, RZ, 0x1f, R23 ;  /* 0x0000001fffd87819 */ /* 0x000fc60000011417 */
[----:B------:R0:W-:Y:S04]  /*1060*/  STL [R1+0x60], R0 ;  /* 0x0000600001007387 */ /* 0x0001e80000100800 */
.L_x_2954:
[----:B0--34-:R-:W0:Y:S01]  /*1070*/  LDC.64 R2, c[0x0][0xc88] ;  /* 0x00032200ff027b82 */ /* 0x019e220000000a00 */
[----:B------:R-:W-:Y:S01]  /*1080*/  ULDC.64 UR10, c[0x0][0x208] ;  /* 0x00008200000a7ab9 */ /* 0x000fe20000000a00 */
[----:B------:R-:W-:Y:S01]  /*1090*/  ULDC.64 UR4, c[0x0][0xa28] ;  /* 0x00028a0000047ab9 */ /* 0x000fe20000000a00 */
[----:B------:R-:W-:Y:S01]  /*10a0*/  ULDC.64 UR8, c[0x0][0xa18] ;  /* 0x0002860000087ab9 */ /* 0x000fe20000000a00 */
[----:B------:R-:W-:Y:S01]  /*10b0*/  ULDC.64 UR6, c[0x0][0xa08] ;  /* 0x0002820000067ab9 */ /* 0x000fe20000000a00 */
[----:B0-----:R-:W-:-:S05]  /*10c0*/  IMAD.WIDE R2, R31, 0x4, R2 ;  /* 0x000000041f027825 */ /* 0x001fca00078e0202 */
[----:B------:R-:W2:Y:S01]  /*10d0*/  LDG.E R8, desc[UR10][R2.64] ;  /* 0x0000000a02087981 */ /* 0x000ea2000c1e1900 */
[----:B------:R-:W-:Y:S01]  /*10e0*/  ISETP.NE.U32.AND P2, PT, RZ, UR4, PT ;  /* 0x00000004ff007c0c */ /* 0x000fe2000bf45070 */
[----:B------:R-:W-:Y:S01]  /*10f0*/  IMAD.MOV.U32 R118, RZ, RZ, RZ ;  /* 0x000000ffff767224 */ /* 0x000fe200078e00ff */
[----:B------:R-:W-:Y:S02]  /*1100*/  ISETP.NE.U32.AND P1, PT, RZ, UR8, PT ;  /* 0x00000008ff007c0c */ /* 0x000fe4000bf25070 */
[----:B------:R-:W-:Y:S02]  /*1110*/  ISETP.NE.AND.EX P2, PT, RZ, UR5, PT, P2 ;  /* 0x00000005ff007c0c */ /* 0x000fe4000bf45320 */
[----:B------:R-:W-:Y:S02]  /*1120*/  ISETP.NE.AND.EX P1, PT, RZ, UR9, PT, P1 ;  /* 0x00000009ff007c0c */ /* 0x000fe4000bf25310 */
[----:B------:R-:W-:-:S04]  /*1130*/  ISETP.NE.U32.AND P0, PT, RZ, UR6, PT ;  /* 0x00000006ff007c0c */ /* 0x000fc8000bf05070 */
[----:B------:R-:W-:Y:S02]  /*1140*/  ISETP.NE.AND.EX P0, PT, RZ, UR7, PT, P0 ;  /* 0x00000007ff007c0c */ /* 0x000fe4000bf05300 */
[----:B--2---:R-:W-:Y:S01]  /*1150*/  SHF.R.S32.HI R0, RZ, 0x1f, R8 ;  /* 0x0000001fff007819 */ /* 0x004fe20000011408 */
[----:B------:R0:W-:Y:S02]  /*1160*/  STL [R1+0x7c], R8 ;  /* 0x00007c0801007387 */ /* 0x0001e40000100800 */
[C---:B------:R-:W-:Y:S02]  /*1170*/  @P2 LEA R2, P3, R8.reuse, UR4, 0x2 ;  /* 0x0000000408022c11 */ /* 0x040fe4000f8610ff */
[C-C-:B------:R-:W-:Y:S02]  /*1180*/  SHF.L.U64.HI R27, R8.reuse, 0x2, R0.reuse ;  /* 0x00000002081b7819 */ /* 0x140fe40000010200 */
[C---:B------:R-:W-:Y:S01]  /*1190*/  @P2 LEA.HI.X R3, R8.reuse, UR5, R0, 0x2, P3 ;  /* 0x0000000508032c11 */ /* 0x040fe200098f1400 */
[----:B------:R-:W-:Y:S01]  /*11a0*/  IMAD.MOV.U32 R0, RZ, RZ, RZ ;  /* 0x000000ffff007224 */ /* 0x000fe200078e00ff */
[----:B------:R-:W-:Y:S01]  /*11b0*/  SHF.L.U32 R26, R8, 0x2, RZ ;  /* 0x00000002081a7819 */ /* 0x000fe200000006ff */
[----:B------:R-:W-:-:S04]  /*11c0*/  ULDC UR4, c[0x0][0x288] ;  /* 0x0000a20000047ab9 */ /* 0x000fc80000000800 */
[----:B------:R0:W5:Y:S01]  /*11d0*/  @P2 LDG.E R0, desc[UR10][R2.64] ;  /* 0x0000000a02002981 */ /* 0x000162000c1e1900 */
[C---:B------:R-:W-:Y:S01]  /*11e0*/  @P1 IADD3 R4, P2, R26.reuse, UR8, RZ ;  /* 0x000000081a041c10 */ /* 0x040fe2000ff5e0ff */
[----:B------:R-:W-:Y:S01]  /*11f0*/  IMAD.U32 R9, RZ, RZ, UR4 ;  /* 0x00000004ff097e24 */ /* 0x000fe2000f8e00ff */
[----:B------:R-:W-:Y:S01]  /*1200*/  ULDC.64 UR4, c[0x0][0x418] ;  /* 0x0001060000047ab9 */ /* 0x000fe20000000a00 */
[----:B------:R-:W-:Y:S02]  /*1210*/  IADD3 R6, P4, R26, UR6, RZ ;  /* 0x000000061a067c10 */ /* 0x000fe4000ff9e0ff */
[C---:B------:R-:W-:Y:S01]  /*1220*/  @P1 IADD3.X R5, R27.reuse, UR9, RZ, P2, !PT ;  /* 0x000000091b051c10 */ /* 0x040fe200097fe4ff */
[----:B------:R-:W-:Y:S01]  /*1230*/  UISETP.NE.U32.AND UP0, UPT, UR4, URZ, UPT ;  /* 0x0000003f0400728c */ /* 0x000fe2000bf05070 */
[----:B------:R-:W-:Y:S01]  /*1240*/  IADD3.X R7, R27, UR7, RZ, P4, !PT ;  /* 0x000000071b077c10 */ /* 0x000fe2000a7fe4ff */
[----:B------:R-:W-:Y:S01]  /*1250*/  ULDC.64 UR6, c[0x0][0xa20] ;  /* 0x0002880000067ab9 */ /* 0x000fe20000000a00 */
[----:B------:R-:W-:Y:S01]  /*1260*/  ULDC UR4, c[0x0][0x424] ;  /* 0x0001090000047ab9 */ /* 0x000fe20000000800 */
[----:B------:R-:W2:Y:S01]  /*1270*/  @P1 LDG.E R9, desc[UR10][R4.64] ;  /* 0x0000000a04091981 */ /* 0x000ea2000c1e1900 */
[----:B------:R-:W-:Y:S01]  /*1280*/  UISETP.NE.AND.EX UP0, UPT, UR5, URZ, UPT, UP0 ;  /* 0x0000003f0500728c */ /* 0x000fe2000bf05300 */
[----:B------:R-:W-:-:S02]  /*1290*/  ISETP.NE.U32.AND P2, PT, RZ, UR6, PT ;  /* 0x00000006ff007c0c */ /* 0x000fc4000bf45070 */
[----:B------:R-:W-:Y:S01]  /*12a0*/  ULDC UR5, c[0x0][0x2f0] ;  /* 0x0000bc0000057ab9 */ /* 0x000fe20000000800 */
[----:B------:R-:W-:Y:S01]  /*12b0*/  USEL UR4, UR4, 0x1, UP0 ;  /* 0x0000000104047887 */ /* 0x000fe20008000000 */
[----:B------:R0:W5:Y:S01]  /*12c0*/  @P0 LDG.E R118, desc[UR10][R6.64] ;  /* 0x0000000a06760981 */ /* 0x000162000c1e1900 */
[----:B------:R-:W-:Y:S02]  /*12d0*/  ISETP.NE.AND.EX P2, PT, RZ, UR7, PT, P2 ;  /* 0x00000007ff007c0c */ /* 0x000fe4000bf45320 */
[----:B------:R-:W-:-:S03]  /*12e0*/  UIMAD UR4, UR4, UR5, URZ ;  /* 0x00000005040472a4 */ /* 0x000fc6000f8e023f */
[----:B------:R-:W-:Y:S01]  /*12f0*/  ULDC UR5, c[0x0][0x348] ;  /* 0x0000d20000057ab9 */ /* 0x000fe20000000800 */
[----:B------:R-:W-:Y:S01]  /*1300*/  IMAD.MOV.U32 R91, RZ, RZ, R8 ;  /* 0x000000ffff5b7224 */ /* 0x000fe200078e0008 */
[----:B--2---:R0:W-:Y:S04]  /*1310*/  STL [R1+0x6c], R9 ;  /* 0x00006c0901007387 */ /* 0x0041e80000100800 */
[----:B------:R0:W-:Y:S01]  /*1320*/  STL [R1+0x80], R30 ;  /* 0x0000801e01007387 */ /* 0x0001e20000100800 */
[----:B------:R-:W-:Y:S01]  /*1330*/  MOV R10, R9 ;  /* 0x00000009000a7202 */ /* 0x000fe20000000f00 */
[----:B-1----:R-:W-:Y:S06]  /*1340*/  @P1 BRA `(.L_x_2684) ;  /* 0x00000000002c1947 */ /* 0x002fec0003800000 */
        /* <DEDUP_REMOVED lines=9> */
[----:B--2---:R-:W-:-:S05]  /*13e0*/  IMAD.IADD R10, R5, 0x1, -R4 ;  /* 0x00000001050a7824 */ /* 0x004fca00078e0a04 */
[----:B------:R1:W-:Y:S02]  /*13f0*/  STL [R1+0x6c], R10 ;  /* 0x00006c0a01007387 */ /* 0x0003e40000100800 */
.L_x_2684:
[----:B0-----:R-:W-:Y:S01]  /*1400*/  IMAD.U32 R2, RZ, RZ, UR5 ;  /* 0x00000005ff027e24 */ /* 0x001fe2000f8e00ff */
[----:B------:R-:W-:Y:S01]  /*1410*/  MOV R25, UR4 ;  /* 0x0000000400197c02 */ /* 0x000fe20008000f00 */
[----:B------:R-:W-:Y:S06]  /*1420*/  @!P2 BRA `(.L_x_2685) ;  /* 0x000000000014a947 */ /* 0x000fec0003800000 */
[----:B------:R-:W-:Y:S01]  /*1430*/  IADD3 R4, P0, R26, UR6, RZ ;  /* 0x000000061a047c10 */ /* 0x000fe2000ff1e0ff */
[----:B------:R-:W-:-:S03]  /*1440*/  ULDC.64 UR4, c[0x0][0x208] ;  /* 0x0000820000047ab9 */ /* 0x000fc60000000a00 */
[----:B------:R-:W-:-:S05]  /*1450*/  IADD3.X R5, R27, UR7, RZ, P0, !PT ;  /* 0x000000071b057c10 */ /* 0x000fca00087fe4ff */
[----:B------:R0:W5:Y:S01]  /*1460*/  LDG.E R25, desc[UR4][R4.64] ;  /* 0x0000000404197981 */ /* 0x000162000c1e1900 */
[----:B------:R-:W-:Y:S05]  /*1470*/  BRA `(.L_x_2686) ;  /* 0x0000000000147947 */ /* 0x000fea0003800000 */
.L_x_2685:
[----:B------:R-:W-:Y:S05]  /*1480*/  @!P0 BRA `(.L_x_2686) ;  /* 0x0000000000108947 */ /* 0x000fea0003800000 */
[----:B------:R-:W-:Y:S02]  /*1490*/  ULDC.64 UR4, c[0x0][0x208] ;  /* 0x0000820000047ab9 */ /* 0x000fe40000000a00 */
[----:B------:R-:W2:Y:S04]  /*14a0*/  LDG.E R4, desc[UR4][R6.64] ;  /* 0x0000000406047981 */ /* 0x000ea8000c1e1900 */
[----:B------:R-:W2:Y:S02]  /*14b0*/  LDG.E R25, desc[UR4][R6.64+0x4] ;  /* 0x0000040406197981 */ /* 0x000ea4000c1e1900 */
[----:B--2---:R-:W-:-:S07]  /*14c0*/  IMAD.IADD R25, R25, 0x1, -R4 ;  /* 0x0000000119197824 */ /* 0x004fce00078e0a04 */
.L_x_2686:
[----:B------:R-:W-:Y:S01]  /*14d0*/  ULDC.64 UR4, c[0x0][0xa10] ;  /* 0x0002840000047ab9 */ /* 0x000fe20000000a00 */
[----:B------:R-:W-:Y:S01]  /*14e0*/  ULDC.64 UR6, c[0x0][0x208] ;  /* 0x0000820000067ab9 */ /* 0x000fe20000000a00 */
[----:B------:R-:W-:Y:S01]  /*14f0*/  ISETP.NE.U32.AND P0, PT, RZ, UR4, PT ;  /* 0x00000004ff007c0c */ /* 0x000fe2000bf05070 */
[----:B------:R-:W2:Y:S03]  /*1500*/  LDC R9, c[0x0][0x448] ;  /* 0x00011200ff097b82 */ /* 0x000ea60000000800 */
[----:B------:R-:W-:Y:S01]  /*1510*/  ISETP.NE.AND.EX P0, PT, RZ, UR5, PT, P0 ;  /* 0x00000005ff007c0c */ /* 0x000fe2000bf05300 */
[----:B------:R-:W-:-:S12]  /*1520*/  ULDC.64 UR4, c[0x0][0xa30] ;  /* 0x00028c0000047ab9 */ /* 0x000fd80000000a00 */
[----:B0-----:R-:W0:Y:S02]  /*1530*/  @P0 LDC.64 R4, c[0x0][0xa10] ;  /* 0x00028400ff040b82 */ /* 0x001e240000000a00 */
[----:B0-----:R-:W-:-:S05]  /*1540*/  @P0 IMAD.WIDE R4, R91, 0x4, R4 ;  /* 0x000000045b040825 */ /* 0x001fca00078e0204 */
[----:B------:R-:W3:Y:S04]  /*1550*/  @P0 LDG.E R3, desc[UR6][R4.64] ;  /* 0x0000000604030981 */ /* 0x000ee8000c1e1900 */
[----:B------:R0:W3:Y:S01]  /*1560*/  @P0 LDG.E R8, desc[UR6][R4.64+0x4] ;  /* 0x0000040604080981 */ /* 0x0000e2000c1e1900 */
[----:B------:R-:W-:Y:S01]  /*1570*/  ISETP.NE.U32.AND P1, PT, RZ, UR4, PT ;  /* 0x00000004ff007c0c */ /* 0x000fe2000bf25070 */
[----:B-----5:R-:W-:-:S03]  /*1580*/  IMAD.MOV.U32 R135, RZ, RZ, R25 ;  /* 0x000000ffff877224 */ /* 0x020fc600078e0019 */
[----:B------:R-:W-:-:S13]  /*1590*/  ISETP.NE.AND.EX P1, PT, RZ, UR5, PT, P1 ;  /* 0x00000005ff007c0c */ /* 0x000fda000bf25310 */
[----:B------:R-:W-:-:S04]  /*15a0*/  @P1 IADD3 R6, P2, R26, UR4, RZ ;  /* 0x000000041a061c10 */ /* 0x000fc8000ff5e0ff */
[----:B------:R-:W-:-:S05]  /*15b0*/  @P1 IADD3.X R7, R27, UR5, RZ, P2, !PT ;  /* 0x000000051b071c10 */ /* 0x000fca00097fe4ff */
[----:B------:R4:W5:Y:S01]  /*15c0*/  @P1 LDG.E R135, desc[UR6][R6.64] ;  /* 0x0000000606871981 */ /* 0x000962000c1e1900 */
[----:B--2---:R-:W-:Y:S01]  /*15d0*/  ISETP.NE.AND P1, PT, R9, 0x1, PT ;  /* 0x000000010900780c */ /* 0x004fe20003f25270 */
[----:B------:R-:W-:-:S05]  /*15e0*/  IMAD.SHL.U32 R11, R29, 0x80, RZ ;  /* 0x000000801d0b7824 */ /* 0x000fca00078e00ff */
[----:B0-----:R-:W-:Y:S01]  /*15f0*/  IADD3 R4, R11, 0x7f, RZ ;  /* 0x0000007f0b047810 */ /* 0x001fe20007ffe0ff */
[----:B------:R0:W-:Y:S06]  /*1600*/  STL [R1+0x68], R11 ;  /* 0x0000680b01007387 */ /* 0x0001ec0000100800 */
[----:B------:R-:W2:Y:S08]  /*1610*/  @P1 LDC R9, c[0x0][0x44c] ;  /* 0x00011300ff091b82 */ /* 0x000eb00000000800 */
[----:B------:R-:W1:Y:S01]  /*1620*/  @P1 LDC R5, c[0x0][0x450] ;  /* 0x00011400ff051b82 */ /* 0x000e620000000800 */
[----:B---3--:R-:W-:-:S02]  /*1630*/  @P0 IMAD.IADD R2, R8, 0x1, -R3 ;  /* 0x0000000108020824 */ /* 0x008fc400078e0a03 */
[----:B------:R-:W-:Y:S02]  /*1640*/  IMAD.IADD R8, R25, 0x1, -R0 ;  /* 0x0000000119087824 */ /* 0x000fe400078e0a00 */
[----:B--2---:R-:W-:-:S04]  /*1650*/  @P1 IMAD.HI.U32 R0, R4, R9, RZ ;  /* 0x0000000904001227 */ /* 0x004fc800078e00ff */
[----:B----4-:R-:W-:Y:S01]  /*1660*/  IMAD.IADD R6, R8, 0x1, R2 ;  /* 0x0000000108067824 */ /* 0x010fe200078e0202 */
[----:B-1----:R-:W-:Y:S01]  /*1670*/  @P1 SHF.R.U32.HI R4, RZ, R5, R0 ;  /* 0x00000005ff041219 */ /* 0x002fe20000011600 */
[----:B------:R-:W-:-:S03]  /*1680*/  IMAD.MOV R116, RZ, RZ, -R8 ;  /* 0x000000ffff747224 */ /* 0x000fc600078e0a08 */
[C---:B------:R-:W-:Y:S01]  /*1690*/  IADD3 R139, R6.reuse, 0x50, -R10 ;  /* 0x00000050068b7810 */ /* 0x040fe20007ffe80a */
[----:B------:R0:W-:Y:S01]  /*16a0*/  STL [R1+0x70], R6 ;  /* 0x0000700601007387 */ /* 0x0001e20000100800 */
[----:B------:R-:W-:Y:S02]  /*16b0*/  IADD3 R0, R6, 0x4f, RZ ;  /* 0x0000004f06007810 */ /* 0x000fe40007ffe0ff */
[----:B------:R-:W-:Y:S01]  /*16c0*/  VIMNMX R116, RZ, R116, !PT ;  /* 0x00000074ff747248 */ /* 0x000fe20007fe0100 */
[----:B------:R-:W-:Y:S02]  /*16d0*/  IMAD.IADD R4, R139, 0x1, R4 ;  /* 0x000000018b047824 */ /* 0x000fe400078e0204 */
[----:B------:R-:W-:-:S04]  /*16e0*/  IMAD.HI R0, R0, 0x66666667, RZ ;  /* 0x6666666700007827 */ /* 0x000fc800078e02ff */
[----:B------:R-:W-:Y:S01]  /*16f0*/  IMAD.HI R4, R4, 0x66666667, RZ ;  /* 0x6666666704047827 */ /* 0x000fe200078e02ff */
[----:B------:R-:W-:-:S04]  /*1700*/  SHF.R.U32.HI R3, RZ, 0x1f, R0 ;  /* 0x0000001fff037819 */ /* 0x000fc80000011600 */
[----:B------:R-:W-:Y:S02]  /*1710*/  SHF.R.U32.HI R5, RZ, 0x1f, R4 ;  /* 0x0000001fff057819 */ /* 0x000fe40000011604 */
[----:B------:R-:W-:Y:S02]  /*1720*/  LEA.HI.SX32 R140, R0, R3, 0x1b ;  /* 0x00000003008c7211 */ /* 0x000fe400078fdaff */
[----:B------:R-:W-:-:S04]  /*1730*/  LEA.HI.SX32 R5, R4, R5, 0x1b ;  /* 0x0000000504057211 */ /* 0x000fc800078fdaff */
[----:B------:R-:W-:-:S05]  /*1740*/  VIMNMX R5, R140, R5, PT ;  /* 0x000000058c057248 */ /* 0x000fca0003fe0100 */
[----:B------:R-:W-:-:S05]  /*1750*/  IMAD R5, R5, 0x50, -R8 ;  /* 0x0000005005057824 */ /* 0x000fca00078e0a08 */
[----:B------:R-:W-:-:S04]  /*1760*/  VIMNMX R5, R5, R2, PT ;  /* 0x0000000205057248 */ /* 0x000fc80003fe0100 */
[----:B------:R-:W-:Y:S01]  /*1770*/  ISETP.GT.AND P0, PT, R5, R116, PT ;  /* 0x000000740500720c */ /* 0x000fe20003f04270 */
[----:B------:R-:W-:-:S05]  /*1780*/  IMAD.WIDE.U32 R116, R116, -0x33333333, RZ ;  /* 0xcccccccd74747825 */ /* 0x000fca00078e00ff */
[----:B------:R-:W-:-:S04]  /*1790*/  SHF.R.U32.HI R116, RZ, 0x6, R117 ;  /* 0x00000006ff747819 */ /* 0x000fc80000011675 */
[----:B------:R-:W-:-:S03]  /*17a0*/  MOV R24, R116 ;  /* 0x0000007400187202 */ /* 0x000fc60000000f00 */
[----:B------:R-:W-:-:S04]  /*17b0*/  @P0 VIADD R0, R5, 0x4f ;  /* 0x0000004f05000836 */ /* 0x000fc80000000000 */
[----:B------:R-:W-:-:S05]  /*17c0*/  @P0 IMAD.HI R0, R0, 0x66666667, RZ ;  /* 0x6666666700000827 */ /* 0x000fca00078e02ff */
[----:B------:R-:W-:-:S04]  /*17d0*/  @P0 SHF.R.U32.HI R3, RZ, 0x1f, R0 ;  /* 0x0000001fff030819 */ /* 0x000fc80000011600 */
[----:B------:R-:W-:Y:S02]  /*17e0*/  @P0 LEA.HI.SX32 R24, R0, R3, 0x1b ;  /* 0x0000000300180211 */ /* 0x000fe400078fdaff */
[----:B------:R-:W-:Y:S02]  /*17f0*/  PLOP3.LUT P0, PT, PT, PT, PT, 0x80, 0x0 ;  /* 0x000000000000781c */ /* 0x000fe40003f0f070 */
[----:B------:R-:W-:-:S13]  /*1800*/  ISETP.GT.AND P1, PT, R24, R116, PT ;  /* 0x000000741800720c */ /* 0x000fda0003f24270 */
[----:B0-----:R-:W-:Y:S05]  /*1810*/  @!P1 BRA `(.L_x_2687) ;  /* 0x0000009000d49947 */ /* 0x001fea0003800000 */
        /* <DEDUP_REMOVED lines=19> */
[----:B-1---5:R-:W-:Y:S05]  /*1950*/  CALL.ABS.NOINC R14 ;  /* 0x000000000e007343 */ /* 0x022fea0003c00000 */
.L_x_2689:
[----:B------:R-:W-:Y:S05]  /*1960*/  BSYNC B6 ;  /* 0x0000000000067941 */ /* 0x000fea0003800000 */
.L_x_2688:
[----:B------:R-:W-:Y:S01]  /*1970*/  VIADD R0, R22, 0x400 ;  /* 0x0000040016007836 */ /* 0x000fe20000000000 */
[----:B------:R-:W-:Y:S04]  /*1980*/  BSSY B6, `(.L_x_2690) ;  /* 0x0000013000067945 */ /* 0x000fe80003800000 */
[----:B------:R-:W-:-:S13]  /*1990*/  LOP3.LUT P0, RZ, R0, 0x3ff, RZ, 0xc0, !PT ;  /* 0x000003ff00ff7812 */ /* 0x000fda000780c0ff */
[----:B------:R-:W-:Y:S05]  /*19a0*/  @!P0 BRA `(.L_x_2691) ;  /* 0x0000000000408947 */ /* 0x000fea0003800000 */
[----:B------:R-:W-:Y:S01]  /*19b0*/  MOV R0, 0x0 ;  /* 0x0000000000007802 */ /* 0x000fe20000000f00 */
[----:B------:R-:W-:Y:S01]  /*19c0*/  ULDC.64 UR4, c[0x4][0xa8] ;  /* 0x01002a0000047ab9 */ /* 0x000fe20000000a00 */
[----:B------:R-:W-:Y:S01]  /*19d0*/  ULDC.64 UR6, c[0x4][0x18] ;  /* 0x0100060000067ab9 */ /* 0x000fe20000000a00 */
[----:B------:R-:W-:Y:S01]  /*19e0*/  MOV R4, UR4 ;  /* 0x0000000400047c02 */ /* 0x000fe20008000f00 */
[----:B------:R0:W1:Y:S01]  /*19f0*/  LDC.64 R14, c[0x4][R0] ;  /* 0x01000000000e7b82 */ /* 0x0000620000000a00 */
[----:B------:R-:W-:Y:S01]  /*1a00*/  IMAD.U32 R5, RZ, RZ, UR5 ;  /* 0x00000005ff057e24 */ /* 0x000fe2000f8e00ff */
[----:B------:R-:W-:Y:S01]  /*1a10*/  ULDC.64 UR4, c[0x4][0xb0] ;  /* 0x01002c0000047ab9 */ /* 0x000fe20000000a00 */
[----:B------:R-:W-:Y:S01]  /*1a20*/  MOV R10, UR6 ;  /* 0x00000006000a7c02 */ /* 0x000fe20008000f00 */
[----:B------:R-:W-:Y:S01]  /*1a30*/  IMAD.U32 R6, RZ, RZ, UR4 ;  /* 0x00000004ff067e24 */ /* 0x000fe2000f8e00ff */
[----:B------:R-:W-:Y:S01]  /*1a40*/  MOV R13, RZ ;  /* 0x000000ff000d7202 */ /* 0x000fe20000000f00 */
[----:B------:R-:W-:-:S02]  /*1a50*/  IMAD.U32 R7, RZ, RZ, UR5 ;  /* 0x00000005ff077e24 */ /* 0x000fc4000f8e00ff */
[----:B------:R-:W-:Y:S02]  /*1a60*/  IMAD.U32 R11, RZ, RZ, UR7 ;  /* 0x00000007ff0b7e24 */ /* 0x000fe4000f8e00ff */
[----:B------:R-:W-:Y:S02]  /*1a70*/  IMAD.MOV.U32 R8, RZ, RZ, 0x70 ;  /* 0x00000070ff087424 */ /* 0x000fe400078e00ff */
[----:B0-----:R-:W-:-:S07]  /*1a80*/  IMAD.MOV.U32 R12, RZ, RZ, 0x1 ;  /* 0x00000001ff0c7424 */ /* 0x001fce00078e00ff */
[----:B------:R-:W-:-:S07]  /*1a90*/  LEPC R20, `(.L_x_2691) ;  /* 0x000000001014794e */ /* 0x000fce0000000000 */
[----:B-1---5:R-:W-:Y:S05]  /*1aa0*/  CALL.ABS.NOINC R14 ;  /* 0x000000000e007343 */ /* 0x022fea0003c00000 */
.L_x_2691:
[----:B------:R-:W-:Y:S05]  /*1ab0*/  BSYNC B6 ;  /* 0x0000000000067941 */ /* 0x000fea0003800000 */
.L_x_2690:
[----:B------:R-:W2:Y:S01]  /*1ac0*/  LDL R29, [R1+0x64] ;  /* 0x00006400011d7983 */ /* 0x000ea20000100800 */
[----:B------:R-:W-:-:S03]  /*1ad0*/  ULDC.64 UR4, c[0x0][0x9f8] ;  /* 0x00027e0000047ab9 */ /* 0x000fc60000000a00 */
[----:B------:R-:W3:Y:S01]  /*1ae0*/  LDL R31, [R1+0x58] ;  /* 0x00005800011f7983 */ /* 0x000ee20000100800 */
[----:B------:R-:W-:-:S03]  /*1af0*/  ISETP.NE.U32.AND P0, PT, RZ, UR4, PT ;  /* 0x00000004ff007c0c */ /* 0x000fc6000bf05070 */
[----:B------:R-:W4:Y:S01]  /*1b00*/  LDL R20, [R1+0x60] ;  /* 0x0000600001147983 */ /* 0x000f220000100800 */
[----:B------:R-:W-:Y:S01]  /*1b10*/  ISETP.NE.AND.EX P0, PT, RZ, UR5, PT, P0 ;  /* 0x00000005ff007c0c */ /* 0x000fe2000bf05300 */
[----:B------:R-:W-:Y:S01]  /*1b20*/  ULDC.64 UR6, c[0x0][0x208] ;  /* 0x0000820000067ab9 */ /* 0x000fe20000000a00 */
[----:B------:R-:W0:Y:S01]  /*1b30*/  LDC R115, c[0x0][0x3f4] ;  /* 0x0000fd00ff737b82 */ /* 0x000e220000000800 */
[----:B------:R-:W1:Y:S07]  /*1b40*/  S2R R0, SR_TID.X ;  /* 0x0000000000007919 */ /* 0x000e6e0000002100 */
[----:B------:R-:W0:Y:S03]  /*1b50*/  LDC.64 R98, c[0x0][0x3f8] ;  /* 0x0000fe00ff627b82 */ /* 0x000e260000000a00 */
[----:B------:R-:W-:Y:S01]  /*1b60*/  @P0 IADD3 R4, P1, R26, UR4, RZ ;  /* 0x000000041a040c10 */ /* 0x000fe2000ff3e0ff */
[----:B------:R-:W-:-:S03]  /*1b70*/  ULDC UR4, c[0x0][0x2f4] ;  /* 0x0000bd0000047ab9 */ /* 0x000fc60000000800 */
[----:B------:R-:W-:Y:S01]  /*1b80*/  @P0 IADD3.X R5, R27, UR5, RZ, P1, !PT ;  /* 0x000000051b050c10 */ /* 0x000fe20008ffe4ff */
[----:B------:R-:W0:Y:S04]  /*1b90*/  LDC.64 R92, c[0x0][0x408] ;  /* 0x00010200ff5c7b82 */ /* 0x000e280000000a00 */
[----:B------:R0:W4:Y:S01]  /*1ba0*/  @P0 LDG.E R91, desc[UR6][R4.64] ;  /* 0x00000006045b0981 */ /* 0x000122000c1e1900 */
[----:B------:R-:W-:Y:S02]  /*1bb0*/  ISETP.GE.AND P1, PT, R213, UR4, PT ;  /* 0x00000004d5007c0c */ /* 0x000fe4000bf26270 */
[----:B------:R-:W-:Y:S02]  /*1bc0*/  ISETP.GE.AND P0, PT, R16, UR4, PT ;  /* 0x0000000410007c0c */ /* 0x000fe4000bf06270 */
[----:B------:R-:W-:-:S05]  /*1bd0*/  SEL R3, RZ, 0xffffffff, P1 ;  /* 0xffffffffff037807 */ /* 0x000fca0000800000 */
[----:B------:R-:W-:Y:S02]  /*1be0*/  IMAD.SHL.U32 R3, R3, 0x2, RZ ;  /* 0x0000000203037824 */ /* 0x000fe400078e00ff */
[----:B-1----:R-:W-:Y:S01]  /*1bf0*/  VIADD R6, R0, 0xffffff80 ;  /* 0xffffff8000067836 */ /* 0x002fe20000000000 */
[----:B------:R-:W-:Y:S02]  /*1c00*/  SEL R0, RZ, 0x1, P0 ;  /* 0x00000001ff007807 */ /* 0x000fe40000000000 */
[----:B------:R-:W-:Y:S02]  /*1c10*/  ISETP.GE.AND P0, PT, R18, UR4, PT ;  /* 0x0000000412007c0c */ /* 0x000fe4000bf06270 */
[----:B------:R-:W-:Y:S02]  /*1c20*/  SHF.R.S32.HI R7, RZ, 0x1f, R6 ;  /* 0x0000001fff077819 */ /* 0x000fe40000011406 */
[----:B------:R-:W-:Y:S02]  /*1c30*/  LOP3.LUT R0, R3, 0x2, R0, 0xe2, !PT ;  /* 0x0000000203007812 */ /* 0x000fe400078ee200 */
[----:B------:R-:W-:-:S02]  /*1c40*/  SEL R3, RZ, 0x4, P0 ;  /* 0x00000004ff037807 */ /* 0x000fc40000000000 */
[----:B0-----:R-:W-:Y:S02]  /*1c50*/  ISETP.GE.AND P2, PT, R16, R115, PT ;  /* 0x000000731000720c */ /* 0x001fe40003f46270 */
[----:B------:R-:W-:Y:S02]  /*1c60*/  SHF.R.S32.HI R9, RZ, 0x1f, R220 ;  /* 0x0000001fff097819 */ /* 0x000fe400000114dc */
[----:B------:R-:W-:Y:S02]  /*1c70*/  LEA.HI R7, R7, R6, RZ, 0x3 ;  /* 0x0000000607077211 */ /* 0x000fe400078f18ff */
[----:B------:R-:W-:Y:S02]  /*1c80*/  LOP3.LUT R5, R0, R3, RZ, 0xfc, !PT ;  /* 0x0000000300057212 */ /* 0x000fe400078efcff */
[----:B------:R-:W-:Y:S01]  /*1c90*/  SEL R3, R115, RZ, P2 ;  /* 0x000000ff73037207 */ /* 0x000fe20001000000 */
[C---:B------:R-:W-:Y:S01]  /*1ca0*/  IMAD R4, R9.reuse, R98, RZ ;  /* 0x0000006209047224 */ /* 0x040fe200078e02ff */
[----:B------:R-:W-:Y:S01]  /*1cb0*/  SHF.R.S32.HI R215, RZ, 0x1f, R214 ;  /* 0x0000001fffd77819 */ /* 0x000fe200000114d6 */
[----:B------:R-:W-:Y:S01]  /*1cc0*/  IMAD R0, R9, R92, RZ ;  /* 0x0000005c09007224 */ /* 0x000fe200078e02ff */
[----:B------:R-:W-:Y:S01]  /*1cd0*/  LOP3.LUT R7, R7, 0xfffffff8, RZ, 0xc0, !PT ;  /* 0xfffffff807077812 */ /* 0x000fe200078ec0ff */
[----:B------:R-:W-:Y:S01]  /*1ce0*/  VIADD R21, R220, 0x40 ;  /* 0x00000040dc157836 */ /* 0x000fe20000000000 */
[----:B------:R-:W-:Y:S01]  /*1cf0*/  ISETP.GE.AND P1, PT, R213, R115, PT ;  /* 0x00000073d500720c */ /* 0x000fe20003f26270 */
[----:B------:R-:W-:Y:S01]  /*1d00*/  IMAD.IADD R3, R16, 0x1, R3 ;  /* 0x0000000110037824 */ /* 0x000fe200078e0203 */
[----:B------:R-:W-:Y:S01]  /*1d10*/  IADD3 R13, R6, -R7, RZ ;  /* 0x80000007060d7210 */ /* 0x000fe20007ffe0ff */
[----:B------:R-:W-:-:S02]  /*1d20*/  VIADD R33, R220, 0x20 ;  /* 0x00000020dc217836 */ /* 0x000fc40000000000 */
[C---:B------:R-:W-:Y:S02]  /*1d30*/  VIADD R28, R220.reuse, 0x20 ;  /* 0x00000020dc1c7836 */ /* 0x040fe40000000000 */
[C---:B------:R-:W-:Y:S02]  /*1d40*/  IMAD R7, R220.reuse, R99, R4 ;  /* 0x00000063dc077224 */ /* 0x040fe400078e0204 */
[----:B------:R-:W-:Y:S01]  /*1d50*/  IMAD.WIDE.U32 R102, R220, R98, R214 ;  /* 0x00000062dc667225 */ /* 0x000fe200078e00d6 */
[----:B------:R-:W-:-:S03]  /*1d60*/  SHF.R.S32.HI R4, RZ, 0x1f, R3 ;  /* 0x0000001fff047819 */ /* 0x000fc60000011403 */
[----:B------:R-:W-:Y:S01]  /*1d70*/  IMAD.WIDE.U32 R100, R220, R98, R16 ;  /* 0x00000062dc647225 */ /* 0x000fe200078e0010 */
[----:B------:R-:W-:-:S03]  /*1d80*/  SHF.L.U32 R28, R28, 0x6, RZ ;  /* 0x000000061c1c7819 */ /* 0x000fc600000006ff */
[----:B------:R-:W-:Y:S01]  /*1d90*/  IMAD R9, R220, R93, R0 ;  /* 0x0000005ddc097224 */ /* 0x000fe200078e0200 */
[----:B------:R-:W-:Y:S01]  /*1da0*/  SEL R0, R115, RZ, P1 ;  /* 0x000000ff73007207 */ /* 0x000fe20000800000 */
[----:B------:R-:W-:Y:S02]  /*1db0*/  IMAD.SHL.U32 R6, R21, 0x40, RZ ;  /* 0x0000004015067824 */ /* 0x000fe400078e00ff */
[----:B------:R-:W-:Y:S02]  /*1dc0*/  IMAD.SHL.U32 R33, R33, 0x40, RZ ;  /* 0x0000004021217824 */ /* 0x000fe400078e00ff */
[----:B------:R-:W-:Y:S02]  /*1dd0*/  IMAD.IADD R103, R103, 0x1, R7 ;  /* 0x0000000167677824 */ /* 0x000fe400078e0207 */
[----:B------:R-:W-:Y:S01]  /*1de0*/  IMAD.IADD R101, R7, 0x1, R101 ;  /* 0x0000000107657824 */ /* 0x000fe200078e0265 */
[----:B------:R-:W-:Y:S02]  /*1df0*/  IADD3 R7, R213, R0, RZ ;  /* 0x00000000d5077210 */ /* 0x000fe40007ffe0ff */
[----:B------:R-:W-:-:S02]  /*1e00*/  LOP3.LUT R0, R6, 0x1c0, RZ, 0xc0, !PT ;  /* 0x000001c006007812 */ /* 0x000fc400078ec0ff */
[CC--:B------:R-:W-:Y:S02]  /*1e10*/  LEA.HI R6, R4.reuse, R3.reuse, RZ, 0x6 ;  /* 0x0000000304067211 */ /* 0x0c0fe400078f30ff */
[----:B------:R-:W-:Y:S02]  /*1e20*/  LEA.HI R10, R4, R3, RZ, 0x3 ;  /* 0x00000003040a7211 */ /* 0x000fe400078f18ff */
[----:B------:R-:W-:Y:S02]  /*1e30*/  LOP3.LUT R33, R33, 0x1c0, RZ, 0xc0, !PT ;  /* 0x000001c021217812 */ /* 0x000fe400078ec0ff */
[----:B------:R-:W-:Y:S01]  /*1e40*/  LOP3.LUT R28, R28, 0x1c0, RZ, 0xc0, !PT ;  /* 0x000001c01c1c7812 */ /* 0x000fe200078ec0ff */
[CC--:B------:R-:W-:Y:S01]  /*1e50*/  IMAD.WIDE.U32 R94, R220.reuse, R92.reuse, R16 ;  /* 0x0000005cdc5e7225 */ /* 0x0c0fe200078e0010 */
[----:B------:R-:W-:Y:S02]  /*1e60*/  SHF.R.S32.HI R4, RZ, 0x1f, R7 ;  /* 0x0000001fff047819 */ /* 0x000fe40000011407 */
[----:B------:R-:W-:Y:S01]  /*1e70*/  SHF.R.S32.HI R6, RZ, 0x6, R6 ;  /* 0x00000006ff067819 */ /* 0x000fe20000011406 */
[----:B------:R-:W-:Y:S01]  /*1e80*/  IMAD.WIDE.U32 R96, R220, R92, R214 ;  /* 0x0000005cdc607225 */ /* 0x000fe200078e00d6 */
[----:B------:R-:W-:-:S02]  /*1e90*/  LOP3.LUT R8, R33, 0x38, R10, 0xf8, !PT ;  /* 0x0000003821087812 */ /* 0x000fc400078ef80a */
[----:B------:R-:W-:Y:S01]  /*1ea0*/  SHF.R.U32.HI R28, RZ, 0x3, R28 ;  /* 0x00000003ff1c7819 */ /* 0x000fe2000001161c */
[----:B------:R-:W-:Y:S01]  /*1eb0*/  IMAD.IADD R97, R97, 0x1, R9 ;  /* 0x0000000161617824 */ /* 0x000fe200078e0209 */
[----:B------:R-:W-:Y:S02]  /*1ec0*/  IADD3 R95, R9, R95, RZ ;  /* 0x0000005f095f7210 */ /* 0x000fe40007ffe0ff */
[----:B------:R-:W-:Y:S02]  /*1ed0*/  LOP3.LUT R3, R229, 0x38, R10, 0xf8, !PT ;  /* 0x00000038e5037812 */ /* 0x000fe400078ef80a */
[----:B------:R-:W-:Y:S02]  /*1ee0*/  SHF.R.U32.HI R32, RZ, 0x3, R229 ;  /* 0x00000003ff207819 */ /* 0x000fe400000116e5 */
[----:B------:R-:W-:Y:S01]  /*1ef0*/  LEA.HI R21, R4, R7, RZ, 0x3 ;  /* 0x0000000704157211 */ /* 0x000fe200078f18ff */
[----:B------:R-:W0:Y:S01]  /*1f00*/  S2R R141, SR_TID.X ;  /* 0x00000000008d7919 */ /* 0x000e220000002100 */
[----:B------:R-:W-:-:S02]  /*1f10*/  LOP3.LUT R9, R8, R28, RZ, 0x3c, !PT ;  /* 0x0000001c08097212 */ /* 0x000fc400078e3cff */
[----:B------:R-:W-:Y:S02]  /*1f20*/  LEA.HI R4, R4, R7, RZ, 0x6 ;  /* 0x0000000704047211 */ /* 0x000fe400078f30ff */
[----:B------:R-:W-:Y:S02]  /*1f30*/  SHF.R.U32.HI R138, RZ, 0x3, R0 ;  /* 0x00000003ff8a7819 */ /* 0x000fe40000011600 */
[----:B------:R-:W-:Y:S02]  /*1f40*/  LOP3.LUT R11, R0, 0x38, R10, 0xf8, !PT ;  /* 0x00000038000b7812 */ /* 0x000fe400078ef80a */
[----:B------:R-:W-:Y:S02]  /*1f50*/  LOP3.LUT R3, R3, R32, RZ, 0x3c, !PT ;  /* 0x0000002003037212 */ /* 0x000fe400078e3cff */
[----:B------:R-:W-:Y:S02]  /*1f60*/  SHF.R.S32.HI R4, RZ, 0x6, R4 ;  /* 0x00000006ff047819 */ /* 0x000fe40000011404 */
[----:B------:R-:W-:-:S02]  /*1f70*/  LOP3.LUT R11, R11, R138, RZ, 0x3c, !PT ;  /* 0x0000008a0b0b7212 */ /* 0x000fc400078e3cff */
[----:B------:R-:W-:Y:S01]  /*1f80*/  ISETP.GE.AND P0, PT, R19, UR4, PT ;  /* 0x0000000413007c0c */ /* 0x000fe2000bf06270 */
[----:B-----5:R-:W-:Y:S01]  /*1f90*/  IMAD.WIDE.U32 R100, R135, R98, R100 ;  /* 0x0000006287647225 */ /* 0x020fe200078e0064 */
[----:B------:R-:W-:-:S03]  /*1fa0*/  LOP3.LUT R7, R33, 0x38, R21, 0xf8, !PT ;  /* 0x0000003821077812 */ /* 0x000fc600078ef815 */
[----:B------:R-:W-:Y:S01]  /*1fb0*/  IMAD.WIDE.U32 R102, R135, R98, R102 ;  /* 0x0000006287667225 */ /* 0x000fe200078e0066 */
[----:B------:R-:W-:Y:S02]  /*1fc0*/  LOP3.LUT R8, R7, R28, RZ, 0x3c, !PT ;  /* 0x0000001c07087212 */ /* 0x000fe400078e3cff */
[C-C-:B------:R-:W-:Y:S01]  /*1fd0*/  SHF.L.U64.HI R104, R98.reuse, 0x5, R99.reuse ;  /* 0x0000000562687819 */ /* 0x140fe20000010263 */
[----:B------:R-:W-:Y:S01]  /*1fe0*/  IMAD R121, R99, 0x50, RZ ;  /* 0x0000005063797824 */ /* 0x000fe200078e02ff */
[C---:B------:R-:W-:Y:S01]  /*1ff0*/  SHF.L.U64.HI R108, R98.reuse, 0x6, R99 ;  /* 0x00000006626c7819 */ /* 0x040fe20000010263 */
[C---:B------:R-:W-:Y:S01]  /*2000*/  IMAD.SHL.U32 R105, R98.reuse, 0x20, RZ ;  /* 0x0000002062697824 */ /* 0x040fe200078e00ff */
[----:B------:R-:W-:Y:S01]  /*2010*/  SHF.L.U32 R109, R98, 0x6, RZ ;  /* 0x00000006626d7819 */ /* 0x000fe200000006ff */
[----:B------:R-:W-:Y:S01]  /*2020*/  IMAD R7, R93, 0x50, RZ ;  /* 0x000000505d077824 */ /* 0x000fe200078e02ff */
[C-C-:B------:R-:W-:Y:S01]  /*2030*/  SHF.L.U64.HI R106, R92.reuse, 0x5, R93.reuse ;  /* 0x000000055c6a7819 */ /* 0x140fe2000001025d */
[C---:B------:R-:W-:Y:S01]  /*2040*/  IMAD.SHL.U32 R107, R92.reuse, 0x20, RZ ;  /* 0x000000205c6b7824 */ /* 0x040fe200078e00ff */
[C---:B------:R-:W-:Y:S01]  /*2050*/  SHF.L.U64.HI R110, R92.reuse, 0x6, R93 ;  /* 0x000000065c6e7819 */ /* 0x040fe2000001025d */
[----:B------:R-:W-:-:S02]  /*2060*/  IMAD.SHL.U32 R111, R92, 0x40, RZ ;  /* 0x000000405c6f7824 */ /* 0x000fc400078e00ff */
[----:B------:R-:W-:-:S04]  /*2070*/  IMAD.WIDE.U32 R96, R135, R92, R96 ;  /* 0x0000005c87607225 */ /* 0x000fc800078e0060 */
[----:B------:R-:W-:Y:S01]  /*2080*/  IMAD.WIDE.U32 R94, R135, R92, R94 ;  /* 0x0000005c875e7225 */ /* 0x000fe200078e005e */
[----:B0-----:R-:W-:-:S03]  /*2090*/  LEA.HI R141, R141, 0x8, RZ, 0x19 ;  /* 0x000000088d8d7811 */ /* 0x001fc600078fc8ff */
[----:B------:R-:W-:Y:S02]  /*20a0*/  IMAD.IADD R118, R118, 0x1, R25 ;  /* 0x0000000176767824 */ /* 0x000fe400078e0219 */
[----:B------:R-:W-:Y:S02]  /*20b0*/  IMAD.SHL.U32 R115, R115, 0x2, RZ ;  /* 0x0000000273737824 */ /* 0x000fe400078e00ff */
[----:B------:R-:W-:Y:S02]  /*20c0*/  IMAD R112, R13, 0x20, R220 ;  /* 0x000000200d707824 */ /* 0x000fe400078e02dc */
[C---:B--2---:R-:W-:Y:S02]  /*20d0*/  IMAD R132, R6.reuse, 0x1400, R29 ;  /* 0x0000140006847824 */ /* 0x044fe400078e021d */
[----:B---3--:R-:W-:Y:S02]  /*20e0*/  IMAD R134, R6, 0x1400, R31 ;  /* 0x0000140006867824 */ /* 0x008fe400078e021f */
[----:B------:R-:W-:Y:S01]  /*20f0*/  IMAD.IADD R132, R132, 0x1, R9 ;  /* 0x0000000184847824 */ /* 0x000fe200078e0209 */
[----:B------:R-:W-:Y:S01]  /*2100*/  LOP3.LUT R9, R0, 0x38, R21, 0xf8, !PT ;  /* 0x0000003800097812 */ /* 0x000fe200078ef815 */
[----:B----4-:R-:W-:-:S02]  /*2110*/  IMAD R130, R6, 0x1400, R20 ;  /* 0x0000140006827824 */ /* 0x010fc400078e0214 */
[----:B------:R-:W-:Y:S01]  /*2120*/  IMAD.IADD R134, R134, 0x1, R3 ;  /* 0x0000000186867824 */ /* 0x000fe200078e0203 */
[----:B------:R-:W-:Y:S01]  /*2130*/  LOP3.LUT R3, R229, 0x38, R21, 0xf8, !PT ;  /* 0x00000038e5037812 */ /* 0x000fe200078ef815 */
[C---:B------:R-:W-:Y:S02]  /*2140*/  IMAD R133, R4.reuse, 0x1400, R31 ;  /* 0x0000140004857824 */ /* 0x040fe400078e021f */
[C---:B------:R-:W-:Y:S02]  /*2150*/  IMAD R131, R4.reuse, 0x1400, R29 ;  /* 0x0000140004837824 */ /* 0x040fe400078e021d */
[----:B------:R-:W-:Y:S01]  /*2160*/  IMAD R123, R4, 0x1400, R20 ;  /* 0x00001400047b7824 */ /* 0x000fe200078e0214 */
[----:B------:R-:W-:Y:S01]  /*2170*/  LOP3.LUT R4, R9, R138, RZ, 0x3c, !PT ;  /* 0x0000008a09047212 */ /* 0x000fe200078e3cff */
[----:B------:R-:W-:Y:S01]  /*2180*/  IMAD.IADD R130, R130, 0x1, R11 ;  /* 0x0000000182827824 */ /* 0x000fe200078e020b */
[----:B------:R-:W-:Y:S02]  /*2190*/  SHF.R.S32.HI R11, RZ, 0x1f, R135 ;  /* 0x0000001fff0b7819 */ /* 0x000fe40000011487 */
[----:B------:R-:W-:Y:S01]  /*21a0*/  LOP3.LUT R6, R3, R32, RZ, 0x3c, !PT ;  /* 0x0000002003067212 */ /* 0x000fe200078e3cff */
[----:B------:R-:W-:-:S02]  /*21b0*/  IMAD.IADD R123, R123, 0x1, R4 ;  /* 0x000000017b7b7824 */ /* 0x000fc400078e0204 */
[----:B------:R-:W-:Y:S01]  /*21c0*/  IMAD R4, R11, R92, RZ ;  /* 0x0000005c0b047224 */ /* 0x000fe200078e02ff */
[----:B------:R-:W-:Y:S01]  /*21d0*/  IADD3 R133, R133, R6, RZ ;  /* 0x0000000685857210 */ /* 0x000fe20007ffe0ff */
[----:B------:R-:W-:Y:S02]  /*21e0*/  IMAD R6, R11, R98, RZ ;  /* 0x000000620b067224 */ /* 0x000fe400078e02ff */
[C---:B------:R-:W-:Y:S01]  /*21f0*/  IMAD R11, R135.reuse, R93, R4 ;  /* 0x0000005d870b7224 */ /* 0x040fe200078e0204 */
[----:B------:R-:W-:Y:S01]  /*2200*/  SEL R4, RZ, 0x8, P0 ;  /* 0x00000008ff047807 */ /* 0x000fe20000000000 */
[----:B------:R-:W-:-:S03]  /*2210*/  IMAD R9, R135, R99, R6 ;  /* 0x0000006387097224 */ /* 0x000fc600078e0206 */
[C---:B------:R-:W-:Y:S02]  /*2220*/  LOP3.LUT R27, R5.reuse, R4, RZ, 0xfc, !PT ;  /* 0x00000004051b7212 */ /* 0x040fe400078efcff */
[----:B------:R-:W-:Y:S01]  /*2230*/  LOP3.LUT R4, R5, 0x1, RZ, 0xc0, !PT ;  /* 0x0000000105047812 */ /* 0x000fe200078ec0ff */
[----:B------:R-:W-:Y:S01]  /*2240*/  IMAD.IADD R5, R103, 0x1, R9 ;  /* 0x0000000167057824 */ /* 0x000fe200078e0209 */
[----:B------:R-:W-:Y:S01]  /*2250*/  IADD3 R6, R9, R101, RZ ;  /* 0x0000006509067210 */ /* 0x000fe20007ffe0ff */
[----:B------:R-:W-:Y:S01]  /*2260*/  IMAD.WIDE.U32 R98, R98, 0x50, RZ ;  /* 0x0000005062627825 */ /* 0x000fe200078e00ff */
[----:B------:R-:W-:Y:S02]  /*2270*/  SHF.R.S32.HI R9, RZ, 0x3, R10 ;  /* 0x00000003ff097819 */ /* 0x000fe4000001140a */
[----:B------:R-:W-:Y:S01]  /*2280*/  SHF.R.S32.HI R20, RZ, 0x3, R21 ;  /* 0x00000003ff147819 */ /* 0x000fe20000011415 */
[----:B------:R-:W-:Y:S01]  /*2290*/  IMAD.WIDE.U32 R92, R92, 0x50, RZ ;  /* 0x000000505c5c7825 */ /* 0x000fe200078e00ff */
[----:B------:R-:W-:-:S02]  /*22a0*/  LOP3.LUT R10, R10, 0xfffffff8, RZ, 0xc0, !PT ;  /* 0xfffffff80a0a7812 */ /* 0x000fc400078ec0ff */
[----:B------:R-:W-:Y:S01]  /*22b0*/  LOP3.LUT R21, R21, 0xfffffff8, RZ, 0xc0, !PT ;  /* 0xfffffff815157812 */ /* 0x000fe200078ec0ff */
[----:B------:R-:W-:Y:S01]  /*22c0*/  IMAD.IADD R131, R131, 0x1, R8 ;  /* 0x0000000183837824 */ /* 0x000fe200078e0208 */
[----:B------:R-:W-:Y:S01]  /*22d0*/  LOP3.LUT R25, R27, 0x2, RZ, 0xc0, !PT ;  /* 0x000000021b197812 */ /* 0x000fe200078ec0ff */
[----:B------:R-:W-:Y:S01]  /*22e0*/  IMAD.IADD R122, R93, 0x1, R7 ;  /* 0x000000015d7a7824 */ /* 0x000fe200078e0207 */
[----:B------:R-:W-:Y:S01]  /*22f0*/  LOP3.LUT R26, R27, 0x4, RZ, 0xc0, !PT ;  /* 0x000000041b1a7812 */ /* 0x000fe200078ec0ff */
[----:B------:R-:W-:Y:S01]  /*2300*/  IMAD.IADD R7, R97, 0x1, R11 ;  /* 0x0000000161077824 */ /* 0x000fe200078e020b */
[----:B------:R-:W-:Y:S01]  /*2310*/  SHF.R.S32.HI R3, RZ, 0x1f, R30 ;  /* 0x0000001fff037819 */ /* 0x000fe2000001141e */
[----:B------:R-:W-:Y:S01]  /*2320*/  IMAD.IADD R8, R11, 0x1, R95 ;  /* 0x000000010b087824 */ /* 0x000fe200078e025f */
[----:B------:R-:W-:Y:S02]  /*2330*/  IADD3 R121, R99, R121, RZ ;  /* 0x0000007963797210 */ /* 0x000fe40007ffe0ff */
[----:B------:R-:W-:-:S02]  /*2340*/  LOP3.LUT R27, R27, 0x8, RZ, 0xc0, !PT ;  /* 0x000000081b1b7812 */ /* 0x000fc400078ec0ff */
[----:B------:R-:W-:Y:S02]  /*2350*/  SHF.R.S32.HI R117, RZ, 0x1f, R91 ;  /* 0x0000001fff757819 */ /* 0x000fe4000001145b */
[----:B------:R-:W-:Y:S02]  /*2360*/  SHF.R.S32.HI R28, RZ, 0x1f, R10 ;  /* 0x0000001fff1c7819 */ /* 0x000fe4000001140a */
[----:B------:R-:W-:-:S07]  /*2370*/  SHF.R.S32.HI R29, RZ, 0x1f, R21 ;  /* 0x0000001fff1d7819 */ /* 0x000fce0000011415 */
.L_x_2808:
[----:B--2---:R-:W2:Y:S01]  /*2380*/  LDL R34, [R1+0x58] ;  /* 0x0000580001227983 */ /* 0x004ea20000100800 */
[----:B------:R-:W0:Y:S01]  /*2390*/  LDC R84, c[0x0][0x430] ;  /* 0x00010c00ff547b82 */ /* 0x000e220000000800 */
[----:B------:R-:W-:Y:S01]  /*23a0*/  VIADD R24, R24, 0xffffffff ;  /* 0xffffffff18187836 */ /* 0x000fe20000000000 */
[----:B------:R-:W-:Y:S01]  /*23b0*/  ULDC.64 UR4, c[0x0][0x208] ;  /* 0x0000820000047ab9 */ /* 0x000fe20000000a00 */
[----:B------:R-:W-:Y:S02]  /*23c0*/  SHF.R.U32.HI R36, RZ, 0x3, R229 ;  /* 0x00000003ff247819 */ /* 0x000fe400000116e5 */
[----:B------:R-:W-:-:S03]  /*23d0*/  IMAD R11, R24, 0x50, R112 ;  /* 0x00000050180b7824 */ /* 0x000fc600078e0270 */
[----:B------:R-:W1:Y:S02]  /*23e0*/  LDC R114, c[0x0][0x3f4] ;  /* 0x0000fd00ff727b82 */ /* 0x000e640000000800 */
[----:B------:R-:W-:Y:S02]  /*23f0*/  ISETP.GE.AND P0, PT, R11, R2, PT ;  /* 0x000000020b00720c */ /* 0x000fe40003f06270 */
[----:B------:R-:W-:Y:S02]  /*2400*/  IADD3 R35, R118, R11, RZ ;  /* 0x0000000b76237210 */ /* 0x000fe40007ffe0ff */
[----:B------:R-:W-:-:S03]  /*2410*/  ISETP.GT.OR P0, PT, R112, 0x4f, P0 ;  /* 0x0000004f7000780c */ /* 0x000fc60000704670 */
[----:B------:R-:W-:Y:S01]  /*2420*/  IMAD.MOV.U32 R11, RZ, RZ, R35 ;  /* 0x000000ffff0b7224 */ /* 0x000fe200078e0023 */
[----:B0-----:R-:W-:-:S09]  /*2430*/  ISETP.NE.AND P3, PT, R84, 0x1, PT ;  /* 0x000000015400780c */ /* 0x001fd20003f65270 */
[----:B------:R-:W0:Y:S08]  /*2440*/  @!P0 LDC.64 R32, c[0x0][0x428] ;  /* 0x00010a00ff208b82 */ /* 0x000e300000000a00 */
[----:B---3--:R-:W3:Y:S08]  /*2450*/  @!P0 LDC.64 R12, c[0x0][0x418] ;  /* 0x00010600ff0c8b82 */ /* 0x008ef00000000a00 */
[----:B----4-:R-:W4:Y:S08]  /*2460*/  @P3 LDC R14, c[0x0][0x434] ;  /* 0x00010d00ff0e3b82 */ /* 0x010f300000000800 */
        /* <DEDUP_REMOVED lines=9> */
[C---:B---3--:R-:W-:Y:S02]  /*2500*/  @!P0 LEA R12, P3, R14.reuse, R12, 0x2 ;  /* 0x0000000c0e0c8211 */ /* 0x048fe400078610ff */
[----:B------:R-:W-:Y:S02]  /*2510*/  MOV R31, RZ ;  /* 0x000000ff001f7202 */ /* 0x000fe40000000f00 */
[----:B------:R-:W-:Y:S02]  /*2520*/  @!P0 LEA.HI.X R13, R14, R13, R15, 0x2, P3 ;  /* 0x0000000d0e0d8211 */ /* 0x000fe400018f140f */
[----:B------:R-:W-:-:S03]  /*2530*/  LOP3.LUT R14, R229, 0x38, R16, 0xf8, !PT ;  /* 0x00000038e50e7812 */ /* 0x000fc600078ef810 */
[----:B------:R0:W5:Y:S01]  /*2540*/  @!P0 LDG.E R31, desc[UR4][R12.64] ;  /* 0x000000040c1f8981 */ /* 0x000162000c1e1900 */
[----:B------:R-:W-:Y:S01]  /*2550*/  ISETP.GE.AND P0, PT, R114, 0x1, PT ;  /* 0x000000017200780c */ /* 0x000fe20003f06270 */
[----:B------:R-:W-:Y:S01]  /*2560*/  IMAD.MOV R11, RZ, RZ, -R11 ;  /* 0x000000ffff0b7224 */ /* 0x000fe200078e0a0b */
[----:B------:R-:W-:Y:S01]  /*2570*/  ISETP.GT.AND P3, PT, R24, R116, PT ;  /* 0x000000741800720c */ /* 0x000fe20003f64270 */
[----:B------:R-:W-:Y:S05]  /*2580*/  YIELD ;  /* 0x0000000000007946 */ /* 0x000fea0003800000 */
[----:B------:R-:W-:Y:S01]  /*2590*/  BSSY B0, `(.L_x_2692) ;  /* 0x00007d0000007945 */ /* 0x000fe20003800000 */
[----:B------:R-:W-:Y:S01]  /*25a0*/  IMAD R84, R84, R11, R35 ;  /* 0x0000000b54547224 */ /* 0x000fe200078e0223 */
[----:B------:R-:W-:-:S02]  /*25b0*/  P2R R113, PR, RZ, 0x8 ;  /* 0x00000008ff717803 */ /* 0x000fc40000000000 */
[----:B--2---:R-:W-:-:S05]  /*25c0*/  LOP3.LUT R85, R34, R14, R36, 0xf6, !PT ;  /* 0x0000000e22557212 */ /* 0x004fca00078ef624 */
[----:B------:R-:W-:-:S04]  /*25d0*/  IMAD R85, R212, 0x5000, R85 ;  /* 0x00005000d4557824 */ /* 0x000fc800078e0255 */
        /* <DEDUP_REMOVED lines=16> */
[C---:B------:R-:W-:Y:S01]  /*26e0*/  IMAD R15, R31.reuse, UR5, R14 ;  /* 0x000000051f0f7c24 */ /* 0x040fe2000f8e020e */
[----:B------:R-:W-:Y:S01]  /*26f0*/  VIMNMX R88, R88, 0x50, PT ;  /* 0x0000005058587848 */ /* 0x000fe20003fe0100 */
[----:B------:R-:W-:Y:S01]  /*2700*/  IMAD.WIDE.U32 R12, R31, UR4, R12 ;  /* 0x000000041f0c7c25 */ /* 0x000fe2000f8e000c */
[----:B------:R-:W-:-:S03]  /*2710*/  ULDC.64 UR4, c[0x0][0x308] ;  /* 0x0000c20000047ab9 */ /* 0x000fc60000000a00 */
[----:B------:R-:W-:Y:S01]  /*2720*/  IMAD R37, R11, R92, R32 ;  /* 0x0000005c0b257224 */ /* 0x000fe200078e0220 */
[----:B------:R-:W-:Y:S01]  /*2730*/  IADD3 R13, R13, R15, RZ ;  /* 0x0000000f0d0d7210 */ /* 0x000fe20007ffe0ff */
[----:B------:R-:W-:Y:S02]  /*2740*/  IMAD R15, R3, UR4, RZ ;  /* 0x00000004030f7c24 */ /* 0x000fe4000f8e02ff */
[----:B------:R-:W-:Y:S02]  /*2750*/  IMAD R14, R121, R24, RZ ;  /* 0x00000018790e7224 */ /* 0x000fe400078e02ff */
[C---:B------:R-:W-:Y:S02]  /*2760*/  IMAD R119, R30.reuse, UR5, R15 ;  /* 0x000000051e777c24 */ /* 0x040fe4000f8e020f */
[----:B------:R-:W-:Y:S01]  /*2770*/  IMAD.WIDE.U32 R32, R30, UR4, R12 ;  /* 0x000000041e207c25 */ /* 0x000fe2000f8e000c */
[----:B------:R-:W-:-:S03]  /*2780*/  ULDC.64 UR4, c[0x0][0x2e8] ;  /* 0x0000ba0000047ab9 */ /* 0x000fc60000000a00 */
[----:B------:R-:W-:Y:S01]  /*2790*/  IMAD.IADD R119, R33, 0x1, R119 ;  /* 0x0000000121777824 */ /* 0x000fe200078e0277 */
[----:B------:R-:W-:Y:S01]  /*27a0*/  LEA R120, P3, R32, UR4, 0x1 ;  /* 0x0000000420787c11 */ /* 0x000fe2000f8608ff */
[----:B------:R-:W-:Y:S02]  /*27b0*/  IMAD R35, R11, R98, R14 ;  /* 0x000000620b237224 */ /* 0x000fe400078e020e */
[----:B------:R-:W-:Y:S01]  /*27c0*/  IMAD.WIDE.U32 R14, R98, R24, RZ ;  /* 0x00000018620e7225 */ /* 0x000fe200078e00ff */
[----:B------:R-:W-:-:S03]  /*27d0*/  LEA.HI.X R119, R32, UR5, R119, 0x1, P3 ;  /* 0x0000000520777c11 */ /* 0x000fc600098f0c77 */
[----:B------:R-:W-:-:S04]  /*27e0*/  IMAD.WIDE.U32 R12, R92, R24, RZ ;  /* 0x000000185c0c7225 */ /* 0x000fc800078e00ff */
[----:B------:R-:W-:Y:S02]  /*27f0*/  IMAD.IADD R11, R15, 0x1, R35 ;  /* 0x000000010f0b7824 */ /* 0x000fe400078e0223 */
[----:B------:R-:W-:Y:S01]  /*2800*/  IMAD.IADD R80, R13, 0x1, R37 ;  /* 0x000000010d507824 */ /* 0x000fe200078e0225 */
[----:B------:R-:W-:Y:S06]  /*2810*/  @!P0 BRA `(.L_x_2694) ;  /* 0x0000003400b88947 */ /* 0x000fec0003800000 */
        /* <DEDUP_REMOVED lines=17> */
[-C--:B------:R-:W-:Y:S01]  /*2930*/  ISETP.GE.AND P5, PT, R214, R114.reuse, PT ;  /* 0x00000072d600720c */ /* 0x080fe20003fa6270 */
[----:B------:R-:W-:Y:S01]  /*2940*/  IMAD.X R34, R11, 0x1, R5, P0 ;  /* 0x000000010b227824 */ /* 0x000fe200000e0605 */
[C---:B------:R-:W-:Y:S01]  /*2950*/  LEA R32, P0, R33.reuse, UR4, 0x1 ;  /* 0x0000000421207c11 */ /* 0x040fe2000f8008ff */
[----:B------:R-:W-:Y:S01]  /*2960*/  IMAD.X R36, R80, 0x1, R7, P4 ;  /* 0x0000000150247824 */ /* 0x000fe200020e0607 */
[----:B------:R-:W-:Y:S01]  /*2970*/  CS2R R78, SRZ ;  /* 0x00000000004e7805 */ /* 0x000fe2000001ff00 */
[----:B------:R-:W-:Y:S01]  /*2980*/  ULDC.64 UR6, c[0x0][0x208] ;  /* 0x0000820000067ab9 */ /* 0x000fe20000000a00 */
[----:B------:R-:W-:Y:S01]  /*2990*/  LEA.HI.X R33, R33, UR5, R34, 0x1, P0 ;  /* 0x0000000521217c11 */ /* 0x000fe200080f0c22 */
[----:B------:R-:W-:Y:S01]  /*29a0*/  ULDC.64 UR4, c[0x0][0x400] ;  /* 0x0001000000047ab9 */ /* 0x000fe20000000a00 */
[----:B------:R-:W-:-:S02]  /*29b0*/  ISETP.GE.AND P4, PT, R222, R114, PT ;  /* 0x00000072de00720c */ /* 0x000fc40003f86270 */
[----:B------:R-:W-:-:S03]  /*29c0*/  LEA R34, P0, R35, UR4, 0x1 ;  /* 0x0000000423227c11 */ /* 0x000fc6000f8008ff */
[----:B------:R0:W5:Y:S01]  /*29d0*/  @!P5 LDG.E.64 R76, desc[UR6][R32.64] ;  /* 0x00000006204cd981 */ /* 0x000162000c1e1b00 */
[----:B------:R-:W-:Y:S02]  /*29e0*/  LEA.HI.X R35, R35, UR5, R36, 0x1, P0 ;  /* 0x0000000523237c11 */ /* 0x000fe400080f0c24 */
        /* <DEDUP_REMOVED lines=15> */
.L_x_2696:
[----:B------:R-:W-:Y:S05]  /*2ae0*/  BSYNC B1 ;  /* 0x0000000000017941 */ /* 0x000fea0003800000 */
.L_x_2695:
[----:B0----5:R-:W-:Y:S01]  /*2af0*/  IMAD.MOV.U32 R32, RZ, RZ, R64 ;  /* 0x000000ffff207224 */ /* 0x021fe200078e0040 */
[----:B------:R-:W-:Y:S01]  /*2b00*/  MOV R33, R65 ;  /* 0x0000004100217202 */ /* 0x000fe20000000f00 */
[----:B------:R-:W-:Y:S01]  /*2b10*/  IMAD.MOV.U32 R34, RZ, RZ, R68 ;  /* 0x000000ffff227224 */ /* 0x000fe200078e0044 */
[----:B------:R-:W-:Y:S01]  /*2b20*/  ISETP.GE.AND P4, PT, R37, R88, PT ;  /* 0x000000582500720c */ /* 0x000fe20003f86270 */
[----:B------:R-:W-:Y:S01]  /*2b30*/  IMAD.MOV.U32 R35, RZ, RZ, R69 ;  /* 0x000000ffff237224 */ /* 0x000fe200078e0045 */
[----:B------:R-:W-:Y:S01]  /*2b40*/  PRMT R146, R32, 0x5410, R33 ;  /* 0x0000541020927816 */ /* 0x000fe20000000021 */
[----:B------:R-:W-:Y:S01]  /*2b50*/  IMAD.MOV.U32 R32, RZ, RZ, R72 ;  /* 0x000000ffff207224 */ /* 0x000fe200078e0048 */
[----:B------:R-:W-:Y:S01]  /*2b60*/  MOV R33, R73 ;  /* 0x0000004900217202 */ /* 0x000fe20000000f00 */
[----:B------:R-:W-:Y:S01]  /*2b70*/  BSSY B1, `(.L_x_2697) ;  /* 0x0000039000017945 */ /* 0x000fe20003800000 */
[----:B------:R-:W-:Y:S01]  /*2b80*/  PRMT R158, R34, 0x5410, R35 ;  /* 0x00005410229e7816 */ /* 0x000fe20000000023 */
[----:B------:R-:W-:Y:S01]  /*2b90*/  IMAD.MOV.U32 R34, RZ, RZ, R76 ;  /* 0x000000ffff227224 */ /* 0x000fe200078e004c */
[----:B------:R-:W-:Y:S01]  /*2ba0*/  PRMT R159, R32, 0x5410, R33 ;  /* 0x00005410209f7816 */ /* 0x000fe20000000021 */
[----:B------:R-:W-:Y:S01]  /*2bb0*/  IMAD.MOV.U32 R35, RZ, RZ, R77 ;  /* 0x000000ffff237224 */ /* 0x000fe200078e004d */
[----:B------:R-:W-:Y:S01]  /*2bc0*/  MOV R33, R67 ;  /* 0x0000004300217202 */ /* 0x000fe20000000f00 */
[----:B------:R-:W-:Y:S01]  /*2bd0*/  IMAD.MOV.U32 R32, RZ, RZ, R66 ;  /* 0x000000ffff207224 */ /* 0x000fe200078e0042 */
[----:B------:R-:W-:-:S02]  /*2be0*/  CS2R R52, SRZ ;  /* 0x0000000000347805 */ /* 0x000fc4000001ff00 */
        /* <DEDUP_REMOVED lines=9> */
[----:B------:R-:W-:Y:S01]  /*2c80*/  PRMT R160, R34, 0x5410, R35 ;  /* 0x0000541022a07816 */ /* 0x000fe20000000023 */
[----:B------:R-:W-:Y:S01]  /*2c90*/  IMAD.MOV.U32 R34, RZ, RZ, R78 ;  /* 0x000000ffff227224 */ /* 0x000fe200078e004e */
[----:B------:R-:W-:Y:S01]  /*2ca0*/  PRMT R161, R32, 0x5410, R33 ;  /* 0x0000541020a17816 */ /* 0x000fe20000000021 */
[----:B------:R-:W-:Y:S01]  /*2cb0*/  IMAD.MOV.U32 R35, RZ, RZ, R79 ;  /* 0x000000ffff237224 */ /* 0x000fe200078e004f */
[----:B------:R-:W-:Y:S02]  /*2cc0*/  CS2R R54, SRZ ;  /* 0x0000000000367805 */ /* 0x000fe4000001ff00 */
[----:B------:R-:W-:Y:S02]  /*2cd0*/  CS2R R58, SRZ ;  /* 0x00000000003a7805 */ /* 0x000fe4000001ff00 */
        /* <DEDUP_REMOVED lines=34> */
.L_x_2698:
[----:B------:R-:W-:Y:S05]  /*2f00*/  BSYNC B1 ;  /* 0x0000000000017941 */ /* 0x000fea0003800000 */
.L_x_2697:
        /* <DEDUP_REMOVED lines=44> */
.L_x_2700:
[----:B------:R-:W-:Y:S05]  /*31d0*/  BSYNC B1 ;  /* 0x0000000000017941 */ /* 0x000fea0003800000 */
.L_x_2699:
[----:B0-----:R-:W-:Y:S01]  /*31e0*/  IMAD.MOV.U32 R12, RZ, RZ, R52 ;  /* 0x000000ffff0c7224 */ /* 0x001fe200078e0034 */
[----:B------:R-:W-:Y:S01]  /*31f0*/  PRMT R142, R142, 0x5410, R81 ;  /* 0x000054108e8e7816 */ /* 0x000fe20000000051 */
[----:B------:R-:W-:Y:S01]  /*3200*/  IMAD.MOV.U32 R13, RZ, RZ, R53 ;  /* 0x000000ffff0d7224 */ /* 0x000fe200078e0035 */
[----:B------:R-:W-:Y:S01]  /*3210*/  MOV R14, R56 ;  /* 0x00000038000e7202 */ /* 0x000fe20000000f00 */
[----:B------:R-:W-:Y:S01]  /*3220*/  IMAD.MOV.U32 R11, RZ, RZ, R49 ;  /* 0x000000ffff0b7224 */ /* 0x000fe200078e0031 */
[----:B------:R-:W-:Y:S02]  /*3230*/  ULOP3.LUT UR4, UR60, 0x1, URZ, 0xfc, !UPT ;  /* 0x000000013c047892 */ /* 0x000fe4000f8efc3f */
        /* <DEDUP_REMOVED lines=21> */
[----:B-----5:R-:W-:Y:S02]  /*3390*/  MOV R14, R32 ;  /* 0x00000020000e7202 */ /* 0x020fe40000000f00 */
        /* <DEDUP_REMOVED lines=13> */
[----:B------:R-:W-:Y:S02]  /*3470*/  PLOP3.LUT P0, PT, PT, PT, UP0, 0x80, 0x0 ;  /* 0x000000000000781c */ /* 0x000fe40003f0f008 */
[----:B------:R-:W-:Y:S02]  /*3480*/  MOV R14, R34 ;  /* 0x00000022000e7202 */ /* 0x000fe40000000f00 */
        /* <DEDUP_REMOVED lines=16> */
.L_x_2701:
[----:B------:R-:W-:Y:S01]  /*3590*/  LEA R89, R212, R22, 0x3 ;  /* 0x00000016d4597211 */ /* 0x000fe200078e18ff */
[----:B------:R-:W-:Y:S01]  /*35a0*/  BSSY B1, `(.L_x_2702) ;  /* 0x0000004000017945 */ /* 0x000fe20003800000 */
[----:B------:R-:W-:-:S04]  /*35b0*/  SHF.L.U32 R90, R228, 0x1f, RZ ;  /* 0x0000001fe45a7819 */ /* 0x000fc800000006ff */
[----:B------:R-:W0:Y:S02]  /*35c0*/  SYNCS.PHASECHK.TRANS64.TRYWAIT P6, [R89+URZ+0x38890], R90 ;  /* 0x0388905a590075a7 */ /* 0x000e2400080c017f */
[----:B0-----:R-:W-:Y:S05]  /*35d0*/  @!P6 BRA `(.L_x_2703) ;  /* 0x000002b000f0e947 */ /* 0x001fea0003800000 */
.L_x_3085:
[----:B------:R-:W-:Y:S05]  /*35e0*/  BSYNC B1 ;  /* 0x0000000000017941 */ /* 0x000fea0003800000 */
.L_x_2702:
[----:B------:R-:W-:-:S03]  /*35f0*/  UMOV UR4, 0xffffffff ;  /* 0xffffffff00047882 */ /* 0x000fc60000000000 */
[----:B------:R-:W-:Y:S05]  /*3600*/  BRA.DIV UR4, `(.L_x_2704) ;  /* 0x000002b204f87947 */ /* 0x000fea000b800000 */
[----:B------:R1:W2:Y:S04]  /*3610*/  SHFL.IDX PT, R83, R119, RZ, 0x181f ;  /* 0x00181fff77537589 */ /* 0x0002a800000e0000 */
[----:B------:R1:W3:Y:S02]  /*3620*/  SHFL.IDX PT, R82, R120, RZ, 0x181f ;  /* 0x00181fff78527589 */ /* 0x0002e400000e0000 */
.L_x_3089:
        /* <DEDUP_REMOVED lines=12> */
[----:B0-----:R-:W-:Y:S01]  /*36f0*/  HADD2.F32 R156, -RZ, R13.H0_H0 ;  /* 0x2000000dff9c7230 */ /* 0x001fe20000004100 */
[--C-:B------:R-:W-:Y:S01]  /*3700*/  SHF.R.U64 R78, R78, 0x10, R79.reuse ;  /* 0x000000104e4e7819 */ /* 0x100fe2000000124f */
[----:B------:R-:W-:Y:S01]  /*3710*/  HADD2.F32 R154, -RZ, R15.H0_H0 ;  /* 0x2000000fff9a7230 */ /* 0x000fe20000004100 */
[----:B------:R-:W-:Y:S02]  /*3720*/  SHF.R.U32.HI R152, RZ, 0x10, R79 ;  /* 0x00000010ff987819 */ /* 0x000fe4000001164f */
[----:B------:R-:W-:Y:S01]  /*3730*/  SHF.R.U32.HI R76, RZ, 0x10, R77 ;  /* 0x00000010ff4c7819 */ /* 0x000fe2000001164d */
[----:B------:R-:W-:Y:S02]  /*3740*/  HADD2.F32 R77, -RZ, R11.H0_H0 ;  /* 0x2000000bff4d7230 */ /* 0x000fe40000004100 */
[----:B------:R-:W-:Y:S02]  /*3750*/  HADD2.F32 R79, -RZ, R78.H0_H0 ;  /* 0x2000004eff4f7230 */ /* 0x000fe40000004100 */
[----:B------:R-:W-:-:S02]  /*3760*/  HADD2.F32 R11, -RZ, R152.H0_H0 ;  /* 0x20000098ff0b7230 */ /* 0x000fc40000004100 */
[----:B------:R-:W-:Y:S02]  /*3770*/  HADD2.F32 R152, -RZ, R13.H1_H1 ;  /* 0x3000000dff987230 */ /* 0x000fe40000004100 */
[-C--:B------:R-:W-:Y:S01]  /*3780*/  FMUL.FTZ R155, R156, R79.reuse ;  /* 0x0000004f9c9b7220 */ /* 0x080fe20000410000 */
[----:B------:R-:W-:Y:S02]  /*3790*/  HADD2.F32 R78, -RZ, R15.H1_H1 ;  /* 0x3000000fff4e7230 */ /* 0x000fe40000004100 */
[----:B------:R-:W-:Y:S02]  /*37a0*/  HADD2.F32 R15, -RZ, R76.H0_H0 ;  /* 0x2000004cff0f7230 */ /* 0x000fe40000004100 */
[----:B------:R-:W-:Y:S01]  /*37b0*/  FMUL.FTZ R153, R152, R79 ;  /* 0x0000004f98997220 */ /* 0x000fe20000410000 */
[-C--:B------:R-:W-:Y:S01]  /*37c0*/  FMUL.FTZ R79, R154, R11.reuse ;  /* 0x0000000b9a4f7220 */ /* 0x080fe20000410000 */
[----:B------:R-:W-:Y:S01]  /*37d0*/  FMUL.FTZ R13, R78, R11 ;  /* 0x0000000b4e0d7220 */ /* 0x000fe20000410000 */
[-C--:B------:R-:W-:Y:S01]  /*37e0*/  FFMA.FTZ R76, R152, R77.reuse, R155 ;  /* 0x0000004d984c7223 */ /* 0x080fe2000001009b */
[----:B------:R-:W-:Y:S01]  /*37f0*/  FFMA.FTZ R11, R156, R77, -R153 ;  /* 0x0000004d9c0b7223 */ /* 0x000fe20000010899 */
        /* <DEDUP_REMOVED lines=8> */
[----:B------:R-:W-:Y:S02]  /*3880*/  HADD2.F32 R12, -RZ, R14.H1_H1 ;  /* 0x3000000eff0c7230 */ /* 0x000fe40000004100 */
[----:B------:R-:W-:-:S02]  /*3890*/  HADD2.F32 R79, -RZ, R157.H0_H0 ;  /* 0x2000009dff4f7230 */ /* 0x000fc40000004100 */
[----:B------:R-:W-:Y:S02]  /*38a0*/  HADD2.F32 R14, -RZ, R14.H0_H0 ;  /* 0x2000000eff0e7230 */ /* 0x000fe40000004100 */
        /* <DEDUP_REMOVED lines=11> */
[----:B------:R-:W-:-:S03]  /*3960*/  F2FP.F16.F32.PACK_AB R14, R12, R77 ;  /* 0x0000004d0c0e723e */ /* 0x000fc600000000ff */
[----:B------:R-:W-:-:S07]  /*3970*/  IMAD.MOV.U32 R12, RZ, RZ, R152 ;  /* 0x000000ffff0c7224 */ /* 0x000fce00078e0098 */
.L_x_2710:
[----:B------:R-:W-:Y:S05]  /*3980*/  BSYNC B3 ;  /* 0x0000000000037941 */ /* 0x000fea0003800000 */
.L_x_2709:
[----:B------:R-:W-:Y:S02]  /*3990*/  ULDC.64 UR4, c[0x0][0x208] ;  /* 0x0000820000047ab9 */ /* 0x000fe40000000a00 */
[----:B0-----:R4:W-:Y:S03]  /*39a0*/  ST.E.128 desc[UR4][R80.64], R12 ;  /* 0x0000000c50007985 */ /* 0x0019e6000c101d04 */
.L_x_2708:
[----:B------:R-:W-:Y:S05]  /*39b0*/  BSYNC B2 ;  /* 0x0000000000027941 */ /* 0x000fea0003800000 */
.L_x_2707:
        /* <DEDUP_REMOVED lines=20> */
[----:B------:R-:W-:Y:S02]  /*3b00*/  HADD2.F32 R11, -RZ, R11.H0_H0 ;  /* 0x2000000bff0b7230 */ /* 0x000fe40000004100 */
[-C--:B------:R-:W-:Y:S01]  /*3b10*/  FMUL.FTZ R152, R13, R74.reuse ;  /* 0x0000004a0d987220 */ /* 0x080fe20000410000 */
[C---:B------:R-:W-:Y:S01]  /*3b20*/  FMUL.FTZ R74, R15.reuse, R74 ;  /* 0x0000004a0f4a7220 */ /* 0x040fe20000410000 */
[-C--:B------:R-:W-:Y:S01]  /*3b30*/  FMUL.FTZ R75, R78, R73.reuse ;  /* 0x000000494e4b7220 */ /* 0x080fe20000410000 */
[----:B------:R-:W-:Y:S01]  /*3b40*/  FMUL.FTZ R73, R80, R73 ;  /* 0x0000004950497220 */ /* 0x000fe20000410000 */
[-C--:B------:R-:W-:Y:S01]  /*3b50*/  FFMA.FTZ R152, R15, R72.reuse, -R152 ;  /* 0x000000480f987223 */ /* 0x080fe20000010898 */
[----:B------:R-:W-:Y:S01]  /*3b60*/  FFMA.FTZ R13, R13, R72, R74 ;  /* 0x000000480d0d7223 */ /* 0x000fe2000001004a */
[----:B------:R-:W-:-:S02]  /*3b70*/  HADD2.F32 R72, -RZ, R12.H1_H1 ;  /* 0x3000000cff487230 */ /* 0x000fc40000004100 */
[-C--:B------:R-:W-:Y:S01]  /*3b80*/  FFMA.FTZ R75, R80, R11.reuse, -R75 ;  /* 0x0000000b504b7223 */ /* 0x080fe2000001084b */
[--C-:B------:R-:W-:Y:S02]  /*3b90*/  HADD2.F32 R15, -RZ, R161.reuse.H0_H0 ;  /* 0x200000a1ff0f7230 */ /* 0x100fe40000004100 */
        /* <DEDUP_REMOVED lines=10> */
[-C--:B------:R-:W-:Y:S01]  /*3c40*/  FMUL.FTZ R15, R74, R161.reuse ;  /* 0x000000a14a0f7220 */ /* 0x080fe20000410000 */
[----:B------:R-:W-:Y:S02]  /*3c50*/  HADD2.F32 R159, -RZ, R159.H1_H1 ;  /* 0x3000009fff9f7230 */ /* 0x000fe40000004100 */
[----:B------:R-:W-:Y:S01]  /*3c60*/  FMUL.FTZ R161, R14, R161 ;  /* 0x000000a10ea17220 */ /* 0x000fe20000410000 */
[----:B------:R-:W-:Y:S02]  /*3c70*/  IMAD.MOV.U32 R13, RZ, RZ, R75 ;  /* 0x000000ffff0d7224 */ /* 0x000fe400078e004b */
[-C--:B------:R-:W-:Y:S01]  /*3c80*/  FFMA.FTZ R73, R12, R11.reuse, -R73 ;  /* 0x0000000b0c497223 */ /* 0x080fe20000010849 */
[----:B------:R-:W-:Y:S01]  /*3c90*/  FFMA.FTZ R72, R72, R11, R79 ;  /* 0x0000000b48487223 */ /* 0x000fe2000001004f */
[-C--:B------:R-:W-:Y:S01]  /*3ca0*/  FFMA.FTZ R15, R14, R159.reuse, -R15 ;  /* 0x0000009f0e0f7223 */ /* 0x080fe2000001080f */
[----:B------:R-:W-:-:S03]  /*3cb0*/  FFMA.FTZ R74, R74, R159, R161 ;  /* 0x0000009f4a4a7223 */ /* 0x000fc600000100a1 */
[----:B------:R-:W-:Y:S02]  /*3cc0*/  F2FP.F16.F32.PACK_AB R12, R72, R73 ;  /* 0x00000049480c723e */ /* 0x000fe400000000ff */
[----:B------:R-:W-:Y:S02]  /*3cd0*/  F2FP.F16.F32.PACK_AB R14, R74, R15 ;  /* 0x0000000f4a0e723e */ /* 0x000fe400000000ff */
[----:B------:R-:W-:-:S07]  /*3ce0*/  MOV R15, R152 ;  /* 0x00000098000f7202 */ /* 0x000fce0000000f00 */
.L_x_2714:
[----:B------:R-:W-:Y:S05]  /*3cf0*/  BSYNC B3 ;  /* 0x0000000000037941 */ /* 0x000fea0003800000 */
.L_x_2713:
[----:B------:R-:W-:Y:S02]  /*3d00*/  ULDC.64 UR4, c[0x0][0x208] ;  /* 0x0000820000047ab9 */ /* 0x000fe40000000a00 */
[----:B0-----:R0:W-:Y:S03]  /*3d10*/  ST.E.128 desc[UR4][R76.64], R12 ;  /* 0x0000000c4c007985 */ /* 0x0011e6000c101d04 */
.L_x_2712:
[----:B------:R-:W-:Y:S05]  /*3d20*/  BSYNC B2 ;  /* 0x0000000000027941 */ /* 0x000fea0003800000 */
.L_x_2711:
        /* <DEDUP_REMOVED lines=11> */
[----:B------:R-:W-:Y:S02]  /*3de0*/  SHF.R.U32.HI R68, RZ, 0x10, R69 ;  /* 0x00000010ff447819 */ /* 0x000fe40000011645 */
        /* <DEDUP_REMOVED lines=9> */
[----:B------:R-:W-:Y:S02]  /*3e80*/  HADD2.F32 R15, -RZ, R15.H0_H0 ;  /* 0x2000000fff0f7230 */ /* 0x000fe40000004100 */
[----:B------:R-:W-:Y:S01]  /*3e90*/  FMUL.FTZ R71, R74, R71 ;  /* 0x000000474a477220 */ /* 0x000fe20000410000 */
[----:B------:R-:W-:Y:S02]  /*3ea0*/  HADD2.F32 R69, -RZ, R68.H0_H0 ;  /* 0x20000044ff457230 */ /* 0x000fe40000004100 */
[----:B------:R-:W-:Y:S01]  /*3eb0*/  FMUL.FTZ R78, R70, R75 ;  /* 0x0000004b464e7220 */ /* 0x000fe20000410000 */
[----:B------:R-:W-:Y:S01]  /*3ec0*/  FFMA.FTZ R11, R74, R13, -R11 ;  /* 0x0000000d4a0b7223 */ /* 0x000fe2000001080b */
[C---:B------:R-:W-:Y:S01]  /*3ed0*/  FMUL.FTZ R75, R15.reuse, R75 ;  /* 0x0000004b0f4b7220 */ /* 0x040fe20000410000 */
[----:B------:R-:W-:Y:S01]  /*3ee0*/  FFMA.FTZ R68, R76, R13, R71 ;  /* 0x0000000d4c447223 */ /* 0x000fe20000010047 */
[----:B------:R-:W-:Y:S01]  /*3ef0*/  FFMA.FTZ R13, R15, R69, -R78 ;  /* 0x000000450f0d7223 */ /* 0x000fe2000001084e */
[----:B------:R-:W-:-:S02]  /*3f00*/  HADD2.F32 R74, -RZ, R160.H0_H0 ;  /* 0x200000a0ff4a7230 */ /* 0x000fc40000004100 */
[----:B------:R-:W-:Y:S01]  /*3f10*/  FFMA.FTZ R70, R70, R69, R75 ;  /* 0x0000004546467223 */ /* 0x000fe2000001004b */
[----:B------:R-:W-:Y:S01]  /*3f20*/  HADD2.F32 R160, -RZ, R160.H1_H1 ;  /* 0x300000a0ffa07230 */ /* 0x000fe20000004100 */
[----:B------:R-:W-:Y:S01]  /*3f30*/  F2FP.F16.F32.PACK_AB R11, R68, R11 ;  /* 0x0000000b440b723e */ /* 0x000fe200000000ff */
        /* <DEDUP_REMOVED lines=17> */
[----:B------:R-:W-:-:S07]  /*4050*/  F2FP.F16.F32.PACK_AB R14, R160, R77 ;  /* 0x0000004da00e723e */ /* 0x000fce00000000ff */
.L_x_2718:
[----:B------:R-:W-:Y:S05]  /*4060*/  BSYNC B3 ;  /* 0x0000000000037941 */ /* 0x000fea0003800000 */
.L_x_2717:
[----:B------:R-:W-:Y:S02]  /*4070*/  ULDC.64 UR4, c[0x0][0x208] ;  /* 0x0000820000047ab9 */ /* 0x000fe40000000a00 */
[----:B----4-:R0:W-:Y:S03]  /*4080*/  ST.E.128 desc[UR4][R72.64], R12 ;  /* 0x0000000c48007985 */ /* 0x0101e6000c101d04 */
.L_x_2716:
[----:B------:R-:W-:Y:S05]  /*4090*/  BSYNC B2 ;  /* 0x0000000000027941 */ /* 0x000fea0003800000 */
.L_x_2715:
        /* <DEDUP_REMOVED lines=49> */
.L_x_2720:
[----:B------:R-:W-:Y:S05]  /*43b0*/  BSYNC B2 ;  /* 0x0000000000027941 */ /* 0x000fea0003800000 */
.L_x_2719:
[----:B------:R-:W-:Y:S02]  /*43c0*/  ULDC.64 UR4, c[0x0][0x208] ;  /* 0x0000820000047ab9 */ /* 0x000fe40000000a00 */
[----:B----4-:R0:W-:Y:S03]  /*43d0*/  ST.E.128 desc[UR4][R68.64], R12 ;  /* 0x0000000c44007985 */ /* 0x0101e6000c101d04 */
.L_x_2706:
[----:B------:R-:W-:Y:S05]  /*43e0*/  BSYNC B1 ;  /* 0x0000000000017941 */ /* 0x000fea0003800000 */
.L_x_2705:
[----:B------:R-:W-:-:S03]  /*43f0*/  UMOV UR4, 0xffffffff ;  /* 0xffffffff00047882 */ /* 0x000fc60000000000 */
[----:B------:R-:W-:Y:S05]  /*4400*/  BRA.DIV UR4, `(.L_x_2721) ;  /* 0x000002a604c47947 */ /* 0x000fea000b800000 */
[----:B------:R0:W0:Y:S04]  /*4410*/  SHFL.IDX PT, R67, R119, 0x1, 0x181f ;  /* 0x00381f0077437f89 */ /* 0x00002800000e0000 */
[----:B------:R0:W0:Y:S02]  /*4420*/  SHFL.IDX PT, R66, R120, 0x1, 0x181f ;  /* 0x00381f0078427f89 */ /* 0x00002400000e0000 */
.L_x_3093:
        /* <DEDUP_REMOVED lines=51> */
.L_x_2727:
[----:B------:R-:W-:Y:S05]  /*4760*/  BSYNC B3 ;  /* 0x0000000000037941 */ /* 0x000fea0003800000 */
.L_x_2726:
[----:B------:R-:W-:Y:S02]  /*4770*/  ULDC.64 UR4, c[0x0][0x208] ;  /* 0x0000820000047ab9 */ /* 0x000fe40000000a00 */
[----:B----4-:R0:W-:Y:S03]  /*4780*/  ST.E.128 desc[UR4][R64.64], R12 ;  /* 0x0000000c40007985 */ /* 0x0101e6000c101d04 */
.L_x_2725:
[----:B------:R-:W-:Y:S05]  /*4790*/  BSYNC B2 ;  /* 0x0000000000027941 */ /* 0x000fea0003800000 */
.L_x_2724:
        /* <DEDUP_REMOVED lines=49> */
.L_x_2731:
[----:B------:R-:W-:Y:S05]  /*4ab0*/  BSYNC B3 ;  /* 0x0000000000037941 */ /* 0x000fea0003800000 */
.L_x_2730:
[----:B------:R-:W-:Y:S02]  /*4ac0*/  ULDC.64 UR4, c[0x0][0x208] ;  /* 0x0000820000047ab9 */ /* 0x000fe40000000a00 */
[----:B----4-:R0:W-:Y:S03]  /*4ad0*/  ST.E.128 desc[UR4][R60.64], R12 ;  /* 0x0000000c3c007985 */ /* 0x0101e6000c101d04 */
.L_x_2729:
[----:B------:R-:W-:Y:S05]  /*4ae0*/  BSYNC B2 ;  /* 0x0000000000027941 */ /* 0x000fea0003800000 */
.L_x_2728:
        /* <DEDUP_REMOVED lines=49> */
.L_x_2735:
[----:B------:R-:W-:Y:S05]  /*4e00*/  BSYNC B3 ;  /* 0x0000000000037941 */ /* 0x000fea0003800000 */
.L_x_2734:
[----:B------:R-:W-:Y:S02]  /*4e10*/  ULDC.64 UR4, c[0x0][0x208] ;  /* 0x0000820000047ab9 */ /* 0x000fe40000000a00 */
[----:B----4-:R0:W-:Y:S03]  /*4e20*/  ST.E.128 desc[UR4][R56.64], R12 ;  /* 0x0000000c38007985 */ /* 0x0101e6000c101d04 */
.L_x_2733:
[----:B------:R-:W-:Y:S05]  /*4e30*/  BSYNC B2 ;  /* 0x0000000000027941 */ /* 0x000fea0003800000 */
.L_x_2732:
        /* <DEDUP_REMOVED lines=48> */
.L_x_2737:
[----:B------:R-:W-:Y:S05]  /*5140*/  BSYNC B2 ;  /* 0x0000000000027941 */ /* 0x000fea0003800000 */
.L_x_2736:
[----:B------:R-:W-:Y:S02]  /*5150*/  ULDC.64 UR4, c[0x0][0x208] ;  /* 0x0000820000047ab9 */ /* 0x000fe40000000a00 */
[----:B----4-:R0:W-:Y:S03]  /*5160*/  ST.E.128 desc[UR4][R52.64], R12 ;  /* 0x0000000c34007985 */ /* 0x0101e6000c101d04 */
.L_x_2723:
[----:B------:R-:W-:Y:S05]  /*5170*/  BSYNC B1 ;  /* 0x0000000000017941 */ /* 0x000fea0003800000 */
.L_x_2722:
[----:B------:R-:W-:-:S03]  /*5180*/  UMOV UR4, 0xffffffff ;  /* 0xffffffff00047882 */ /* 0x000fc60000000000 */
[----:B------:R-:W-:Y:S05]  /*5190*/  BRA.DIV UR4, `(.L_x_2738) ;  /* 0x0000029a04ac7947 */ /* 0x000fea000b800000 */
[----:B01----:R-:W0:Y:S04]  /*51a0*/  SHFL.IDX PT, R119, R119, 0x2, 0x181f ;  /* 0x00581f0077777f89 */ /* 0x003e2800000e0000 */
[----:B------:R-:W1:Y:S02]  /*51b0*/  SHFL.IDX PT, R120, R120, 0x2, 0x181f ;  /* 0x00581f0078787f89 */ /* 0x000e6400000e0000 */
.L_x_3097:
        /* <DEDUP_REMOVED lines=50> */
.L_x_2743:
[----:B------:R-:W-:Y:S05]  /*54e0*/  BSYNC B2 ;  /* 0x0000000000027941 */ /* 0x000fea0003800000 */
.L_x_2742:
[----:B------:R-:W-:Y:S02]  /*54f0*/  ULDC.64 UR4, c[0x0][0x208] ;  /* 0x0000820000047ab9 */ /* 0x000fe40000000a00 */
[----:B--2---:R0:W-:Y:S03]  /*5500*/  ST.E.128 desc[UR4][R48.64], R12 ;  /* 0x0000000c30007985 */ /* 0x0041e6000c101d04 */
.L_x_2741:
[----:B------:R-:W-:Y:S05]  /*5510*/  BSYNC B1 ;  /* 0x0000000000017941 */ /* 0x000fea0003800000 */
.L_x_2740:
        /* <DEDUP_REMOVED lines=49> */
.L_x_2747:
[----:B------:R-:W-:Y:S05]  /*5830*/  BSYNC B2 ;  /* 0x0000000000027941 */ /* 0x000fea0003800000 */
.L_x_2746:
[----:B------:R-:W-:Y:S02]  /*5840*/  ULDC.64 UR4, c[0x0][0x208] ;  /* 0x0000820000047ab9 */ /* 0x000fe40000000a00 */
[----:B----4-:R0:W-:Y:S03]  /*5850*/  ST.E.128 desc[UR4][R44.64], R12 ;  /* 0x0000000c2c007985 */ /* 0x0101e6000c101d04 */
.L_x_2745:
[----:B------:R-:W-:Y:S05]  /*5860*/  BSYNC B1 ;  /* 0x0000000000017941 */ /* 0x000fea0003800000 */
.L_x_2744:
        /* <DEDUP_REMOVED lines=49> */
.L_x_2751:
[----:B------:R-:W-:Y:S05]  /*5b80*/  BSYNC B2 ;  /* 0x0000000000027941 */ /* 0x000fea0003800000 */
.L_x_2750:
[----:B------:R-:W-:Y:S02]  /*5b90*/  ULDC.64 UR4, c[0x0][0x208] ;  /* 0x0000820000047ab9 */ /* 0x000fe40000000a00 */
[----:B----4-:R0:W-:Y:S03]  /*5ba0*/  ST.E.128 desc[UR4][R40.64], R12 ;  /* 0x0000000c28007985 */ /* 0x0101e6000c101d04 */
.L_x_2749:
[----:B------:R-:W-:Y:S05]  /*5bb0*/  BSYNC B1 ;  /* 0x0000000000017941 */ /* 0x000fea0003800000 */
.L_x_2748:
        /* <DEDUP_REMOVED lines=48> */
.L_x_2753:
[----:B------:R-:W-:Y:S05]  /*5ec0*/  BSYNC B1 ;  /* 0x0000000000017941 */ /* 0x000fea0003800000 */
.L_x_2752:
[----:B------:R-:W-:Y:S02]  /*5ed0*/  ULDC.64 UR4, c[0x0][0x208] ;  /* 0x0000820000047ab9 */ /* 0x000fe40000000a00 */
[----:B----4-:R0:W-:Y:S01]  /*5ee0*/  ST.E.128 desc[UR4][R36.64], R12 ;  /* 0x0000000c24007985 */ /* 0x0101e2000c101d04 */
[----:B------:R-:W-:Y:S05]  /*5ef0*/  BRA `(.L_x_2739) ;  /* 0x0000004000e47947 */ /* 0x000fea0003800000 */
.L_x_2694:
        /* <DEDUP_REMOVED lines=38> */
.L_x_2755:
[----:B------:R-:W-:Y:S05]  /*6160*/  BSYNC B1 ;  /* 0x0000000000017941 */ /* 0x000fea0003800000 */
.L_x_2754:
        /* <DEDUP_REMOVED lines=12> */
[----:B------:R-:W-:Y:S01]  /*6230*/  BSSY B1, `(.L_x_2756) ;  /* 0x0000036000017945 */ /* 0x000fe20003800000 */
[----:B------:R-:W-:-:S02]  /*6240*/  MOV R49, R39 ;  /* 0x0000002700317202 */ /* 0x000fc40000000f00 */
[----:B------:R-:W-:Y:S02]  /*6250*/  CS2R R54, SRZ ;  /* 0x0000000000367805 */ /* 0x000fe4000001ff00 */
[----:B------:R-:W-:Y:S01]  /*6260*/  PRMT R159, R52, 0x7610, R159 ;  /* 0x00007610349f7816 */ /* 0x000fe2000000009f */
[----:B------:R-:W-:Y:S01]  /*6270*/  IMAD.MOV.U32 R52, RZ, RZ, R40 ;  /* 0x000000ffff347224 */ /* 0x000fe200078e0028 */
[----:B------:R-:W-:Y:S01]  /*6280*/  PRMT R157, R48, 0x5410, R49 ;  /* 0x00005410309d7816 */ /* 0x000fe20000000031 */
[----:B------:R-:W-:Y:S01]  /*6290*/  IMAD.MOV.U32 R48, RZ, RZ, R42 ;  /* 0x000000ffff307224 */ /* 0x000fe200078e002a */
[----:B------:R-:W-:Y:S01]  /*62a0*/  PRMT R155, R53, 0x7610, R155 ;  /* 0x00007610359b7816 */ /* 0x000fe2000000009b */
[----:B------:R-:W-:Y:S01]  /*62b0*/  IMAD.MOV.U32 R53, RZ, RZ, R41 ;  /* 0x000000ffff357224 */ /* 0x000fe200078e0029 */
[----:B------:R-:W-:Y:S02]  /*62c0*/  MOV R49, R43 ;  /* 0x0000002b00317202 */ /* 0x000fe40000000f00 */
[----:B------:R-:W-:-:S02]  /*62d0*/  CS2R R58, SRZ ;  /* 0x00000000003a7805 */ /* 0x000fc4000001ff00 */
[----:B------:R-:W-:Y:S01]  /*62e0*/  PRMT R166, R48, 0x7610, R166 ;  /* 0x0000761030a67816 */ /* 0x000fe200000000a6 */
[----:B------:R-:W-:Y:S01]  /*62f0*/  IMAD.MOV.U32 R48, RZ, RZ, R46 ;  /* 0x000000ffff307224 */ /* 0x000fe200078e002e */
[----:B------:R-:W-:Y:S01]  /*6300*/  PRMT R167, R167, 0x5410, R52 ;  /* 0x00005410a7a77816 */ /* 0x000fe20000000034 */
[----:B------:R-:W-:Y:S01]  /*6310*/  IMAD.MOV.U32 R52, RZ, RZ, R44 ;  /* 0x000000ffff347224 */ /* 0x000fe200078e002c */
[----:B------:R-:W-:Y:S01]  /*6320*/  PRMT R169, R169, 0x5410, R53 ;  /* 0x00005410a9a97816 */ /* 0x000fe20000000035 */
[----:B------:R-:W-:Y:S01]  /*6330*/  IMAD.MOV.U32 R53, RZ, RZ, R45 ;  /* 0x000000ffff357224 */ /* 0x000fe200078e002d */
[----:B------:R-:W-:Y:S02]  /*6340*/  PRMT R168, R168, 0x5410, R49 ;  /* 0x00005410a8a87816 */ /* 0x000fe40000000031 */
[----:B------:R-:W-:Y:S02]  /*6350*/  CS2R R56, SRZ ;  /* 0x0000000000387805 */ /* 0x000fe4000001ff00 */
[----:B------:R-:W-:-:S02]  /*6360*/  MOV R49, R47 ;  /* 0x0000002f00317202 */ /* 0x000fc40000000f00 */
[----:B------:R-:W-:Y:S02]  /*6370*/  CS2R R62, SRZ ;  /* 0x00000000003e7805 */ /* 0x000fe4000001ff00 */
[----:B------:R-:W-:Y:S02]  /*6380*/  PRMT R159, R159, 0x5410, R48 ;  /* 0x000054109f9f7816 */ /* 0x000fe40000000030 */
[----:B------:R-:W-:Y:S02]  /*6390*/  CS2R R60, SRZ ;  /* 0x00000000003c7805 */ /* 0x000fe4000001ff00 */
        /* <DEDUP_REMOVED lines=31> */
.L_x_2757:
[----:B------:R-:W-:Y:S05]  /*6590*/  BSYNC B1 ;  /* 0x0000000000017941 */ /* 0x000fea0003800000 */
.L_x_2756:
        /* <DEDUP_REMOVED lines=34> */
.L_x_2759:
[----:B------:R-:W-:Y:S05]  /*67c0*/  BSYNC B1 ;  /* 0x0000000000017941 */ /* 0x000fea0003800000 */
.L_x_2758:
[----:B------:R-:W-:Y:S01]  /*67d0*/  IMAD.MOV.U32 R11, RZ, RZ, R51 ;  /* 0x000000ffff0b7224 */ /* 0x000fe200078e0033 */
[----:B------:R-:W-:Y:S01]  /*67e0*/  PRMT R153, R153, 0x5410, R81 ;  /* 0x0000541099997816 */ /* 0x000fe20000000051 */
[----:B0-----:R-:W-:Y:S01]  /*67f0*/  IMAD.MOV.U32 R12, RZ, RZ, R48 ;  /* 0x000000ffff0c7224 */ /* 0x001fe200078e0030 */
[----:B------:R-:W-:Y:S01]  /*6800*/  MOV R14, R54 ;  /* 0x00000036000e7202 */ /* 0x000fe20000000f00 */
[----:B------:R-:W-:Y:S01]  /*6810*/  IMAD.MOV.U32 R13, RZ, RZ, R49 ;  /* 0x000000ffff0d7224 */ /* 0x000fe200078e0031 */
[----:B------:R-:W-:Y:S01]  /*6820*/  PRMT R153, R11, 0x7610, R153 ;  /* 0x000076100b997816 */ /* 0x000fe20000000099 */
[----:B------:R-:W-:Y:S01]  /*6830*/  IMAD.MOV.U32 R11, RZ, RZ, R55 ;  /* 0x000000ffff0b7224 */ /* 0x000fe200078e0037 */
[----:B------:R-:W-:Y:S01]  /*6840*/  PRMT R154, R14, 0x7610, R154 ;  /* 0x000076100e9a7816 */ /* 0x000fe2000000009a */
[----:B------:R-:W-:Y:S01]  /*6850*/  ULOP3.LUT UR4, UR60, 0x1, URZ, 0xfc, !UPT ;  /* 0x000000013c047892 */ /* 0x000fe2000f8efc3f */
[----:B------:R-:W-:Y:S01]  /*6860*/  PRMT R152, R13, 0x5410, R12 ;  /* 0x000054100d987816 */ /* 0x000fe2000000000c */
[----:B------:R-:W-:Y:S01]  /*6870*/  IMAD.MOV.U32 R12, RZ, RZ, R52 ;  /* 0x000000ffff0c7224 */ /* 0x000fe200078e0034 */
        /* <DEDUP_REMOVED lines=9> */
[----:B------:R-:W-:Y:S01]  /*6910*/  UISETP.NE.AND UP0, UPT, UR4, 0x3, UPT ;  /* 0x000000030400788c */ /* 0x000fe2000bf05270 */
        /* <DEDUP_REMOVED lines=14> */
[----:B------:R-:W-:-:S02]  /*6a00*/  PRMT R142, R14, 0x7610, R142 ;  /* 0x000076100e8e7816 */ /* 0x000fc4000000008e */
[----:B------:R-:W-:Y:S02]  /*6a10*/  MOV R14, R70 ;  /* 0x00000046000e7202 */ /* 0x000fe40000000f00 */
[----:B------:R-:W-:Y:S01]  /*6a20*/  PRMT R142, R142, 0x5410, R11 ;  /* 0x000054108e8e7816 */ /* 0x000fe2000000000b */
[----:B------:R-:W-:Y:S01]  /*6a30*/  IMAD.MOV.U32 R11, RZ, RZ, R71 ;  /* 0x000000ffff0b7224 */ /* 0x000fe200078e0047 */
[----:B------:R-:W-:Y:S01]  /*6a40*/  PRMT R143, R12, 0x5410, R13 ;  /* 0x000054100c8f7816 */ /* 0x000fe2000000000d */
[----:B------:R-:W-:Y:S01]  /*6a50*/  IMAD.MOV.U32 R12, RZ, RZ, R68 ;  /* 0x000000ffff0c7224 */ /* 0x000fe200078e0044 */
[----:B------:R-:W-:Y:S01]  /*6a60*/  PRMT R147, R14, 0x7610, R147 ;  /* 0x000076100e937816 */ /* 0x000fe20000000093 */
[----:B------:R-:W-:Y:S01]  /*6a70*/  IMAD.MOV.U32 R13, RZ, RZ, R69 ;  /* 0x000000ffff0d7224 */ /* 0x000fe200078e0045 */
[----:B------:R-:W-:Y:S02]  /*6a80*/  PLOP3.LUT P0, PT, PT, PT, UP0, 0x80, 0x0 ;  /* 0x000000000000781c */ /* 0x000fe40003f0f008 */
[----:B------:R-:W-:-:S02]  /*6a90*/  MOV R14, R74 ;  /* 0x0000004a000e7202 */ /* 0x000fc40000000f00 */
[----:B------:R-:W-:Y:S01]  /*6aa0*/  PRMT R146, R12, 0x5410, R11 ;  /* 0x000054100c927816 */ /* 0x000fe2000000000b */
[----:B------:R-:W-:Y:S01]  /*6ab0*/  IMAD.MOV.U32 R12, RZ, RZ, R72 ;  /* 0x000000ffff0c7224 */ /* 0x000fe200078e0048 */
[----:B------:R-:W-:Y:S01]  /*6ac0*/  PRMT R147, R147, 0x5410, R13 ;  /* 0x0000541093937816 */ /* 0x000fe2000000000d */
[----:B------:R-:W-:Y:S01]  /*6ad0*/  IMAD.MOV.U32 R13, RZ, RZ, R73 ;  /* 0x000000ffff0d7224 */ /* 0x000fe200078e0049 */
[----:B------:R-:W-:Y:S01]  /*6ae0*/  PRMT R144, R14, 0x7610, R144 ;  /* 0x000076100e907816 */ /* 0x000fe20000000090 */
[----:B------:R-:W-:Y:S02]  /*6af0*/  IMAD.MOV.U32 R11, RZ, RZ, R75 ;  /* 0x000000ffff0b7224 */ /* 0x000fe400078e004b */
        /* <DEDUP_REMOVED lines=10> */
.L_x_2760:
[----:B------:R-:W-:Y:S01]  /*6ba0*/  LEA R89, R212, R22, 0x3 ;  /* 0x00000016d4597211 */ /* 0x000fe200078e18ff */
[----:B------:R-:W0:Y:S01]  /*6bb0*/  LDC R136, c[0x0][0x2f4] ;  /* 0x0000bd00ff887b82 */ /* 0x000e220000000800 */
[----:B------:R-:W-:Y:S01]  /*6bc0*/  SHF.L.U32 R90, R228, 0x1f, RZ ;  /* 0x0000001fe45a7819 */ /* 0x000fe200000006ff */
[----:B------:R-:W-:Y:S03]  /*6bd0*/  BSSY B1, `(.L_x_2761) ;  /* 0x0000003000017945 */ /* 0x000fe60003800000 */
[----:B------:R-:W1:Y:S02]  /*6be0*/  SYNCS.PHASECHK.TRANS64.TRYWAIT P6, [R89+URZ+0x38890], R90 ;  /* 0x0388905a590075a7 */ /* 0x000e6400080c017f */
[----:B-1----:R-:W-:Y:S05]  /*6bf0*/  @!P6 BRA `(.L_x_2762) ;  /* 0x000002800060e947 */ /* 0x002fea0003800000 */
.L_x_3098:
[----:B------:R-:W-:Y:S05]  /*6c00*/  BSYNC B1 ;  /* 0x0000000000017941 */ /* 0x000fea0003800000 */
.L_x_2761:
[----:B------:R-:W-:Y:S01]  /*6c10*/  UMOV UR4, 0xffffffff ;  /* 0xffffffff00047882 */ /* 0x000fe20000000000 */
[----:B0-----:R-:W-:Y:S02]  /*6c20*/  IMAD.IADD R137, R136, 0x1, -R115 ;  /* 0x0000000188897824 */ /* 0x001fe400078e0a73 */
[----:B------:R-:W-:Y:S05]  /*6c30*/  BRA.DIV UR4, `(.L_x_2763) ;  /* 0x0000028204647947 */ /* 0x000fea000b800000 */
[----:B------:R0:W2:Y:S04]  /*6c40*/  SHFL.IDX PT, R125, R119, RZ, 0x181f ;  /* 0x00181fff777d7589 */ /* 0x0000a800000e0000 */
[----:B------:R0:W3:Y:S02]  /*6c50*/  SHFL.IDX PT, R124, R120, RZ, 0x181f ;  /* 0x00181fff787c7589 */ /* 0x0000e400000e0000 */
.L_x_3102:
[----:B------:R-:W-:Y:S04]  /*6c60*/  BSSY B1, `(.L_x_2764) ;  /* 0x00000ef000017945 */ /* 0x000fe80003800000 */
[----:B------:R-:W-:Y:S05]  /*6c70*/  @P3 BRA `(.L_x_2765) ;  /* 0x0000000c00b43947 */ /* 0x000fea0003800000 */
[----:B------:R-:W-:Y:S01]  /*6c80*/  ISETP.NE.AND P3, PT, R4, RZ, PT ;  /* 0x000000ff0400720c */ /* 0x000fe20003f65270 */
[----:B------:R-:W-:-:S12]  /*6c90*/  BSSY B2, `(.L_x_2766) ;  /* 0x0000075000027945 */ /* 0x000fd80003800000 */
[----:B------:R-:W-:Y:S05]  /*6ca0*/  @!P3 BRA `(.L_x_2767) ;  /* 0x0000000400ccb947 */ /* 0x000fea0003800000 */
[----:B------:R-:W4:Y:S01]  /*6cb0*/  LDL R14, [R1+0x58] ;  /* 0x00005800010e7983 */ /* 0x000f220000100800 */
        /* <DEDUP_REMOVED lines=10> */
[----:B------:R-:W-:Y:S01]  /*6d60*/  LEA.HI R12, R12, R129, RZ, 0x3 ;  /* 0x000000810c0c7211 */ /* 0x000fe200078f18ff */
[----:B------:R-:W-:-:S03]  /*6d70*/  IMAD.SHL.U32 R129, R129, 0x8, RZ ;  /* 0x0000000881817824 */ /* 0x000fc600078e00ff */
[----:B------:R-:W-:Y:S02]  /*6d80*/  SHF.R.S32.HI R12, RZ, 0x3, R12 ;  /* 0x00000003ff0c7819 */ /* 0x000fe4000001140c */
[----:B------:R-:W-:Y:S02]  /*6d90*/  LOP3.LUT R11, R229, 0x38, R129, 0xf8, !PT ;  /* 0x00000038e50b7812 */ /* 0x000fe400078ef881 */
[----:B------:R-:W-:Y:S02]  /*6da0*/  ISETP.GE.AND P3, PT, R129, R136, PT ;  /* 0x000000888100720c */ /* 0x000fe40003f66270 */
[----:B------:R-:W-:Y:S01]  /*6db0*/  LOP3.LUT R11, R11, R13, RZ, 0x3c, !PT ;  /* 0x0000000d0b0b7212 */ /* 0x000fe200078e3cff */
[----:B------:R-:W-:-:S10]  /*6dc0*/  IMAD R13, R212, 0x5000, R134 ;  /* 0x00005000d40d7824 */ /* 0x000fd400078e0286 */
[----:B------:R-:W-:-:S04]  /*6dd0*/  @!P3 IMAD.WIDE R128, R129, 0x2, R124 ;  /* 0x000000028180b825 */ /* 0x000fc800078e027c */
[----:B----4-:R-:W-:-:S04]  /*6de0*/  IMAD R12, R12, 0x1400, R14 ;  /* 0x000014000c0c7824 */ /* 0x010fc800078e020e */
[----:B------:R-:W-:Y:S01]  /*6df0*/  IMAD.IADD R11, R12, 0x1, R11 ;  /* 0x000000010c0b7824 */ /* 0x000fe200078e020b */
[----:B------:R-:W-:-:S03]  /*6e00*/  LEA R12, R13, R22, 0x1 ;  /* 0x000000160d0c7211 */ /* 0x000fc600078e08ff */
[----:B------:R-:W-:-:S03]  /*6e10*/  IMAD R11, R212, 0x5000, R11 ;  /* 0x00005000d40b7824 */ /* 0x000fc600078e020b */
[----:B------:R-:W2:Y:S01]  /*6e20*/  LDS.128 R12, [R12+0x24400] ;  /* 0x024400000c0c7984 */ /* 0x000ea20000000c00 */
[----:B------:R-:W-:-:S06]  /*6e30*/  IMAD R80, R11, 0x2, R22 ;  /* 0x000000020b507824 */ /* 0x000fcc00078e0216 */
[----:B------:R-:W3:Y:S01]  /*6e40*/  LDS.128 R80, [R80+0x24400] ;  /* 0x0244000050507984 */ /* 0x000ee20000000c00 */
[----:B------:R-:W-:Y:S05]  /*6e50*/  @P6 BRA `(.L_x_2769) ;  /* 0x0000000400506947 */ /* 0x000fea0003800000 */
[----:B------:R-:W-:Y:S01]  /*6e60*/  SHF.R.U64 R11, R36, 0x10, R37 ;  /* 0x00000010240b7819 */ /* 0x000fe20000001225 */
[----:B--2---:R-:W-:Y:S01]  /*6e70*/  HADD2.F32 R158, -RZ, R13.H0_H0 ;  /* 0x2000000dff9e7230 */ /* 0x004fe20000004100 */
[--C-:B------:R-:W-:Y:S01]  /*6e80*/  SHF.R.U64 R36, R44, 0x10, R45.reuse ;  /* 0x000000102c247819 */ /* 0x100fe2000000122d */
[----:B------:R-:W-:Y:S01]  /*6e90*/  HADD2.F32 R155, -RZ, R155.H0_H0 ;  /* 0x2000009bff9b7230 */ /* 0x000fe20000004100 */
[----:B------:R-:W-:Y:S01]  /*6ea0*/  SHF.R.U32.HI R44, RZ, 0x10, R45 ;  /* 0x00000010ff2c7819 */ /* 0x000fe2000001162d */
[----:B------:R-:W-:Y:S01]  /*6eb0*/  HADD2.F32 R13, -RZ, R13.H1_H1 ;  /* 0x3000000dff0d7230 */ /* 0x000fe20000004100 */
[--C-:B------:R-:W-:Y:S01]  /*6ec0*/  SHF.R.U64 R45, R46, 0x10, R47.reuse ;  /* 0x000000102e2d7819 */ /* 0x100fe2000000122f */
[----:B------:R-:W-:Y:S01]  /*6ed0*/  HADD2.F32 R36, -RZ, R36.H0_H0 ;  /* 0x20000024ff247230 */ /* 0x000fe20000004100 */
[----:B------:R-:W-:Y:S01]  /*6ee0*/  SHF.R.U32.HI R46, RZ, 0x10, R47 ;  /* 0x00000010ff2e7819 */ /* 0x000fe2000001162f */
[----:B------:R-:W-:Y:S01]  /*6ef0*/  HADD2.F32 R47, -RZ, R156.H0_H0 ;  /* 0x2000009cff2f7230 */ /* 0x000fe20000004100 */
[----:B------:R-:W-:Y:S01]  /*6f00*/  SHF.R.U32.HI R37, RZ, 0x10, R37 ;  /* 0x00000010ff257819 */ /* 0x000fe20000011625 */
[--C-:B---3--:R-:W-:Y:S01]  /*6f10*/  HADD2.F32 R156, -RZ, R81.reuse.H0_H0 ;  /* 0x20000051ff9c7230 */ /* 0x108fe20000004100 */
[--C-:B------:R-:W-:Y:S01]  /*6f20*/  SHF.R.U64 R38, R38, 0x10, R39.reuse ;  /* 0x0000001026267819 */ /* 0x100fe20000001227 */
[----:B------:R-:W-:Y:S01]  /*6f30*/  HADD2.F32 R81, -RZ, R81.H1_H1 ;  /* 0x30000051ff517230 */ /* 0x000fe20000004100 */
[----:B------:R-:W-:Y:S01]  /*6f40*/  SHF.R.U32.HI R39, RZ, 0x10, R39 ;  /* 0x00000010ff277819 */ /* 0x000fe20000011627 */
[----:B------:R-:W-:-:S02]  /*6f50*/  HADD2.F32 R160, -RZ, R37.H0_H0 ;  /* 0x20000025ffa07230 */ /* 0x000fc40000004100 */
[-C--:B------:R-:W-:Y:S01]  /*6f60*/  FMUL.FTZ R37, R156, R47.reuse ;  /* 0x0000002f9c257220 */ /* 0x080fe20000410000 */
[----:B------:R-:W-:Y:S02]  /*6f70*/  HADD2.F32 R44, -RZ, R44.H0_H0 ;  /* 0x2000002cff2c7230 */ /* 0x000fe40000004100 */
[C---:B------:R-:W-:Y:S01]  /*6f80*/  FMUL.FTZ R47, R158.reuse, R47 ;  /* 0x0000002f9e2f7220 */ /* 0x040fe20000410000 */
[----:B------:R-:W-:Y:S02]  /*6f90*/  HADD2.F32 R46, -RZ, R46.H0_H0 ;  /* 0x2000002eff2e7230 */ /* 0x000fe40000004100 */
[-C--:B------:R-:W-:Y:S01]  /*6fa0*/  FFMA.FTZ R37, R158, R155.reuse, -R37 ;  /* 0x0000009b9e257223 */ /* 0x080fe20000010825 */
[----:B------:R-:W-:Y:S02]  /*6fb0*/  HADD2.F32 R158, -RZ, R15.H0_H0 ;  /* 0x2000000fff9e7230 */ /* 0x000fe40000004100 */
[----:B------:R-:W-:Y:S01]  /*6fc0*/  FMUL.FTZ R162, R81, R44 ;  /* 0x0000002c51a27220 */ /* 0x000fe20000410000 */
[----:B------:R-:W-:Y:S01]  /*6fd0*/  FFMA.FTZ R47, R156, R155, R47 ;  /* 0x0000009b9c2f7223 */ /* 0x000fe2000001002f */
[----:B------:R-:W-:-:S02]  /*6fe0*/  HADD2.F32 R156, -RZ, R83.H0_H0 ;  /* 0x20000053ff9c7230 */ /* 0x000fc40000004100 */
[C---:B------:R-:W-:Y:S01]  /*6ff0*/  FMUL.FTZ R44, R13.reuse, R44 ;  /* 0x0000002c0d2c7220 */ /* 0x040fe20000410000 */
[----:B------:R-:W-:Y:S02]  /*7000*/  HADD2.F32 R83, -RZ, R83.H1_H1 ;  /* 0x30000053ff537230 */ /* 0x000fe40000004100 */
[-C--:B------:R-:W-:Y:S01]  /*7010*/  FFMA.FTZ R162, R13, R160.reuse, -R162 ;  /* 0x000000a00da27223 */ /* 0x080fe200000108a2 */
[----:B------:R-:W-:Y:S02]  /*7020*/  HADD2.F32 R15, -RZ, R15.H1_H1 ;  /* 0x3000000fff0f7230 */ /* 0x000fe40000004100 */
[----:B------:R-:W-:Y:S01]  /*7030*/  FFMA.FTZ R44, R81, R160, R44 ;  /* 0x000000a0512c7223 */ /* 0x000fe2000001002c */
[----:B------:R-:W-:Y:S02]  /*7040*/  HADD2.F32 R13, -RZ, R164.H0_H0 ;  /* 0x200000a4ff0d7230 */ /* 0x000fe40000004100 */
[----:B------:R-:W-:Y:S01]  /*7050*/  FMUL.FTZ R164, R83, R46 ;  /* 0x0000002e53a47220 */ /* 0x000fe20000410000 */
[----:B------:R-:W-:-:S02]  /*7060*/  HADD2.F32 R160, -RZ, R39.H0_H0 ;  /* 0x20000027ffa07230 */ /* 0x000fc40000004100 */
[----:B------:R-:W-:Y:S01]  /*7070*/  FMUL.FTZ R46, R15, R46 ;  /* 0x0000002e0f2e7220 */ /* 0x000fe20000410000 */
[----:B------:R-:W-:Y:S02]  /*7080*/  HADD2.F32 R81, -RZ, R157.H1_H1 ;  /* 0x3000009dff517230 */ /* 0x000fe40000004100 */
[-C--:B------:R-:W-:Y:S01]  /*7090*/  FMUL.FTZ R39, R156, R13.reuse ;  /* 0x0000000d9c277220 */ /* 0x080fe20000410000 */
[C---:B------:R-:W-:Y:S01]  /*70a0*/  FMUL.FTZ R13, R158.reuse, R13 ;  /* 0x0000000d9e0d7220 */ /* 0x040fe20000410000 */
[-C--:B------:R-:W-:Y:S01]  /*70b0*/  FFMA.FTZ R46, R83, R160.reuse, R46 ;  /* 0x000000a0532e7223 */ /* 0x080fe2000001002e */
[----:B------:R-:W-:Y:S02]  /*70c0*/  HADD2.F32 R83, -RZ, R80.H1_H1 ;  /* 0x30000050ff537230 */ /* 0x000fe40000004100 */
[-C--:B------:R-:W-:Y:S01]  /*70d0*/  FFMA.FTZ R39, R158, R81.reuse, -R39 ;  /* 0x000000519e277223 */ /* 0x080fe20000010827 */
[----:B------:R-:W-:Y:S02]  /*70e0*/  HADD2.F32 R155, -RZ, R12.H1_H1 ;  /* 0x3000000cff9b7230 */ /* 0x000fe40000004100 */
[----:B------:R-:W-:Y:S01]  /*70f0*/  FFMA.FTZ R13, R156, R81, R13 ;  /* 0x000000519c0d7223 */ /* 0x000fe2000001000d */
[----:B------:R-:W-:Y:S01]  /*7100*/  FFMA.FTZ R164, R15, R160, -R164 ;  /* 0x000000a00fa47223 */ /* 0x000fe200000108a4 */
[----:B------:R-:W-:Y:S01]  /*7110*/  HADD2.F32 R15, -RZ, R170.H0_H0 ;  /* 0x200000aaff0f7230 */ /* 0x000fe20000004100 */
[----:B------:R-:W-:Y:S01]  /*7120*/  F2FP.F16.F32.PACK_AB R37, R162, R37 ;  /* 0x00000025a225723e */ /* 0x000fe200000000ff */
[----:B------:R-:W-:-:S02]  /*7130*/  HADD2.F32 R158, -RZ, R80.H0_H0 ;  /* 0x20000050ff9e7230 */ /* 0x000fc40000004100 */
[-C--:B------:R-:W-:Y:S01]  /*7140*/  FMUL.FTZ R80, R83, R36.reuse ;  /* 0x0000002453507220 */ /* 0x080fe20000410000 */
[----:B------:R-:W-:Y:S02]  /*7150*/  HADD2.F32 R156, -RZ, R12.H0_H0 ;  /* 0x2000000cff9c7230 */ /* 0x000fe40000004100 */
[----:B------:R-:W-:Y:S01]  /*7160*/  FMUL.FTZ R36, R155, R36 ;  /* 0x000000249b247220 */ /* 0x000fe20000410000 */
[----:B------:R-:W-:Y:S02]  /*7170*/  HADD2.F32 R12, -RZ, R11.H0_H0 ;  /* 0x2000000bff0c7230 */ /* 0x000fe40000004100 */
[-C--:B------:R-:W-:Y:S01]  /*7180*/  FMUL.FTZ R11, R158, R15.reuse ;  /* 0x0000000f9e0b7220 */ /* 0x080fe20000410000 */
[----:B------:R-:W-:Y:S02]  /*7190*/  HADD2.F32 R81, -RZ, R159.H0_H0 ;  /* 0x2000009fff517230 */ /* 0x000fe40000004100 */
[----:B------:R-:W-:Y:S01]  /*71a0*/  FMUL.FTZ R15, R156, R15 ;  /* 0x0000000f9c0f7220 */ /* 0x000fe20000410000 */
[----:B------:R-:W-:-:S02]  /*71b0*/  HADD2.F32 R45, -RZ, R45.H0_H0 ;  /* 0x2000002dff2d7230 */ /* 0x000fc40000004100 */
[-C--:B------:R-:W-:Y:S01]  /*71c0*/  FFMA.FTZ R80, R155, R12.reuse, -R80 ;  /* 0x0000000c9b507223 */ /* 0x080fe20000010850 */
[----:B------:R-:W-:Y:S01]  /*71d0*/  FFMA.FTZ R36, R83, R12, R36 ;  /* 0x0000000c53247223 */ /* 0x000fe20000010024 */
[----:B------:R-:W-:Y:S02]  /*71e0*/  HADD2.F32 R155, -RZ, R82.H0_H0 ;  /* 0x20000052ff9b7230 */ /* 0x000fe40000004100 */
[-C--:B------:R-:W-:Y:S01]  /*71f0*/  FFMA.FTZ R11, R156, R81.reuse, -R11 ;  /* 0x000000519c0b7223 */ /* 0x080fe2000001080b */
[----:B------:R-:W-:Y:S02]  /*7200*/  HADD2.F32 R12, -RZ, R159.H1_H1 ;  /* 0x3000009fff0c7230 */ /* 0x000fe40000004100 */
[----:B------:R-:W-:Y:S01]  /*7210*/  FFMA.FTZ R15, R158, R81, R15 ;  /* 0x000000519e0f7223 */ /* 0x000fe2000001000f */
[----:B------:R-:W-:Y:S01]  /*7220*/  HADD2.F32 R83, -RZ, R14.H0_H0 ;  /* 0x2000000eff537230 */ /* 0x000fe20000004100 */
[----:B------:R-:W-:Y:S01]  /*7230*/  F2FP.F16.F32.PACK_AB R39, R164, R39 ;  /* 0x00000027a427723e */ /* 0x000fe200000000ff */
[----:B------:R-:W-:Y:S01]  /*7240*/  HADD2.F32 R82, -RZ, R82.H1_H1 ;  /* 0x30000052ff527230 */ /* 0x000fe20000004100 */
[----:B------:R-:W-:Y:S01]  /*7250*/  F2FP.F16.F32.PACK_AB R80, R80, R11 ;  /* 0x0000000b5050723e */ /* 0x000fe200000000ff */
[----:B------:R-:W-:Y:S01]  /*7260*/  HADD2.F32 R14, -RZ, R14.H1_H1 ;  /* 0x3000000eff0e7230 */ /* 0x000fe20000004100 */
[----:B------:R-:W-:Y:S01]  /*7270*/  F2FP.F16.F32.PACK_AB R36, R36, R15 ;  /* 0x0000000f2424723e */ /* 0x000fe200000000ff */
[----:B------:R-:W-:-:S02]  /*7280*/  HADD2.F32 R81, -RZ, R157.H0_H0 ;  /* 0x2000009dff517230 */ /* 0x000fc40000004100 */
[-C--:B------:R-:W-:Y:S01]  /*7290*/  FMUL.FTZ R159, R82, R45.reuse ;  /* 0x0000002d529f7220 */ /* 0x080fe20000410000 */
[----:B------:R-:W-:Y:S02]  /*72a0*/  HADD2.F32 R157, -RZ, R38.H0_H0 ;  /* 0x20000026ff9d7230 */ /* 0x000fe40000004100 */
[-C--:B------:R-:W-:Y:S01]  /*72b0*/  FMUL.FTZ R38, R155, R12.reuse ;  /* 0x0000000c9b267220 */ /* 0x080fe20000410000 */
[C---:B------:R-:W-:Y:S01]  /*72c0*/  FMUL.FTZ R12, R83.reuse, R12 ;  /* 0x0000000c530c7220 */ /* 0x040fe20000410000 */
[----:B------:R-:W-:Y:S01]  /*72d0*/  FMUL.FTZ R45, R14, R45 ;  /* 0x0000002d0e2d7220 */ /* 0x000fe20000410000 */
[----:B------:R-:W-:Y:S02]  /*72e0*/  IMAD.MOV.U32 R15, RZ, RZ, R39 ;  /* 0x000000ffff0f7224 */ /* 0x000fe400078e0027 */
[-C--:B------:R-:W-:Y:S01]  /*72f0*/  FFMA.FTZ R38, R83, R81.reuse, -R38 ;  /* 0x0000005153267223 */ /* 0x080fe20000010826 */
[----:B------:R-:W-:Y:S01]  /*7300*/  FFMA.FTZ R12, R155, R81, R12 ;  /* 0x000000519b0c7223 */ /* 0x000fe2000001000c */
[-C--:B------:R-:W-:Y:S01]  /*7310*/  FFMA.FTZ R45, R82, R157.reuse, R45 ;  /* 0x0000009d522d7223 */ /* 0x080fe2000001002d */
[----:B------:R-:W-:Y:S01]  /*7320*/  FFMA.FTZ R159, R14, R157, -R159 ;  /* 0x0000009d0e9f7223 */ /* 0x000fe2000001089f */
[----:B------:R-:W-:Y:S01]  /*7330*/  F2FP.F16.F32.PACK_AB R83, R46, R13 ;  /* 0x0000000d2e53723e */ /* 0x000fe200000000ff */
[----:B------:R-:W-:Y:S01]  /*7340*/  IMAD.MOV.U32 R13, RZ, RZ, R37 ;  /* 0x000000ffff0d7224 */ /* 0x000fe200078e0025 */
[----:B------:R-:W-:-:S02]  /*7350*/  F2FP.F16.F32.PACK_AB R81, R44, R47 ;  /* 0x0000002f2c51723e */ /* 0x000fc400000000ff */
[----:B------:R-:W-:Y:S01]  /*7360*/  F2FP.F16.F32.PACK_AB R82, R45, R12 ;  /* 0x0000000c2d52723e */ /* 0x000fe200000000ff */
[----:B------:R-:W-:Y:S01]  /*7370*/  IMAD.MOV.U32 R12, RZ, RZ, R80 ;  /* 0x000000ffff0c7224 */ /* 0x000fe200078e0050 */
[----:B------:R-:W-:Y:S02]  /*7380*/  F2FP.F16.F32.PACK_AB R14, R159, R38 ;  /* 0x000000269f0e723e */ /* 0x000fe400000000ff */
[----:B------:R-:W-:-:S07]  /*7390*/  MOV R80, R36 ;  /* 0x0000002400507202 */ /* 0x000fce0000000f00 */
.L_x_2769:
[----:B------:R-:W-:Y:S05]  /*73a0*/  BSYNC B3 ;  /* 0x0000000000037941 */ /* 0x000fea0003800000 */
.L_x_2768:
[----:B------:R-:W-:Y:S02]  /*73b0*/  ULDC.64 UR4, c[0x0][0x208] ;  /* 0x0000820000047ab9 */ /* 0x000fe40000000a00 */
[----:B--2---:R4:W-:Y:S04]  /*73c0*/  ST.E.128 desc[UR4][R126.64], R12 ;  /* 0x0000000c7e007985 */ /* 0x0049e8000c101d04 */
[----:B---3--:R4:W-:Y:S02]  /*73d0*/  @!P3 ST.E.128 desc[UR4][R128.64], R80 ;  /* 0x000000508000b985 */ /* 0x0089e4000c101d04 */
.L_x_2767:
[----:B------:R-:W-:Y:S05]  /*73e0*/  BSYNC B2 ;  /* 0x0000000000027941 */ /* 0x000fea0003800000 */
.L_x_2766:
[----:B------:R-:W-:-:S13]  /*73f0*/  ISETP.NE.AND P3, PT, R25, RZ, PT ;  /* 0x000000ff1900720c */ /* 0x000fda0003f65270 */
[----:B------:R-:W-:Y:S05]  /*7400*/  @!P3 BRA `(.L_x_2765) ;  /* 0x0000000400d0b947 */ /* 0x000fea0003800000 */
[----:B----4-:R-:W4:Y:S01]  /*7410*/  LDL R15, [R1+0x58] ;  /* 0x00005800010f7983 */ /* 0x010f220000100800 */
        /* <DEDUP_REMOVED lines=15> */
[----:B------:R-:W-:-:S11]  /*7510*/  LOP3.LUT R12, R12, R14, RZ, 0x3c, !PT ;  /* 0x0000000e0c0c7212 */ /* 0x000fd600078e3cff */
[----:B------:R-:W-:-:S04]  /*7520*/  @!P3 IMAD.WIDE R124, R11, 0x2, R124 ;  /* 0x000000020b7cb825 */ /* 0x000fc800078e027c */
[----:B----4-:R-:W-:-:S04]  /*7530*/  IMAD R13, R13, 0x1400, R15 ;  /* 0x000014000d0d7824 */ /* 0x010fc800078e020f */
[----:B------:R-:W-:Y:S02]  /*7540*/  IMAD.IADD R15, R13, 0x1, R12 ;  /* 0x000000010d0f7824 */ /* 0x000fe400078e020c */
[C---:B------:R-:W-:Y:S02]  /*7550*/  IMAD R13, R212.reuse, 0x5000, R133 ;  /* 0x00005000d40d7824 */ /* 0x040fe400078e0285 */
[----:B------:R-:W-:-:S03]  /*7560*/  IMAD R15, R212, 0x5000, R15 ;  /* 0x00005000d40f7824 */ /* 0x000fc600078e020f */
[----:B------:R-:W-:Y:S01]  /*7570*/  LEA R13, R13, R22, 0x1 ;  /* 0x000000160d0d7211 */ /* 0x000fe200078e08ff */
[----:B------:R-:W-:-:S05]  /*7580*/  IMAD R36, R15, 0x2, R22 ;  /* 0x000000020f247824 */ /* 0x000fca00078e0216 */
[----:B------:R-:W2:Y:S04]  /*7590*/  LDS.128 R12, [R13+0x24400] ;  /* 0x024400000d0c7984 */ /* 0x000ea80000000c00 */
[----:B------:R-:W3:Y:S01]  /*75a0*/  LDS.128 R36, [R36+0x24400] ;  /* 0x0244000024247984 */ /* 0x000ee20000000c00 */
[----:B------:R-:W-:Y:S05]  /*75b0*/  @P6 BRA `(.L_x_2771) ;  /* 0x0000000400546947 */ /* 0x000fea0003800000 */
[----:B------:R-:W-:Y:S01]  /*75c0*/  SHF.R.U64 R11, R32, 0x10, R33 ;  /* 0x00000010200b7819 */ /* 0x000fe20000001221 */
[--C-:B---3--:R-:W-:Y:S01]  /*75d0*/  HADD2.F32 R46, -RZ, R37.reuse.H0_H0 ;  /* 0x20000025ff2e7230 */ /* 0x108fe20000004100 */
[--C-:B------:R-:W-:Y:S01]  /*75e0*/  SHF.R.U64 R32, R40, 0x10, R41.reuse ;  /* 0x0000001028207819 */ /* 0x100fe20000001229 */
[----:B------:R-:W-:Y:S01]  /*75f0*/  HADD2.F32 R37, -RZ, R37.H1_H1 ;  /* 0x30000025ff257230 */ /* 0x000fe20000004100 */
[----:B------:R-:W-:Y:S01]  /*7600*/  SHF.R.U32.HI R40, RZ, 0x10, R41 ;  /* 0x00000010ff287819 */ /* 0x000fe20000011629 */
[--C-:B--2---:R-:W-:Y:S01]  /*7610*/  HADD2.F32 R80, -RZ, R13.reuse.H0_H0 ;  /* 0x2000000dff507230 */ /* 0x104fe20000004100 */
[--C-:B------:R-:W-:Y:S01]  /*7620*/  SHF.R.U64 R41, R42, 0x10, R43.reuse ;  /* 0x000000102a297819 */ /* 0x100fe2000000122b */
[----:B------:R-:W-:Y:S01]  /*7630*/  HADD2.F32 R13, -RZ, R13.H1_H1 ;  /* 0x3000000dff0d7230 */ /* 0x000fe20000004100 */
[----:B------:R-:W-:Y:S01]  /*7640*/  SHF.R.U32.HI R42, RZ, 0x10, R43 ;  /* 0x00000010ff2a7819 */ /* 0x000fe2000001162b */
[--C-:B------:R-:W-:Y:S01]  /*7650*/  HADD2.F32 R43, -RZ, R169.reuse.H0_H0 ;  /* 0x200000a9ff2b7230 */ /* 0x100fe20000004100 */
[----:B------:R-:W-:Y:S01]  /*7660*/  SHF.R.U32.HI R33, RZ, 0x10, R33 ;  /* 0x00000010ff217819 */ /* 0x000fe20000011621 */
[----:B------:R-:W-:Y:S01]  /*7670*/  HADD2.F32 R169, -RZ, R169.H1_H1 ;  /* 0x300000a9ffa97230 */ /* 0x000fe20000004100 */
[--C-:B------:R-:W-:Y:S01]  /*7680*/  SHF.R.U64 R34, R34, 0x10, R35.reuse ;  /* 0x0000001022227819 */ /* 0x100fe20000001223 */
[----:B------:R-:W-:Y:S01]  /*7690*/  HADD2.F32 R40, -RZ, R40.H0_H0 ;  /* 0x20000028ff287230 */ /* 0x000fe20000004100 */
[----:B------:R-:W-:Y:S01]  /*76a0*/  SHF.R.U32.HI R35, RZ, 0x10, R35 ;  /* 0x00000010ff237819 */ /* 0x000fe20000011623 */
[----:B------:R-:W-:-:S02]  /*76b0*/  HADD2.F32 R82, -RZ, R33.H0_H0 ;  /* 0x20000021ff527230 */ /* 0x000fc40000004100 */
[-C--:B------:R-:W-:Y:S01]  /*76c0*/  FMUL.FTZ R33, R46, R169.reuse ;  /* 0x000000a92e217220 */ /* 0x080fe20000410000 */
[C---:B------:R-:W-:Y:S01]  /*76d0*/  FMUL.FTZ R169, R80.reuse, R169 ;  /* 0x000000a950a97220 */ /* 0x040fe20000410000 */
[-C--:B------:R-:W-:Y:S01]  /*76e0*/  FMUL.FTZ R126, R37, R40.reuse ;  /* 0x00000028257e7220 */ /* 0x080fe20000410000 */
[C---:B------:R-:W-:Y:S01]  /*76f0*/  FMUL.FTZ R40, R13.reuse, R40 ;  /* 0x000000280d287220 */ /* 0x040fe20000410000 */
[-C--:B------:R-:W-:Y:S01]  /*7700*/  FFMA.FTZ R33, R80, R43.reuse, -R33 ;  /* 0x0000002b50217223 */ /* 0x080fe20000010821 */
[----:B------:R-:W-:Y:S01]  /*7710*/  FFMA.FTZ R169, R46, R43, R169 ;  /* 0x0000002b2ea97223 */ /* 0x000fe200000100a9 */
[-C--:B------:R-:W-:Y:S01]  /*7720*/  FFMA.FTZ R126, R13, R82.reuse, -R126 ;  /* 0x000000520d7e7223 */ /* 0x080fe2000001087e */
[----:B------:R-:W-:Y:S01]  /*7730*/  FFMA.FTZ R40, R37, R82, R40 ;  /* 0x0000005225287223 */ /* 0x000fe20000010028 */
[----:B------:R-:W-:Y:S02]  /*7740*/  HADD2.F32 R13, -RZ, R168.H1_H1 ;  /* 0x300000a8ff0d7230 */ /* 0x000fe40000004100 */
[----:B------:R-:W-:Y:S01]  /*7750*/  HADD2.F32 R46, -RZ, R39.H0_H0 ;  /* 0x20000027ff2e7230 */ /* 0x000fe20000004100 */
[----:B------:R-:W-:Y:S01]  /*7760*/  F2FP.F16.F32.PACK_AB R33, R126, R33 ;  /* 0x000000217e21723e */ /* 0x000fe200000000ff */
[----:B------:R-:W-:Y:S01]  /*7770*/  HADD2.F32 R82, -RZ, R15.H0_H0 ;  /* 0x2000000fff527230 */ /* 0x000fe20000004100 */
[----:B------:R-:W-:Y:S01]  /*7780*/  F2FP.F16.F32.PACK_AB R40, R40, R169 ;  /* 0x000000a92828723e */ /* 0x000fe200000000ff */
[----:B------:R-:W-:-:S02]  /*7790*/  HADD2.F32 R42, -RZ, R42.H0_H0 ;  /* 0x2000002aff2a7230 */ /* 0x000fc40000004100 */
[----:B------:R-:W-:Y:S02]  /*77a0*/  HADD2.F32 R43, -RZ, R15.H1_H1 ;  /* 0x3000000fff2b7230 */ /* 0x000fe40000004100 */
[-C--:B------:R-:W-:Y:S01]  /*77b0*/  FMUL.FTZ R15, R46, R13.reuse ;  /* 0x0000000d2e0f7220 */ /* 0x080fe20000410000 */
[----:B------:R-:W-:Y:S02]  /*77c0*/  HADD2.F32 R37, -RZ, R168.H0_H0 ;  /* 0x200000a8ff257230 */ /* 0x000fe40000004100 */
[----:B------:R-:W-:Y:S02]  /*77d0*/  HADD2.F32 R80, -RZ, R35.H0_H0 ;  /* 0x20000023ff507230 */ /* 0x000fe40000004100 */
[C---:B------:R-:W-:Y:S01]  /*77e0*/  FMUL.FTZ R35, R82.reuse, R13 ;  /* 0x0000000d52237220 */ /* 0x040fe20000410000 */
[----:B------:R-:W-:Y:S02]  /*77f0*/  HADD2.F32 R39, -RZ, R39.H1_H1 ;  /* 0x30000027ff277230 */ /* 0x000fe40000004100 */
[----:B------:R-:W-:Y:S01]  /*7800*/  FMUL.FTZ R156, R43, R42 ;  /* 0x0000002a2b9c7220 */ /* 0x000fe20000410000 */
[-C--:B------:R-:W-:Y:S01]  /*7810*/  FFMA.FTZ R13, R82, R37.reuse, -R15 ;  /* 0x00000025520d7223 */ /* 0x080fe2000001080f */
[----:B------:R-:W-:Y:S01]  /*7820*/  FFMA.FTZ R15, R46, R37, R35 ;  /* 0x000000252e0f7223 */ /* 0x000fe20000010023 */
[----:B------:R-:W-:-:S02]  /*7830*/  HADD2.F32 R35, -RZ, R167.H0_H0 ;  /* 0x200000a7ff237230 */ /* 0x000fc40000004100 */
[C---:B------:R-:W-:Y:S01]  /*7840*/  FMUL.FTZ R128, R39.reuse, R42 ;  /* 0x0000002a27807220 */ /* 0x040fe20000410000 */
[-C--:B------:R-:W-:Y:S01]  /*7850*/  FFMA.FTZ R46, R39, R80.reuse, R156 ;  /* 0x00000050272e7223 */ /* 0x080fe2000001009c */
[----:B------:R-:W-:Y:S02]  /*7860*/  HADD2.F32 R39, -RZ, R32.H0_H0 ;  /* 0x20000020ff277230 */ /* 0x000fe40000004100 */
[----:B------:R-:W-:Y:S02]  /*7870*/  HADD2.F32 R167, -RZ, R167.H1_H1 ;  /* 0x300000a7ffa77230 */ /* 0x000fe40000004100 */
[----:B------:R-:W-:Y:S01]  /*7880*/  FFMA.FTZ R42, R43, R80, -R128 ;  /* 0x000000502b2a7223 */ /* 0x000fe20000010880 */
[----:B------:R-:W-:Y:S01]  /*7890*/  HADD2.F32 R32, -RZ, R36.H0_H0 ;  /* 0x20000024ff207230 */ /* 0x000fe20000004100 */
[----:B------:R-:W-:Y:S01]  /*78a0*/  F2FP.F16.F32.PACK_AB R46, R46, R15 ;  /* 0x0000000f2e2e723e */ /* 0x000fe200000000ff */
[----:B------:R-:W-:Y:S02]  /*78b0*/  HADD2.F32 R82, -RZ, R12.H0_H0 ;  /* 0x2000000cff527230 */ /* 0x000fe40000004100 */
[----:B------:R-:W-:Y:S01]  /*78c0*/  HADD2.F32 R36, -RZ, R36.H1_H1 ;  /* 0x30000024ff247230 */ /* 0x000fe20000004100 */
[----:B------:R-:W-:Y:S01]  /*78d0*/  F2FP.F16.F32.PACK_AB R42, R42, R13 ;  /* 0x0000000d2a2a723e */ /* 0x000fe200000000ff */
[----:B------:R-:W-:-:S02]  /*78e0*/  HADD2.F32 R80, -RZ, R12.H1_H1 ;  /* 0x3000000cff507230 */ /* 0x000fc40000004100 */
[----:B------:R-:W-:Y:S02]  /*78f0*/  HADD2.F32 R37, -RZ, R11.H0_H0 ;  /* 0x2000000bff257230 */ /* 0x000fe40000004100 */
[-C--:B------:R-:W-:Y:S01]  /*7900*/  FMUL.FTZ R11, R32, R167.reuse ;  /* 0x000000a7200b7220 */ /* 0x080fe20000410000 */
[----:B------:R-:W-:Y:S01]  /*7910*/  FMUL.FTZ R167, R82, R167 ;  /* 0x000000a752a77220 */ /* 0x000fe20000410000 */
[-C--:B------:R-:W-:Y:S01]  /*7920*/  FMUL.FTZ R43, R36, R39.reuse ;  /* 0x00000027242b7220 */ /* 0x080fe20000410000 */
[----:B------:R-:W-:Y:S01]  /*7930*/  FMUL.FTZ R39, R80, R39 ;  /* 0x0000002750277220 */ /* 0x000fe20000410000 */
[----:B------:R-:W-:Y:S02]  /*7940*/  HADD2.F32 R41, -RZ, R41.H0_H0 ;  /* 0x20000029ff297230 */ /* 0x000fe40000004100 */
[----:B------:R-:W-:Y:S01]  /*7950*/  FFMA.FTZ R12, R32, R35, R167 ;  /* 0x00000023200c7223 */ /* 0x000fe200000100a7 */
[----:B------:R-:W-:Y:S01]  /*7960*/  FFMA.FTZ R32, R80, R37, -R43 ;  /* 0x0000002550207223 */ /* 0x000fe2000001082b */
[----:B------:R-:W-:-:S02]  /*7970*/  HADD2.F32 R80, -RZ, R38.H0_H0 ;  /* 0x20000026ff507230 */ /* 0x000fc40000004100 */
[----:B------:R-:W-:Y:S01]  /*7980*/  FFMA.FTZ R37, R36, R37, R39 ;  /* 0x0000002524257223 */ /* 0x000fe20000010027 */
[----:B------:R-:W-:Y:S02]  /*7990*/  HADD2.F32 R43, -RZ, R166.H0_H0 ;  /* 0x200000a6ff2b7230 */ /* 0x000fe40000004100 */
[----:B------:R-:W-:Y:S01]  /*79a0*/  FFMA.FTZ R11, R82, R35, -R11 ;  /* 0x00000023520b7223 */ /* 0x000fe2000001080b */
[----:B------:R-:W-:Y:S02]  /*79b0*/  HADD2.F32 R38, -RZ, R38.H1_H1 ;  /* 0x30000026ff267230 */ /* 0x000fe40000004100 */
[--C-:B------:R-:W-:Y:S02]  /*79c0*/  HADD2.F32 R36, -RZ, R14.reuse.H0_H0 ;  /* 0x2000000eff247230 */ /* 0x100fe40000004100 */
[----:B------:R-:W-:Y:S01]  /*79d0*/  FMUL.FTZ R47, R80, R43 ;  /* 0x0000002b502f7220 */ /* 0x000fe20000410000 */
[----:B------:R-:W-:Y:S02]  /*79e0*/  HADD2.F32 R39, -RZ, R14.H1_H1 ;  /* 0x3000000eff277230 */ /* 0x000fe40000004100 */
[----:B------:R-:W-:Y:S01]  /*79f0*/  FMUL.FTZ R82, R38, R41 ;  /* 0x0000002926527220 */ /* 0x000fe20000410000 */
[----:B------:R-:W-:-:S02]  /*7a00*/  HADD2.F32 R35, -RZ, R166.H1_H1 ;  /* 0x300000a6ff237230 */ /* 0x000fc40000004100 */
[----:B------:R-:W-:Y:S01]  /*7a10*/  FMUL.FTZ R43, R36, R43 ;  /* 0x0000002b242b7220 */ /* 0x000fe20000410000 */
        /* <DEDUP_REMOVED lines=9> */
[----:B------:R-:W-:Y:S01]  /*7ab0*/  MOV R37, R40 ;  /* 0x0000002800257202 */ /* 0x000fe20000000f00 */
[----:B------:R-:W-:Y:S01]  /*7ac0*/  IMAD.MOV.U32 R13, RZ, RZ, R33 ;  /* 0x000000ffff0d7224 */ /* 0x000fe200078e0021 */
[----:B------:R-:W-:Y:S01]  /*7ad0*/  F2FP.F16.F32.PACK_AB R14, R39, R14 ;  /* 0x0000000e270e723e */ /* 0x000fe200000000ff */
[----:B------:R-:W-:Y:S01]  /*7ae0*/  IMAD.MOV.U32 R15, RZ, RZ, R42 ;  /* 0x000000ffff0f7224 */ /* 0x000fe200078e002a */
[----:B------:R-:W-:Y:S01]  /*7af0*/  F2FP.F16.F32.PACK_AB R38, R34, R43 ;  /* 0x0000002b2226723e */ /* 0x000fe200000000ff */
[----:B------:R-:W-:-:S07]  /*7b00*/  IMAD.MOV.U32 R39, RZ, RZ, R46 ;  /* 0x000000ffff277224 */ /* 0x000fce00078e002e */
.L_x_2771:
[----:B------:R-:W-:Y:S05]  /*7b10*/  BSYNC B2 ;  /* 0x0000000000027941 */ /* 0x000fea0003800000 */
.L_x_2770:
[----:B------:R-:W-:Y:S02]  /*7b20*/  ULDC.64 UR4, c[0x0][0x208] ;  /* 0x0000820000047ab9 */ /* 0x000fe40000000a00 */
[----:B--2---:R2:W-:Y:S04]  /*7b30*/  ST.E.128 desc[UR4][R44.64], R12 ;  /* 0x0000000c2c007985 */ /* 0x0045e8000c101d04 */
[----:B---3--:R2:W-:Y:S02]  /*7b40*/  @!P3 ST.E.128 desc[UR4][R124.64], R36 ;  /* 0x000000247c00b985 */ /* 0x0085e4000c101d04 */
.L_x_2765:
[----:B------:R-:W-:Y:S05]  /*7b50*/  BSYNC B1 ;  /* 0x0000000000017941 */ /* 0x000fea0003800000 */
.L_x_2764:
[----:B------:R-:W-:-:S03]  /*7b60*/  UMOV UR4, 0xffffffff ;  /* 0xffffffff00047882 */ /* 0x000fc60000000000 */
[----:B------:R-:W-:Y:S05]  /*7b70*/  BRA.DIV UR4, `(.L_x_2772) ;  /* 0x0000027204e07947 */ /* 0x000fea000b800000 */
[----:B--2---:R2:W0:Y:S04]  /*7b80*/  SHFL.IDX PT, R37, R119, 0x1, 0x181f ;  /* 0x00381f0077257f89 */ /* 0x00442800000e0000 */
[----:B------:R2:W0:Y:S02]  /*7b90*/  SHFL.IDX PT, R36, R120, 0x1, 0x181f ;  /* 0x00381f0078247f89 */ /* 0x00042400000e0000 */
.L_x_3106:
[----:B------:R-:W-:Y:S04]  /*7ba0*/  BSSY B1, `(.L_x_2773) ;  /* 0x00000fe000017945 */ /* 0x000fe80003800000 */
        /* <DEDUP_REMOVED lines=17> */
[----:B------:R-:W-:Y:S01]  /*7cc0*/  SHF.R.S32.HI R11, RZ, 0x1f, R12 ;  /* 0x0000001fff0b7819 */ /* 0x000fe2000001140c */
[----:B------:R-:W-:Y:S01]  /*7cd0*/  IMAD.SHL.U32 R41, R12, 0x8, RZ ;  /* 0x000000080c297824 */ /* 0x000fe200078e00ff */
[----:B------:R-:W-:Y:S02]  /*7ce0*/  SHF.R.U32.HI R13, RZ, 0x3, R13 ;  /* 0x00000003ff0d7819 */ /* 0x000fe4000001160d */
[----:B------:R-:W-:Y:S02]  /*7cf0*/  LEA.HI R11, R11, R12, RZ, 0x3 ;  /* 0x0000000c0b0b7211 */ /* 0x000fe400078f18ff */
[----:B------:R-:W-:-:S02]  /*7d00*/  LEA.HI.X R39, R10, R37, R28, 0x1, P4 ;  /* 0x000000250a277211 */ /* 0x000fc400020f0c1c */
[----:B------:R-:W-:Y:S02]  /*7d10*/  SHF.R.S32.HI R12, RZ, 0x3, R11 ;  /* 0x00000003ff0c7819 */ /* 0x000fe4000001140b */
[----:B------:R-:W-:Y:S02]  /*7d20*/  LOP3.LUT R11, R15, 0x38, R41, 0xf8, !PT ;  /* 0x000000380f0b7812 */ /* 0x000fe400078ef829 */
[----:B------:R-:W-:Y:S02]  /*7d30*/  ISETP.GE.AND P4, PT, R16, R114, PT ;  /* 0x000000721000720c */ /* 0x000fe40003f86270 */
[----:B------:R-:W-:Y:S02]  /*7d40*/  LOP3.LUT R11, R11, R13, RZ, 0x3c, !PT ;  /* 0x0000000d0b0b7212 */ /* 0x000fe400078e3cff */
[----:B------:R-:W-:-:S13]  /*7d50*/  ISETP.GE.AND P3, PT, R41, R136, PT ;  /* 0x000000882900720c */ /* 0x000fda0003f66270 */
[----:B------:R-:W-:-:S04]  /*7d60*/  @!P3 IMAD.WIDE R40, R41, 0x2, R36 ;  /* 0x000000022928b825 */ /* 0x000fc800078e0224 */
[----:B----4-:R-:W-:-:S05]  /*7d70*/  IMAD R12, R12, 0x1400, R14 ;  /* 0x000014000c0c7824 */ /* 0x010fca00078e020e */
[----:B------:R-:W-:Y:S01]  /*7d80*/  IADD3 R13, R12, R11, RZ ;  /* 0x0000000b0c0d7210 */ /* 0x000fe20007ffe0ff */
[----:B------:R-:W-:-:S04]  /*7d90*/  IMAD R11, R212, 0x5000, R132 ;  /* 0x00005000d40b7824 */ /* 0x000fc800078e0284 */
[----:B------:R-:W-:Y:S02]  /*7da0*/  IMAD R13, R212, 0x5000, R13 ;  /* 0x00005000d40d7824 */ /* 0x000fe400078e020d */
[--C-:B------:R-:W-:Y:S02]  /*7db0*/  IMAD R11, R11, 0x2, R22.reuse ;  /* 0x000000020b0b7824 */ /* 0x100fe400078e0216 */
[----:B------:R-:W-:-:S03]  /*7dc0*/  IMAD R32, R13, 0x2, R22 ;  /* 0x000000020d207824 */ /* 0x000fc600078e0216 */
[----:B------:R0:W4:Y:S04]  /*7dd0*/  LDS.128 R12, [R11+0x24400] ;  /* 0x024400000b0c7984 */ /* 0x0001280000000c00 */
[----:B------:R-:W0:Y:S01]  /*7de0*/  LDS.128 R32, [R32+0x24400] ;  /* 0x0244000020207984 */ /* 0x000e220000000c00 */
[----:B------:R-:W-:Y:S05]  /*7df0*/  @P4 BRA `(.L_x_2778) ;  /* 0x0000000400544947 */ /* 0x000fea0003800000 */
[----:B------:R-:W-:Y:S01]  /*7e00*/  SHF.R.U64 R42, R60, 0x10, R61 ;  /* 0x000000103c2a7819 */ /* 0x000fe2000000123d */
[----:B0-----:R-:W-:Y:S01]  /*7e10*/  IMAD.MOV.U32 R45, RZ, RZ, R33 ;  /* 0x000000ffff2d7224 */ /* 0x001fe200078e0021 */
[----:B------:R-:W-:Y:S01]  /*7e20*/  SHF.R.U32.HI R60, RZ, 0x10, R61 ;  /* 0x00000010ff3c7819 */ /* 0x000fe2000001163d */
[----:B------:R-:W-:Y:S01]  /*7e30*/  HADD2.F32 R82, -RZ, R165.H1_H1 ;  /* 0x300000a5ff527230 */ /* 0x000fe20000004100 */
[--C-:B------:R-:W-:Y:S01]  /*7e40*/  SHF.R.U64 R11, R52, 0x10, R53.reuse ;  /* 0x00000010340b7819 */ /* 0x100fe20000001235 */
[----:B----4-:R-:W-:Y:S01]  /*7e50*/  HADD2.F32 R46, -RZ, R13.H1_H1 ;  /* 0x3000000dff2e7230 */ /* 0x010fe20000004100 */
[----:B------:R-:W-:Y:S01]  /*7e60*/  SHF.R.U32.HI R52, RZ, 0x10, R53 ;  /* 0x00000010ff347819 */ /* 0x000fe20000011635 */
[--C-:B------:R-:W-:Y:S01]  /*7e70*/  HADD2.F32 R47, -RZ, R45.reuse.H0_H0 ;  /* 0x2000002dff2f7230 */ /* 0x100fe20000004100 */
[----:B------:R-:W-:Y:S01]  /*7e80*/  MOV R33, R15 ;  /* 0x0000000f00217202 */ /* 0x000fe20000000f00 */
[----:B------:R-:W-:Y:S01]  /*7e90*/  HADD2.F32 R45, -RZ, R45.H1_H1 ;  /* 0x3000002dff2d7230 */ /* 0x000fe20000004100 */
[----:B------:R-:W-:Y:S01]  /*7ea0*/  SHF.R.U64 R44, R62, 0x10, R63 ;  /* 0x000000103e2c7819 */ /* 0x000fe2000000123f */
[----:B------:R-:W-:-:S02]  /*7eb0*/  HADD2.F32 R15, -RZ, R13.H0_H0 ;  /* 0x2000000dff0f7230 */ /* 0x000fc40000004100 */
[-C--:B---3--:R-:W-:Y:S01]  /*7ec0*/  FMUL.FTZ R124, R47, R82.reuse ;  /* 0x000000522f7c7220 */ /* 0x088fe20000410000 */
[----:B------:R-:W-:Y:S01]  /*7ed0*/  HADD2.F32 R60, -RZ, R60.H0_H0 ;  /* 0x2000003cff3c7230 */ /* 0x000fe20000004100 */
[----:B------:R-:W-:Y:S01]  /*7ee0*/  SHF.R.U32.HI R62, RZ, 0x10, R63 ;  /* 0x00000010ff3e7819 */ /* 0x000fe2000001163f */
[----:B------:R-:W-:Y:S02]  /*7ef0*/  HADD2.F32 R80, -RZ, R165.H0_H0 ;  /* 0x200000a5ff507230 */ /* 0x000fe40000004100 */
[----:B------:R-:W-:Y:S01]  /*7f00*/  FMUL.FTZ R82, R15, R82 ;  /* 0x000000520f527220 */ /* 0x000fe20000410000 */
[----:B------:R-:W-:Y:S02]  /*7f10*/  HADD2.F32 R52, -RZ, R52.H0_H0 ;  /* 0x20000034ff347230 */ /* 0x000fe40000004100 */
[-C--:B------:R-:W-:Y:S01]  /*7f20*/  FMUL.FTZ R53, R45, R60.reuse ;  /* 0x0000003c2d357220 */ /* 0x080fe20000410000 */
[----:B------:R-:W-:Y:S01]  /*7f30*/  FMUL.FTZ R60, R46, R60 ;  /* 0x0000003c2e3c7220 */ /* 0x000fe20000410000 */
[--C-:B------:R-:W-:Y:S01]  /*7f40*/  SHF.R.U64 R43, R54, 0x10, R55.reuse ;  /* 0x00000010362b7819 */ /* 0x100fe20000001237 */
[-C--:B------:R-:W-:Y:S01]  /*7f50*/  FFMA.FTZ R13, R15, R80.reuse, -R124 ;  /* 0x000000500f0d7223 */ /* 0x080fe2000001087c */
[----:B------:R-:W-:Y:S01]  /*7f60*/  SHF.R.U32.HI R54, RZ, 0x10, R55 ;  /* 0x00000010ff367819 */ /* 0x000fe20000011637 */
[----:B------:R-:W-:Y:S01]  /*7f70*/  FFMA.FTZ R15, R47, R80, R82 ;  /* 0x000000502f0f7223 */ /* 0x000fe20000010052 */
[-C--:B------:R-:W-:Y:S01]  /*7f80*/  FFMA.FTZ R46, R46, R52.reuse, -R53 ;  /* 0x000000342e2e7223 */ /* 0x080fe20000010835 */
[----:B------:R-:W-:Y:S01]  /*7f90*/  FFMA.FTZ R52, R45, R52, R60 ;  /* 0x000000342d347223 */ /* 0x000fe2000001003c */
[----:B------:R-:W-:-:S02]  /*7fa0*/  HADD2.F32 R82, -RZ, R163.H1_H1 ;  /* 0x300000a3ff527230 */ /* 0x000fc40000004100 */
[--C-:B------:R-:W-:Y:S01]  /*7fb0*/  HADD2.F32 R47, -RZ, R35.reuse.H0_H0 ;  /* 0x20000023ff2f7230 */ /* 0x100fe20000004100 */
[----:B------:R-:W-:Y:S01]  /*7fc0*/  F2FP.F16.F32.PACK_AB R13, R46, R13 ;  /* 0x0000000d2e0d723e */ /* 0x000fe200000000ff */
[----:B------:R-:W-:Y:S02]  /*7fd0*/  HADD2.F32 R60, -RZ, R35.H1_H1 ;  /* 0x30000023ff3c7230 */ /* 0x000fe40000004100 */
[----:B------:R-:W-:Y:S02]  /*7fe0*/  HADD2.F32 R62, -RZ, R62.H0_H0 ;  /* 0x2000003eff3e7230 */ /* 0x000fe40000004100 */
[----:B------:R-:W-:Y:S02]  /*7ff0*/  HADD2.F32 R35, -RZ, R33.H0_H0 ;  /* 0x20000021ff237230 */ /* 0x000fe40000004100 */
[----:B------:R-:W-:Y:S02]  /*8000*/  HADD2.F32 R80, -RZ, R163.H0_H0 ;  /* 0x200000a3ff507230 */ /* 0x000fe40000004100 */
[----:B------:R-:W-:Y:S01]  /*8010*/  FMUL.FTZ R124, R60, R62 ;  /* 0x0000003e3c7c7220 */ /* 0x000fe20000410000 */
[----:B------:R-:W-:-:S02]  /*8020*/  HADD2.F32 R45, -RZ, R33.H1_H1 ;  /* 0x30000021ff2d7230 */ /* 0x000fc40000004100 */
        /* <DEDUP_REMOVED lines=20> */
[CC--:B------:R-:W-:Y:S01]  /*8170*/  FMUL.FTZ R61, R47.reuse, R62.reuse ;  /* 0x0000003e2f3d7220 */ /* 0x0c0fe20000410000 */
[C---:B------:R-:W-:Y:S01]  /*8180*/  FMUL.FTZ R62, R32.reuse, R62 ;  /* 0x0000003e203e7220 */ /* 0x040fe20000410000 */
[----:B------:R-:W-:Y:S02]  /*8190*/  HADD2.F32 R53, -RZ, R154.H1_H1 ;  /* 0x3000009aff357230 */ /* 0x000fe40000004100 */
[-C--:B------:R-:W-:Y:S01]  /*81a0*/  FFMA.FTZ R32, R32, R55.reuse, -R61 ;  /* 0x0000003720207223 */ /* 0x080fe2000001083d */
[----:B------:R-:W-:Y:S01]  /*81b0*/  FFMA.FTZ R55, R47, R55, R62 ;  /* 0x000000372f377223 */ /* 0x000fe2000001003e */
[----:B------:R-:W-:Y:S02]  /*81c0*/  HADD2.F32 R47, -RZ, R44.H0_H0 ;  /* 0x2000002cff2f7230 */ /* 0x000fe40000004100 */
[----:B------:R-:W-:Y:S01]  /*81d0*/  FFMA.FTZ R11, R42, R53, -R11 ;  /* 0x000000352a0b7223 */ /* 0x000fe2000001080b */
[----:B------:R-:W-:-:S02]  /*81e0*/  HADD2.F32 R44, -RZ, R34.H0_H0 ;  /* 0x20000022ff2c7230 */ /* 0x000fc40000004100 */
[----:B------:R-:W-:Y:S01]  /*81f0*/  FFMA.FTZ R12, R45, R53, R12 ;  /* 0x000000352d0c7223 */ /* 0x000fe2000001000c */
[----:B------:R-:W-:Y:S02]  /*8200*/  HADD2.F32 R161, -RZ, R161.H0_H0 ;  /* 0x200000a1ffa17230 */ /* 0x000fe40000004100 */
[----:B------:R-:W-:Y:S01]  /*8210*/  HADD2.F32 R42, -RZ, R14.H0_H0 ;  /* 0x2000000eff2a7230 */ /* 0x000fe20000004100 */
[----:B------:R-:W-:Y:S01]  /*8220*/  F2FP.F16.F32.PACK_AB R32, R32, R11 ;  /* 0x0000000b2020723e */ /* 0x000fe200000000ff */
[----:B------:R-:W-:Y:S02]  /*8230*/  HADD2.F32 R34, -RZ, R34.H1_H1 ;  /* 0x30000022ff227230 */ /* 0x000fe40000004100 */
[-C--:B------:R-:W-:Y:S01]  /*8240*/  FMUL.FTZ R53, R44, R161.reuse ;  /* 0x000000a12c357220 */ /* 0x080fe20000410000 */
        /* <DEDUP_REMOVED lines=14> */
[----:B------:R-:W-:Y:S01]  /*8330*/  F2FP.F16.F32.PACK_AB R34, R34, R161 ;  /* 0x000000a12222723e */ /* 0x000fe200000000ff */
[----:B------:R-:W-:-:S07]  /*8340*/  IMAD.MOV.U32 R32, RZ, RZ, R42 ;  /* 0x000000ffff207224 */ /* 0x000fce00078e002a */
.L_x_2778:
[----:B------:R-:W-:Y:S05]  /*8350*/  BSYNC B3 ;  /* 0x0000000000037941 */ /* 0x000fea0003800000 */
.L_x_2777:
[----:B------:R-:W-:Y:S02]  /*8360*/  ULDC.64 UR4, c[0x0][0x208] ;  /* 0x0000820000047ab9 */ /* 0x000fe40000000a00 */
[----:B----4-:R4:W-:Y:S04]  /*8370*/  ST.E.128 desc[UR4][R38.64], R12 ;  /* 0x0000000c26007985 */ /* 0x0109e8000c101d04 */
[----:B0-----:R4:W-:Y:S02]  /*8380*/  @!P3 ST.E.128 desc[UR4][R40.64], R32 ;  /* 0x000000202800b985 */ /* 0x0019e4000c101d04 */
.L_x_2776:
[----:B------:R-:W-:Y:S05]  /*8390*/  BSYNC B2 ;  /* 0x0000000000027941 */ /* 0x000fea0003800000 */
.L_x_2775:
[----:B------:R-:W-:-:S13]  /*83a0*/  ISETP.NE.AND P3, PT, R25, RZ, PT ;  /* 0x000000ff1900720c */ /* 0x000fda0003f65270 */
[----:B------:R-:W-:Y:S05]  /*83b0*/  @!P3 BRA `(.L_x_2774) ;  /* 0x0000000400f0b947 */ /* 0x000fea0003800000 */
[----:B----4-:R-:W4:Y:S01]  /*83c0*/  LDL R14, [R1+0x64] ;  /* 0x00006400010e7983 */ /* 0x010f220000100800 */
[----:B------:R-:W-:Y:S01]  /*83d0*/  SEL R11, R115, R137, !P1 ;  /* 0x00000089730b7207 */ /* 0x000fe20004800000 */
[C---:B------:R-:W-:Y:S01]  /*83e0*/  VIADD R13, R220.reuse, 0x20 ;  /* 0x00000020dc0d7836 */ /* 0x040fe20000000000 */
[----:B0-----:R-:W-:Y:S01]  /*83f0*/  LEA R38, P4, R21, R36, 0x1 ;  /* 0x0000002415267211 */ /* 0x001fe200078808ff */
[----:B------:R-:W-:Y:S01]  /*8400*/  VIADD R15, R220, 0x20 ;  /* 0x00000020dc0f7836 */ /* 0x000fe20000000000 */
[----:B------:R-:W-:Y:S01]  /*8410*/  SHF.R.S32.HI R12, RZ, 0x1f, R11 ;  /* 0x0000001fff0c7819 */ /* 0x000fe2000001140b */
[----:B------:R-:W-:Y:S01]  /*8420*/  IMAD.SHL.U32 R13, R13, 0x40, RZ ;  /* 0x000000400d0d7824 */ /* 0x000fe200078e00ff */
[----:B------:R-:W-:Y:S01]  /*8430*/  LEA.HI.X R39, R21, R37, R29, 0x1, P4 ;  /* 0x0000002515277211 */ /* 0x000fe200020f0c1d */
[----:B------:R-:W-:Y:S01]  /*8440*/  BSSY B2, `(.L_x_2779) ;  /* 0x0000070000027945 */ /* 0x000fe20003800000 */
[----:B------:R-:W-:Y:S02]  /*8450*/  LEA.HI R11, R12, R11, RZ, 0x4 ;  /* 0x0000000b0c0b7211 */ /* 0x000fe400078f20ff */
[----:B------:R-:W-:-:S02]  /*8460*/  SHF.L.U32 R15, R15, 0x6, RZ ;  /* 0x000000060f0f7819 */ /* 0x000fc400000006ff */
[----:B------:R-:W-:Y:S02]  /*8470*/  LEA.HI.SX32 R11, R11, R20, 0x1c ;  /* 0x000000140b0b7211 */ /* 0x000fe400078fe2ff */
[----:B------:R-:W-:Y:S02]  /*8480*/  LOP3.LUT R15, R15, 0x1c0, RZ, 0xc0, !PT ;  /* 0x000001c00f0f7812 */ /* 0x000fe400078ec0ff */
[----:B------:R-:W-:Y:S02]  /*8490*/  SHF.R.S32.HI R12, RZ, 0x1f, R11 ;  /* 0x0000001fff0c7819 */ /* 0x000fe4000001140b */
[----:B------:R-:W-:Y:S02]  /*84a0*/  SHF.L.U32 R41, R11, 0x3, RZ ;  /* 0x000000030b297819 */ /* 0x000fe400000006ff */
[----:B------:R-:W-:Y:S02]  /*84b0*/  LEA.HI R12, R12, R11, RZ, 0x3 ;  /* 0x0000000b0c0c7211 */ /* 0x000fe400078f18ff */
[----:B------:R-:W-:-:S02]  /*84c0*/  LOP3.LUT R13, R13, 0x1c0, RZ, 0xc0, !PT ;  /* 0x000001c00d0d7812 */ /* 0x000fc400078ec0ff */
[----:B------:R-:W-:Y:S02]  /*84d0*/  SHF.R.S32.HI R12, RZ, 0x3, R12 ;  /* 0x00000003ff0c7819 */ /* 0x000fe4000001140c */
[----:B------:R-:W-:Y:S02]  /*84e0*/  SHF.R.U32.HI R13, RZ, 0x3, R13 ;  /* 0x00000003ff0d7819 */ /* 0x000fe4000001160d */
[----:B------:R-:W-:Y:S02]  /*84f0*/  LOP3.LUT R11, R15, 0x38, R41, 0xf8, !PT ;  /* 0x000000380f0b7812 */ /* 0x000fe400078ef829 */
[----:B------:R-:W-:Y:S02]  /*8500*/  ISETP.GE.AND P4, PT, R213, R114, PT ;  /* 0x00000072d500720c */ /* 0x000fe40003f86270 */
[----:B------:R-:W-:Y:S02]  /*8510*/  LOP3.LUT R11, R11, R13, RZ, 0x3c, !PT ;  /* 0x0000000d0b0b7212 */ /* 0x000fe400078e3cff */
[----:B------:R-:W-:-:S13]  /*8520*/  ISETP.GE.AND P3, PT, R41, R136, PT ;  /* 0x000000882900720c */ /* 0x000fda0003f66270 */
[----:B------:R-:W-:-:S04]  /*8530*/  @!P3 IMAD.WIDE R36, R41, 0x2, R36 ;  /* 0x000000022924b825 */ /* 0x000fc800078e0224 */
[----:B----4-:R-:W-:-:S04]  /*8540*/  IMAD R12, R12, 0x1400, R14 ;  /* 0x000014000c0c7824 */ /* 0x010fc800078e020e */
[----:B------:R-:W-:Y:S02]  /*8550*/  IMAD.IADD R13, R12, 0x1, R11 ;  /* 0x000000010c0d7824 */ /* 0x000fe400078e020b */
[C---:B------:R-:W-:Y:S02]  /*8560*/  IMAD R11, R212.reuse, 0x5000, R131 ;  /* 0x00005000d40b7824 */ /* 0x040fe400078e0283 */
[----:B------:R-:W-:Y:S02]  /*8570*/  IMAD R13, R212, 0x5000, R13 ;  /* 0x00005000d40d7824 */ /* 0x000fe400078e020d */
[--C-:B------:R-:W-:Y:S02]  /*8580*/  IMAD R11, R11, 0x2, R22.reuse ;  /* 0x000000020b0b7824 */ /* 0x100fe400078e0216 */
[----:B------:R-:W-:-:S03]  /*8590*/  IMAD R32, R13, 0x2, R22 ;  /* 0x000000020d207824 */ /* 0x000fc600078e0216 */
[----:B------:R0:W4:Y:S04]  /*85a0*/  LDS.128 R12, [R11+0x24400] ;  /* 0x024400000b0c7984 */ /* 0x0001280000000c00 */
[----:B------:R-:W0:Y:S01]  /*85b0*/  LDS.128 R32, [R32+0x24400] ;  /* 0x0244000020207984 */ /* 0x000e220000000c00 */
[----:B------:R-:W-:Y:S05]  /*85c0*/  @P4 BRA `(.L_x_2780) ;  /* 0x00000004005c4947 */ /* 0x000fea0003800000 */
[----:B----4-:R-:W-:Y:S01]  /*85d0*/  MOV R43, R12 ;  /* 0x0000000c002b7202 */ /* 0x010fe20000000f00 */
[----:B0-----:R-:W-:Y:S01]  /*85e0*/  IMAD.MOV.U32 R12, RZ, RZ, R33 ;  /* 0x000000ffff0c7224 */ /* 0x001fe200078e0021 */
[----:B------:R-:W-:Y:S01]  /*85f0*/  SHF.R.U64 R40, R48, 0x10, R49 ;  /* 0x0000001030287819 */ /* 0x000fe20000001231 */
[----:B------:R-:W-:Y:S01]  /*8600*/  IMAD.MOV.U32 R44, RZ, RZ, R32 ;  /* 0x000000ffff2c7224 */ /* 0x000fe200078e0020 */
[----:B------:R-:W-:Y:S01]  /*8610*/  SHF.R.U32.HI R48, RZ, 0x10, R57 ;  /* 0x00000010ff307819 */ /* 0x000fe20000011639 */
[----:B------:R-:W-:Y:S01]  /*8620*/  IMAD.MOV.U32 R33, RZ, RZ, R15 ;  /* 0x000000ffff217224 */ /* 0x000fe200078e000f */
[----:B------:R-:W-:Y:S01]  /*8630*/  SHF.R.U32.HI R46, RZ, 0x10, R49 ;  /* 0x00000010ff2e7819 */ /* 0x000fe20000011631 */
[----:B------:R-:W-:Y:S01]  /*8640*/  HADD2.F32 R49, -RZ, R150.H0_H0 ;  /* 0x20000096ff317230 */ /* 0x000fe20000004100 */
[----:B------:R-:W-:Y:S01]  /*8650*/  MOV R45, R35 ;  /* 0x00000023002d7202 */ /* 0x000fe20000000f00 */
[--C-:B------:R-:W-:Y:S01]  /*8660*/  HADD2.F32 R32, -RZ, R12.reuse.H0_H0 ;  /* 0x2000000cff207230 */ /* 0x100fe20000004100 */
[----:B------:R-:W-:Y:S01]  /*8670*/  SHF.R.U64 R11, R50, 0x10, R51 ;  /* 0x00000010320b7819 */ /* 0x000fe20000001233 */
[----:B------:R-:W-:Y:S01]  /*8680*/  HADD2.F32 R35, -RZ, R12.H1_H1 ;  /* 0x3000000cff237230 */ /* 0x000fe20000004100 */
[----:B------:R-:W-:Y:S01]  /*8690*/  SHF.R.U32.HI R52, RZ, 0x10, R59 ;  /* 0x00000010ff347819 */ /* 0x000fe2000001163b */
[--C-:B------:R-:W-:Y:S01]  /*86a0*/  HADD2.F32 R12, -RZ, R13.reuse.H0_H0 ;  /* 0x2000000dff0c7230 */ /* 0x100fe20000004100 */
[----:B------:R-:W-:Y:S01]  /*86b0*/  SHF.R.U32.HI R51, RZ, 0x10, R51 ;  /* 0x00000010ff337819 */ /* 0x000fe20000011633 */
[----:B------:R-:W-:Y:S01]  /*86c0*/  HADD2.F32 R48, -RZ, R48.H0_H0 ;  /* 0x20000030ff307230 */ /* 0x000fe20000004100 */
[----:B------:R-:W-:Y:S01]  /*86d0*/  SHF.R.U64 R42, R56, 0x10, R57 ;  /* 0x00000010382a7819 */ /* 0x000fe20000001239 */
[----:B------:R-:W-:-:S02]  /*86e0*/  HADD2.F32 R15, -RZ, R13.H1_H1 ;  /* 0x3000000dff0f7230 */ /* 0x000fc40000004100 */
[-C--:B------:R-:W-:Y:S01]  /*86f0*/  FMUL.FTZ R13, R32, R49.reuse ;  /* 0x00000031200d7220 */ /* 0x080fe20000410000 */
[----:B------:R-:W-:Y:S02]  /*8700*/  HADD2.F32 R47, -RZ, R152.H0_H0 ;  /* 0x20000098ff2f7230 */ /* 0x000fe40000004100 */
[C---:B------:R-:W-:Y:S01]  /*8710*/  FMUL.FTZ R49, R12.reuse, R49 ;  /* 0x000000310c317220 */ /* 0x040fe20000410000 */
[----:B------:R-:W-:Y:S02]  /*8720*/  HADD2.F32 R46, -RZ, R46.H0_H0 ;  /* 0x2000002eff2e7230 */ /* 0x000fe40000004100 */
[-C--:B------:R-:W-:Y:S01]  /*8730*/  FMUL.FTZ R50, R35, R48.reuse ;  /* 0x0000003023327220 */ /* 0x080fe20000410000 */
[----:B------:R-:W-:Y:S01]  /*8740*/  FMUL.FTZ R48, R15, R48 ;  /* 0x000000300f307220 */ /* 0x000fe20000410000 */
[-C--:B------:R-:W-:Y:S01]  /*8750*/  FFMA.FTZ R12, R12, R47.reuse, -R13 ;  /* 0x0000002f0c0c7223 */ /* 0x080fe2000001080d */
[----:B------:R-:W-:Y:S01]  /*8760*/  FFMA.FTZ R13, R32, R47, R49 ;  /* 0x0000002f200d7223 */ /* 0x000fe20000010031 */
[----:B------:R-:W-:-:S02]  /*8770*/  HADD2.F32 R47, -RZ, R45.H1_H1 ;  /* 0x3000002dff2f7230 */ /* 0x000fc40000004100 */
[-C--:B------:R-:W-:Y:S01]  /*8780*/  FFMA.FTZ R15, R15, R46.reuse, -R50 ;  /* 0x0000002e0f0f7223 */ /* 0x080fe20000010832 */
[----:B------:R-:W-:Y:S02]  /*8790*/  HADD2.F32 R52, -RZ, R52.H0_H0 ;  /* 0x20000034ff347230 */ /* 0x000fe40000004100 */
[----:B------:R-:W-:Y:S01]  /*87a0*/  FFMA.FTZ R32, R35, R46, R48 ;  /* 0x0000002e23207223 */ /* 0x000fe20000010030 */
[----:B------:R-:W-:Y:S01]  /*87b0*/  HADD2.F32 R49, -RZ, R151.H0_H0 ;  /* 0x20000097ff317230 */ /* 0x000fe20000004100 */
[----:B------:R-:W-:Y:S01]  /*87c0*/  SHF.R.U64 R41, R58, 0x10, R59 ;  /* 0x000000103a297819 */ /* 0x000fe2000000123b */
[----:B------:R-:W-:Y:S02]  /*87d0*/  HADD2.F32 R46, -RZ, R45.H0_H0 ;  /* 0x2000002dff2e7230 */ /* 0x000fe40000004100 */
[----:B------:R-:W-:Y:S01]  /*87e0*/  FMUL.FTZ R56, R47, R52 ;  /* 0x000000342f387220 */ /* 0x000fe20000410000 */
[----:B------:R-:W-:Y:S01]  /*87f0*/  HADD2.F32 R45, -RZ, R33.H1_H1 ;  /* 0x30000021ff2d7230 */ /* 0x000fe20000004100 */
[----:B------:R-:W-:Y:S01]  /*8800*/  F2FP.F16.F32.PACK_AB R15, R15, R12 ;  /* 0x0000000c0f0f723e */ /* 0x000fe200000000ff */
[----:B------:R-:W-:-:S02]  /*8810*/  HADD2.F32 R50, -RZ, R51.H0_H0 ;  /* 0x20000033ff327230 */ /* 0x000fc40000004100 */
[----:B------:R-:W-:Y:S01]  /*8820*/  FMUL.FTZ R54, R46, R49 ;  /* 0x000000312e367220 */ /* 0x000fe20000410000 */
[----:B------:R-:W-:Y:S02]  /*8830*/  HADD2.F32 R48, -RZ, R153.H0_H0 ;  /* 0x20000099ff307230 */ /* 0x000fe40000004100 */
[C---:B------:R-:W-:Y:S01]  /*8840*/  FMUL.FTZ R52, R45.reuse, R52 ;  /* 0x000000342d347220 */ /* 0x040fe20000410000 */
[----:B------:R-:W-:Y:S02]  /*8850*/  HADD2.F32 R35, -RZ, R33.H0_H0 ;  /* 0x20000021ff237230 */ /* 0x000fe40000004100 */
[-C--:B------:R-:W-:Y:S01]  /*8860*/  FFMA.FTZ R56, R45, R50.reuse, -R56 ;  /* 0x000000322d387223 */ /* 0x080fe20000010838 */
[----:B------:R-:W-:Y:S02]  /*8870*/  HADD2.F32 R45, -RZ, R42.H0_H0 ;  /* 0x2000002aff2d7230 */ /* 0x000fe40000004100 */
[----:B------:R-:W-:Y:S01]  /*8880*/  FFMA.FTZ R52, R47, R50, R52 ;  /* 0x000000322f347223 */ /* 0x000fe20000010034 */
[----:B------:R-:W-:-:S02]  /*8890*/  HADD2.F32 R42, -RZ, R44.H0_H0 ;  /* 0x2000002cff2a7230 */ /* 0x000fc40000004100 */
[C---:B------:R-:W-:Y:S01]  /*88a0*/  FMUL.FTZ R49, R35.reuse, R49 ;  /* 0x0000003123317220 */ /* 0x040fe20000410000 */
[-C--:B------:R-:W-:Y:S01]  /*88b0*/  FFMA.FTZ R33, R35, R48.reuse, -R54 ;  /* 0x0000003023217223 */ /* 0x080fe20000010836 */
[--C-:B------:R-:W-:Y:S02]  /*88c0*/  HADD2.F32 R35, -RZ, R43.reuse.H0_H0 ;  /* 0x2000002bff237230 */ /* 0x100fe40000004100 */
[----:B------:R-:W-:Y:S02]  /*88d0*/  HADD2.F32 R44, -RZ, R44.H1_H1 ;  /* 0x3000002cff2c7230 */ /* 0x000fe40000004100 */
[----:B------:R-:W-:Y:S01]  /*88e0*/  FFMA.FTZ R49, R46, R48, R49 ;  /* 0x000000302e317223 */ /* 0x000fe20000010031 */
[----:B------:R-:W-:Y:S01]  /*88f0*/  HADD2.F32 R43, -RZ, R43.H1_H1 ;  /* 0x3000002bff2b7230 */ /* 0x000fe20000004100 */
[----:B------:R-:W-:Y:S01]  /*8900*/  F2FP.F16.F32.PACK_AB R56, R56, R33 ;  /* 0x000000213838723e */ /* 0x000fe200000000ff */
[----:B------:R-:W-:Y:S02]  /*8910*/  HADD2.F32 R150, -RZ, R150.H1_H1 ;  /* 0x30000096ff967230 */ /* 0x000fe40000004100 */
[----:B------:R-:W-:Y:S01]  /*8920*/  FMUL.FTZ R48, R44, R45 ;  /* 0x0000002d2c307220 */ /* 0x000fe20000410000 */
[----:B------:R-:W-:-:S02]  /*8930*/  HADD2.F32 R40, -RZ, R40.H0_H0 ;  /* 0x20000028ff287230 */ /* 0x000fc40000004100 */
[----:B------:R-:W-:Y:S01]  /*8940*/  FMUL.FTZ R45, R43, R45 ;  /* 0x0000002d2b2d7220 */ /* 0x000fe20000410000 */
[----:B------:R-:W-:Y:S02]  /*8950*/  HADD2.F32 R152, -RZ, R152.H1_H1 ;  /* 0x30000098ff987230 */ /* 0x000fe40000004100 */
[-C--:B------:R-:W-:Y:S01]  /*8960*/  FMUL.FTZ R46, R42, R150.reuse ;  /* 0x000000962a2e7220 */ /* 0x080fe20000410000 */
[----:B------:R-:W-:Y:S01]  /*8970*/  FMUL.FTZ R47, R35, R150 ;  /* 0x00000096232f7220 */ /* 0x000fe20000410000 */
[-C--:B------:R-:W-:Y:S01]  /*8980*/  FFMA.FTZ R43, R43, R40.reuse, -R48 ;  /* 0x000000282b2b7223 */ /* 0x080fe20000010830 */
[----:B------:R-:W-:Y:S01]  /*8990*/  FFMA.FTZ R44, R44, R40, R45 ;  /* 0x000000282c2c7223 */ /* 0x000fe2000001002d */
[-C--:B------:R-:W-:Y:S01]  /*89a0*/  FFMA.FTZ R46, R35, R152.reuse, -R46 ;  /* 0x00000098232e7223 */ /* 0x080fe2000001082e */
[----:B------:R-:W-:Y:S02]  /*89b0*/  HADD2.F32 R40, -RZ, R34.H0_H0 ;  /* 0x20000022ff287230 */ /* 0x000fe40000004100 */
[----:B------:R-:W-:Y:S01]  /*89c0*/  FFMA.FTZ R47, R42, R152, R47 ;  /* 0x000000982a2f7223 */ /* 0x000fe2000001002f */
[----:B------:R-:W-:Y:S01]  /*89d0*/  HADD2.F32 R151, -RZ, R151.H1_H1 ;  /* 0x30000097ff977230 */ /* 0x000fe20000004100 */
[----:B------:R-:W-:Y:S01]  /*89e0*/  F2FP.F16.F32.PACK_AB R33, R32, R13 ;  /* 0x0000000d2021723e */ /* 0x000fe200000000ff */
[----:B------:R-:W-:Y:S01]  /*89f0*/  HADD2.F32 R41, -RZ, R41.H0_H0 ;  /* 0x20000029ff297230 */ /* 0x000fe20000004100 */
[----:B------:R-:W-:Y:S01]  /*8a00*/  F2FP.F16.F32.PACK_AB R12, R43, R46 ;  /* 0x0000002e2b0c723e */ /* 0x000fe200000000ff */
[----:B------:R-:W-:-:S02]  /*8a10*/  HADD2.F32 R35, -RZ, R14.H0_H0 ;  /* 0x2000000eff237230 */ /* 0x000fc40000004100 */
[----:B------:R-:W-:Y:S01]  /*8a20*/  FMUL.FTZ R42, R40, R151 ;  /* 0x00000097282a7220 */ /* 0x000fe20000410000 */
[----:B------:R-:W-:Y:S01]  /*8a30*/  HADD2.F32 R34, -RZ, R34.H1_H1 ;  /* 0x30000022ff227230 */ /* 0x000fe20000004100 */
[----:B------:R-:W-:Y:S01]  /*8a40*/  F2FP.F16.F32.PACK_AB R32, R44, R47 ;  /* 0x0000002f2c20723e */ /* 0x000fe200000000ff */
[----:B------:R-:W-:Y:S02]  /*8a50*/  HADD2.F32 R14, -RZ, R14.H1_H1 ;  /* 0x3000000eff0e7230 */ /* 0x000fe40000004100 */
[----:B------:R-:W-:Y:S01]  /*8a60*/  FMUL.FTZ R151, R35, R151 ;  /* 0x0000009723977220 */ /* 0x000fe20000410000 */
[----:B------:R-:W-:Y:S02]  /*8a70*/  HADD2.F32 R153, -RZ, R153.H1_H1 ;  /* 0x30000099ff997230 */ /* 0x000fe40000004100 */
        /* <DEDUP_REMOVED lines=9> */
[----:B------:R-:W-:Y:S02]  /*8b10*/  IMAD.MOV.U32 R15, RZ, RZ, R56 ;  /* 0x000000ffff0f7224 */ /* 0x000fe400078e0038 */
[----:B------:R-:W-:Y:S02]  /*8b20*/  F2FP.F16.F32.PACK_AB R14, R45, R42 ;  /* 0x0000002a2d0e723e */ /* 0x000fe400000000ff */
[----:B------:R-:W-:-:S07]  /*8b30*/  F2FP.F16.F32.PACK_AB R34, R34, R151 ;  /* 0x000000972222723e */ /* 0x000fce00000000ff */
.L_x_2780:
[----:B------:R-:W-:Y:S05]  /*8b40*/  BSYNC B2 ;  /* 0x0000000000027941 */ /* 0x000fea0003800000 */
.L_x_2779:
[----:B------:R-:W-:Y:S02]  /*8b50*/  ULDC.64 UR4, c[0x0][0x208] ;  /* 0x0000820000047ab9 */ /* 0x000fe40000000a00 */
[----:B----4-:R4:W-:Y:S04]  /*8b60*/  ST.E.128 desc[UR4][R38.64], R12 ;  /* 0x0000000c26007985 */ /* 0x0109e8000c101d04 */
[----:B0-----:R4:W-:Y:S02]  /*8b70*/  @!P3 ST.E.128 desc[UR4][R36.64], R32 ;  /* 0x000000202400b985 */ /* 0x0019e4000c101d04 */
.L_x_2774:
[----:B------:R-:W-:Y:S05]  /*8b80*/  BSYNC B1 ;  /* 0x0000000000017941 */ /* 0x000fea0003800000 */
.L_x_2773:
[----:B------:R-:W-:-:S03]  /*8b90*/  UMOV UR4, 0xffffffff ;  /* 0xffffffff00047882 */ /* 0x000fc60000000000 */
[----:B------:R-:W-:Y:S05]  /*8ba0*/  BRA.DIV UR4, `(.L_x_2781) ;  /* 0x0000026604207947 */ /* 0x000fea000b800000 */
[----:B0---4-:R0:W4:Y:S04]  /*8bb0*/  SHFL.IDX PT, R37, R119, 0x2, 0x181f ;  /* 0x00581f0077257f89 */ /* 0x01112800000e0000 */
[----:B------:R0:W0:Y:S02]  /*8bc0*/  SHFL.IDX PT, R36, R120, 0x2, 0x181f ;  /* 0x00581f0078247f89 */ /* 0x00002400000e0000 */
.L_x_3110:
[----:B------:R-:W-:Y:S05]  /*8bd0*/  @P5 BRA `(.L_x_2739) ;  /* 0x0000001400ac5947 */ /* 0x000fea0003800000 */
[----:B------:R-:W-:Y:S01]  /*8be0*/  ISETP.NE.AND P3, PT, R4, RZ, PT ;  /* 0x000000ff0400720c */ /* 0x000fe20003f65270 */
[----:B------:R-:W-:-:S12]  /*8bf0*/  BSSY B1, `(.L_x_2782) ;  /* 0x0000076000017945 */ /* 0x000fd80003800000 */
[----:B------:R-:W-:Y:S05]  /*8c00*/  @!P3 BRA `(.L_x_2783) ;  /* 0x0000000400d0b947 */ /* 0x000fea0003800000 */
[----:B------:R-:W5:Y:S01]  /*8c10*/  LDL R13, [R1+0x60] ;  /* 0x00006000010d7983 */ /* 0x000f620000100800 */
[----:B------:R-:W-:Y:S01]  /*8c20*/  SEL R11, R115, R137, !P2 ;  /* 0x00000089730b7207 */ /* 0x000fe20005000000 */
[----:B------:R-:W-:Y:S01]  /*8c30*/  BSSY B2, `(.L_x_2784) ;  /* 0x000006e000027945 */ /* 0x000fe20003800000 */
[----:B------:R-:W-:Y:S02]  /*8c40*/  ISETP.GE.AND P4, PT, R16, R114, PT ;  /* 0x000000721000720c */ /* 0x000fe40003f86270 */
[----:B------:R-:W-:Y:S02]  /*8c50*/  SHF.R.S32.HI R12, RZ, 0x1f, R11 ;  /* 0x0000001fff0c7819 */ /* 0x000fe4000001140b */
[----:B0-----:R-:W-:Y:S02]  /*8c60*/  LEA R38, P3, R10, R36, 0x1 ;  /* 0x000000240a267211 */ /* 0x001fe400078608ff */
[----:B------:R-:W-:Y:S02]  /*8c70*/  LEA.HI R12, R12, R11, RZ, 0x4 ;  /* 0x0000000b0c0c7211 */ /* 0x000fe400078f20ff */
[----:B----4-:R-:W-:-:S02]  /*8c80*/  LEA.HI.X R39, R10, R37, R28, 0x1, P3 ;  /* 0x000000250a277211 */ /* 0x010fc400018f0c1c */
[----:B------:R-:W-:-:S04]  /*8c90*/  LEA.HI.SX32 R12, R12, R9, 0x1c ;  /* 0x000000090c0c7211 */ /* 0x000fc800078fe2ff */
[----:B------:R-:W-:Y:S01]  /*8ca0*/  SHF.R.S32.HI R11, RZ, 0x1f, R12 ;  /* 0x0000001fff0b7819 */ /* 0x000fe2000001140c */
[----:B------:R-:W-:-:S03]  /*8cb0*/  IMAD.SHL.U32 R41, R12, 0x8, RZ ;  /* 0x000000080c297824 */ /* 0x000fc600078e00ff */
[----:B------:R-:W-:Y:S02]  /*8cc0*/  LEA.HI R11, R11, R12, RZ, 0x3 ;  /* 0x0000000c0b0b7211 */ /* 0x000fe400078f18ff */
[----:B------:R-:W-:Y:S02]  /*8cd0*/  ISETP.GE.AND P5, PT, R41, R136, PT ;  /* 0x000000882900720c */ /* 0x000fe40003fa6270 */
[----:B------:R-:W-:Y:S02]  /*8ce0*/  SHF.R.S32.HI R12, RZ, 0x3, R11 ;  /* 0x00000003ff0c7819 */ /* 0x000fe4000001140b */
[----:B------:R-:W-:-:S04]  /*8cf0*/  LOP3.LUT R11, R0, 0x38, R41, 0xf8, !PT ;  /* 0x00000038000b7812 */ /* 0x000fc800078ef829 */
[----:B------:R-:W-:-:S05]  /*8d00*/  LOP3.LUT R11, R11, R138, RZ, 0x3c, !PT ;  /* 0x0000008a0b0b7212 */ /* 0x000fca00078e3cff */
[----:B------:R-:W-:-:S04]  /*8d10*/  @!P5 IMAD.WIDE R40, R41, 0x2, R36 ;  /* 0x000000022928d825 */ /* 0x000fc800078e0224 */
[----:B-----5:R-:W-:-:S05]  /*8d20*/  IMAD R12, R12, 0x1400, R13 ;  /* 0x000014000c0c7824 */ /* 0x020fca00078e020d */
        /* <DEDUP_REMOVED lines=8> */
[----:B------:R-:W-:Y:S01]  /*8db0*/  SHF.R.U32.HI R50, RZ, 0x10, R77 ;  /* 0x00000010ff327819 */ /* 0x000fe2000001164d */
[----:B0-----:R-:W-:Y:S01]  /*8dc0*/  IMAD.MOV.U32 R46, RZ, RZ, R35 ;  /* 0x000000ffff2e7224 */ /* 0x001fe200078e0023 */
[----:B------:R-:W-:Y:S01]  /*8dd0*/  MOV R45, R32 ;  /* 0x00000020002d7202 */ /* 0x000fe20000000f00 */
[----:B----4-:R-:W-:Y:S01]  /*8de0*/  IMAD.MOV.U32 R44, RZ, RZ, R12 ;  /* 0x000000ffff2c7224 */ /* 0x010fe200078e000c */
[----:B------:R-:W-:Y:S01]  /*8df0*/  SHF.R.U32.HI R48, RZ, 0x10, R69 ;  /* 0x00000010ff307819 */ /* 0x000fe20000011645 */
[----:B------:R-:W-:Y:S01]  /*8e00*/  HADD2.F32 R49, -RZ, R149.H1_H1 ;  /* 0x30000095ff317230 */ /* 0x000fe20000004100 */
[--C-:B------:R-:W-:Y:S01]  /*8e10*/  SHF.R.U64 R42, R78, 0x10, R79.reuse ;  /* 0x000000104e2a7819 */ /* 0x100fe2000000124f */
[--C-:B------:R-:W-:Y:S01]  /*8e20*/  HADD2.F32 R35, -RZ, R33.reuse.H0_H0 ;  /* 0x20000021ff237230 */ /* 0x100fe20000004100 */
[----:B------:R-:W-:Y:S01]  /*8e30*/  SHF.R.U32.HI R78, RZ, 0x10, R79 ;  /* 0x00000010ff4e7819 */ /* 0x000fe2000001164f */
[----:B------:R-:W-:Y:S01]  /*8e40*/  IMAD.MOV.U32 R32, RZ, RZ, R15 ;  /* 0x000000ffff207224 */ /* 0x000fe200078e000f */
[--C-:B------:R-:W-:Y:S01]  /*8e50*/  SHF.R.U64 R11, R70, 0x10, R71.reuse ;  /* 0x00000010460b7819 */ /* 0x100fe20000001247 */
        /* <DEDUP_REMOVED lines=27> */
[----:B------:R-:W-:Y:S02]  /*9010*/  HADD2.F32 R48, -RZ, R146.H1_H1 ;  /* 0x30000092ff307230 */ /* 0x000fe40000004100 */
        /* <DEDUP_REMOVED lines=30> */
[----:B------:R-:W-:-:S02]  /*9200*/  HADD2.F32 R147, -RZ, R147.H0_H0 ;  /* 0x20000093ff937230 */ /* 0x000fc40000004100 */
[-C--:B------:R-:W-:Y:S01]  /*9210*/  FMUL.FTZ R42, R32, R148.reuse ;  /* 0x00000094202a7220 */ /* 0x080fe20000410000 */
[----:B------:R-:W-:Y:S02]  /*9220*/  HADD2.F32 R11, -RZ, R11.H0_H0 ;  /* 0x2000000bff0b7230 */ /* 0x000fe40000004100 */
[C---:B------:R-:W-:Y:S01]  /*9230*/  FMUL.FTZ R43, R15.reuse, R148 ;  /* 0x000000940f2b7220 */ /* 0x040fe20000410000 */
[----:B------:R-:W-:Y:S01]  /*9240*/  FMUL.FTZ R33, R14, R33 ;  /* 0x000000210e217220 */ /* 0x000fe20000410000 */
[-C--:B------:R-:W-:Y:S01]  /*9250*/  FFMA.FTZ R42, R15, R147.reuse, -R42 ;  /* 0x000000930f2a7223 */ /* 0x080fe2000001082a */
        /* <DEDUP_REMOVED lines=11> */
.L_x_2785:
[----:B------:R-:W-:Y:S05]  /*9310*/  BSYNC B2 ;  /* 0x0000000000027941 */ /* 0x000fea0003800000 */
.L_x_2784:
[----:B------:R-:W-:Y:S02]  /*9320*/  ULDC.64 UR4, c[0x0][0x208] ;  /* 0x0000820000047ab9 */ /* 0x000fe40000000a00 */
[----:B----4-:R4:W-:Y:S04]  /*9330*/  ST.E.128 desc[UR4][R38.64], R12 ;  /* 0x0000000c26007985 */ /* 0x0109e8000c101d04 */
[----:B0-----:R4:W-:Y:S02]  /*9340*/  @!P5 ST.E.128 desc[UR4][R40.64], R32 ;  /* 0x000000202800d985 */ /* 0x0019e4000c101d04 */
.L_x_2783:
[----:B------:R-:W-:Y:S05]  /*9350*/  BSYNC B1 ;  /* 0x0000000000017941 */ /* 0x000fea0003800000 */
.L_x_2782:
[----:B------:R-:W-:-:S13]  /*9360*/  ISETP.NE.AND P3, PT, R25, RZ, PT ;  /* 0x000000ff1900720c */ /* 0x000fda0003f65270 */
[----:B------:R-:W-:Y:S05]  /*9370*/  @!P3 BRA `(.L_x_2739) ;  /* 0x0000000c00c4b947 */ /* 0x000fea0003800000 */
[----:B----4-:R-:W4:Y:S01]  /*9380*/  LDL R14, [R1+0x60] ;  /* 0x00006000010e7983 */ /* 0x010f220000100800 */
[----:B------:R-:W-:Y:S01]  /*9390*/  SEL R137, R115, R137, !P1 ;  /* 0x0000008973897207 */ /* 0x000fe20004800000 */
[----:B------:R-:W-:Y:S01]  /*93a0*/  BSSY B1, `(.L_x_2786) ;  /* 0x000006c000017945 */ /* 0x000fe20003800000 */
[----:B------:R-:W-:Y:S02]  /*93b0*/  ISETP.GE.AND P4, PT, R213, R114, PT ;  /* 0x00000072d500720c */ /* 0x000fe40003f86270 */
[----:B------:R-:W-:Y:S02]  /*93c0*/  SHF.R.S32.HI R12, RZ, 0x1f, R137 ;  /* 0x0000001fff0c7819 */ /* 0x000fe40000011489 */
[C---:B0-----:R-:W-:Y:S02]  /*93d0*/  LEA R38, P3, R21.reuse, R36, 0x1 ;  /* 0x0000002415267211 */ /* 0x041fe400078608ff */
[----:B------:R-:W-:Y:S02]  /*93e0*/  LEA.HI R137, R12, R137, RZ, 0x4 ;  /* 0x000000890c897211 */ /* 0x000fe400078f20ff */
[----:B------:R-:W-:-:S02]  /*93f0*/  LEA.HI.X R39, R21, R37, R29, 0x1, P3 ;  /* 0x0000002515277211 */ /* 0x000fc400018f0c1d */
[----:B------:R-:W-:-:S04]  /*9400*/  LEA.HI.SX32 R137, R137, R20, 0x1c ;  /* 0x0000001489897211 */ /* 0x000fc800078fe2ff */
[----:B------:R-:W-:Y:S01]  /*9410*/  SHF.R.S32.HI R12, RZ, 0x1f, R137 ;  /* 0x0000001fff0c7819 */ /* 0x000fe20000011489 */
[----:B------:R-:W-:-:S03]  /*9420*/  IMAD.SHL.U32 R11, R137, 0x8, RZ ;  /* 0x00000008890b7824 */ /* 0x000fc600078e00ff */
[----:B------:R-:W-:Y:S02]  /*9430*/  LEA.HI R12, R12, R137, RZ, 0x3 ;  /* 0x000000890c0c7211 */ /* 0x000fe400078f18ff */
[----:B------:R-:W-:Y:S02]  /*9440*/  LOP3.LUT R13, R0, 0x38, R11, 0xf8, !PT ;  /* 0x00000038000d7812 */ /* 0x000fe400078ef80b */
[----:B------:R-:W-:Y:S02]  /*9450*/  SHF.R.S32.HI R12, RZ, 0x3, R12 ;  /* 0x00000003ff0c7819 */ /* 0x000fe4000001140c */
[----:B------:R-:W-:-:S03]  /*9460*/  LOP3.LUT R13, R13, R138, RZ, 0x3c, !PT ;  /* 0x0000008a0d0d7212 */ /* 0x000fc600078e3cff */
[----:B----4-:R-:W-:-:S04]  /*9470*/  IMAD R12, R12, 0x1400, R14 ;  /* 0x000014000c0c7824 */ /* 0x010fc800078e020e */
[----:B------:R-:W-:Y:S02]  /*9480*/  IMAD.IADD R15, R12, 0x1, R13 ;  /* 0x000000010c0f7824 */ /* 0x000fe400078e020d */
[C---:B------:R-:W-:Y:S02]  /*9490*/  IMAD R13, R212.reuse, 0x5000, R123 ;  /* 0x00005000d40d7824 */ /* 0x040fe400078e027b */
[----:B------:R-:W-:Y:S02]  /*94a0*/  IMAD R15, R212, 0x5000, R15 ;  /* 0x00005000d40f7824 */ /* 0x000fe400078e020f */
[----:B------:R-:W-:-:S03]  /*94b0*/  IMAD R13, R13, 0x2, R22 ;  /* 0x000000020d0d7824 */ /* 0x000fc600078e0216 */
[----:B------:R-:W-:-:S03]  /*94c0*/  LEA R32, R15, R22, 0x1 ;  /* 0x000000160f207211 */ /* 0x000fc600078e08ff */
[----:B------:R-:W0:Y:S04]  /*94d0*/  LDS.128 R12, [R13+0x24400] ;  /* 0x024400000d0c7984 */ /* 0x000e280000000c00 */
[----:B------:R-:W4:Y:S01]  /*94e0*/  LDS.128 R32, [R32+0x24400] ;  /* 0x0244000020207984 */ /* 0x000f220000000c00 */
[----:B------:R-:W-:Y:S05]  /*94f0*/  @P4 BRA `(.L_x_2787) ;  /* 0x0000000400584947 */ /* 0x000fea0003800000 */
[----:B------:R-:W-:Y:S01]  /*9500*/  SHF.R.U32.HI R44, RZ, 0x10, R73 ;  /* 0x00000010ff2c7819 */ /* 0x000fe20000011649 */
[----:B----4-:R-:W-:Y:S01]  /*9510*/  IMAD.MOV.U32 R40, RZ, RZ, R32 ;  /* 0x000000ffff287224 */ /* 0x010fe200078e0020 */
[----:B------:R-:W-:Y:S01]  /*9520*/  SHF.R.U32.HI R42, RZ, 0x10, R65 ;  /* 0x00000010ff2a7819 */ /* 0x000fe20000011641 */
[----:B------:R-:W-:Y:S01]  /*9530*/  IMAD.MOV.U32 R41, RZ, RZ, R34 ;  /* 0x000000ffff297224 */ /* 0x000fe200078e0022 */
[--C-:B------:R-:W-:Y:S01]  /*9540*/  SHF.R.U64 R53, R74, 0x10, R75.reuse ;  /* 0x000000104a357819 */ /* 0x100fe2000000124b */
[----:B0-----:R-:W-:Y:S01]  /*9550*/  IMAD.MOV.U32 R32, RZ, RZ, R14 ;  /* 0x000000ffff207224 */ /* 0x001fe200078e000e */
[----:B------:R-:W-:Y:S01]  /*9560*/  SHF.R.U32.HI R74, RZ, 0x10, R75 ;  /* 0x00000010ff4a7819 */ /* 0x000fe2000001164b */
[--C-:B------:R-:W-:Y:S01]  /*9570*/  HADD2.F32 R34, -RZ, R33.reuse.H0_H0 ;  /* 0x20000021ff227230 */ /* 0x100fe20000004100 */
        /* <DEDUP_REMOVED lines=8> */
[----:B------:R-:W-:Y:S02]  /*9600*/  HADD2.F32 R45, -RZ, R145.H1_H1 ;  /* 0x30000091ff2d7230 */ /* 0x000fe40000004100 */
        /* <DEDUP_REMOVED lines=11> */
[----:B------:R-:W-:Y:S02]  /*96c0*/  HADD2.F32 R13, -RZ, R15.H0_H0 ;  /* 0x2000000fff0d7230 */ /* 0x000fe40000004100 */
        /* <DEDUP_REMOVED lines=54> */
[----:B------:R-:W-:Y:S02]  /*9a30*/  F2FP.F16.F32.PACK_AB R15, R49, R50 ;  /* 0x00000032310f723e */ /* 0x000fe400000000ff */
[----:B------:R-:W-:Y:S02]  /*9a40*/  F2FP.F16.F32.PACK_AB R34, R41, R144 ;  /* 0x000000902922723e */ /* 0x000fe400000000ff */
[----:B------:R-:W-:-:S07]  /*9a50*/  MOV R32, R44 ;  /* 0x0000002c00207202 */ /* 0x000fce0000000f00 */
.L_x_2787:
[----:B------:R-:W-:Y:S05]  /*9a60*/  BSYNC B1 ;  /* 0x0000000000017941 */ /* 0x000fea0003800000 */
.L_x_2786:
[----:B------:R-:W-:Y:S01]  /*9a70*/  ISETP.GE.AND P3, PT, R11, R136, PT ;  /* 0x000000880b00720c */ /* 0x000fe20003f66270 */
[----:B------:R-:W-:Y:S02]  /*9a80*/  ULDC.64 UR4, c[0x0][0x208] ;  /* 0x0000820000047ab9 */ /* 0x000fe40000000a00 */
[----:B0-----:R0:W-:Y:S10]  /*9a90*/  ST.E.128 desc[UR4][R38.64], R12 ;  /* 0x0000000c26007985 */ /* 0x0011f4000c101d04 */
[----:B------:R-:W-:Y:S05]  /*9aa0*/  @P3 BRA `(.L_x_2739) ;  /* 0x0000000400f83947 */ /* 0x000fea0003800000 */
[----:B------:R-:W-:Y:S01]  /*9ab0*/  IMAD.WIDE R36, R11, 0x2, R36 ;  /* 0x000000020b247825 */ /* 0x000fe200078e0224 */
[----:B------:R-:W-:-:S04]  /*9ac0*/  ULDC.64 UR4, c[0x0][0x208] ;  /* 0x0000820000047ab9 */ /* 0x000fc80000000a00 */
[----:B----4-:R4:W-:Y:S01]  /*9ad0*/  ST.E.128 desc[UR4][R36.64], R32 ;  /* 0x0000002024007985 */ /* 0x0109e2000c101d04 */
[----:B------:R-:W-:Y:S05]  /*9ae0*/  BRA `(.L_x_2739) ;  /* 0x0000000400e87947 */ /* 0x000fea0003800000 */
.L_x_2693:
[----:B------:R-:W-:-:S04]  /*9af0*/  ULOP3.LUT UR4, UR60, 0x1, URZ, 0xfc, !UPT ;  /* 0x000000013c047892 */ /* 0x000fc8000f8efc3f */
[----:B------:R-:W-:-:S06]  /*9b00*/  UISETP.NE.AND UP0, UPT, UR4, 0x3, UPT ;  /* 0x000000030400788c */ /* 0x000fcc000bf05270 */
[----:B------:R-:W-:-:S13]  /*9b10*/  PLOP3.LUT P0, PT, PT, PT, UP0, 0x80, 0x0 ;  /* 0x000000000000781c */ /* 0x000fda0003f0f008 */
[----:B------:R-:W-:Y:S05]  /*9b20*/  @!P0 BRA `(.L_x_2788) ;  /* 0x0000000000048947 */ /* 0x000fea0003800000 */
[----:B------:R-:W-:Y:S01]  /*9b30*/  BPT.TRAP 0x1 ;  /* 0x000000040000795c */ /* 0x000fe20000300000 */
.L_x_2788:
[----:B------:R-:W-:Y:S01]  /*9b40*/  IMAD R89, R212, 0x8, R22 ;  /* 0x00000008d4597824 */ /* 0x000fe200078e0216 */
[----:B------:R-:W-:Y:S01]  /*9b50*/  SHF.L.U32 R90, R228, 0x1f, RZ ;  /* 0x0000001fe45a7819 */ /* 0x000fe200000006ff */
[----:B------:R-:W-:Y:S01]  /*9b60*/  BSSY B1, `(.L_x_2789) ;  /* 0x0000004000017945 */ /* 0x000fe20003800000 */
[----:B------:R-:W-:Y:S02]  /*9b70*/  SHF.R.S32.HI R86, RZ, 0x1f, R84 ;  /* 0x0000001fff567819 */ /* 0x000fe40000011454 */
[----:B------:R-:W0:Y:S02]  /*9b80*/  SYNCS.PHASECHK.TRANS64.TRYWAIT P3, [R89+URZ+0x38890], R90 ;  /* 0x0388905a590075a7 */ /* 0x000e24000806017f */
[----:B0-----:R-:W-:Y:S05]  /*9b90*/  @!P3 BRA `(.L_x_2790) ;  /* 0x000002540070b947 */ /* 0x001fea0003800000 */
.L_x_3111:
[----:B------:R-:W-:Y:S05]  /*9ba0*/  BSYNC B1 ;  /* 0x0000000000017941 */ /* 0x000fea0003800000 */
.L_x_2789:
[----:B------:R-:W-:Y:S01]  /*9bb0*/  ULDC.64 UR4, c[0x0][0x300] ;  /* 0x0000c00000047ab9 */ /* 0x000fe20000000a00 */
[----:B-----5:R-:W-:Y:S01]  /*9bc0*/  SHF.R.S32.HI R87, RZ, 0x1f, R31 ;  /* 0x0000001fff577819 */ /* 0x020fe2000001141f */
[----:B------:R-:W-:Y:S02]  /*9bd0*/  IMAD R11, R86, UR4, RZ ;  /* 0x00000004560b7c24 */ /* 0x000fe4000f8e02ff */
[----:B------:R-:W-:-:S04]  /*9be0*/  IMAD.WIDE.U32 R12, R84, UR4, RZ ;  /* 0x00000004540c7c25 */ /* 0x000fc8000f8e00ff */
[----:B------:R-:W-:Y:S01]  /*9bf0*/  IMAD R11, R84, UR5, R11 ;  /* 0x00000005540b7c24 */ /* 0x000fe2000f8e020b */
[----:B------:R-:W-:Y:S01]  /*9c00*/  ULDC.64 UR4, c[0x0][0x310] ;  /* 0x0000c40000047ab9 */ /* 0x000fe20000000a00 */
[----:B------:R-:W-:Y:S02]  /*9c10*/  IMAD R88, R24, -0x50, R2 ;  /* 0xffffffb018587824 */ /* 0x000fe400078e0202 */
[----:B------:R-:W-:Y:S01]  /*9c20*/  IMAD R14, R87, UR4, RZ ;  /* 0x00000004570e7c24 */ /* 0x000fe2000f8e02ff */
[----:B------:R-:W-:Y:S02]  /*9c30*/  IADD3 R13, R13, R11, RZ ;  /* 0x0000000b0d0d7210 */ /* 0x000fe40007ffe0ff */
        /* <DEDUP_REMOVED lines=11> */
[----:B------:R-:W-:Y:S01]  /*9cf0*/  IMAD.IADD R42, R88, 0x1, -R220 ;  /* 0x00000001582a7824 */ /* 0x000fe200078e0adc */
[----:B------:R-:W-:Y:S02]  /*9d00*/  UMOV UR4, 0xffffffff ;  /* 0xffffffff00047882 */ /* 0x000fe40000000000 */
[----:B------:R-:W-:Y:S02]  /*9d10*/  LEA.HI.X R41, R12, UR5, R15, 0x1, P3 ;  /* 0x000000050c297c11 */ /* 0x000fe400098f0c0f */
[----:B------:R-:W-:Y:S01]  /*9d20*/  ISETP.GE.AND P3, PT, R42, 0x1, PT ;  /* 0x000000012a00780c */ /* 0x000fe20003f66270 */
[----:B------:R-:W-:-:S12]  /*9d30*/  BRA.DIV UR4, `(.L_x_2791) ;  /* 0x00000256041c7947 */ /* 0x000fd8000b800000 */
[----:B------:R1:W2:Y:S04]  /*9d40*/  SHFL.IDX PT, R33, R41, RZ, 0x181f ;  /* 0x00181fff29217589 */ /* 0x0002a800000e0000 */
[----:B------:R1:W3:Y:S02]  /*9d50*/  SHFL.IDX PT, R32, R40, RZ, 0x181f ;  /* 0x00181fff28207589 */ /* 0x0002e400000e0000 */
.L_x_3115:
        /* <DEDUP_REMOVED lines=24> */
.L_x_2793:
[----:B------:R-:W-:Y:S05]  /*9ee0*/  BSYNC B1 ;  /* 0x0000000000017941 */ /* 0x000fea0003800000 */
.L_x_2792:
[----:B------:R-:W-:-:S03]  /*9ef0*/  UMOV UR4, 0xffffffff ;  /* 0xffffffff00047882 */ /* 0x000fc60000000000 */
[----:B------:R-:W-:Y:S05]  /*9f00*/  BRA.DIV UR4, `(.L_x_2794) ;  /* 0x0000025204f47947 */ /* 0x000fea000b800000 */
[----:B--2-4-:R2:W4:Y:S04]  /*9f10*/  SHFL.IDX PT, R33, R41, 0x1, 0x181f ;  /* 0x00381f0029217f89 */ /* 0x01452800000e0000 */
[----:B---3--:R2:W3:Y:S02]  /*9f20*/  SHFL.IDX PT, R32, R40, 0x1, 0x181f ;  /* 0x00381f0028207f89 */ /* 0x0084e400000e0000 */
.L_x_3119:
        /* <DEDUP_REMOVED lines=25> */
.L_x_2796:
[----:B------:R-:W-:Y:S05]  /*a0c0*/  BSYNC B1 ;  /* 0x0000000000017941 */ /* 0x000fea0003800000 */
.L_x_2795:
[----:B------:R-:W-:-:S03]  /*a0d0*/  UMOV UR4, 0xffffffff ;  /* 0xffffffff00047882 */ /* 0x000fc60000000000 */
[----:B------:R-:W-:Y:S05]  /*a0e0*/  BRA.DIV UR4, `(.L_x_2797) ;  /* 0x0000025204c87947 */ /* 0x000fea000b800000 */
[----:B---34-:R3:W4:Y:S04]  /*a0f0*/  SHFL.IDX PT, R33, R41, 0x2, 0x181f ;  /* 0x00581f0029217f89 */ /* 0x01872800000e0000 */
[----:B------:R3:W0:Y:S02]  /*a100*/  SHFL.IDX PT, R32, R40, 0x2, 0x181f ;  /* 0x00581f0028207f89 */ /* 0x00062400000e0000 */
.L_x_3123:
        /* <DEDUP_REMOVED lines=24> */
.L_x_2739:
[----:B------:R-:W-:Y:S05]  /*a290*/  BSYNC B0 ;  /* 0x0000000000007941 */ /* 0x000fea0003800000 */
.L_x_2692:
[----:B------:R-:W5:Y:S01]  /*a2a0*/  S2R R11, SR_TID.X ;  /* 0x00000000000b7919 */ /* 0x000f620000002100 */
        /* <DEDUP_REMOVED lines=8> */
[----:B-----5:R-:W-:Y:S01]  /*a330*/  LOP3.LUT R11, R11, 0x7f, RZ, 0xc0, !PT ;  /* 0x0000007f0b0b7812 */ /* 0x020fe200078ec0ff */
[----:B--2---:R2:W-:Y:S03]  /*a340*/  BAR.SYNC.DEFER_BLOCKING R141, 0x80 ;  /* 0x0002008d0000751d */ /* 0x0045e60000010000 */
[----:B------:R-:W-:-:S13]  /*a350*/  ISETP.NE.AND P3, PT, R11, RZ, PT ;  /* 0x000000ff0b00720c */ /* 0x000fda0003f65270 */
[----:B------:R-:W-:-:S04]  /*a360*/  @!P3 IADD3 R11, R89, 0x388a0, RZ ;  /* 0x000388a0590bb810 */ /* 0x000fc80007ffe0ff */
[----:B------:R-:W-:-:S04]  /*a370*/  @!P3 PRMT R11, RZ, 0x654, R11 ;  /* 0x00000654ff0bb816 */ /* 0x000fc8000000000b */
[----:B------:R2:W-:Y:S01]  /*a380*/  @!P3 SYNCS.ARRIVE.TRANS64.RED.A1T0 RZ, [R11+URZ], RZ ;  /* 0x000000ff0bffb9a7 */ /* 0x0005e2000810043f */
[----:B------:R-:W-:Y:S05]  /*a390*/  @!P0 BRA `(.L_x_2799) ;  /* 0x0000000000048947 */ /* 0x000fea0003800000 */
[----:B------:R-:W-:Y:S01]  /*a3a0*/  BPT.TRAP 0x1 ;  /* 0x000000040000795c */ /* 0x000fe20000300000 */
.L_x_2799:
[----:B------:R-:W-:Y:S05]  /*a3b0*/  BSYNC B0 ;  /* 0x0000000000007941 */ /* 0x000fea0003800000 */
.L_x_2798:
[----:B------:R-:W5:Y:S01]  /*a3c0*/  SYNCS.PHASECHK.TRANS64.TRYWAIT P0, [R89+URZ+0x388b0], R90 ;  /* 0x0388b05a590075a7 */ /* 0x000f62000800017f */
[----:B------:R-:W-:Y:S01]  /*a3d0*/  ULDC UR61, c[0x0][0x2f4] ;  /* 0x0000bd00003d7ab9 */ /* 0x000fe20000000800 */
[----:B------:R-:W-:Y:S04]  /*a3e0*/  BSSY B0, `(.L_x_2800) ;  /* 0x0000002000007945 */ /* 0x000fe80003800000 */
[----:B-----5:R-:W-:Y:S05]  /*a3f0*/  @!P0 BRA `(.L_x_2801) ;  /* 0x0000025000508947 */ /* 0x020fea0003800000 */
.L_x_3124:
[----:B------:R-:W-:Y:S05]  /*a400*/  BSYNC B0 ;  /* 0x0000000000007941 */ /* 0x000fea0003800000 */
.L_x_2800:
[----:B------:R-:W-:Y:S01]  /*a410*/  ULDC.64 UR4, c[0x0][0x328] ;  /* 0x0000ca0000047ab9 */ /* 0x000fe20000000a00 */
[----:B------:R-:W-:Y:S01]  /*a420*/  IMAD.IADD R88, R88, 0x1, -R220 ;  /* 0x0000000158587824 */ /* 0x000fe200078e0adc */
[----:B------:R-:W-:Y:S01]  /*a430*/  BSSY B0, `(.L_x_2802) ;  /* 0x000002c000007945 */ /* 0x000fe20003800000 */
[----:B--2---:R-:W-:Y:S02]  /*a440*/  IMAD R11, R86, UR4, RZ ;  /* 0x00000004560b7c24 */ /* 0x004fe4000f8e02ff */
[----:B0---4-:R-:W-:Y:S01]  /*a450*/  IMAD.WIDE.U32 R12, R84, UR4, RZ ;  /* 0x00000004540c7c25 */ /* 0x011fe2000f8e00ff */
[C---:B------:R-:W-:Y:S02]  /*a460*/  ISETP.GE.AND P4, PT, R88.reuse, 0x1, PT ;  /* 0x000000015800780c */ /* 0x040fe40003f86270 */
[----:B------:R-:W-:Y:S01]  /*a470*/  ISETP.GE.AND P0, PT, R88, 0x21, PT ;  /* 0x000000215800780c */ /* 0x000fe20003f06270 */
[----:B------:R-:W-:Y:S01]  /*a480*/  IMAD R11, R84, UR5, R11 ;  /* 0x00000005540b7c24 */ /* 0x000fe2000f8e020b */
[----:B------:R-:W-:-:S02]  /*a490*/  ULDC.64 UR4, c[0x0][0x338] ;  /* 0x0000ce0000047ab9 */ /* 0x000fc40000000a00 */
[----:B------:R-:W-:Y:S02]  /*a4a0*/  IMAD R14, R87, UR4, RZ ;  /* 0x00000004570e7c24 */ /* 0x000fe4000f8e02ff */
        /* <DEDUP_REMOVED lines=8> */
[----:B------:R-:W-:-:S04]  /*a530*/  ULDC.64 UR4, c[0x0][0x318] ;  /* 0x0000c60000047ab9 */ /* 0x000fc80000000a00 */
[----:B------:R-:W-:Y:S02]  /*a540*/  IADD3 R11, R13, R11, RZ ;  /* 0x0000000b0d0b7210 */ /* 0x000fe40007ffe0ff */
        /* <DEDUP_REMOVED lines=26> */
.L_x_2803:
[----:B------:R-:W-:Y:S05]  /*a6f0*/  BSYNC B0 ;  /* 0x0000000000007941 */ /* 0x000fea0003800000 */
.L_x_2802:
        /* <DEDUP_REMOVED lines=25> */
.L_x_2805:
[----:B------:R-:W-:Y:S05]  /*a890*/  BSYNC B0 ;  /* 0x0000000000007941 */ /* 0x000fea0003800000 */
.L_x_2804:
        /* <DEDUP_REMOVED lines=26> */
.L_x_2807:
[----:B------:R-:W-:Y:S05]  /*aa40*/  BSYNC B0 ;  /* 0x0000000000007941 */ /* 0x000fea0003800000 */
.L_x_2806:
        /* <DEDUP_REMOVED lines=8> */
[----:B------:R-:W-:Y:S01]  /*aad0*/  ISETP.NE.AND P4, PT, R113, RZ, PT ;  /* 0x000000ff7100720c */ /* 0x000fe20003f85270 */
[----:B------:R-:W-:-:S02]  /*aae0*/  VIADD R212, R212, 0x1 ;  /* 0x00000001d4d47836 */ /* 0x000fc40000000000 */
[----:B------:R-:W-:Y:S02]  /*aaf0*/  @!P3 PRMT R89, RZ, 0x654, R89 ;  /* 0x00000654ff59b816 */ /* 0x000fe40000000059 */
[----:B------:R-:W-:Y:S02]  /*ab00*/  PLOP3.LUT P0, PT, PT, PT, PT, 0x8, 0x0 ;  /* 0x000000000000781c */ /* 0x000fe40003f0e170 */
[----:B------:R1:W-:Y:S01]  /*ab10*/  @!P3 SYNCS.ARRIVE.TRANS64.RED.A1T0 RZ, [R89+URZ], RZ ;  /* 0x000000ff59ffb9a7 */ /* 0x0003e2000810043f */
[----:B------:R-:W-:-:S04]  /*ab20*/  ISETP.NE.AND P3, PT, R212, 0x2, PT ;  /* 0x00000002d400780c */ /* 0x000fc80003f65270 */
[----:B0-----:R-:W-:Y:S02]  /*ab30*/  SEL R11, RZ, 0x1, P3 ;  /* 0x00000001ff0b7807 */ /* 0x001fe40001800000 */
[----:B------:R-:W-:Y:S02]  /*ab40*/  SEL R212, R212, RZ, P3 ;  /* 0x000000ffd4d47207 */ /* 0x000fe40001800000 */
[----:B------:R-:W-:Y:S01]  /*ab50*/  LOP3.LUT R228, R228, R11, RZ, 0x3c, !PT ;  /* 0x0000000be4e47212 */ /* 0x000fe200078e3cff */
[----:B-1----:R-:W-:Y:S06]  /*ab60*/  @P4 BRA `(.L_x_2808) ;  /* 0xffffff7800044947 */ /* 0x002fec000383ffff */
.L_x_2687:
[----:B------:R-:W4:Y:S01]  /*ab70*/  LDL R11, [R1+0x68] ;  /* 0x00006800010b7983 */ /* 0x000f220000100800 */
[----:B------:R-:W0:Y:S01]  /*ab80*/  LDC R0, c[0x0][0x448] ;  /* 0x00011200ff007b82 */ /* 0x000e220000000800 */
[----:B------:R-:W-:Y:S01]  /*ab90*/  BSSY B0, `(.L_x_2809) ;  /* 0x0000055000007945 */ /* 0x000fe20003800000 */
        /* <DEDUP_REMOVED lines=9> */
[----:B------:R-:W-:Y:S01]  /*ac30*/  CS2R R130, SRZ ;  /* 0x0000000000827805 */ /* 0x000fe2000001ff00 */
[----:B------:R-:W-:Y:S01]  /*ac40*/  IMAD.MOV.U32 R129, RZ, RZ, RZ ;  /* 0x000000ffff817224 */ /* 0x000fe200078e00ff */
[----:B------:R-:W-:Y:S02]  /*ac50*/  CS2R R174, SRZ ;  /* 0x0000000000ae7805 */ /* 0x000fe4000001ff00 */
[----:B------:R-:W-:-:S02]  /*ac60*/  CS2R R126, SRZ ;  /* 0x00000000007e7805 */ /* 0x000fc4000001ff00 */
[----:B---3--:R-:W-:Y:S02]  /*ac70*/  CS2R R124, SRZ ;  /* 0x00000000007c7805 */ /* 0x008fe4000001ff00 */
        /* <DEDUP_REMOVED lines=8> */
[----:B0-----:R-:W-:Y:S02]  /*ad00*/  ISETP.NE.AND P1, PT, R0, 0x1, PT ;  /* 0x000000010000780c */ /* 0x001fe40003f25270 */
        /* <DEDUP_REMOVED lines=12> */
[----:B------:R-:W0:Y:S01]  /*add0*/  @P1 LDC R3, c[0x0][0x44c] ;  /* 0x00011300ff031b82 */ /* 0x000e220000000800 */
[----:B------:R-:W-:Y:S02]  /*ade0*/  CS2R R82, SRZ ;  /* 0x0000000000527805 */ /* 0x000fe4000001ff00 */
[----:B------:R-:W-:-:S02]  /*adf0*/  CS2R R56, SRZ ;  /* 0x0000000000387805 */ /* 0x000fc4000001ff00 */
[----:B------:R-:W-:Y:S02]  /*ae00*/  CS2R R78, SRZ ;  /* 0x00000000004e7805 */ /* 0x000fe4000001ff00 */
[----:B------:R-:W-:Y:S02]  /*ae10*/  CS2R R52, SRZ ;  /* 0x0000000000347805 */ /* 0x000fe4000001ff00 */
[----:B------:R-:W-:Y:S02]  /*ae20*/  CS2R R166, SRZ ;  /* 0x0000000000a67805 */ /* 0x000fe4000001ff00 */
[----:B------:R-:W-:Y:S02]  /*ae30*/  CS2R R74, SRZ ;  /* 0x00000000004a7805 */ /* 0x000fe4000001ff00 */
[----:B------:R-:W-:Y:S01]  /*ae40*/  CS2R R48, SRZ ;  /* 0x0000000000307805 */ /* 0x000fe2000001ff00 */
[----:B------:R-:W1:Y:S01]  /*ae50*/  @P1 LDC R2, c[0x0][0x450] ;  /* 0x00011400ff021b82 */ /* 0x000e620000000800 */
        /* <DEDUP_REMOVED lines=15> */
[----:B--2---:R-:W-:Y:S02]  /*af50*/  CS2R R38, SRZ ;  /* 0x0000000000267805 */ /* 0x004fe4000001ff00 */
[----:B------:R-:W-:Y:S02]  /*af60*/  MOV R24, RZ ;  /* 0x000000ff00187202 */ /* 0x000fe40000000f00 */
[----:B------:R-:W-:Y:S02]  /*af70*/  CS2R R34, SRZ ;  /* 0x0000000000227805 */ /* 0x000fe4000001ff00 */
[----:B------:R-:W-:Y:S01]  /*af80*/  CS2R R32, SRZ ;  /* 0x0000000000207805 */ /* 0x000fe2000001ff00 */
[----:B------:R-:W-:Y:S01]  /*af90*/  IMAD.MOV.U32 R4, RZ, RZ, RZ ;  /* 0x000000ffff047224 */ /* 0x000fe200078e00ff */
[----:B------:R-:W-:Y:S01]  /*afa0*/  MOV R26, RZ ;  /* 0x000000ff001a7202 */ /* 0x000fe20000000f00 */
[----:B------:R-:W-:-:S02]  /*afb0*/  IMAD.MOV.U32 R9, RZ, RZ, RZ ;  /* 0x000000ffff097224 */ /* 0x000fc400078e00ff */
[----:B----4-:R-:W-:Y:S01]  /*afc0*/  VIADD R0, R11, 0x7f ;  /* 0x0000007f0b007836 */ /* 0x010fe20000000000 */
[----:B------:R-:W-:-:S03]  /*afd0*/  CS2R R10, SRZ ;  /* 0x00000000000a7805 */ /* 0x000fc6000001ff00 */
[----:B0-----:R-:W-:-:S05]  /*afe0*/  @P1 IMAD.HI.U32 R3, R0, R3, RZ ;  /* 0x0000000300031227 */ /* 0x001fca00078e00ff */
[----:B-1----:R-:W-:Y:S02]  /*aff0*/  @P1 SHF.R.U32.HI R0, RZ, R2, R3 ;  /* 0x00000002ff001219 */ /* 0x002fe40000011603 */
[----:B------:R-:W-:Y:S02]  /*b000*/  PLOP3.LUT P1, PT, PT, PT, PT, 0x80, 0x0 ;  /* 0x000000000000781c */ /* 0x000fe40003f2f070 */
[----:B------:R-:W-:Y:S02]  /*b010*/  IADD3 R0, R139, R0, RZ ;  /* 0x000000008b007210 */ /* 0x000fe40007ffe0ff */
[----:B------:R-:W-:-:S03]  /*b020*/  CS2R R138, SRZ ;  /* 0x00000000008a7805 */ /* 0x000fc6000001ff00 */
[----:B------:R-:W-:-:S05]  /*b030*/  IMAD.HI R0, R0, 0x66666667, RZ ;  /* 0x6666666700007827 */ /* 0x000fca00078e02ff */
[----:B------:R-:W-:-:S04]  /*b040*/  SHF.R.U32.HI R3, RZ, 0x1f, R0 ;  /* 0x0000001fff037819 */ /* 0x000fc80000011600 */
[----:B------:R-:W-:Y:S01]  /*b050*/  LEA.HI.SX32 R3, R0, R3, 0x1b ;  /* 0x0000000300037211 */ /* 0x000fe200078fdaff */
[----:B------:R-:W-:-:S03]  /*b060*/  IMAD.MOV.U32 R0, RZ, RZ, RZ ;  /* 0x000000ffff007224 */ /* 0x000fc600078e00ff */
[----:B------:R-:W-:Y:S02]  /*b070*/  VIMNMX R2, R140, R3, PT ;  /* 0x000000038c027248 */ /* 0x000fe40003fe0100 */
[----:B------:R-:W-:Y:S01]  /*b080*/  CS2R R140, SRZ ;  /* 0x00000000008c7805 */ /* 0x000fe2000001ff00 */
[----:B------:R-:W-:Y:S01]  /*b090*/  IMAD.MOV.U32 R3, RZ, RZ, RZ ;  /* 0x000000ffff037224 */ /* 0x000fe200078e00ff */
[----:B------:R-:W-:Y:S01]  /*b0a0*/  ISETP.GE.AND P2, PT, R2, 0x1, PT ;  /* 0x000000010200780c */ /* 0x000fe20003f46270 */
[----:B------:R-:W-:-:S12]  /*b0b0*/  @P0 BRA `(.L_x_2810) ;  /* 0x0000000000080947 */ /* 0x000fd80003800000 */
[----:B------:R-:W0:Y:S02]  /*b0c0*/  FENCE.VIEW.ASYNC.G ;  /* 0x00000000000073c6 */ /* 0x000e240000000100 */
[----:B0-----:R-:W-:Y:S06]  /*b0d0*/  BAR.ARV 0xc, 0x180 ;  /* 0x0306000000007b1d */ /* 0x001fec0000002000 */
.L_x_2810:
[----:B------:R-:W-:Y:S05]  /*b0e0*/  BSYNC B0 ;  /* 0x0000000000007941 */ /* 0x000fea0003800000 */
.L_x_2809:
[----:B------:R-:W-:Y:S02]  /*b0f0*/  IMAD.MOV.U32 R25, RZ, RZ, RZ ;  /* 0x000000ffff197224 */ /* 0x000fe400078e00ff */
        /* <DEDUP_REMOVED lines=35> */
.L_x_2812:
        /* <DEDUP_REMOVED lines=13> */
.L_x_2816:
[----:B-1----:R1:W2:Y:S02]  /*b400*/  SYNCS.PHASECHK.TRANS64.TRYWAIT P0, [R22+URZ+0x38800], R3 ;  /* 0x03880003160075a7 */ /* 0x0022a4000800017f */
[----:B--2---:R-:W-:Y:S05]  /*b410*/  @!P0 NANOSLEEP.SYNCS 0x989680 ;  /* 0x009896800000895d */ /* 0x004fea0003900000 */
[----:B------:R-:W2:Y:S02]  /*b420*/  @!P0 SYNCS.PHASECHK.TRANS64 P0, [R22+URZ+0x38800], R3 ;  /* 0x03880003160085a7 */ /* 0x000ea4000800007f */
[----:B--2---:R-:W-:Y:S05]  /*b430*/  @!P0 BRA `(.L_x_2816) ;  /* 0xfffffffc00f08947 */ /* 0x004fea000383ffff */
.L_x_2815:
[----:B------:R-:W-:Y:S05]  /*b440*/  BSYNC B0 ;  /* 0x0000000000007941 */ /* 0x000fea0003800000 */
.L_x_2814:
[----:B------:R-:W-:Y:S05]  /*b450*/  BRA `(.L_x_2817) ;  /* 0x0000009400807947 */ /* 0x000fea0003800000 */
.L_x_2813:
[----:B------:R-:W2:Y:S01]  /*b460*/  LDL R30, [R1+0x84] ;  /* 0x00008400011e7983 */ /* 0x000ea20000100800 */
[----:B-----5:R-:W-:Y:S01]  /*b470*/  SHF.R.S32.HI R0, RZ, 0x1f, R135 ;  /* 0x0000001fff007819 */ /* 0x020fe20000011487 */
[----:B------:R-:W-:Y:S02]  /*b480*/  ULDC.64 UR6, c[0x0][0x408] ;  /* 0x0001020000067ab9 */ /* 0x000fe40000000a00 */
[----:B------:R-:W-:Y:S01]  /*b490*/  IMAD.WIDE.U32 R26, R135, UR6, RZ ;  /* 0x00000006871a7c25 */ /* 0x000fe2000f8e00ff */
[----:B--2---:R-:W-:-:S13]  /*b4a0*/  R2UR UR4, R30 ;  /* 0x000000001e0472ca */ /* 0x004fda00000e0000 */
[----:B------:R-:W-:-:S03]  /*b4b0*/  ULOP3.LUT UP0, URZ, UR4, 0x3ff, URZ, 0xc0, !UPT ;  /* 0x000003ff043f7892 */ /* 0x000fc6000f80c03f */
[----:B------:R-:W-:Y:S02]  /*b4c0*/  ULDC.64 UR4, c[0x0][0x3f8] ;  /* 0x0000fe0000047ab9 */ /* 0x000fe40000000a00 */
[C---:B------:R-:W-:Y:S01]  /*b4d0*/  IMAD R4, R0.reuse, UR4, RZ ;  /* 0x0000000400047c24 */ /* 0x040fe2000f8e02ff */
[----:B------:R-:W-:Y:S01]  /*b4e0*/  PLOP3.LUT P0, PT, PT, PT, UP0, 0x80, 0x0 ;  /* 0x000000000000781c */ /* 0x000fe20003f0f008 */
[----:B------:R-:W-:Y:S02]  /*b4f0*/  IMAD R0, R0, UR6, RZ ;  /* 0x0000000600007c24 */ /* 0x000fe4000f8e02ff */
[----:B------:R-:W-:-:S04]  /*b500*/  IMAD.WIDE.U32 R24, R135, UR4, RZ ;  /* 0x0000000487187c25 */ /* 0x000fc8000f8e00ff */
[C---:B------:R-:W-:Y:S02]  /*b510*/  IMAD R31, R135.reuse, UR7, R0 ;  /* 0x00000007871f7c24 */ /* 0x040fe4000f8e0200 */
[----:B------:R-:W-:-:S03]  /*b520*/  IMAD R29, R135, UR5, R4 ;  /* 0x00000005871d7c24 */ /* 0x000fc6000f8e0204 */
[----:B------:R-:W-:Y:S01]  /*b530*/  IADD3 R31, R31, R27, RZ ;  /* 0x0000001b1f1f7210 */ /* 0x000fe20007ffe0ff */
[----:B------:R-:W-:Y:S01]  /*b540*/  IMAD.IADD R29, R29, 0x1, R25 ;  /* 0x000000011d1d7824 */ /* 0x000fe200078e0219 */
        /* <DEDUP_REMOVED lines=17> */
.L_x_2818:
[----:B------:R-:W2:Y:S01]  /*b660*/  LDL R20, [R1+0x58] ;  /* 0x0000580001147983 */ /* 0x000ea20000100800 */
[----:B------:R-:W-:-:S03]  /*b670*/  ULDC.U8 UR4, c[0x0][0x410] ;  /* 0x0001040000047ab9 */ /* 0x000fc60000000000 */
[----:B------:R-:W3:Y:S01]  /*b680*/  LDL R126, [R1+0x68] ;  /* 0x00006800017e7983 */ /* 0x000ee20000100800 */
[----:B------:R-:W-:Y:S01]  /*b690*/  R2UR UR5, R30 ;  /* 0x000000001e0572ca */ /* 0x000fe200000e0000 */
[----:B------:R-:W-:Y:S01]  /*b6a0*/  BSSY B0, `(.L_x_2819) ;  /* 0x0000933000007945 */ /* 0x000fe20003800000 */
[----:B------:R-:W-:Y:S01]  /*b6b0*/  ISETP.NE.AND P0, PT, RZ, UR4, PT ;  /* 0x00000004ff007c0c */ /* 0x000fe2000bf05270 */
[----:B------:R-:W-:Y:S01]  /*b6c0*/  VIADD R89, R220, 0x20 ;  /* 0x00000020dc597836 */ /* 0x000fe20000000000 */
[----:B------:R-:W-:Y:S02]  /*b6d0*/  LEA.HI R33, R33, R28, RZ, 0x3 ;  /* 0x0000001c21217211 */ /* 0x000fe400078f18ff */
[----:B------:R-:W-:Y:S02]  /*b6e0*/  SHF.R.U32.HI R21, RZ, 0x3, R229 ;  /* 0x00000003ff157819 */ /* 0x000fe400000116e5 */
[----:B------:R-:W-:Y:S02]  /*b6f0*/  LOP3.LUT R0, R229, 0x38, R16, 0xf8, !PT ;  /* 0x00000038e5007812 */ /* 0x000fe400078ef810 */
[----:B------:R-:W-:-:S02]  /*b700*/  LOP3.LUT R33, R33, 0xfffffff8, RZ, 0xc0, !PT ;  /* 0xfffffff821217812 */ /* 0x000fc400078ec0ff */
[----:B------:R-:W-:Y:S02]  /*b710*/  IADD3 R3, R220, 0x60, RZ ;  /* 0x00000060dc037810 */ /* 0x000fe40007ffe0ff */
[----:B--2---:R-:W-:Y:S01]  /*b720*/  LOP3.LUT R87, R20, R0, R21, 0xf6, !PT ;  /* 0x0000000014577212 */ /* 0x004fe200078ef615 */
[----:B------:R-:W-:Y:S02]  /*b730*/  IMAD.IADD R0, R28, 0x1, -R33 ;  /* 0x000000011c007824 */ /* 0x000fe400078e0a21 */
[----:B---3--:R-:W-:Y:S01]  /*b740*/  IMAD.IADD R73, R220, 0x1, R126 ;  /* 0x00000001dc497824 */ /* 0x008fe200078e027e */
[----:B------:R-:W-:-:S03]  /*b750*/  LEA R87, R87, UR5, 0x1 ;  /* 0x0000000557577c11 */ /* 0x000fc6000f8e08ff */
[----:B------:R-:W-:Y:S01]  /*b760*/  IMAD R7, R0, 0x20, R73 ;  /* 0x0000002000077824 */ /* 0x000fe200078e0249 */
[----:B------:R-:W-:Y:S06]  /*b770*/  @!P0 BRA `(.L_x_2820) ;  /* 0x0000004400f08947 */ /* 0x000fec0003800000 */
[----:B------:R-:W0:Y:S01]  /*b780*/  LDC R116, c[0x0][0x448] ;  /* 0x00011200ff747b82 */ /* 0x000e220000000800 */
[----:B------:R-:W-:Y:S01]  /*b790*/  ULDC.64 UR4, c[0x0][0x3f8] ;  /* 0x0000fe0000047ab9 */ /* 0x000fe20000000a00 */
[----:B------:R-:W-:Y:S01]  /*b7a0*/  ULDC.64 UR6, c[0x0][0x408] ;  /* 0x0001020000067ab9 */ /* 0x000fe20000000a00 */
[----:B------:R-:W-:Y:S01]  /*b7b0*/  IMAD.MOV.U32 R4, RZ, RZ, R24 ;  /* 0x000000ffff047224 */ /* 0x000fe200078e0018 */
[----:B------:R-:W-:Y:S01]  /*b7c0*/  SHF.R.S32.HI R85, RZ, 0x1f, R224 ;  /* 0x0000001fff557819 */ /* 0x000fe200000114e0 */
[----:B------:R-:W-:Y:S01]  /*b7d0*/  IMAD.MOV.U32 R8, RZ, RZ, R26 ;  /* 0x000000ffff087224 */ /* 0x000fe200078e001a */
[----:B------:R-:W-:Y:S01]  /*b7e0*/  SHF.R.S32.HI R86, RZ, 0x1f, R221 ;  /* 0x0000001fff567819 */ /* 0x000fe200000114dd */
[----:B------:R-:W-:Y:S01]  /*b7f0*/  IMAD.MOV.U32 R9, RZ, RZ, R31 ;  /* 0x000000ffff097224 */ /* 0x000fe200078e001f */
[----:B------:R-:W-:Y:S02]  /*b800*/  SHF.R.S32.HI R93, RZ, 0x1f, R214 ;  /* 0x0000001fff5d7819 */ /* 0x000fe400000114d6 */
[----:B------:R-:W-:-:S02]  /*b810*/  SHF.R.S32.HI R95, RZ, 0x1f, R222 ;  /* 0x0000001fff5f7819 */ /* 0x000fc400000114de */
[----:B0-----:R-:W-:-:S13]  /*b820*/  ISETP.NE.AND P0, PT, R116, 0x1, PT ;  /* 0x000000017400780c */ /* 0x001fda0003f05270 */
[----:B------:R-:W0:Y:S08]  /*b830*/  @P0 LDC R0, c[0x0][0x44c] ;  /* 0x00011300ff000b82 */ /* 0x000e300000000800 */
[----:B------:R-:W1:Y:S01]  /*b840*/  @P0 LDC R5, c[0x0][0x450] ;  /* 0x00011400ff050b82 */ /* 0x000e620000000800 */
[----:B0-----:R-:W-:-:S05]  /*b850*/  @P0 IMAD.HI.U32 R0, R7, R0, RZ ;  /* 0x0000000007000227 */ /* 0x001fca00078e00ff */
[----:B-1----:R-:W-:Y:S02]  /*b860*/  @P0 SHF.R.U32.HI R7, RZ, R5, R0 ;  /* 0x00000005ff070219 */ /* 0x002fe40000011600 */
[----:B------:R-:W-:Y:S02]  /*b870*/  MOV R5, R29 ;  /* 0x0000001d00057202 */ /* 0x000fe40000000f00 */
[----:B------:R-:W-:Y:S01]  /*b880*/  SHF.R.S32.HI R0, RZ, 0x1f, R7 ;  /* 0x0000001fff007819 */ /* 0x000fe20000011407 */
[----:B------:R-:W-:-:S04]  /*b890*/  IMAD.WIDE.U32 R8, R7, UR6, R8 ;  /* 0x0000000607087c25 */ /* 0x000fc8000f8e0008 */
[C---:B------:R-:W-:Y:S02]  /*b8a0*/  IMAD R6, R0.reuse, UR4, RZ ;  /* 0x0000000400067c24 */ /* 0x040fe4000f8e02ff */
[----:B------:R-:W-:Y:S02]  /*b8b0*/  IMAD R0, R0, UR6, RZ ;  /* 0x0000000600007c24 */ /* 0x000fe4000f8e02ff */
[----:B------:R-:W-:-:S04]  /*b8c0*/  IMAD.WIDE.U32 R4, R7, UR4, R4 ;  /* 0x0000000407047c25 */ /* 0x000fc8000f8e0004 */
[C---:B------:R-:W-:Y:S01]  /*b8d0*/  IMAD R11, R7.reuse, UR5, R6 ;  /* 0x00000005070b7c24 */ /* 0x040fe2000f8e0206 */
[----:B------:R-:W-:Y:S01]  /*b8e0*/  ULDC.64 UR4, c[0x0][0x3e8] ;  /* 0x0000fa0000047ab9 */ /* 0x000fe20000000a00 */
[----:B------:R-:W-:Y:S01]  /*b8f0*/  IMAD R13, R7, UR7, R0 ;  /* 0x00000007070d7c24 */ /* 0x000fe2000f8e0200 */
[----:B------:R-:W-:Y:S01]  /*b900*/  ULDC.64 UR6, c[0x0][0x400] ;  /* 0x0001000000067ab9 */ /* 0x000fe20000000a00 */
[----:B------:R-:W-:Y:S01]  /*b910*/  IMAD.IADD R7, R5, 0x1, R11 ;  /* 0x0000000105077824 */ /* 0x000fe200078e020b */
[----:B------:R-:W-:Y:S01]  /*b920*/  LEA R6, P0, R4, UR4, 0x1 ;  /* 0x0000000404067c11 */ /* 0x000fe2000f8008ff */
[----:B------:R-:W-:Y:S01]  /*b930*/  UMOV UR4, 0xffffffff ;  /* 0xffffffff00047882 */ /* 0x000fe20000000000 */
[----:B------:R-:W-:Y:S02]  /*b940*/  LEA R0, P1, R8, UR6, 0x1 ;  /* 0x0000000608007c11 */ /* 0x000fe4000f8208ff */
[----:B------:R-:W-:Y:S02]  /*b950*/  IADD3 R5, R9, R13, RZ ;  /* 0x0000000d09057210 */ /* 0x000fe40007ffe0ff */
[----:B------:R-:W-:-:S02]  /*b960*/  LEA.HI.X R7, R4, UR5, R7, 0x1, P0 ;  /* 0x0000000504077c11 */ /* 0x000fc400080f0c07 */
[----:B------:R-:W-:Y:S01]  /*b970*/  LEA.HI.X R8, R8, UR7, R5, 0x1, P1 ;  /* 0x0000000708087c11 */ /* 0x000fe200088f0c05 */
[----:B------:R-:W-:Y:S06]  /*b980*/  BRA.DIV UR4, `(.L_x_2821) ;  /* 0x0000023e04007947 */ /* 0x000fec000b800000 */
[----:B------:R0:W1:Y:S04]  /*b990*/  SHFL.IDX PT, R4, R7, RZ, 0x181f ;  /* 0x00181fff07047589 */ /* 0x00006800000e0000 */
[----:B------:R0:W2:Y:S04]  /*b9a0*/  SHFL.IDX PT, R5, R6, RZ, 0x181f ;  /* 0x00181fff06057589 */ /* 0x0000a800000e0000 */
[----:B------:R0:W3:Y:S04]  /*b9b0*/  SHFL.IDX PT, R9, R8, RZ, 0x181f ;  /* 0x00181fff08097589 */ /* 0x0000e800000e0000 */
[----:B------:R0:W4:Y:S02]  /*b9c0*/  SHFL.IDX PT, R14, R0, RZ, 0x181f ;  /* 0x00181fff000e7589 */ /* 0x00012400000e0000 */
.L_x_3130:
[----:B------:R-:W5:Y:S01]  /*b9d0*/  LDL R10, [R1+0x6c] ;  /* 0x00006c00010a7983 */ /* 0x000f620000100800 */
        /* <DEDUP_REMOVED lines=9> */
[----:B-----5:R-:W-:-:S05]  /*ba70*/  IMAD R116, R10, R116, RZ ;  /* 0x000000740a747224 */ /* 0x020fca00078e02ff */
[----:B------:R-:W-:-:S13]  /*ba80*/  ISETP.GE.AND P0, PT, R73, R116, PT ;  /* 0x000000744900720c */ /* 0x000fda0003f06270 */
[----:B------:R-:W-:Y:S05]  /*ba90*/  @P0 BRA `(.L_x_2823) ;  /* 0x0000000000b80947 */ /* 0x000fea0003800000 */
[----:B------:R-:W-:Y:S01]  /*baa0*/  ULDC UR4, c[0x0][0x3f4] ;  /* 0x0000fd0000047ab9 */ /* 0x000fe20000000800 */
[----:B------:R-:W-:Y:S02]  /*bab0*/  CS2R R80, SRZ ;  /* 0x0000000000507805 */ /* 0x000fe4000001ff00 */
[----:B------:R-:W-:Y:S02]  /*bac0*/  ISETP.GE.AND P3, PT, R214, UR4, PT ;  /* 0x00000004d6007c0c */ /* 0x000fe4000bf66270 */
[----:B------:R-:W-:Y:S02]  /*bad0*/  CS2R R78, SRZ ;  /* 0x00000000004e7805 */ /* 0x000fe4000001ff00 */
[----:B------:R-:W-:Y:S01]  /*bae0*/  ISETP.GE.AND P2, PT, R222, UR4, PT ;  /* 0x00000004de007c0c */ /* 0x000fe2000bf46270 */
[----:B------:R-:W-:Y:S01]  /*baf0*/  ULDC.64 UR6, c[0x0][0x208] ;  /* 0x0000820000067ab9 */ /* 0x000fe20000000a00 */
[----:B------:R-:W-:Y:S02]  /*bb00*/  ISETP.GE.AND P1, PT, R221, UR4, PT ;  /* 0x00000004dd007c0c */ /* 0x000fe4000bf26270 */
[----:B------:R-:W-:-:S05]  /*bb10*/  ISETP.GE.AND P0, PT, R224, UR4, PT ;  /* 0x00000004e0007c0c */ /* 0x000fca000bf06270 */
[C---:B------:R-:W-:Y:S01]  /*bb20*/  @!P3 IMAD.SHL.U32 R12, R214.reuse, 0x2, RZ ;  /* 0x00000002d60cb824 */ /* 0x040fe200078e00ff */
[----:B------:R-:W-:-:S03]  /*bb30*/  @!P3 SHF.L.U64.HI R13, R214, 0x1, R93 ;  /* 0x00000001d60db819 */ /* 0x000fc6000001025d */
[C---:B------:R-:W-:Y:S01]  /*bb40*/  @!P2 IMAD.SHL.U32 R24, R222.reuse, 0x2, RZ ;  /* 0x00000002de18a824 */ /* 0x040fe200078e00ff */
[----:B------:R-:W-:Y:S01]  /*bb50*/  @!P2 SHF.L.U64.HI R25, R222, 0x1, R95 ;  /* 0x00000001de19a819 */ /* 0x000fe2000001025f */
[----:B------:R-:W-:Y:S01]  /*bb60*/  @!P1 IMAD.SHL.U32 R28, R221, 0x2, RZ ;  /* 0x00000002dd1c9824 */ /* 0x000fe200078e00ff */
[CC--:B--2---:R-:W-:Y:S02]  /*bb70*/  @!P3 IADD3 R10, P5, R5.reuse, R12.reuse, RZ ;  /* 0x0000000c050ab210 */ /* 0x0c4fe40007fbe0ff */
[----:B----4-:R-:W-:Y:S02]  /*bb80*/  @!P3 IADD3 R12, P4, R14, R12, RZ ;  /* 0x0000000c0e0cb210 */ /* 0x010fe40007f9e0ff */
[-C--:B------:R-:W-:Y:S01]  /*bb90*/  @!P2 IADD3 R20, P6, R5, R24.reuse, RZ ;  /* 0x000000180514a210 */ /* 0x080fe20007fde0ff */
[--C-:B-1----:R-:W-:Y:S01]  /*bba0*/  @!P3 IMAD.X R11, R4, 0x1, R13.reuse, P5 ;  /* 0x00000001040bb824 */ /* 0x102fe200028e060d */
[----:B------:R-:W-:Y:S01]  /*bbb0*/  @!P1 SHF.L.U64.HI R29, R221, 0x1, R86 ;  /* 0x00000001dd1d9819 */ /* 0x000fe20000010256 */
[----:B---3--:R-:W-:Y:S01]  /*bbc0*/  @!P3 IMAD.X R13, R9, 0x1, R13, P4 ;  /* 0x00000001090db824 */ /* 0x008fe200020e060d */
[----:B------:R-:W-:Y:S01]  /*bbd0*/  @!P2 IADD3 R24, P5, R14, R24, RZ ;  /* 0x000000180e18a210 */ /* 0x000fe20007fbe0ff */
[----:B------:R-:W-:Y:S01]  /*bbe0*/  @!P2 IMAD.X R21, R4, 0x1, R25, P6 ;  /* 0x000000010415a824 */ /* 0x000fe200030e0619 */
[----:B------:R-:W-:-:S02]  /*bbf0*/  @!P1 IADD3 R26, P4, R5, R28, RZ ;  /* 0x0000001c051a9210 */ /* 0x000fc40007f9e0ff */
[----:B------:R-:W-:Y:S02]  /*bc00*/  CS2R R76, SRZ ;  /* 0x00000000004c7805 */ /* 0x000fe4000001ff00 */
[----:B------:R-:W-:Y:S02]  /*bc10*/  @!P0 SHF.L.U32 R15, R224, 0x1, RZ ;  /* 0x00000001e00f8819 */ /* 0x000fe400000006ff */
[----:B------:R-:W-:Y:S02]  /*bc20*/  CS2R R74, SRZ ;  /* 0x00000000004a7805 */ /* 0x000fe4000001ff00 */
[----:B------:R-:W-:Y:S01]  /*bc30*/  @!P2 IADD3.X R25, R9, R25, RZ, P5, !PT ;  /* 0x000000190919a210 */ /* 0x000fe20002ffe4ff */
[----:B------:R-:W-:Y:S01]  /*bc40*/  @!P1 IMAD.X R27, R4, 0x1, R29, P4 ;  /* 0x00000001041b9824 */ /* 0x000fe200020e061d */
[----:B------:R-:W-:Y:S02]  /*bc50*/  @!P0 SHF.L.U64.HI R32, R224, 0x1, R85 ;  /* 0x00000001e0208819 */ /* 0x000fe40000010255 */
[----:B------:R-:W-:-:S02]  /*bc60*/  CS2R R70, SRZ ;  /* 0x0000000000467805 */ /* 0x000fc4000001ff00 */
[C---:B------:R-:W-:Y:S02]  /*bc70*/  @!P1 IADD3 R28, P6, R14.reuse, R28, RZ ;  /* 0x0000001c0e1c9210 */ /* 0x040fe40007fde0ff */
[----:B------:R-:W-:Y:S02]  /*bc80*/  CS2R R68, SRZ ;  /* 0x0000000000447805 */ /* 0x000fe4000001ff00 */
[-C--:B------:R-:W-:Y:S02]  /*bc90*/  @!P0 IADD3 R30, P5, R5, R15.reuse, RZ ;  /* 0x0000000f051e8210 */ /* 0x080fe40007fbe0ff */
[----:B------:R-:W-:Y:S02]  /*bca0*/  CS2R R64, SRZ ;  /* 0x0000000000407805 */ /* 0x000fe4000001ff00 */
[----:B------:R-:W-:Y:S02]  /*bcb0*/  @!P0 IADD3 R14, P4, R14, R15, RZ ;  /* 0x0000000f0e0e8210 */ /* 0x000fe40007f9e0ff */
[----:B------:R-:W-:Y:S01]  /*bcc0*/  CS2R R62, SRZ ;  /* 0x00000000003e7805 */ /* 0x000fe2000001ff00 */
[C---:B------:R-:W-:Y:S01]  /*bcd0*/  @!P1 IMAD.X R29, R9.reuse, 0x1, R29, P6 ;  /* 0x00000001091d9824 */ /* 0x040fe200030e061d */
[----:B------:R1:W5:Y:S01]  /*bce0*/  @!P3 LD.E.64 R80, desc[UR6][R10.64] ;  /* 0x000000060a50b980 */ /* 0x000362000c101b00 */
[----:B------:R-:W-:Y:S01]  /*bcf0*/  @!P0 IMAD.X R31, R4, 0x1, R32, P5 ;  /* 0x00000001041f8824 */ /* 0x000fe200028e0620 */
[----:B------:R-:W-:-:S02]  /*bd00*/  @!P0 IADD3.X R15, R9, R32, RZ, P4, !PT ;  /* 0x00000020090f8210 */ /* 0x000fc400027fe4ff */
[----:B------:R1:W5:Y:S04]  /*bd10*/  @!P3 LD.E.64 R78, desc[UR6][R12.64] ;  /* 0x000000060c4eb980 */ /* 0x000368000c101b00 */
[----:B------:R1:W5:Y:S04]  /*bd20*/  @!P2 LD.E.64 R76, desc[UR6][R20.64] ;  /* 0x00000006144ca980 */ /* 0x000368000c101b00 */
[----:B------:R1:W5:Y:S04]  /*bd30*/  @!P2 LD.E.64 R74, desc[UR6][R24.64] ;  /* 0x00000006184aa980 */ /* 0x000368000c101b00 */
[----:B------:R1:W5:Y:S04]  /*bd40*/  @!P1 LD.E.64 R70, desc[UR6][R26.64] ;  /* 0x000000061a469980 */ /* 0x000368000c101b00 */
[----:B------:R1:W5:Y:S04]  /*bd50*/  @!P1 LD.E.64 R68, desc[UR6][R28.64] ;  /* 0x000000061c449980 */ /* 0x000368000c101b00 */
[----:B------:R1:W5:Y:S04]  /*bd60*/  @!P0 LD.E.64 R64, desc[UR6][R30.64] ;  /* 0x000000061e408980 */ /* 0x000368000c101b00 */
[----:B------:R1:W5:Y:S02]  /*bd70*/  @!P0 LD.E.64 R62, desc[UR6][R14.64] ;  /* 0x000000060e3e8980 */ /* 0x000364000c101b00 */
.L_x_2823:
[----:B------:R-:W-:Y:S05]  /*bd80*/  BSYNC B1 ;  /* 0x0000000000017941 */ /* 0x000fea0003800000 */
.L_x_2822:
[----:B-1---5:R-:W-:Y:S01]  /*bd90*/  IMAD.MOV.U32 R4, RZ, RZ, R64 ;  /* 0x000000ffff047224 */ /* 0x022fe200078e0040 */
[----:B------:R-:W-:Y:S01]  /*bda0*/  MOV R10, R71 ;  /* 0x00000047000a7202 */ /* 0x000fe20000000f00 */
[----:B--2---:R-:W-:Y:S01]  /*bdb0*/  IMAD.MOV.U32 R5, RZ, RZ, R65 ;  /* 0x000000ffff057224 */ /* 0x004fe200078e0041 */
[----:B------:R-:W-:Y:S01]  /*bdc0*/  UMOV UR4, 0xffffffff ;  /* 0xffffffff00047882 */ /* 0x000fe20000000000 */
[----:B---3--:R-:W-:Y:S01]  /*bdd0*/  IMAD.MOV.U32 R9, RZ, RZ, R70 ;  /* 0x000000ffff097224 */ /* 0x008fe200078e0046 */
[----:B------:R-:W-:Y:S02]  /*bde0*/  CS2R R46, SRZ ;  /* 0x00000000002e7805 */ /* 0x000fe4000001ff00 */
        /* <DEDUP_REMOVED lines=18> */
[----:B------:R-:W-:Y:S02]  /*bf10*/  PRMT R121, R5, 0x5410, R4 ;  /* 0x0000541005797816 */ /* 0x000fe40000000004 */
[----:B------:R-:W-:Y:S01]  /*bf20*/  PRMT R124, R9, 0x5410, R10 ;  /* 0x00005410097c7816 */ /* 0x000fe2000000000a */
[----:B------:R-:W-:Y:S06]  /*bf30*/  BRA.DIV UR4, `(.L_x_2824) ;  /* 0x0000023a04047947 */ /* 0x000fec000b800000 */
[----:B------:R1:W2:Y:S04]  /*bf40*/  SHFL.IDX PT, R4, R7, 0x1, 0x181f ;  /* 0x00381f0007047f89 */ /* 0x0002a800000e0000 */
[----:B------:R1:W3:Y:S04]  /*bf50*/  SHFL.IDX PT, R5, R6, 0x1, 0x181f ;  /* 0x00381f0006057f89 */ /* 0x0002e800000e0000 */
[----:B------:R1:W0:Y:S04]  /*bf60*/  SHFL.IDX PT, R9, R8, 0x1, 0x181f ;  /* 0x00381f0008097f89 */ /* 0x00022800000e0000 */
[----:B----4-:R1:W4:Y:S02]  /*bf70*/  SHFL.IDX PT, R14, R0, 0x1, 0x181f ;  /* 0x00381f00000e7f89 */ /* 0x01032400000e0000 */
.L_x_3136:
        /* <DEDUP_REMOVED lines=22> */
[----:B------:R-:W-:Y:S02]  /*c0e0*/  @!P2 SHF.L.U64.HI R15, R222, 0x1, R95 ;  /* 0x00000001de0fa819 */ /* 0x000fe4000001025f */
[-C--:B---3--:R-:W-:Y:S01]  /*c0f0*/  @!P3 IADD3 R10, P5, R5, R12.reuse, RZ ;  /* 0x0000000c050ab210 */ /* 0x088fe20007fbe0ff */
[----:B------:R-:W-:Y:S01]  /*c100*/  @!P0 IMAD.SHL.U32 R31, R224, 0x2, RZ ;  /* 0x00000002e01f8824 */ /* 0x000fe200078e00ff */
[----:B----4-:R-:W-:Y:S02]  /*c110*/  @!P3 IADD3 R12, P4, R14, R12, RZ ;  /* 0x0000000c0e0cb210 */ /* 0x010fe40007f9e0ff */
[C---:B------:R-:W-:Y:S01]  /*c120*/  @!P1 SHF.L.U32 R28, R221.reuse, 0x1, RZ ;  /* 0x00000001dd1c9819 */ /* 0x040fe200000006ff */
[--C-:B--2---:R-:W-:Y:S01]  /*c130*/  @!P3 IMAD.X R11, R4, 0x1, R13.reuse, P5 ;  /* 0x00000001040bb824 */ /* 0x104fe200028e060d */
[----:B------:R-:W-:Y:S01]  /*c140*/  @!P1 SHF.L.U64.HI R29, R221, 0x1, R86 ;  /* 0x00000001dd1d9819 */ /* 0x000fe20000010256 */
[----:B0-----:R-:W-:Y:S01]  /*c150*/  @!P3 IMAD.X R13, R9, 0x1, R13, P4 ;  /* 0x00000001090db824 */ /* 0x001fe200020e060d */
[----:B------:R-:W-:-:S02]  /*c160*/  @!P2 IADD3 R20, P6, R5, R24, RZ ;  /* 0x000000180514a210 */ /* 0x000fc40007fde0ff */
[----:B------:R-:W-:Y:S02]  /*c170*/  @!P1 IADD3 R26, P4, R5, R28, RZ ;  /* 0x0000001c051a9210 */ /* 0x000fe40007f9e0ff */
[----:B------:R-:W-:Y:S02]  /*c180*/  CS2R R56, SRZ ;  /* 0x0000000000387805 */ /* 0x000fe4000001ff00 */
[----:B------:R-:W-:Y:S02]  /*c190*/  @!P2 IADD3 R24, P5, R14, R24, RZ ;  /* 0x000000180e18a210 */ /* 0x000fe40007fbe0ff */
[----:B------:R-:W-:Y:S02]  /*c1a0*/  CS2R R54, SRZ ;  /* 0x0000000000367805 */ /* 0x000fe4000001ff00 */
[C---:B------:R-:W-:Y:S01]  /*c1b0*/  @!P2 IADD3.X R21, R4.reuse, R15, RZ, P6, !PT ;  /* 0x0000000f0415a210 */ /* 0x040fe200037fe4ff */
[----:B------:R-:W-:Y:S01]  /*c1c0*/  @!P1 IMAD.X R27, R4, 0x1, R29, P4 ;  /* 0x00000001041b9824 */ /* 0x000fe200020e061d */
[----:B------:R-:W-:Y:S01]  /*c1d0*/  @!P1 IADD3 R28, P6, R14, R28, RZ ;  /* 0x0000001c0e1c9210 */ /* 0x000fe20007fde0ff */
[----:B------:R-:W-:Y:S01]  /*c1e0*/  @!P2 IMAD.X R25, R9, 0x1, R15, P5 ;  /* 0x000000010919a824 */ /* 0x000fe200028e060f */
[----:B------:R-:W-:-:S02]  /*c1f0*/  @!P0 SHF.L.U64.HI R32, R224, 0x1, R85 ;  /* 0x00000001e0208819 */ /* 0x000fc40000010255 */
[----:B------:R-:W-:Y:S02]  /*c200*/  CS2R R52, SRZ ;  /* 0x0000000000347805 */ /* 0x000fe4000001ff00 */
[-C--:B------:R-:W-:Y:S02]  /*c210*/  @!P0 IADD3 R14, P4, R14, R31.reuse, RZ ;  /* 0x0000001f0e0e8210 */ /* 0x080fe40007f9e0ff */
[----:B------:R-:W-:Y:S02]  /*c220*/  CS2R R50, SRZ ;  /* 0x0000000000327805 */ /* 0x000fe4000001ff00 */
[----:B------:R-:W-:Y:S02]  /*c230*/  @!P0 IADD3 R30, P5, R5, R31, RZ ;  /* 0x0000001f051e8210 */ /* 0x000fe40007fbe0ff */
[----:B------:R-:W-:Y:S02]  /*c240*/  CS2R R46, SRZ ;  /* 0x00000000002e7805 */ /* 0x000fe4000001ff00 */
[----:B------:R-:W-:Y:S01]  /*c250*/  CS2R R48, SRZ ;  /* 0x0000000000307805 */ /* 0x000fe2000001ff00 */
[C---:B------:R-:W-:Y:S01]  /*c260*/  @!P1 IMAD.X R29, R9.reuse, 0x1, R29, P6 ;  /* 0x00000001091d9824 */ /* 0x040fe200030e061d */
        /* <DEDUP_REMOVED lines=10> */
.L_x_2826:
[----:B------:R-:W-:Y:S05]  /*c310*/  BSYNC B1 ;  /* 0x0000000000017941 */ /* 0x000fea0003800000 */
.L_x_2825:
        /* <DEDUP_REMOVED lines=29> */
[----:B----4-:R4:W0:Y:S02]  /*c4f0*/  SHFL.IDX PT, R14, R0, 0x2, 0x181f ;  /* 0x00581f00000e7f89 */ /* 0x01082400000e0000 */
.L_x_3142:
        /* <DEDUP_REMOVED lines=22> */
[----:B------:R-:W-:Y:S02]  /*c660*/  @!P2 SHF.L.U32 R24, R222, 0x1, RZ ;  /* 0x00000001de18a819 */ /* 0x000fe400000006ff */
[----:B------:R-:W-:Y:S01]  /*c670*/  @!P1 IMAD.SHL.U32 R12, R221, 0x2, RZ ;  /* 0x00000002dd0c9824 */ /* 0x000fe200078e00ff */
[CC--:B---3--:R-:W-:Y:S01]  /*c680*/  @!P3 IADD3 R66, P5, R5.reuse, R32.reuse, RZ ;  /* 0x000000200542b210 */ /* 0x0c8fe20007fbe0ff */
[----:B------:R-:W-:Y:S01]  /*c690*/  @!P0 IMAD.SHL.U32 R26, R224, 0x2, RZ ;  /* 0x00000002e01a8824 */ /* 0x000fe200078e00ff */
[----:B0-----:R-:W-:Y:S02]  /*c6a0*/  @!P3 IADD3 R32, P4, R14, R32, RZ ;  /* 0x000000200e20b210 */ /* 0x001fe40007f9e0ff */
[----:B------:R-:W-:Y:S01]  /*c6b0*/  @!P2 SHF.L.U64.HI R11, R222, 0x1, R95 ;  /* 0x00000001de0ba819 */ /* 0x000fe2000001025f */
[----:B--2---:R-:W-:Y:S01]  /*c6c0*/  @!P3 IMAD.X R67, R4, 0x1, R10, P5 ;  /* 0x000000010443b824 */ /* 0x004fe200028e060a */
[-C--:B------:R-:W-:Y:S02]  /*c6d0*/  @!P2 IADD3 R30, P6, R5, R24.reuse, RZ ;  /* 0x00000018051ea210 */ /* 0x080fe40007fde0ff */
[----:B------:R-:W-:-:S02]  /*c6e0*/  @!P2 IADD3 R24, P5, R14, R24, RZ ;  /* 0x000000180e18a210 */ /* 0x000fc40007fbe0ff */
[----:B------:R-:W-:Y:S01]  /*c6f0*/  @!P3 IADD3.X R33, R9, R10, RZ, P4, !PT ;  /* 0x0000000a0921b210 */ /* 0x000fe200027fe4ff */
[--C-:B------:R-:W-:Y:S01]  /*c700*/  @!P2 IMAD.X R31, R4, 0x1, R11.reuse, P6 ;  /* 0x00000001041fa824 */ /* 0x100fe200030e060b */
[----:B------:R-:W-:Y:S01]  /*c710*/  @!P1 SHF.L.U64.HI R13, R221, 0x1, R86 ;  /* 0x00000001dd0d9819 */ /* 0x000fe20000010256 */
[----:B------:R-:W-:Y:S01]  /*c720*/  @!P2 IMAD.X R25, R9, 0x1, R11, P5 ;  /* 0x000000010919a824 */ /* 0x000fe200028e060b */
[-C--:B------:R-:W-:Y:S02]  /*c730*/  @!P1 IADD3 R20, P4, R5, R12.reuse, RZ ;  /* 0x0000000c05149210 */ /* 0x080fe40007f9e0ff */
[----:B------:R-:W-:Y:S02]  /*c740*/  CS2R R38, SRZ ;  /* 0x0000000000267805 */ /* 0x000fe4000001ff00 */
[----:B------:R-:W-:Y:S02]  /*c750*/  @!P1 IADD3 R10, P6, R14, R12, RZ ;  /* 0x0000000c0e0a9210 */ /* 0x000fe40007fde0ff */
[----:B------:R-:W-:-:S02]  /*c760*/  CS2R R40, SRZ ;  /* 0x0000000000287805 */ /* 0x000fc4000001ff00 */
[----:B------:R-:W-:Y:S01]  /*c770*/  @!P0 SHF.L.U64.HI R15, R224, 0x1, R85 ;  /* 0x00000001e00f8819 */ /* 0x000fe20000010255 */
[----:B------:R-:W-:Y:S01]  /*c780*/  @!P1 IMAD.X R21, R4, 0x1, R13, P4 ;  /* 0x0000000104159824 */ /* 0x000fe200020e060d */
[-C--:B------:R-:W-:Y:S02]  /*c790*/  @!P0 IADD3 R12, P5, R5, R26.reuse, RZ ;  /* 0x0000001a050c8210 */ /* 0x080fe40007fbe0ff */
[----:B------:R-:W-:Y:S02]  /*c7a0*/  CS2R R34, SRZ ;  /* 0x0000000000227805 */ /* 0x000fe4000001ff00 */
[----:B------:R-:W-:Y:S02]  /*c7b0*/  @!P0 IADD3 R14, P4, R14, R26, RZ ;  /* 0x0000001a0e0e8210 */ /* 0x000fe40007f9e0ff */
[----:B------:R-:W-:Y:S02]  /*c7c0*/  CS2R R36, SRZ ;  /* 0x0000000000247805 */ /* 0x000fe4000001ff00 */
[----:B------:R-:W-:Y:S01]  /*c7d0*/  @!P1 IADD3.X R11, R9, R13, RZ, P6, !PT ;  /* 0x0000000d090b9210 */ /* 0x000fe200037fe4ff */
[----:B------:R-:W-:Y:S01]  /*c7e0*/  @!P0 IMAD.X R13, R4, 0x1, R15, P5 ;  /* 0x00000001040d8824 */ /* 0x000fe200028e060f */
[----:B------:R-:W-:-:S02]  /*c7f0*/  CS2R R28, SRZ ;  /* 0x00000000001c7805 */ /* 0x000fc4000001ff00 */
[----:B------:R-:W-:Y:S01]  /*c800*/  CS2R R26, SRZ ;  /* 0x00000000001a7805 */ /* 0x000fe2000001ff00 */
        /* <DEDUP_REMOVED lines=9> */
.L_x_2829:
[----:B------:R-:W-:Y:S05]  /*c8a0*/  BSYNC B1 ;  /* 0x0000000000017941 */ /* 0x000fea0003800000 */
.L_x_2828:
[----:B--2--5:R-:W-:Y:S01]  /*c8b0*/  IMAD.MOV.U32 R4, RZ, RZ, R28 ;  /* 0x000000ffff047224 */ /* 0x024fe200078e001c */
[----:B---3--:R-:W-:Y:S01]  /*c8c0*/  MOV R5, R29 ;  /* 0x0000001d00057202 */ /* 0x008fe20000000f00 */
[----:B0-----:R-:W-:Y:S01]  /*c8d0*/  IMAD.MOV.U32 R9, RZ, RZ, R34 ;  /* 0x000000ffff097224 */ /* 0x001fe200078e0022 */
[----:B------:R-:W-:Y:S01]  /*c8e0*/  UMOV UR4, 0xffffffff ;  /* 0xffffffff00047882 */ /* 0x000fe20000000000 */
        /* <DEDUP_REMOVED lines=20> */
[----:B------:R-:W-:-:S04]  /*ca30*/  CS2R R4, SRZ ;  /* 0x0000000000047805 */ /* 0x000fc8000001ff00 */
[----:B------:R-:W-:Y:S01]  /*ca40*/  PRMT R101, R9, 0x5410, R10 ;  /* 0x0000541009657816 */ /* 0x000fe2000000000a */
[----:B------:R-:W-:Y:S06]  /*ca50*/  BRA.DIV UR4, `(.L_x_2830) ;  /* 0x00000232041c7947 */ /* 0x000fec000b800000 */
[----:B------:R0:W2:Y:S04]  /*ca60*/  SHFL.IDX PT, R66, R7, 0x3, 0x181f ;  /* 0x00781f0007427f89 */ /* 0x0000a800000e0000 */
[----:B------:R0:W3:Y:S04]  /*ca70*/  SHFL.IDX PT, R67, R6, 0x3, 0x181f ;  /* 0x00781f0006437f89 */ /* 0x0000e800000e0000 */
[----:B------:R0:W0:Y:S04]  /*ca80*/  SHFL.IDX PT, R72, R8, 0x3, 0x181f ;  /* 0x00781f0008487f89 */ /* 0x00002800000e0000 */
[----:B------:R0:W0:Y:S02]  /*ca90*/  SHFL.IDX PT, R14, R0, 0x3, 0x181f ;  /* 0x00781f00000e7f89 */ /* 0x00002400000e0000 */
.L_x_3148:
        /* <DEDUP_REMOVED lines=11> */
[----:B------:R-:W-:-:S04]  /*cb50*/  LOP3.LUT R0, R0, 0xfffffffe, RZ, 0xc0, !PT ;  /* 0xfffffffe00007812 */ /* 0x000fc800078ec0ff */
[----:B------:R-:W-:Y:S02]  /*cb60*/  IADD3 R0, R8, -R0, RZ ;  /* 0x8000000008007210 */ /* 0x000fe40007ffe0ff */
[----:B------:R-:W-:Y:S02]  /*cb70*/  CS2R R8, SRZ ;  /* 0x0000000000087805 */ /* 0x000fe4000001ff00 */
[----:B------:R-:W-:Y:S01]  /*cb80*/  SHF.L.U32 R125, R0, 0x1f, RZ ;  /* 0x0000001f007d7819 */ /* 0x000fe200000006ff */
[----:B------:R-:W-:Y:S06]  /*cb90*/  @P0 BRA `(.L_x_2832) ;  /* 0x0000000000b80947 */ /* 0x000fec0003800000 */
        /* <DEDUP_REMOVED lines=13> */
[CC--:B---3--:R-:W-:Y:S02]  /*cc70*/  @!P3 IADD3 R106, P5, R67.reuse, R104.reuse, RZ ;  /* 0x00000068436ab210 */ /* 0x0c8fe40007fbe0ff */
[----:B------:R-:W-:Y:S02]  /*cc80*/  @!P3 IADD3 R104, P4, R14, R104, RZ ;  /* 0x000000680e68b210 */ /* 0x000fe40007f9e0ff */
[-C--:B------:R-:W-:Y:S01]  /*cc90*/  @!P2 IADD3 R102, P6, R67, R98.reuse, RZ ;  /* 0x000000624366a210 */ /* 0x080fe20007fde0ff */
[--C-:B--2---:R-:W-:Y:S01]  /*cca0*/  @!P3 IMAD.X R107, R66, 0x1, R93.reuse, P5 ;  /* 0x00000001426bb824 */ /* 0x104fe200028e065d */
[----:B------:R-:W-:Y:S01]  /*ccb0*/  @!P1 SHF.L.U64.HI R5, R221, 0x1, R86 ;  /* 0x00000001dd059819 */ /* 0x000fe20000010256 */
[----:B------:R-:W-:Y:S01]  /*ccc0*/  @!P3 IMAD.X R105, R72, 0x1, R93, P4 ;  /* 0x000000014869b824 */ /* 0x000fe200020e065d */
[----:B------:R-:W-:Y:S01]  /*ccd0*/  @!P2 IADD3 R98, P5, R14, R98, RZ ;  /* 0x000000620e62a210 */ /* 0x000fe20007fbe0ff */
[----:B------:R-:W-:Y:S01]  /*cce0*/  @!P2 IMAD.X R103, R66, 0x1, R95, P6 ;  /* 0x000000014267a824 */ /* 0x000fe200030e065f */
[----:B------:R-:W-:-:S02]  /*ccf0*/  @!P1 IADD3 R96, P4, R67, R12, RZ ;  /* 0x0000000c43609210 */ /* 0x000fc40007f9e0ff */
[----:B------:R-:W-:Y:S02]  /*cd00*/  CS2R R20, SRZ ;  /* 0x0000000000147805 */ /* 0x000fe4000001ff00 */
[----:B------:R-:W-:Y:S02]  /*cd10*/  @!P0 SHF.L.U32 R15, R224, 0x1, RZ ;  /* 0x00000001e00f8819 */ /* 0x000fe400000006ff */
[----:B------:R-:W-:Y:S02]  /*cd20*/  CS2R R24, SRZ ;  /* 0x0000000000187805 */ /* 0x000fe4000001ff00 */
[----:B------:R-:W-:Y:S01]  /*cd30*/  @!P1 IADD3 R12, P6, R14, R12, RZ ;  /* 0x0000000c0e0c9210 */ /* 0x000fe20007fde0ff */
[----:B------:R-:W-:Y:S01]  /*cd40*/  @!P1 IMAD.X R97, R66, 0x1, R5, P4 ;  /* 0x0000000142619824 */ /* 0x000fe200020e0605 */
[----:B------:R-:W-:Y:S02]  /*cd50*/  @!P2 IADD3.X R99, R72, R95, RZ, P5, !PT ;  /* 0x0000005f4863a210 */ /* 0x000fe40002ffe4ff */
[----:B------:R-:W-:-:S02]  /*cd60*/  CS2R R6, SRZ ;  /* 0x0000000000067805 */ /* 0x000fc4000001ff00 */
[----:B------:R-:W-:Y:S01]  /*cd70*/  @!P0 SHF.L.U64.HI R85, R224, 0x1, R85 ;  /* 0x00000001e0558819 */ /* 0x000fe20000010255 */
[----:B------:R-:W-:Y:S01]  /*cd80*/  @!P1 IMAD.X R13, R72, 0x1, R5, P6 ;  /* 0x00000001480d9824 */ /* 0x000fe200030e0605 */
[-C--:B------:R-:W-:Y:S02]  /*cd90*/  @!P0 IADD3 R94, P5, R67, R15.reuse, RZ ;  /* 0x0000000f435e8210 */ /* 0x080fe40007fbe0ff */
[----:B------:R-:W-:Y:S02]  /*cda0*/  CS2R R10, SRZ ;  /* 0x00000000000a7805 */ /* 0x000fe4000001ff00 */
[----:B------:R-:W-:Y:S02]  /*cdb0*/  @!P0 IADD3 R14, P4, R14, R15, RZ ;  /* 0x0000000f0e0e8210 */ /* 0x000fe40007f9e0ff */
[----:B------:R-:W-:Y:S02]  /*cdc0*/  CS2R R4, SRZ ;  /* 0x0000000000047805 */ /* 0x000fe4000001ff00 */
[----:B------:R-:W-:Y:S01]  /*cdd0*/  CS2R R8, SRZ ;  /* 0x0000000000087805 */ /* 0x000fe2000001ff00 */
[----:B------:R-:W-:Y:S01]  /*cde0*/  @!P0 IMAD.X R95, R66, 0x1, R85, P5 ;  /* 0x00000001425f8824 */ /* 0x000fe200028e0655 */
[----:B------:R-:W-:Y:S01]  /*cdf0*/  @!P0 IADD3.X R15, R72, R85, RZ, P4, !PT ;  /* 0x00000055480f8210 */ /* 0x000fe200027fe4ff */
        /* <DEDUP_REMOVED lines=8> */
.L_x_2832:
[----:B------:R-:W-:Y:S05]  /*ce80*/  BSYNC B1 ;  /* 0x0000000000017941 */ /* 0x000fea0003800000 */
.L_x_2831:
[----:B------:R-:W1:Y:S01]  /*ce90*/  SYNCS.PHASECHK.TRANS64.TRYWAIT P0, [R22+URZ+0x38800], R125 ;  /* 0x0388007d160075a7 */ /* 0x000e62000800017f */
[----:B-----5:R-:W-:Y:S01]  /*cea0*/  IMAD.MOV.U32 R0, RZ, RZ, R4 ;  /* 0x000000ffff007224 */ /* 0x020fe200078e0004 */
[----:B------:R-:W-:Y:S01]  /*ceb0*/  BSSY B1, `(.L_x_2833) ;  /* 0x000001c000017945 */ /* 0x000fe20003800000 */
[----:B0-----:R-:W-:Y:S02]  /*cec0*/  IMAD.MOV.U32 R12, RZ, RZ, R5 ;  /* 0x000000ffff0c7224 */ /* 0x001fe400078e0005 */
[----:B------:R-:W-:Y:S02]  /*ced0*/  IMAD.MOV.U32 R13, RZ, RZ, R6 ;  /* 0x000000ffff0d7224 */ /* 0x000fe400078e0006 */
[----:B------:R-:W-:Y:S01]  /*cee0*/  IMAD.MOV.U32 R14, RZ, RZ, R30 ;  /* 0x000000ffff0e7224 */ /* 0x000fe200078e001e */
[----:B--2---:R-:W-:Y:S01]  /*cef0*/  PRMT R66, R0, 0x5410, R12 ;  /* 0x0000541000427816 */ /* 0x004fe2000000000c */
[----:B------:R-:W-:Y:S01]  /*cf00*/  IMAD.MOV.U32 R12, RZ, RZ, R20 ;  /* 0x000000ffff0c7224 */ /* 0x000fe200078e0014 */
[----:B------:R-:W-:Y:S01]  /*cf10*/  PRMT R72, R13, 0x7610, R72 ;  /* 0x000076100d487816 */ /* 0x000fe20000000048 */
[----:B------:R-:W-:Y:S01]  /*cf20*/  IMAD.MOV.U32 R13, RZ, RZ, R21 ;  /* 0x000000ffff0d7224 */ /* 0x000fe200078e0015 */
[----:B------:R-:W-:Y:S01]  /*cf30*/  PRMT R93, R14, 0x7610, R93 ;  /* 0x000076100e5d7816 */ /* 0x000fe2000000005d */
[----:B------:R-:W-:Y:S01]  /*cf40*/  IMAD.MOV.U32 R14, RZ, RZ, R9 ;  /* 0x000000ffff0e7224 */ /* 0x000fe200078e0009 */
[----:B------:R-:W-:Y:S01]  /*cf50*/  MOV R0, R7 ;  /* 0x0000000700007202 */ /* 0x000fe20000000f00 */
[----:B------:R-:W-:Y:S01]  /*cf60*/  IMAD.MOV.U32 R15, RZ, RZ, R25 ;  /* 0x000000ffff0f7224 */ /* 0x000fe200078e0019 */
[----:B------:R-:W-:Y:S01]  /*cf70*/  PRMT R86, R13, 0x5410, R12 ;  /* 0x000054100d567816 */ /* 0x000fe2000000000c */
[----:B------:R-:W-:Y:S01]  /*cf80*/  IMAD.MOV.U32 R13, RZ, RZ, R8 ;  /* 0x000000ffff0d7224 */ /* 0x000fe200078e0008 */
[----:B------:R-:W-:-:S02]  /*cf90*/  MOV R12, R31 ;  /* 0x0000001f000c7202 */ /* 0x000fc40000000f00 */
[----:B------:R-:W-:Y:S02]  /*cfa0*/  PRMT R72, R72, 0x5410, R0 ;  /* 0x0000541048487816 */ /* 0x000fe40000000000 */
[----:B------:R-:W-:Y:S01]  /*cfb0*/  PRMT R93, R93, 0x5410, R12 ;  /* 0x000054105d5d7816 */ /* 0x000fe2000000000c */
[----:B------:R-:W-:Y:S01]  /*cfc0*/  IMAD.MOV.U32 R12, RZ, RZ, R10 ;  /* 0x000000ffff0c7224 */ /* 0x000fe200078e000a */
[----:B---3--:R-:W-:Y:S01]  /*cfd0*/  PRMT R67, R13, 0x5410, R14 ;  /* 0x000054100d437816 */ /* 0x008fe2000000000e */
[----:B------:R-:W-:Y:S01]  /*cfe0*/  IMAD.MOV.U32 R14, RZ, RZ, R24 ;  /* 0x000000ffff0e7224 */ /* 0x000fe200078e0018 */
[----:B------:R-:W-:Y:S02]  /*cff0*/  MOV R13, R11 ;  /* 0x0000000b000d7202 */ /* 0x000fe40000000f00 */
[----:B------:R-:W-:Y:S02]  /*d000*/  VIADDMNMX R0, R116, -R126, 0x80, PT ;  /* 0x0000008074007446 */ /* 0x000fe4000380097e */
[----:B------:R-:W-:Y:S01]  /*d010*/  PRMT R73, R12, 0x5410, R13 ;  /* 0x000054100c497816 */ /* 0x000fe2000000000d */
[----:B------:R-:W-:Y:S01]  /*d020*/  IMAD.MOV.U32 R12, RZ, RZ, R32 ;  /* 0x000000ffff0c7224 */ /* 0x000fe200078e0020 */
[----:B------:R-:W-:-:S02]  /*d030*/  ISETP.GE.AND P1, PT, R220, R0, PT ;  /* 0x00000000dc00720c */ /* 0x000fc40003f26270 */
[----:B------:R-:W-:Y:S02]  /*d040*/  PRMT R85, R15, 0x5410, R14 ;  /* 0x000054100f557816 */ /* 0x000fe4000000000e */
[----:B------:R-:W-:Y:S01]  /*d050*/  MOV R13, R33 ;  /* 0x00000021000d7202 */ /* 0x000fe20000000f00 */
[----:B-1----:R-:W-:Y:S08]  /*d060*/  @!P0 BRA `(.L_x_2834) ;  /* 0x0000022c00088947 */ /* 0x002ff00003800000 */
.L_x_3149:
[----:B------:R-:W-:Y:S05]  /*d070*/  BSYNC B1 ;  /* 0x0000000000017941 */ /* 0x000fea0003800000 */
.L_x_2833:
[----:B------:R-:W-:Y:S01]  /*d080*/  BSSY B1, `(.L_x_2835) ;  /* 0x00000ba000017945 */ /* 0x000fe20003800000 */
[----:B------:R-:W-:-:S03]  /*d090*/  PRMT R94, R12, 0x5410, R13 ;  /* 0x000054100c5e7816 */ /* 0x000fc6000000000d */
[----:B------:R-:W-:Y:S05]  /*d0a0*/  @P1 BRA `(.L_x_2836) ;  /* 0x0000000800dc1947 */ /* 0x000fea0003800000 */
[----:B------:R-:W1:Y:S01]  /*d0b0*/  LDC R13, c[0x0][0x3f4] ;  /* 0x0000fd00ff0d7b82 */ /* 0x000e620000000800 */
[----:B------:R-:W-:Y:S01]  /*d0c0*/  BSSY B2, `(.L_x_2837) ;  /* 0x0000030000027945 */ /* 0x000fe20003800000 */
[-C--:B-1----:R-:W-:Y:S02]  /*d0d0*/  ISETP.GE.AND P0, PT, R214, R13.reuse, PT ;  /* 0x0000000dd600720c */ /* 0x082fe40003f06270 */
[-C--:B------:R-:W-:Y:S02]  /*d0e0*/  ISETP.GE.AND P1, PT, R222, R13.reuse, PT ;  /* 0x0000000dde00720c */ /* 0x080fe40003f26270 */
[-C--:B------:R-:W-:Y:S02]  /*d0f0*/  ISETP.GE.AND P2, PT, R221, R13.reuse, PT ;  /* 0x0000000ddd00720c */ /* 0x080fe40003f46270 */
[----:B------:R-:W-:-:S07]  /*d100*/  ISETP.GE.AND P3, PT, R224, R13, PT ;  /* 0x0000000de000720c */ /* 0x000fce0003f66270 */
[----:B------:R-:W-:Y:S06]  /*d110*/  @P0 BRA `(.L_x_2838) ;  /* 0x0000000000a80947 */ /* 0x000fec0003800000 */
[----:B------:R-:W1:Y:S01]  /*d120*/  LDS.128 R12, [R87] ;  /* 0x00000000570c7984 */ /* 0x000e620000000c00 */
        /* <DEDUP_REMOVED lines=40> */
[----:B------:R1:W-:Y:S02]  /*d3b0*/  STS.128 [R87], R12 ;  /* 0x0000000c57007388 */ /* 0x0003e40000000c00 */
.L_x_2838:
[----:B------:R-:W-:Y:S05]  /*d3c0*/  BSYNC B2 ;  /* 0x0000000000027941 */ /* 0x000fea0003800000 */
.L_x_2837:
[----:B------:R-:W-:Y:S04]  /*d3d0*/  BSSY B2, `(.L_x_2839) ;  /* 0x000002c000027945 */ /* 0x000fe80003800000 */
[----:B------:R-:W-:Y:S05]  /*d3e0*/  @P1 BRA `(.L_x_2840) ;  /* 0x0000000000a81947 */ /* 0x000fea0003800000 */
[----:B-1----:R-:W1:Y:S01]  /*d3f0*/  LDS.128 R12, [R87+0x4000] ;  /* 0x00400000570c7984 */ /* 0x002e620000000c00 */
[----:B------:R-:W-:Y:S01]  /*d400*/  SHF.R.U32.HI R79, RZ, 0x10, R77 ;  /* 0x00000010ff4f7819 */ /* 0x000fe2000001164d */
[----:B------:R-:W-:Y:S01]  /*d410*/  HADD2.F32 R78, -RZ, R122.H1_H1 ;  /* 0x3000007aff4e7230 */ /* 0x000fe20000004100 */
[----:B------:R-:W-:Y:S01]  /*d420*/  SHF.R.U32.HI R81, RZ, 0x10, R75 ;  /* 0x00000010ff517819 */ /* 0x000fe2000001164b */
[----:B------:R-:W-:Y:S01]  /*d430*/  HADD2.F32 R80, -RZ, R121.H1_H1 ;  /* 0x30000079ff507230 */ /* 0x000fe20000004100 */
[----:B------:R-:W-:Y:S01]  /*d440*/  SHF.R.U64 R99, R76, 0x10, R77 ;  /* 0x000000104c637819 */ /* 0x000fe2000000124d */
[----:B------:R-:W-:Y:S01]  /*d450*/  HADD2.F32 R79, -RZ, R79.H0_H0 ;  /* 0x2000004fff4f7230 */ /* 0x000fe20000004100 */
[----:B------:R-:W-:Y:S01]  /*d460*/  SHF.R.U64 R97, R74, 0x10, R75 ;  /* 0x000000104a617819 */ /* 0x000fe2000000124b */
[----:B------:R-:W-:Y:S02]  /*d470*/  HADD2.F32 R81, -RZ, R81.H0_H0 ;  /* 0x20000051ff517230 */ /* 0x000fe40000004100 */
[----:B------:R-:W-:-:S02]  /*d480*/  HADD2.F32 R121, -RZ, R121.H0_H0 ;  /* 0x20000079ff797230 */ /* 0x000fc40000004100 */
        /* <DEDUP_REMOVED lines=32> */
.L_x_2840:
[----:B------:R-:W-:Y:S05]  /*d690*/  BSYNC B2 ;  /* 0x0000000000027941 */ /* 0x000fea0003800000 */
.L_x_2839:
[----:B------:R-:W-:Y:S04]  /*d6a0*/  BSSY B2, `(.L_x_2841) ;  /* 0x000002c000027945 */ /* 0x000fe80003800000 */
[----:B------:R-:W-:Y:S05]  /*d6b0*/  @P2 BRA `(.L_x_2842) ;  /* 0x0000000000a82947 */ /* 0x000fea0003800000 */
[----:B-12---:R-:W1:Y:S01]  /*d6c0*/  LDS.128 R12, [R87+0x8000] ;  /* 0x00800000570c7984 */ /* 0x006e620000000c00 */
[----:B------:R-:W-:Y:S01]  /*d6d0*/  SHF.R.U32.HI R75, RZ, 0x10, R71 ;  /* 0x00000010ff4b7819 */ /* 0x000fe20000011647 */
[----:B------:R-:W-:Y:S01]  /*d6e0*/  HADD2.F32 R74, -RZ, R119.H1_H1 ;  /* 0x30000077ff4a7230 */ /* 0x000fe20000004100 */
[----:B------:R-:W-:Y:S01]  /*d6f0*/  SHF.R.U32.HI R77, RZ, 0x10, R69 ;  /* 0x00000010ff4d7819 */ /* 0x000fe20000011645 */
[--C-:B------:R-:W-:Y:S01]  /*d700*/  HADD2.F32 R76, -RZ, R120.reuse.H0_H0 ;  /* 0x20000078ff4c7230 */ /* 0x100fe20000004100 */
        /* <DEDUP_REMOVED lines=37> */
.L_x_2842:
[----:B------:R-:W-:Y:S05]  /*d960*/  BSYNC B2 ;  /* 0x0000000000027941 */ /* 0x000fea0003800000 */
.L_x_2841:
[----:B------:R-:W-:Y:S05]  /*d970*/  @P3 BRA `(.L_x_2836) ;  /* 0x0000000000a83947 */ /* 0x000fea0003800000 */
[----:B-123--:R-:W1:Y:S01]  /*d980*/  LDS.128 R12, [R87+0xc000] ;  /* 0x00c00000570c7984 */ /* 0x00ee620000000c00 */
[----:B------:R-:W-:Y:S01]  /*d990*/  SHF.R.U32.HI R69, RZ, 0x10, R65 ;  /* 0x00000010ff457819 */ /* 0x000fe20000011641 */
[----:B------:R-:W-:Y:S01]  /*d9a0*/  HADD2.F32 R68, -RZ, R117.H0_H0 ;  /* 0x20000075ff447230 */ /* 0x000fe20000004100 */
[----:B------:R-:W-:Y:S01]  /*d9b0*/  SHF.R.U32.HI R71, RZ, 0x10, R63 ;  /* 0x00000010ff477819 */ /* 0x000fe2000001163f */
        /* <DEDUP_REMOVED lines=38> */
.L_x_2836:
[----:B------:R-:W-:Y:S05]  /*dc20*/  BSYNC B1 ;  /* 0x0000000000017941 */ /* 0x000fea0003800000 */
.L_x_2835:
[----:B------:R-:W-:Y:S01]  /*dc30*/  ISETP.GE.AND P0, PT, R89, R0, PT ;  /* 0x000000005900720c */ /* 0x000fe20003f06270 */
[----:B------:R-:W-:-:S12]  /*dc40*/  BSSY B1, `(.L_x_2843) ;  /* 0x00000b9000017945 */ /* 0x000fd80003800000 */
[----:B------:R-:W-:Y:S05]  /*dc50*/  @P0 BRA `(.L_x_2844) ;  /* 0x0000000800dc0947 */ /* 0x000fea0003800000 */
[----:B-1234-:R-:W1:Y:S01]  /*dc60*/  LDC R13, c[0x0][0x3f4] ;  /* 0x0000fd00ff0d7b82 */ /* 0x01ee620000000800 */
[----:B------:R-:W-:Y:S01]  /*dc70*/  BSSY B2, `(.L_x_2845) ;  /* 0x0000030000027945 */ /* 0x000fe20003800000 */
[-C--:B-1----:R-:W-:Y:S02]  /*dc80*/  ISETP.GE.AND P0, PT, R214, R13.reuse, PT ;  /* 0x0000000dd600720c */ /* 0x082fe40003f06270 */
[-C--:B------:R-:W-:Y:S02]  /*dc90*/  ISETP.GE.AND P1, PT, R222, R13.reuse, PT ;  /* 0x0000000dde00720c */ /* 0x080fe40003f26270 */
[-C--:B------:R-:W-:Y:S02]  /*dca0*/  ISETP.GE.AND P2, PT, R221, R13.reuse, PT ;  /* 0x0000000ddd00720c */ /* 0x080fe40003f46270 */
[----:B------:R-:W-:-:S07]  /*dcb0*/  ISETP.GE.AND P3, PT, R224, R13, PT ;  /* 0x0000000de000720c */ /* 0x000fce0003f66270 */
[----:B------:R-:W-:Y:S06]  /*dcc0*/  @P0 BRA `(.L_x_2846) ;  /* 0x0000000000a80947 */ /* 0x000fec0003800000 */
[----:B------:R-:W1:Y:S01]  /*dcd0*/  LDS.128 R12, [R87+0x1000] ;  /* 0x00100000570c7984 */ /* 0x000e620000000c00 */
        /* <DEDUP_REMOVED lines=41> */
.L_x_2846:
[----:B------:R-:W-:Y:S05]  /*df70*/  BSYNC B2 ;  /* 0x0000000000027941 */ /* 0x000fea0003800000 */
.L_x_2845:
[----:B------:R-:W-:Y:S04]  /*df80*/  BSSY B2, `(.L_x_2847) ;  /* 0x000002c000027945 */ /* 0x000fe80003800000 */
[----:B------:R-:W-:Y:S05]  /*df90*/  @P1 BRA `(.L_x_2848) ;  /* 0x0000000000a81947 */ /* 0x000fea0003800000 */
[----:B-1----:R-:W1:Y:S01]  /*dfa0*/  LDS.128 R12, [R87+0x5000] ;  /* 0x00500000570c7984 */ /* 0x002e620000000c00 */
        /* <DEDUP_REMOVED lines=41> */
.L_x_2848:
[----:B------:R-:W-:Y:S05]  /*e240*/  BSYNC B2 ;  /* 0x0000000000027941 */ /* 0x000fea0003800000 */
.L_x_2847:
[----:B------:R-:W-:Y:S04]  /*e250*/  BSSY B2, `(.L_x_2849) ;  /* 0x000002c000027945 */ /* 0x000fe80003800000 */
[----:B------:R-:W-:Y:S05]  /*e260*/  @P2 BRA `(.L_x_2850) ;  /* 0x0000000000a82947 */ /* 0x000fea0003800000 */
[----:B-12---:R-:W1:Y:S01]  /*e270*/  LDS.128 R12, [R87+0x9000] ;  /* 0x00900000570c7984 */ /* 0x006e620000000c00 */
        /* <DEDUP_REMOVED lines=41> */
.L_x_2850:
[----:B------:R-:W-:Y:S05]  /*e510*/  BSYNC B2 ;  /* 0x0000000000027941 */ /* 0x000fea0003800000 */
.L_x_2849:
[----:B------:R-:W-:Y:S05]  /*e520*/  @P3 BRA `(.L_x_2844) ;  /* 0x0000000000a83947 */ /* 0x000fea0003800000 */
[----:B-123--:R-:W1:Y:S01]  /*e530*/  LDS.128 R12, [R87+0xd000] ;  /* 0x00d00000570c7984 */ /* 0x00ee620000000c00 */
        /* <DEDUP_REMOVED lines=41> */
.L_x_2844:
[----:B------:R-:W-:Y:S05]  /*e7d0*/  BSYNC B1 ;  /* 0x0000000000017941 */ /* 0x000fea0003800000 */
.L_x_2843:
[----:B-1234-:R-:W-:Y:S01]  /*e7e0*/  VIADD R12, R220, 0x40 ;  /* 0x00000040dc0c7836 */ /* 0x01efe20000000000 */
[----:B------:R-:W-:Y:S04]  /*e7f0*/  BSSY B1, `(.L_x_2851) ;  /* 0x00000ba000017945 */ /* 0x000fe80003800000 */
[----:B------:R-:W-:-:S13]  /*e800*/  ISETP.GE.AND P0, PT, R12, R0, PT ;  /* 0x000000000c00720c */ /* 0x000fda0003f06270 */
        /* <DEDUP_REMOVED lines=50> */
.L_x_2854:
[----:B------:R-:W-:Y:S05]  /*eb30*/  BSYNC B2 ;  /* 0x0000000000027941 */ /* 0x000fea0003800000 */
.L_x_2853:
[----:B------:R-:W-:Y:S04]  /*eb40*/  BSSY B2, `(.L_x_2855) ;  /* 0x000002c000027945 */ /* 0x000fe80003800000 */
[----:B------:R-:W-:Y:S05]  /*eb50*/  @P1 BRA `(.L_x_2856) ;  /* 0x0000000000a81947 */ /* 0x000fea0003800000 */
[----:B-1----:R-:W1:Y:S01]  /*eb60*/  LDS.128 R12, [R87+0x6000] ;  /* 0x00600000570c7984 */ /* 0x002e620000000c00 */
        /* <DEDUP_REMOVED lines=41> */
.L_x_2856:
[----:B------:R-:W-:Y:S05]  /*ee00*/  BSYNC B2 ;  /* 0x0000000000027941 */ /* 0x000fea0003800000 */
.L_x_2855:
[----:B------:R-:W-:Y:S04]  /*ee10*/  BSSY B2, `(.L_x_2857) ;  /* 0x000002c000027945 */ /* 0x000fe80003800000 */
[----:B------:R-:W-:Y:S05]  /*ee20*/  @P2 BRA `(.L_x_2858) ;  /* 0x0000000000a82947 */ /* 0x000fea0003800000 */
[----:B-12---:R-:W1:Y:S01]  /*ee30*/  LDS.128 R12, [R87+0xa000] ;  /* 0x00a00000570c7984 */ /* 0x006e620000000c00 */
        /* <DEDUP_REMOVED lines=41> */
.L_x_2858:
[----:B------:R-:W-:Y:S05]  /*f0d0*/  BSYNC B2 ;  /* 0x0000000000027941 */ /* 0x000fea0003800000 */
.L_x_2857:
[----:B------:R-:W-:Y:S05]  /*f0e0*/  @P3 BRA `(.L_x_2852) ;  /* 0x0000000000a83947 */ /* 0x000fea0003800000 */
[----:B-123--:R-:W1:Y:S01]  /*f0f0*/  LDS.128 R12, [R87+0xe000] ;  /* 0x00e00000570c7984 */ /* 0x00ee620000000c00 */
[----:B------:R-:W-:Y:S01]  /*f100*/  SHF.R.U32.HI R35, RZ, 0x10, R29 ;  /* 0x00000010ff237819 */ /* 0x000fe2000001161d */
[----:B------:R-:W-:Y:S01]  /*f110*/  HADD2.F32 R34, -RZ, R83.H1_H1 ;  /* 0x30000053ff227230 */ /* 0x000fe20000004100 */
[----:B------:R-:W-:Y:S01]  /*f120*/  SHF.R.U32.HI R37, RZ, 0x10, R27 ;  /* 0x00000010ff257819 */ /* 0x000fe2000001161b */
[--C-:B------:R-:W-:Y:S01]  /*f130*/  HADD2.F32 R36, -RZ, R82.reuse.H1_H1 ;  /* 0x30000052ff247230 */ /* 0x100fe20000004100 */
        /* <DEDUP_REMOVED lines=37> */
.L_x_2852:
[----:B------:R-:W-:Y:S05]  /*f390*/  BSYNC B1 ;  /* 0x0000000000017941 */ /* 0x000fea0003800000 */
.L_x_2851:
[----:B------:R-:W-:-:S13]  /*f3a0*/  ISETP.GE.AND P0, PT, R3, R0, PT ;  /* 0x000000000300720c */ /* 0x000fda0003f06270 */
[----:B------:R-:W-:Y:S05]  /*f3b0*/  @P0 BRA `(.L_x_2859) ;  /* 0x0000005400840947 */ /* 0x000fea0003800000 */
[----:B------:R-:W5:Y:S01]  /*f3c0*/  LDC R3, c[0x0][0x3f4] ;  /* 0x0000fd00ff037b82 */ /* 0x000f620000000800 */
[----:B------:R-:W-:Y:S01]  /*f3d0*/  BSSY B1, `(.L_x_2860) ;  /* 0x0000030000017945 */ /* 0x000fe20003800000 */
[-C--:B-----5:R-:W-:Y:S02]  /*f3e0*/  ISETP.GE.AND P0, PT, R214, R3.reuse, PT ;  /* 0x00000003d600720c */ /* 0x0a0fe40003f06270 */
[-C--:B------:R-:W-:Y:S02]  /*f3f0*/  ISETP.GE.AND P1, PT, R222, R3.reuse, PT ;  /* 0x00000003de00720c */ /* 0x080fe40003f26270 */
[-C--:B------:R-:W-:Y:S02]  /*f400*/  ISETP.GE.AND P2, PT, R221, R3.reuse, PT ;  /* 0x00000003dd00720c */ /* 0x080fe40003f46270 */
[----:B------:R-:W-:-:S07]  /*f410*/  ISETP.GE.AND P3, PT, R224, R3, PT ;  /* 0x00000003e000720c */ /* 0x000fce0003f66270 */
[----:B------:R-:W-:Y:S06]  /*f420*/  @P0 BRA `(.L_x_2861) ;  /* 0x0000000000a80947 */ /* 0x000fec0003800000 */
[----:B-1234-:R-:W1:Y:S01]  /*f430*/  LDS.128 R12, [R87+0x3000] ;  /* 0x00300000570c7984 */ /* 0x01ee620000000c00 */
        /* <DEDUP_REMOVED lines=10> */
[--C-:B-1----:R-:W-:Y:S02]  /*f4e0*/  HADD2.F32 R27, -RZ, R15.reuse.H1_H1 ;  /* 0x3000000fff1b7230 */ /* 0x102fe40000004100 */
[--C-:B------:R-:W-:Y:S02]  /*f4f0*/  HADD2.F32 R0, -RZ, R12.reuse.H0_H0 ;  /* 0x2000000cff007230 */ /* 0x100fe40000004100 */
[----:B------:R-:W-:Y:S02]  /*f500*/  HADD2.F32 R26, -RZ, R15.H0_H0 ;  /* 0x2000000fff1a7230 */ /* 0x000fe40000004100 */
        /* <DEDUP_REMOVED lines=28> */
.L_x_2861:
[----:B------:R-:W-:Y:S05]  /*f6d0*/  BSYNC B1 ;  /* 0x0000000000017941 */ /* 0x000fea0003800000 */
.L_x_2860:
[----:B------:R-:W-:Y:S04]  /*f6e0*/  BSSY B1, `(.L_x_2862) ;  /* 0x000002c000017945 */ /* 0x000fe80003800000 */
[----:B------:R-:W-:Y:S05]  /*f6f0*/  @P1 BRA `(.L_x_2863) ;  /* 0x0000000000a81947 */ /* 0x000fea0003800000 */
[----:B-1234-:R-:W1:Y:S01]  /*f700*/  LDS.128 R12, [R87+0x7000] ;  /* 0x00700000570c7984 */ /* 0x01ee620000000c00 */
[----:B------:R-:W-:Y:S01]  /*f710*/  SHF.R.U32.HI R26, RZ, 0x10, R25 ;  /* 0x00000010ff1a7819 */ /* 0x000fe20000011619 */
[--C-:B------:R-:W-:Y:S01]  /*f720*/  HADD2.F32 R27, -RZ, R85.reuse.H1_H1 ;  /* 0x30000055ff1b7230 */ /* 0x100fe20000004100 */
        /* <DEDUP_REMOVED lines=39> */
.L_x_2863:
[----:B------:R-:W-:Y:S05]  /*f9a0*/  BSYNC B1 ;  /* 0x0000000000017941 */ /* 0x000fea0003800000 */
.L_x_2862:
[----:B------:R-:W-:Y:S04]  /*f9b0*/  BSSY B1, `(.L_x_2864) ;  /* 0x000002c000017945 */ /* 0x000fe80003800000 */
[----:B------:R-:W-:Y:S05]  /*f9c0*/  @P2 BRA `(.L_x_2865) ;  /* 0x0000000000a82947 */ /* 0x000fea0003800000 */
[----:B-1234-:R-:W1:Y:S01]  /*f9d0*/  LDS.128 R12, [R87+0xb000] ;  /* 0x00b00000570c7984 */ /* 0x01ee620000000c00 */
[--C-:B------:R-:W-:Y:S01]  /*f9e0*/  SHF.R.U64 R28, R6, 0x10, R7.reuse ;  /* 0x00000010061c7819 */ /* 0x100fe20000001207 */
[--C-:B------:R-:W-:Y:S01]  /*f9f0*/  HADD2.F32 R21, -RZ, R73.reuse.H0_H0 ;  /* 0x20000049ff157230 */ /* 0x100fe20000004100 */
[----:B------:R-:W-:Y:S01]  /*fa00*/  SHF.R.U32.HI R6, RZ, 0x10, R7 ;  /* 0x00000010ff067819 */ /* 0x000fe20000011607 */
[----:B------:R-:W-:Y:S01]  /*fa10*/  HADD2.F32 R73, -RZ, R73.H1_H1 ;  /* 0x30000049ff497230 */ /* 0x000fe20000004100 */
[--C-:B------:R-:W-:Y:S02]  /*fa20*/  SHF.R.U32.HI R20, RZ, 0x10, R11.reuse ;  /* 0x00000010ff147819 */ /* 0x100fe4000001160b */
[----:B------:R-:W-:Y:S01]  /*fa30*/  SHF.R.U64 R26, R10, 0x10, R11 ;  /* 0x000000100a1a7819 */ /* 0x000fe2000000120b */
[----:B------:R-:W-:Y:S02]  /*fa40*/  HADD2.F32 R10, -RZ, R6.H0_H0 ;  /* 0x20000006ff0a7230 */ /* 0x000fe40000004100 */
[----:B------:R-:W-:-:S02]  /*fa50*/  HADD2.F32 R20, -RZ, R20.H0_H0 ;  /* 0x20000014ff147230 */ /* 0x000fc40000004100 */
[----:B------:R-:W-:Y:S02]  /*fa60*/  HADD2.F32 R11, -RZ, R72.H0_H0 ;  /* 0x20000048ff0b7230 */ /* 0x000fe40000004100 */
[--C-:B-1----:R-:W-:Y:S02]  /*fa70*/  HADD2.F32 R7, -RZ, R15.reuse.H0_H0 ;  /* 0x2000000fff077230 */ /* 0x102fe40000004100 */
        /* <DEDUP_REMOVED lines=11> */
[--C-:B------:R-:W-:Y:S02]  /*fb30*/  HADD2.F32 R3, -RZ, R13.reuse.H0_H0 ;  /* 0x2000000dff037230 */ /* 0x100fe40000004100 */
[C---:B------:R-:W-:Y:S01]  /*fb40*/  FFMA.FTZ R11, R0.reuse, R11, -R15 ;  /* 0x0000000b000b7223 */ /* 0x040fe2000001080f */
[----:B------:R-:W-:Y:S02]  /*fb50*/  HADD2.F32 R7, -RZ, R72.H1_H1 ;  /* 0x30000048ff077230 */ /* 0x000fe40000004100 */
[----:B------:R-:W-:Y:S01]  /*fb60*/  FFMA.FTZ R0, R0, R21, R25 ;  /* 0x0000001500007223 */ /* 0x000fe20000010019 */
[----:B------:R-:W-:-:S02]  /*fb70*/  HADD2.F32 R13, -RZ, R13.H1_H1 ;  /* 0x3000000dff0d7230 */ /* 0x000fc40000004100 */
[C---:B------:R-:W-:Y:S01]  /*fb80*/  FMUL.FTZ R21, R14.reuse, R73 ;  /* 0x000000490e157220 */ /* 0x040fe20000410000 */
[----:B------:R-:W-:Y:S02]  /*fb90*/  HADD2.F32 R12, -RZ, R26.H0_H0 ;  /* 0x2000001aff0c7230 */ /* 0x000fe40000004100 */
[-C--:B------:R-:W-:Y:S01]  /*fba0*/  FMUL.FTZ R20, R14, R7.reuse ;  /* 0x000000070e147220 */ /* 0x080fe20000410000 */
[----:B------:R-:W-:Y:S02]  /*fbb0*/  HADD2.F32 R10, -RZ, R28.H0_H0 ;  /* 0x2000001cff0a7230 */ /* 0x000fe40000004100 */
[C---:B------:R-:W-:Y:S01]  /*fbc0*/  FFMA.FTZ R21, R6.reuse, R7, -R21 ;  /* 0x0000000706157223 */ /* 0x040fe20000010815 */
[C---:B------:R-:W-:Y:S01]  /*fbd0*/  FMUL.FTZ R14, R13.reuse, R12 ;  /* 0x0000000c0d0e7220 */ /* 0x040fe20000410000 */
[----:B------:R-:W-:Y:S01]  /*fbe0*/  FFMA.FTZ R20, R6, R73, R20 ;  /* 0x0000004906147223 */ /* 0x000fe20000010014 */
[-C--:B------:R-:W-:Y:S02]  /*fbf0*/  FMUL.FTZ R15, R13, R10.reuse ;  /* 0x0000000a0d0f7220 */ /* 0x080fe40000410000 */
[----:B------:R-:W-:-:S02]  /*fc00*/  FFMA.FTZ R13, R3, R10, -R14 ;  /* 0x0000000a030d7223 */ /* 0x000fc4000001080e */
[----:B------:R-:W-:Y:S01]  /*fc10*/  FFMA.FTZ R6, R3, R12, R15 ;  /* 0x0000000c03067223 */ /* 0x000fe2000001000f */
[----:B------:R-:W-:Y:S02]  /*fc20*/  F2FP.F16.F32.PACK_AB R15, R27, R24 ;  /* 0x000000181b0f723e */ /* 0x000fe400000000ff */
[----:B------:R-:W-:Y:S02]  /*fc30*/  F2FP.F16.F32.PACK_AB R14, R20, R21 ;  /* 0x00000015140e723e */ /* 0x000fe400000000ff */
[----:B------:R-:W-:Y:S02]  /*fc40*/  F2FP.F16.F32.PACK_AB R12, R0, R11 ;  /* 0x0000000b000c723e */ /* 0x000fe400000000ff */
[----:B------:R-:W-:-:S05]  /*fc50*/  F2FP.F16.F32.PACK_AB R13, R6, R13 ;  /* 0x0000000d060d723e */ /* 0x000fca00000000ff */
[----:B------:R1:W-:Y:S02]  /*fc60*/  STS.128 [R87+0xb000], R12 ;  /* 0x00b0000c57007388 */ /* 0x0003e40000000c00 */
.L_x_2865:
[----:B------:R-:W-:Y:S05]  /*fc70*/  BSYNC B1 ;  /* 0x0000000000017941 */ /* 0x000fea0003800000 */
.L_x_2864:
[----:B------:R-:W-:Y:S05]  /*fc80*/  @P3 BRA `(.L_x_2859) ;  /* 0x0000004c00503947 */ /* 0x000fea0003800000 */
[----:B-1234-:R-:W1:Y:S01]  /*fc90*/  LDS.128 R12, [R87+0xf000] ;  /* 0x00f00000570c7984 */ /* 0x01ee620000000c00 */
[--C-:B------:R-:W-:Y:S01]  /*fca0*/  SHF.R.U64 R24, R8, 0x10, R9.reuse ;  /* 0x0000001008187819 */ /* 0x100fe20000001209 */
[----:B------:R-:W-:Y:S01]  /*fcb0*/  HADD2.F32 R7, -RZ, R66.H0_H0 ;  /* 0x20000042ff077230 */ /* 0x000fe20000004100 */
[----:B------:R-:W-:Y:S01]  /*fcc0*/  SHF.R.U32.HI R8, RZ, 0x10, R9 ;  /* 0x00000010ff087819 */ /* 0x000fe20000011609 */
[--C-:B------:R-:W-:Y:S01]  /*fcd0*/  HADD2.F32 R9, -RZ, R67.reuse.H0_H0 ;  /* 0x20000043ff097230 */ /* 0x100fe20000004100 */
[--C-:B------:R-:W-:Y:S01]  /*fce0*/  SHF.R.U32.HI R6, RZ, 0x10, R5.reuse ;  /* 0x00000010ff067819 */ /* 0x100fe20000011605 */
[----:B------:R-:W-:Y:S01]  /*fcf0*/  HADD2.F32 R67, -RZ, R67.H1_H1 ;  /* 0x30000043ff437230 */ /* 0x000fe20000004100 */
[----:B------:R-:W-:Y:S01]  /*fd00*/  SHF.R.U64 R25, R4, 0x10, R5 ;  /* 0x0000001004197819 */ /* 0x000fe20000001205 */
[----:B------:R-:W-:Y:S02]  /*fd10*/  HADD2.F32 R8, -RZ, R8.H0_H0 ;  /* 0x20000008ff087230 */ /* 0x000fe40000004100 */
[----:B------:R-:W-:-:S02]  /*fd20*/  HADD2.F32 R6, -RZ, R6.H0_H0 ;  /* 0x20000006ff067230 */ /* 0x000fc40000004100 */
[--C-:B-1----:R-:W-:Y:S02]  /*fd30*/  HADD2.F32 R5, -RZ, R15.reuse.H0_H0 ;  /* 0x2000000fff057230 */ /* 0x102fe40000004100 */
[----:B------:R-:W-:Y:S02]  /*fd40*/  HADD2.F32 R15, -RZ, R15.H1_H1 ;  /* 0x3000000fff0f7230 */ /* 0x000fe40000004100 */
[--C-:B------:R-:W-:Y:S02]  /*fd50*/  HADD2.F32 R0, -RZ, R12.reuse.H0_H0 ;  /* 0x2000000cff007230 */ /* 0x100fe40000004100 */
[----:B------:R-:W-:Y:S02]  /*fd60*/  HADD2.F32 R12, -RZ, R12.H1_H1 ;  /* 0x3000000cff0c7230 */ /* 0x000fe40000004100 */
[C---:B------:R-:W-:Y:S01]  /*fd70*/  FMUL.FTZ R10, R15.reuse, R8 ;  /* 0x000000080f0a7220 */ /* 0x040fe20000410000 */
[----:B------:R-:W-:Y:S01]  /*fd80*/  FMUL.FTZ R15, R15, R6 ;  /* 0x000000060f0f7220 */ /* 0x000fe20000410000 */
[----:B------:R-:W-:-:S02]  /*fd90*/  HADD2.F32 R4, -RZ, R14.H0_H0 ;  /* 0x2000000eff047230 */ /* 0x000fc40000004100 */
[--C-:B------:R-:W-:Y:S02]  /*fda0*/  HADD2.F32 R3, -RZ, R13.reuse.H0_H0 ;  /* 0x2000000dff037230 */ /* 0x100fe40000004100 */
[C---:B------:R-:W-:Y:S01]  /*fdb0*/  FFMA.FTZ R21, R5.reuse, R8, R15 ;  /* 0x0000000805157223 */ /* 0x040fe2000001000f */
[----:B------:R-:W-:Y:S02]  /*fdc0*/  HADD2.F32 R14, -RZ, R14.H1_H1 ;  /* 0x3000000eff0e7230 */ /* 0x000fe40000004100 */
[C---:B------:R-:W-:Y:S01]  /*fdd0*/  FMUL.FTZ R11, R12.reuse, R9 ;  /* 0x000000090c0b7220 */ /* 0x040fe20000410000 */
[----:B------:R-:W-:Y:S02]  /*fde0*/  HADD2.F32 R13, -RZ, R13.H1_H1 ;  /* 0x3000000dff0d7230 */ /* 0x000fe40000004100 */
[----:B------:R-:W-:Y:S01]  /*fdf0*/  FFMA.FTZ R20, R5, R6, -R10 ;  /* 0x0000000605147223 */ /* 0x000fe2000001080a */
[----:B------:R-:W-:Y:S02]  /*fe00*/  HADD2.F32 R8, -RZ, R24.H0_H0 ;  /* 0x20000018ff087230 */ /* 0x000fe40000004100 */
[----:B------:R-:W-:Y:S01]  /*fe10*/  FMUL.FTZ R15, R12, R7 ;  /* 0x000000070c0f7220 */ /* 0x000fe20000410000 */
[----:B------:R-:W-:-:S02]  /*fe20*/  HADD2.F32 R5, -RZ, R66.H1_H1 ;  /* 0x30000042ff057230 */ /* 0x000fc40000004100 */
[----:B------:R-:W-:Y:S01]  /*fe30*/  FFMA.FTZ R11, R0, R7, -R11 ;  /* 0x00000007000b7223 */ /* 0x000fe2000001080b */
[----:B------:R-:W-:Y:S02]  /*fe40*/  HADD2.F32 R6, -RZ, R25.H0_H0 ;  /* 0x20000019ff067230 */ /* 0x000fe40000004100 */
[C---:B------:R-:W-:Y:S01]  /*fe50*/  FMUL.FTZ R7, R14.reuse, R67 ;  /* 0x000000430e077220 */ /* 0x040fe20000410000 */
[C---:B------:R-:W-:Y:S01]  /*fe60*/  FMUL.FTZ R10, R13.reuse, R8 ;  /* 0x000000080d0a7220 */ /* 0x040fe20000410000 */
[----:B------:R-:W-:Y:S01]  /*fe70*/  FMUL.FTZ R14, R14, R5 ;  /* 0x000000050e0e7220 */ /* 0x000fe20000410000 */
[----:B------:R-:W-:Y:S01]  /*fe80*/  FFMA.FTZ R0, R0, R9, R15 ;  /* 0x0000000900007223 */ /* 0x000fe2000001000f */
        /* <DEDUP_REMOVED lines=9> */
[----:B------:R1:W-:Y:S01]  /*ff20*/  STS.128 [R87+0xf000], R4 ;  /* 0x00f0000457007388 */ /* 0x0003e20000000c00 */
[----:B------:R-:W-:Y:S05]  /*ff30*/  BRA `(.L_x_2859) ;  /* 0x0000004800a47947 */ /* 0x000fea0003800000 */
.L_x_2820:
[----:B------:R-:W0:Y:S01]  /*ff40*/  LDC R86, c[0x0][0x448] ;  /* 0x00011200ff567b82 */ /* 0x000e220000000800 */
[----:B------:R-:W-:Y:S01]  /*ff50*/  ULDC.64 UR4, c[0x0][0x3f8] ;  /* 0x0000fe0000047ab9 */ /* 0x000fe20000000a00 */
[----:B------:R-:W-:Y:S01]  /*ff60*/  ULDC.64 UR6, c[0x0][0x408] ;  /* 0x0001020000067ab9 */ /* 0x000fe20000000a00 */
[----:B------:R-:W-:Y:S02]  /*ff70*/  IMAD.MOV.U32 R25, RZ, RZ, R29 ;  /* 0x000000ffff197224 */ /* 0x000fe400078e001d */
        /* <DEDUP_REMOVED lines=12> */
[----:B------:R-:W-:-:S03]  /*10040*/  IMAD.WIDE.U32 R26, R7, UR6, R26 ;  /* 0x00000006071a7c25 */ /* 0x000fc6000f8e001a */
[----:B------:R-:W-:Y:S01]  /*10050*/  IADD3 R5, R25, R5, RZ ;  /* 0x0000000519057210 */ /* 0x000fe20007ffe0ff */
[----:B------:R-:W-:Y:S01]  /*10060*/  IMAD R9, R7, UR7, R4 ;  /* 0x0000000707097c24 */ /* 0x000fe2000f8e0204 */
[----:B------:R-:W-:Y:S01]  /*10070*/  ULDC.64 UR6, c[0x0][0x400] ;  /* 0x0001000000067ab9 */ /* 0x000fe20000000a00 */
[----:B------:R-:W-:Y:S01]  /*10080*/  LEA R7, P0, R24, UR4, 0x1 ;  /* 0x0000000418077c11 */ /* 0x000fe2000f8008ff */
[----:B------:R-:W-:Y:S01]  /*10090*/  UMOV UR4, 0xffffffff ;  /* 0xffffffff00047882 */ /* 0x000fe20000000000 */
[----:B------:R-:W-:Y:S01]  /*100a0*/  IMAD.IADD R9, R27, 0x1, R9 ;  /* 0x000000011b097824 */ /* 0x000fe200078e0209 */
[----:B------:R-:W-:Y:S02]  /*100b0*/  LEA R6, P1, R26, UR6, 0x1 ;  /* 0x000000061a067c11 */ /* 0x000fe4000f8208ff */
[----:B------:R-:W-:Y:S02]  /*100c0*/  LEA.HI.X R8, R24, UR5, R5, 0x1, P0 ;  /* 0x0000000518087c11 */ /* 0x000fe400080f0c05 */
[----:B------:R-:W-:Y:S01]  /*100d0*/  LEA.HI.X R9, R26, UR7, R9, 0x1, P1 ;  /* 0x000000071a097c11 */ /* 0x000fe200088f0c09 */
[----:B------:R-:W-:Y:S08]  /*100e0*/  BRA.DIV UR4, `(.L_x_2866) ;  /* 0x000001fa04fc7947 */ /* 0x000ff0000b800000 */
[----:B------:R0:W1:Y:S04]  /*100f0*/  SHFL.IDX PT, R4, R8, RZ, 0x181f ;  /* 0x00181fff08047589 */ /* 0x00006800000e0000 */
[----:B------:R0:W2:Y:S04]  /*10100*/  SHFL.IDX PT, R5, R7, RZ, 0x181f ;  /* 0x00181fff07057589 */ /* 0x0000a800000e0000 */
[----:B------:R0:W3:Y:S04]  /*10110*/  SHFL.IDX PT, R10, R9, RZ, 0x181f ;  /* 0x00181fff090a7589 */ /* 0x0000e800000e0000 */
[----:B------:R0:W4:Y:S02]  /*10120*/  SHFL.IDX PT, R14, R6, RZ, 0x181f ;  /* 0x00181fff060e7589 */ /* 0x00012400000e0000 */
.L_x_3155:
        /* <DEDUP_REMOVED lines=21> */
[----:B------:R-:W-:Y:S01]  /*10280*/  @!P5 IMAD.SHL.U32 R15, R23, 0x2, RZ ;  /* 0x00000002170fd824 */ /* 0x000fe200078e00ff */
[CC--:B--2---:R-:W-:Y:S02]  /*10290*/  @!P4 IADD3 R12, P0, R5.reuse, R20.reuse, RZ ;  /* 0x00000014050cc210 */ /* 0x0c4fe40007f1e0ff */
[C---:B----4-:R-:W-:Y:S02]  /*102a0*/  @!P4 IADD3 R20, P1, R14.reuse, R20, RZ ;  /* 0x000000140e14c210 */ /* 0x050fe40007f3e0ff */
[-C--:B------:R-:W-:Y:S02]  /*102b0*/  @!P5 IADD3 R24, P2, R5, R15.reuse, RZ ;  /* 0x0000000f0518d210 */ /* 0x080fe40007f5e0ff */
[----:B------:R-:W-:Y:S02]  /*102c0*/  @!P5 IADD3 R14, P3, R14, R15, RZ ;  /* 0x0000000f0e0ed210 */ /* 0x000fe40007f7e0ff */
[----:B------:R-:W-:Y:S02]  /*102d0*/  CS2R R68, SRZ ;  /* 0x0000000000447805 */ /* 0x000fe4000001ff00 */
[----:B------:R-:W-:-:S02]  /*102e0*/  @!P5 SHF.L.U64.HI R5, R23, 0x1, R216 ;  /* 0x000000011705d819 */ /* 0x000fc400000102d8 */
[----:B------:R-:W-:Y:S02]  /*102f0*/  CS2R R70, SRZ ;  /* 0x0000000000467805 */ /* 0x000fe4000001ff00 */
[----:B------:R-:W-:Y:S02]  /*10300*/  CS2R R56, SRZ ;  /* 0x0000000000387805 */ /* 0x000fe4000001ff00 */
[----:B------:R-:W-:Y:S02]  /*10310*/  CS2R R58, SRZ ;  /* 0x00000000003a7805 */ /* 0x000fe4000001ff00 */
[----:B------:R-:W-:Y:S02]  /*10320*/  CS2R R64, SRZ ;  /* 0x0000000000407805 */ /* 0x000fe4000001ff00 */
[----:B------:R-:W-:Y:S02]  /*10330*/  CS2R R66, SRZ ;  /* 0x0000000000427805 */ /* 0x000fe4000001ff00 */
[----:B-1----:R-:W-:Y:S01]  /*10340*/  @!P4 IADD3.X R13, R4, R11, RZ, P0, !PT ;  /* 0x0000000b040dc210 */ /* 0x002fe200007fe4ff */
[----:B---3--:R-:W-:-:S02]  /*10350*/  @!P4 IMAD.X R21, R10, 0x1, R11, P1 ;  /* 0x000000010a15c824 */ /* 0x008fc400008e060b */
[--C-:B------:R-:W-:Y:S02]  /*10360*/  @!P5 IMAD.X R25, R4, 0x1, R5.reuse, P2 ;  /* 0x000000010419d824 */ /* 0x100fe400010e0605 */
[----:B------:R-:W-:Y:S01]  /*10370*/  @!P5 IMAD.X R15, R10, 0x1, R5, P3 ;  /* 0x000000010a0fd824 */ /* 0x000fe200018e0605 */
[----:B------:R1:W5:Y:S04]  /*10380*/  @!P4 LD.E.128 R60, desc[UR6][R12.64] ;  /* 0x000000060c3cc980 */ /* 0x000368000c101d00 */
[----:B------:R1:W5:Y:S04]  /*10390*/  @!P4 LD.E.128 R68, desc[UR6][R20.64] ;  /* 0x000000061444c980 */ /* 0x000368000c101d00 */
[----:B------:R1:W5:Y:S04]  /*103a0*/  @!P5 LD.E.128 R56, desc[UR6][R24.64] ;  /* 0x000000061838d980 */ /* 0x000368000c101d00 */
[----:B------:R1:W5:Y:S02]  /*103b0*/  @!P5 LD.E.128 R64, desc[UR6][R14.64] ;  /* 0x000000060e40d980 */ /* 0x000364000c101d00 */
.L_x_2868:
[----:B------:R-:W-:Y:S05]  /*103c0*/  BSYNC B1 ;  /* 0x0000000000017941 */ /* 0x000fea0003800000 */
.L_x_2867:
[----:B--2--5:R-:W-:Y:S01]  /*103d0*/  IMAD.MOV.U32 R5, RZ, RZ, R69 ;  /* 0x000000ffff057224 */ /* 0x024fe200078e0045 */
[----:B-1----:R-:W-:Y:S01]  /*103e0*/  MOV R4, R68 ;  /* 0x0000004400047202 */ /* 0x002fe20000000f00 */
[----:B---3--:R-:W-:Y:S01]  /*103f0*/  IMAD.MOV.U32 R10, RZ, RZ, R70 ;  /* 0x000000ffff0a7224 */ /* 0x008fe200078e0046 */
[----:B------:R-:W-:Y:S01]  /*10400*/  UMOV UR4, 0xffffffff ;  /* 0xffffffff00047882 */ /* 0x000fe20000000000 */
[----:B------:R-:W-:Y:S01]  /*10410*/  IMAD.MOV.U32 R11, RZ, RZ, R71 ;  /* 0x000000ffff0b7224 */ /* 0x000fe200078e0047 */
[----:B------:R-:W-:Y:S01]  /*10420*/  PRMT R123, R5, 0x7610, R123 ;  /* 0x00007610057b7816 */ /* 0x000fe2000000007b */
[----:B------:R-:W-:Y:S01]  /*10430*/  IMAD.MOV.U32 R5, RZ, RZ, R65 ;  /* 0x000000ffff057224 */ /* 0x000fe200078e0041 */
[----:B------:R-:W-:Y:S02]  /*10440*/  PRMT R121, R121, 0x5410, R4 ;  /* 0x0000541079797816 */ /* 0x000fe40000000004 */
[----:B------:R-:W-:Y:S02]  /*10450*/  CS2R R52, SRZ ;  /* 0x0000000000347805 */ /* 0x000fe4000001ff00 */
        /* <DEDUP_REMOVED lines=19> */
[----:B------:R-:W-:Y:S06]  /*10590*/  BRA.DIV UR4, `(.L_x_2869) ;  /* 0x000001fa04407947 */ /* 0x000fec000b800000 */
[----:B------:R1:W2:Y:S04]  /*105a0*/  SHFL.IDX PT, R4, R8, 0x1, 0x181f ;  /* 0x00381f0008047f89 */ /* 0x0002a800000e0000 */
[----:B------:R1:W3:Y:S04]  /*105b0*/  SHFL.IDX PT, R5, R7, 0x1, 0x181f ;  /* 0x00381f0007057f89 */ /* 0x0002e800000e0000 */
[----:B------:R1:W0:Y:S04]  /*105c0*/  SHFL.IDX PT, R10, R9, 0x1, 0x181f ;  /* 0x00381f00090a7f89 */ /* 0x00022800000e0000 */
[----:B----4-:R1:W4:Y:S02]  /*105d0*/  SHFL.IDX PT, R14, R6, 0x1, 0x181f ;  /* 0x00381f00060e7f89 */ /* 0x01032400000e0000 */
.L_x_3161:
        /* <DEDUP_REMOVED lines=20> */
[CC--:B---3--:R-:W-:Y:S02]  /*10720*/  @!P4 IADD3 R12, P0, R5.reuse, R20.reuse, RZ ;  /* 0x00000014050cc210 */ /* 0x0c8fe40007f1e0ff */
[C---:B----4-:R-:W-:Y:S02]  /*10730*/  @!P4 IADD3 R20, P1, R14.reuse, R20, RZ ;  /* 0x000000140e14c210 */ /* 0x050fe40007f3e0ff */
[-C--:B------:R-:W-:Y:S02]  /*10740*/  @!P5 IADD3 R24, P2, R5, R15.reuse, RZ ;  /* 0x0000000f0518d210 */ /* 0x080fe40007f5e0ff */
[----:B------:R-:W-:Y:S02]  /*10750*/  CS2R R52, SRZ ;  /* 0x0000000000347805 */ /* 0x000fe4000001ff00 */
[----:B------:R-:W-:Y:S02]  /*10760*/  @!P5 IADD3 R14, P3, R14, R15, RZ ;  /* 0x0000000f0e0ed210 */ /* 0x000fe40007f7e0ff */
[----:B------:R-:W-:-:S02]  /*10770*/  CS2R R54, SRZ ;  /* 0x0000000000367805 */ /* 0x000fc4000001ff00 */
[----:B------:R-:W-:Y:S02]  /*10780*/  @!P5 SHF.L.U64.HI R5, R23, 0x1, R216 ;  /* 0x000000011705d819 */ /* 0x000fe400000102d8 */
[----:B------:R-:W-:Y:S02]  /*10790*/  CS2R R40, SRZ ;  /* 0x0000000000287805 */ /* 0x000fe4000001ff00 */
[----:B------:R-:W-:Y:S02]  /*107a0*/  CS2R R42, SRZ ;  /* 0x00000000002a7805 */ /* 0x000fe4000001ff00 */
[----:B------:R-:W-:Y:S02]  /*107b0*/  CS2R R48, SRZ ;  /* 0x0000000000307805 */ /* 0x000fe4000001ff00 */
[----:B------:R-:W-:Y:S01]  /*107c0*/  CS2R R50, SRZ ;  /* 0x0000000000327805 */ /* 0x000fe2000001ff00 */
[----:B--2---:R-:W-:Y:S01]  /*107d0*/  @!P4 IMAD.X R13, R4, 0x1, R11, P0 ;  /* 0x00000001040dc824 */ /* 0x004fe200000e060b */
[----:B0-----:R-:W-:Y:S01]  /*107e0*/  @!P4 IADD3.X R21, R10, R11, RZ, P1, !PT ;  /* 0x0000000b0a15c210 */ /* 0x001fe20000ffe4ff */
[----:B------:R-:W-:-:S02]  /*107f0*/  @!P5 IMAD.X R25, R4, 0x1, R5, P2 ;  /* 0x000000010419d824 */ /* 0x000fc400010e0605 */
[----:B------:R-:W-:Y:S01]  /*10800*/  @!P5 IMAD.X R15, R10, 0x1, R5, P3 ;  /* 0x000000010a0fd824 */ /* 0x000fe200018e0605 */
[----:B------:R0:W5:Y:S04]  /*10810*/  @!P4 LD.E.128 R44, desc[UR6][R12.64] ;  /* 0x000000060c2cc980 */ /* 0x000168000c101d00 */
[----:B------:R0:W5:Y:S04]  /*10820*/  @!P4 LD.E.128 R52, desc[UR6][R20.64] ;  /* 0x000000061434c980 */ /* 0x000168000c101d00 */
[----:B------:R0:W5:Y:S04]  /*10830*/  @!P5 LD.E.128 R40, desc[UR6][R24.64] ;  /* 0x000000061828d980 */ /* 0x000168000c101d00 */
[----:B------:R0:W5:Y:S02]  /*10840*/  @!P5 LD.E.128 R48, desc[UR6][R14.64] ;  /* 0x000000060e30d980 */ /* 0x000164000c101d00 */
.L_x_2871:
[----:B------:R-:W-:Y:S05]  /*10850*/  BSYNC B1 ;  /* 0x0000000000017941 */ /* 0x000fea0003800000 */
.L_x_2870:
        /* <DEDUP_REMOVED lines=30> */
.L_x_3167:
        /* <DEDUP_REMOVED lines=17> */
[----:B------:R-:W-:Y:S01]  /*10b50*/  CS2R R36, SRZ ;  /* 0x0000000000247805 */ /* 0x000fe2000001ff00 */
[----:B------:R-:W-:-:S06]  /*10b60*/  ULDC.64 UR6, c[0x0][0x208] ;  /* 0x0000820000067ab9 */ /* 0x000fcc0000000a00 */
[----:B------:R-:W-:-:S04]  /*10b70*/  @!P4 SHF.L.U32 R12, R16, 0x1, RZ ;  /* 0x00000001100cc819 */ /* 0x000fc800000006ff */
[----:B------:R-:W-:Y:S01]  /*10b80*/  @!P5 IMAD.SHL.U32 R15, R23, 0x2, RZ ;  /* 0x00000002170fd824 */ /* 0x000fe200078e00ff */
[----:B------:R-:W-:Y:S02]  /*10b90*/  @!P4 SHF.L.U64.HI R11, R16, 0x1, R17 ;  /* 0x00000001100bc819 */ /* 0x000fe40000010211 */
[CC--:B---3--:R-:W-:Y:S02]  /*10ba0*/  @!P4 IADD3 R74, P0, R5.reuse, R12.reuse, RZ ;  /* 0x0000000c054ac210 */ /* 0x0c8fe40007f1e0ff */
[C---:B0-----:R-:W-:Y:S02]  /*10bb0*/  @!P4 IADD3 R12, P1, R14.reuse, R12, RZ ;  /* 0x0000000c0e0cc210 */ /* 0x041fe40007f3e0ff */
[-C--:B------:R-:W-:Y:S02]  /*10bc0*/  @!P5 IADD3 R20, P2, R5, R15.reuse, RZ ;  /* 0x0000000f0514d210 */ /* 0x080fe40007f5e0ff */
[----:B------:R-:W-:Y:S02]  /*10bd0*/  CS2R R38, SRZ ;  /* 0x0000000000267805 */ /* 0x000fe4000001ff00 */
[----:B------:R-:W-:-:S02]  /*10be0*/  @!P5 IADD3 R14, P3, R14, R15, RZ ;  /* 0x0000000f0e0ed210 */ /* 0x000fc40007f7e0ff */
[----:B------:R-:W-:Y:S02]  /*10bf0*/  CS2R R24, SRZ ;  /* 0x0000000000187805 */ /* 0x000fe4000001ff00 */
[----:B------:R-:W-:Y:S02]  /*10c00*/  @!P5 SHF.L.U64.HI R5, R23, 0x1, R216 ;  /* 0x000000011705d819 */ /* 0x000fe400000102d8 */
[----:B------:R-:W-:Y:S02]  /*10c10*/  CS2R R26, SRZ ;  /* 0x00000000001a7805 */ /* 0x000fe4000001ff00 */
[----:B------:R-:W-:Y:S02]  /*10c20*/  CS2R R32, SRZ ;  /* 0x0000000000207805 */ /* 0x000fe4000001ff00 */
[----:B------:R-:W-:Y:S01]  /*10c30*/  CS2R R34, SRZ ;  /* 0x0000000000227805 */ /* 0x000fe2000001ff00 */
[C-C-:B--2---:R-:W-:Y:S01]  /*10c40*/  @!P4 IMAD.X R75, R4.reuse, 0x1, R11.reuse, P0 ;  /* 0x00000001044bc824 */ /* 0x144fe200000e060b */
[----:B------:R-:W-:Y:S01]  /*10c50*/  @!P5 IADD3.X R21, R4, R5, RZ, P2, !PT ;  /* 0x000000050415d210 */ /* 0x000fe200017fe4ff */
[----:B------:R-:W-:-:S02]  /*10c60*/  @!P4 IMAD.X R13, R10, 0x1, R11, P1 ;  /* 0x000000010a0dc824 */ /* 0x000fc400008e060b */
[----:B------:R-:W-:Y:S01]  /*10c70*/  @!P5 IMAD.X R15, R10, 0x1, R5, P3 ;  /* 0x000000010a0fd824 */ /* 0x000fe200018e0605 */
[----:B------:R0:W5:Y:S04]  /*10c80*/  @!P4 LD.E.128 R28, desc[UR6][R74.64] ;  /* 0x000000064a1cc980 */ /* 0x000168000c101d00 */
[----:B------:R0:W5:Y:S04]  /*10c90*/  @!P4 LD.E.128 R36, desc[UR6][R12.64] ;  /* 0x000000060c24c980 */ /* 0x000168000c101d00 */
[----:B------:R0:W5:Y:S04]  /*10ca0*/  @!P5 LD.E.128 R24, desc[UR6][R20.64] ;  /* 0x000000061418d980 */ /* 0x000168000c101d00 */
[----:B------:R0:W5:Y:S02]  /*10cb0*/  @!P5 LD.E.128 R32, desc[UR6][R14.64] ;  /* 0x000000060e20d980 */ /* 0x000164000c101d00 */
.L_x_2874:
[----:B------:R-:W-:Y:S05]  /*10cc0*/  BSYNC B1 ;  /* 0x0000000000017941 */ /* 0x000fea0003800000 */
.L_x_2873:
        /* <DEDUP_REMOVED lines=31> */
.L_x_3173:
[----:B------:R-:W5:Y:S01]  /*10ec0*/  LDL R13, [R1+0x88] ;  /* 0x00008800010d7983 */ /* 0x000f620000100800 */
[----:B------:R-:W-:Y:S01]  /*10ed0*/  VIADD R73, R73, 0x60 ;  /* 0x0000006049497836 */ /* 0x000fe20000000000 */
[----:B------:R-:W-:Y:S01]  /*10ee0*/  BSSY B1, `(.L_x_2876) ;  /* 0x000002a000017945 */ /* 0x000fe20003800000 */
[----:B01--4-:R-:W-:Y:S02]  /*10ef0*/  CS2R R6, SRZ ;  /* 0x0000000000067805 */ /* 0x013fe4000001ff00 */
[----:B------:R-:W-:Y:S02]  /*10f00*/  CS2R R10, SRZ ;  /* 0x00000000000a7805 */ /* 0x000fe4000001ff00 */
[----:B------:R-:W-:Y:S02]  /*10f10*/  CS2R R14, SRZ ;  /* 0x00000000000e7805 */ /* 0x000fe4000001ff00 */
[----:B------:R-:W-:Y:S02]  /*10f20*/  ISETP.GE.AND P0, PT, R73, R86, PT ;  /* 0x000000564900720c */ /* 0x000fe40003f06270 */
[----:B------:R-:W-:-:S02]  /*10f30*/  CS2R R72, SRZ ;  /* 0x0000000000487805 */ /* 0x000fc4000001ff00 */
[----:B------:R-:W-:Y:S02]  /*10f40*/  CS2R R74, SRZ ;  /* 0x00000000004a7805 */ /* 0x000fe4000001ff00 */
[----:B-----5:R-:W-:-:S04]  /*10f50*/  LEA.HI R8, R13, R13, RZ, 0x1 ;  /* 0x0000000d0d087211 */ /* 0x020fc800078f08ff */
        /* <DEDUP_REMOVED lines=14> */
[C---:B------:R-:W-:Y:S02]  /*11040*/  @!P4 SHF.L.U32 R78, R16.reuse, 0x1, RZ ;  /* 0x00000001104ec819 */ /* 0x040fe400000006ff */
[C---:B---3--:R-:W-:Y:S02]  /*11050*/  @!P5 IADD3 R80, P2, R21.reuse, R82, RZ ;  /* 0x000000521550d210 */ /* 0x048fe40007f5e0ff */
[-C--:B------:R-:W-:Y:S02]  /*11060*/  @!P4 IADD3 R90, P0, R21, R78.reuse, RZ ;  /* 0x0000004e155ac210 */ /* 0x080fe40007f1e0ff */
[----:B------:R-:W-:Y:S02]  /*11070*/  @!P4 SHF.L.U64.HI R5, R16, 0x1, R17 ;  /* 0x000000011005c819 */ /* 0x000fe40000010211 */
[C---:B------:R-:W-:Y:S02]  /*11080*/  @!P4 IADD3 R78, P1, R77.reuse, R78, RZ ;  /* 0x0000004e4d4ec210 */ /* 0x040fe40007f3e0ff */
[----:B------:R-:W-:Y:S01]  /*11090*/  @!P5 IADD3 R82, P3, R77, R82, RZ ;  /* 0x000000524d52d210 */ /* 0x000fe20007f7e0ff */
[C-C-:B--2---:R-:W-:Y:S01]  /*110a0*/  @!P4 IMAD.X R91, R20.reuse, 0x1, R5.reuse, P0 ;  /* 0x00000001145bc824 */ /* 0x144fe200000e0605 */
[----:B------:R-:W-:Y:S01]  /*110b0*/  @!P5 IADD3.X R81, R20, R7, RZ, P2, !PT ;  /* 0x000000071451d210 */ /* 0x000fe200017fe4ff */
[C---:B------:R-:W-:Y:S01]  /*110c0*/  @!P4 IMAD.X R79, R76.reuse, 0x1, R5, P1 ;  /* 0x000000014c4fc824 */ /* 0x040fe200008e0605 */
[----:B------:R-:W-:Y:S01]  /*110d0*/  CS2R R4, SRZ ;  /* 0x0000000000047805 */ /* 0x000fe2000001ff00 */
[----:B------:R-:W-:Y:S01]  /*110e0*/  @!P5 IMAD.X R83, R76, 0x1, R7, P3 ;  /* 0x000000014c53d824 */ /* 0x000fe200018e0607 */
[----:B------:R-:W-:-:S02]  /*110f0*/  CS2R R6, SRZ ;  /* 0x0000000000067805 */ /* 0x000fc4000001ff00 */
[----:B------:R-:W-:Y:S02]  /*11100*/  CS2R R72, SRZ ;  /* 0x0000000000487805 */ /* 0x000fe4000001ff00 */
[----:B------:R-:W-:Y:S02]  /*11110*/  CS2R R74, SRZ ;  /* 0x00000000004a7805 */ /* 0x000fe4000001ff00 */
[----:B------:R-:W-:Y:S02]  /*11120*/  CS2R R8, SRZ ;  /* 0x0000000000087805 */ /* 0x000fe4000001ff00 */
[----:B------:R-:W-:Y:S01]  /*11130*/  CS2R R10, SRZ ;  /* 0x00000000000a7805 */ /* 0x000fe2000001ff00 */
[----:B------:R0:W5:Y:S04]  /*11140*/  @!P4 LD.E.128 R12, desc[UR6][R90.64] ;  /* 0x000000065a0cc980 */ /* 0x000168000c101d00 */
[----:B------:R0:W5:Y:S04]  /*11150*/  @!P4 LD.E.128 R4, desc[UR6][R78.64] ;  /* 0x000000064e04c980 */ /* 0x000168000c101d00 */
[----:B------:R0:W5:Y:S04]  /*11160*/  @!P5 LD.E.128 R72, desc[UR6][R80.64] ;  /* 0x000000065048d980 */ /* 0x000168000c101d00 */
[----:B------:R0:W5:Y:S02]  /*11170*/  @!P5 LD.E.128 R8, desc[UR6][R82.64] ;  /* 0x000000065208d980 */ /* 0x000164000c101d00 */
.L_x_2877:
[----:B------:R-:W-:Y:S05]  /*11180*/  BSYNC B1 ;  /* 0x0000000000017941 */ /* 0x000fea0003800000 */
.L_x_2876:
[----:B0-----:R-:W4:Y:S01]  /*11190*/  LDL R78, [R1+0x68] ;  /* 0x00006800014e7983 */ /* 0x001f220000100800 */
[----:B------:R-:W0:Y:S01]  /*111a0*/  SYNCS.PHASECHK.TRANS64.TRYWAIT P0, [R22+URZ+0x38800], R85 ;  /* 0x03880055160075a7 */ /* 0x000e22000800017f */
[----:B--2--5:R-:W-:Y:S01]  /*111b0*/  IMAD.MOV.U32 R20, RZ, RZ, R4 ;  /* 0x000000ffff147224 */ /* 0x024fe200078e0004 */
[----:B------:R-:W-:Y:S01]  /*111c0*/  BSSY B1, `(.L_x_2878) ;  /* 0x000001f000017945 */ /* 0x000fe20003800000 */
[----:B---3--:R-:W-:Y:S02]  /*111d0*/  IMAD.MOV.U32 R21, RZ, RZ, R5 ;  /* 0x000000ffff157224 */ /* 0x008fe400078e0005 */
[----:B------:R-:W-:Y:S02]  /*111e0*/  IMAD.MOV.U32 R76, RZ, RZ, R7 ;  /* 0x000000ffff4c7224 */ /* 0x000fe400078e0007 */
[----:B------:R-:W-:Y:S01]  /*111f0*/  IMAD.MOV.U32 R77, RZ, RZ, R8 ;  /* 0x000000ffff4d7224 */ /* 0x000fe200078e0008 */
[----:B------:R-:W-:Y:S02]  /*11200*/  PRMT R97, R20, 0x5410, R21 ;  /* 0x0000541014617816 */ /* 0x000fe40000000015 */
[----:B------:R-:W-:-:S02]  /*11210*/  MOV R20, R6 ;  /* 0x0000000600147202 */ /* 0x000fc40000000f00 */
[----:B------:R-:W-:Y:S02]  /*11220*/  MOV R21, R10 ;  /* 0x0000000a00157202 */ /* 0x000fe40000000f00 */
        /* <DEDUP_REMOVED lines=9> */
[----:B------:R-:W-:-:S02]  /*112c0*/  MOV R21, R14 ;  /* 0x0000000e00157202 */ /* 0x000fc40000000f00 */
[----:B------:R-:W-:Y:S02]  /*112d0*/  PRMT R99, R77, 0x7610, R99 ;  /* 0x000076104d637816 */ /* 0x000fe40000000063 */
[----:B------:R-:W-:Y:S01]  /*112e0*/  PRMT R100, R21, 0x5410, R76 ;  /* 0x0000541015647816 */ /* 0x000fe2000000004c */
[----:B------:R-:W-:Y:S01]  /*112f0*/  IMAD.MOV.U32 R21, RZ, RZ, R72 ;  /* 0x000000ffff157224 */ /* 0x000fe200078e0048 */
[----:B------:R-:W-:Y:S01]  /*11300*/  PRMT R99, R99, 0x5410, R20 ;  /* 0x0000541063637816 */ /* 0x000fe20000000014 */
[----:B------:R-:W-:Y:S01]  /*11310*/  IMAD.MOV.U32 R76, RZ, RZ, R73 ;  /* 0x000000ffff4c7224 */ /* 0x000fe200078e0049 */
[----:B------:R-:W-:Y:S02]  /*11320*/  MOV R77, R74 ;  /* 0x0000004a004d7202 */ /* 0x000fe40000000f00 */
[----:B------:R-:W-:Y:S02]  /*11330*/  SHF.R.S32.HI R20, RZ, 0x1f, R213 ;  /* 0x0000001fff147819 */ /* 0x000fe400000114d5 */
[----:B------:R-:W-:Y:S01]  /*11340*/  PRMT R91, R21, 0x5410, R76 ;  /* 0x00005410155b7816 */ /* 0x000fe2000000004c */
[----:B------:R-:W-:Y:S01]  /*11350*/  IMAD.MOV.U32 R76, RZ, RZ, R75 ;  /* 0x000000ffff4c7224 */ /* 0x000fe200078e004b */
[----:B------:R-:W-:-:S02]  /*11360*/  PRMT R92, R77, 0x7610, R92 ;  /* 0x000076104d5c7816 */ /* 0x000fc4000000005c */
[----:B------:R-:W-:Y:S02]  /*11370*/  LEA.HI R21, R20, R213, RZ, 0x3 ;  /* 0x000000d514157211 */ /* 0x000fe400078f18ff */
[----:B----4-:R-:W-:-:S04]  /*11380*/  VIADDMNMX R86, R86, -R78, 0x80, PT ;  /* 0x0000008056567446 */ /* 0x010fc8000380094e */
[----:B------:R-:W-:Y:S01]  /*11390*/  ISETP.GE.AND P1, PT, R220, R86, PT ;  /* 0x00000056dc00720c */ /* 0x000fe20003f26270 */
[----:B0-----:R-:W-:-:S12]  /*113a0*/  @!P0 BRA `(.L_x_2879) ;  /* 0x000001f000108947 */ /* 0x001fd80003800000 */
.L_x_3174:
[----:B------:R-:W-:Y:S05]  /*113b0*/  BSYNC B1 ;  /* 0x0000000000017941 */ /* 0x000fea0003800000 */
.L_x_2878:
[----:B------:R-:W-:Y:S01]  /*113c0*/  BSSY B1, `(.L_x_2880) ;  /* 0x00000d2000017945 */ /* 0x000fe20003800000 */
[----:B------:R-:W-:Y:S02]  /*113d0*/  PRMT R92, R92, 0x5410, R76 ;  /* 0x000054105c5c7816 */ /* 0x000fe4000000004c */
[----:B0-----:R-:W-:Y:S01]  /*113e0*/  SHF.R.S32.HI R85, RZ, 0x3, R21 ;  /* 0x00000003ff557819 */ /* 0x001fe20000011415 */
[----:B------:R-:W-:Y:S06]  /*113f0*/  @P1 BRA `(.L_x_2881) ;  /* 0x0000000c00381947 */ /* 0x000fec0003800000 */
[----:B------:R0:W5:Y:S01]  /*11400*/  LDL R136, [R1+0x58] ;  /* 0x0000580001887983 */ /* 0x0001620000100800 */
[----:B------:R-:W1:Y:S01]  /*11410*/  LDC R117, c[0x0][0x3f4] ;  /* 0x0000fd00ff757b82 */ /* 0x000e620000000800 */
[----:B------:R-:W-:Y:S01]  /*11420*/  BSSY B2, `(.L_x_2882) ;  /* 0x0000063000027945 */ /* 0x000fe20003800000 */
[----:B------:R-:W-:Y:S02]  /*11430*/  SHF.R.U32.HI R137, RZ, 0x3, R229 ;  /* 0x00000003ff897819 */ /* 0x000fe400000116e5 */
[-C--:B-1----:R-:W-:Y:S02]  /*11440*/  ISETP.GE.AND P0, PT, R16, R117.reuse, PT ;  /* 0x000000751000720c */ /* 0x082fe40003f06270 */
[----:B------:R-:W-:-:S11]  /*11450*/  ISETP.GE.AND P1, PT, R213, R117, PT ;  /* 0x00000075d500720c */ /* 0x000fd60003f26270 */
[----:B0-----:R-:W-:Y:S05]  /*11460*/  @P0 BRA `(.L_x_2883) ;  /* 0x0000000400780947 */ /* 0x001fea0003800000 */
[----:B------:R-:W-:Y:S01]  /*11470*/  LEA.HI R76, R117, R0, RZ, 0x1d ;  /* 0x00000000754c7211 */ /* 0x000fe200078fe8ff */
[--C-:B------:R-:W-:Y:S01]  /*11480*/  HADD2.F32 R132, -RZ, R123.reuse.H0_H0 ;  /* 0x2000007bff847230 */ /* 0x100fe20000004100 */
[----:B------:R-:W-:Y:S01]  /*11490*/  SHF.R.U32.HI R122, RZ, 0x10, R61 ;  /* 0x00000010ff7a7819 */ /* 0x000fe2000001163d */
[----:B------:R-:W-:Y:S01]  /*114a0*/  HADD2.F32 R131, -RZ, R123.H1_H1 ;  /* 0x3000007bff837230 */ /* 0x000fe20000004100 */
[----:B------:R-:W-:Y:S01]  /*114b0*/  SHF.R.S32.HI R77, RZ, 0x1f, R76 ;  /* 0x0000001fff4d7819 */ /* 0x000fe2000001144c */
        /* <DEDUP_REMOVED lines=8> */
[----:B------:R-:W-:Y:S02]  /*11540*/  SHF.R.U64 R61, R68, 0x10, R69 ;  /* 0x00000010443d7819 */ /* 0x000fe40000001245 */
[----:B------:R-:W-:Y:S02]  /*11550*/  LOP3.LUT R80, R77, 0x7fffe000, RZ, 0xc0, !PT ;  /* 0x7fffe0004d507812 */ /* 0x000fe400078ec0ff */
[----:B------:R-:W0:Y:S01]  /*11560*/  LDS.128 R76, [R87] ;  /* 0x00000000574c7984 */ /* 0x000e220000000c00 */
[--C-:B------:R-:W-:Y:S02]  /*11570*/  SHF.R.U64 R62, R62, 0x10, R63.reuse ;  /* 0x000000103e3e7819 */ /* 0x100fe4000000123f */
[----:B-----5:R-:W-:Y:S02]  /*11580*/  IADD3 R81, R81, R80, R136 ;  /* 0x0000005051517210 */ /* 0x020fe40007ffe088 */
[----:B------:R-:W-:Y:S02]  /*11590*/  SHF.R.U32.HI R68, RZ, 0x10, R63 ;  /* 0x00000010ff447819 */ /* 0x000fe4000001163f */
[----:B------:R-:W-:-:S02]  /*115a0*/  LEA R118, R81, R22, 0x1 ;  /* 0x0000001651767211 */ /* 0x000fc400078e08ff */
[--C-:B------:R-:W-:Y:S01]  /*115b0*/  SHF.R.U64 R63, R70, 0x10, R71.reuse ;  /* 0x00000010463f7819 */ /* 0x100fe20000001247 */
[----:B------:R-:W-:Y:S01]  /*115c0*/  HADD2.F32 R68, -RZ, R68.H0_H0 ;  /* 0x20000044ff447230 */ /* 0x000fe20000004100 */
[----:B------:R-:W-:Y:S01]  /*115d0*/  SHF.R.U32.HI R70, RZ, 0x10, R71 ;  /* 0x00000010ff467819 */ /* 0x000fe20000011647 */
[----:B------:R-:W1:Y:S01]  /*115e0*/  LDS.128 R80, [R118+0x14400] ;  /* 0x0144000076507984 */ /* 0x000e620000000c00 */
[--C-:B0-----:R-:W-:Y:S02]  /*115f0*/  HADD2.F32 R127, -RZ, R77.reuse.H0_H0 ;  /* 0x2000004dff7f7230 */ /* 0x101fe40000004100 */
[----:B------:R-:W-:Y:S02]  /*11600*/  HADD2.F32 R124, -RZ, R77.H1_H1 ;  /* 0x3000004dff7c7230 */ /* 0x000fe40000004100 */
[----:B------:R-:W-:Y:S02]  /*11610*/  HADD2.F32 R77, -RZ, R76.H0_H0 ;  /* 0x2000004cff4d7230 */ /* 0x000fe40000004100 */
[----:B------:R-:W-:-:S02]  /*11620*/  HADD2.F32 R69, -RZ, R78.H0_H0 ;  /* 0x2000004eff457230 */ /* 0x000fc40000004100 */
[--C-:B------:R-:W-:Y:S02]  /*11630*/  HADD2.F32 R71, -RZ, R79.reuse.H0_H0 ;  /* 0x2000004fff477230 */ /* 0x100fe40000004100 */
[----:B------:R-:W-:Y:S02]  /*11640*/  HADD2.F32 R79, -RZ, R79.H1_H1 ;  /* 0x3000004fff4f7230 */ /* 0x000fe40000004100 */
[--C-:B-1----:R-:W-:Y:S02]  /*11650*/  HADD2.F32 R128, -RZ, R81.reuse.H0_H0 ;  /* 0x20000051ff807230 */ /* 0x102fe40000004100 */
[----:B------:R-:W-:Y:S02]  /*11660*/  HADD2.F32 R130, -RZ, R81.H1_H1 ;  /* 0x30000051ff827230 */ /* 0x000fe40000004100 */
[----:B------:R-:W-:Y:S02]  /*11670*/  HADD2.F32 R129, -RZ, R80.H0_H0 ;  /* 0x20000050ff817230 */ /* 0x000fe40000004100 */
[C---:B------:R-:W-:Y:S01]  /*11680*/  FMUL.FTZ R134, R128.reuse, R132 ;  /* 0x0000008480867220 */ /* 0x040fe20000410000 */
[----:B------:R-:W-:Y:S01]  /*11690*/  FMUL.FTZ R128, R128, R131 ;  /* 0x0000008380807220 */ /* 0x000fe20000410000 */
[----:B------:R-:W-:Y:S01]  /*116a0*/  FMUL.FTZ R133, R130, R125 ;  /* 0x0000007d82857220 */ /* 0x000fe20000410000 */
[----:B------:R-:W-:-:S02]  /*116b0*/  HADD2.F32 R126, -RZ, R82.H0_H0 ;  /* 0x20000052ff7e7230 */ /* 0x000fc40000004100 */
[C---:B------:R-:W-:Y:S01]  /*116c0*/  FFMA.FTZ R81, R127.reuse, R131, -R134 ;  /* 0x000000837f517223 */ /* 0x040fe20000010886 */
[----:B------:R-:W-:Y:S02]  /*116d0*/  HADD2.F32 R131, -RZ, R122.H0_H0 ;  /* 0x2000007aff837230 */ /* 0x000fe40000004100 */
[----:B------:R-:W-:Y:S01]  /*116e0*/  FFMA.FTZ R122, R127, R132, R128 ;  /* 0x000000847f7a7223 */ /* 0x000fe20000010080 */
[----:B------:R-:W-:Y:S02]  /*116f0*/  HADD2.F32 R134, -RZ, R121.H1_H1 ;  /* 0x30000079ff867230 */ /* 0x000fe40000004100 */
[--C-:B------:R-:W-:Y:S02]  /*11700*/  HADD2.F32 R132, -RZ, R120.reuse.H1_H1 ;  /* 0x30000078ff847230 */ /* 0x100fe40000004100 */
[-C--:B------:R-:W-:Y:S01]  /*11710*/  FMUL.FTZ R135, R130, R131.reuse ;  /* 0x0000008382877220 */ /* 0x080fe20000410000 */
[----:B------:R-:W-:Y:S02]  /*11720*/  HADD2.F32 R127, -RZ, R119.H0_H0 ;  /* 0x20000077ff7f7230 */ /* 0x000fe40000004100 */
[C---:B------:R-:W-:Y:S01]  /*11730*/  FMUL.FTZ R130, R129.reuse, R134 ;  /* 0x0000008681827220 */ /* 0x040fe20000410000 */
[C---:B------:R-:W-:Y:S01]  /*11740*/  FFMA.FTZ R128, R124.reuse, R131, -R133 ;  /* 0x000000837c807223 */ /* 0x040fe20000010885 */
[-C--:B------:R-:W-:Y:S01]  /*11750*/  FMUL.FTZ R129, R129, R132.reuse ;  /* 0x0000008481817220 */ /* 0x080fe20000410000 */
[----:B------:R-:W-:Y:S01]  /*11760*/  FFMA.FTZ R125, R124, R125, R135 ;  /* 0x0000007d7c7d7223 */ /* 0x000fe20000010087 */
[----:B------:R-:W-:Y:S01]  /*11770*/  FFMA.FTZ R124, R77, R132, -R130 ;  /* 0x000000844d7c7223 */ /* 0x000fe20000010882 */
[----:B------:R-:W-:-:S02]  /*11780*/  HADD2.F32 R120, -RZ, R120.H0_H0 ;  /* 0x20000078ff787230 */ /* 0x000fc40000004100 */
[----:B------:R-:W-:Y:S01]  /*11790*/  FFMA.FTZ R77, R77, R134, R129 ;  /* 0x000000864d4d7223 */ /* 0x000fe20000010081 */
[----:B------:R-:W-:Y:S02]  /*117a0*/  HADD2.F32 R123, -RZ, R83.H0_H0 ;  /* 0x20000053ff7b7230 */ /* 0x000fe40000004100 */
[C---:B------:R-:W-:Y:S01]  /*117b0*/  FMUL.FTZ R134, R126.reuse, R127 ;  /* 0x0000007f7e867220 */ /* 0x040fe20000410000 */
[----:B------:R-:W-:Y:S02]  /*117c0*/  HADD2.F32 R132, -RZ, R119.H1_H1 ;  /* 0x30000077ff847230 */ /* 0x000fe40000004100 */
[-C--:B------:R-:W-:Y:S01]  /*117d0*/  FMUL.FTZ R126, R126, R120.reuse ;  /* 0x000000787e7e7220 */ /* 0x080fe20000410000 */
[----:B------:R-:W-:Y:S02]  /*117e0*/  HADD2.F32 R130, -RZ, R121.H0_H0 ;  /* 0x20000079ff827230 */ /* 0x000fe40000004100 */
[----:B------:R-:W-:Y:S01]  /*117f0*/  FFMA.FTZ R119, R69, R120, -R134 ;  /* 0x0000007845777223 */ /* 0x000fe20000010886 */
[----:B------:R-:W-:-:S02]  /*11800*/  HADD2.F32 R83, -RZ, R83.H1_H1 ;  /* 0x30000053ff537230 */ /* 0x000fc40000004100 */
[C---:B------:R-:W-:Y:S01]  /*11810*/  FMUL.FTZ R134, R123.reuse, R132 ;  /* 0x000000847b867220 */ /* 0x040fe20000410000 */
[----:B------:R-:W-:Y:S02]  /*11820*/  HADD2.F32 R120, -RZ, R70.H0_H0 ;  /* 0x20000046ff787230 */ /* 0x000fe40000004100 */
[-C--:B------:R-:W-:Y:S01]  /*11830*/  FMUL.FTZ R123, R123, R130.reuse ;  /* 0x000000827b7b7220 */ /* 0x080fe20000410000 */
[----:B------:R-:W-:Y:S01]  /*11840*/  FFMA.FTZ R70, R69, R127, R126 ;  /* 0x0000007f45467223 */ /* 0x000fe2000001007e */
[C---:B------:R-:W-:Y:S01]  /*11850*/  FFMA.FTZ R134, R71.reuse, R130, -R134 ;  /* 0x0000008247867223 */ /* 0x040fe20000010886 */
[----:B------:R-:W-:Y:S02]  /*11860*/  HADD2.F32 R80, -RZ, R80.H1_H1 ;  /* 0x30000050ff507230 */ /* 0x000fe40000004100 */
[----:B------:R-:W-:Y:S01]  /*11870*/  FFMA.FTZ R123, R71, R132, R123 ;  /* 0x00000084477b7223 */ /* 0x000fe2000001007b */
[----:B------:R-:W-:Y:S02]  /*11880*/  HADD2.F32 R82, -RZ, R82.H1_H1 ;  /* 0x30000052ff527230 */ /* 0x000fe40000004100 */
        /* <DEDUP_REMOVED lines=28> */
.L_x_2883:
[----:B------:R-:W-:Y:S05]  /*11a50*/  BSYNC B2 ;  /* 0x0000000000027941 */ /* 0x000fea0003800000 */
.L_x_2882:
[----:B------:R-:W-:Y:S05]  /*11a60*/  @P1 BRA `(.L_x_2881) ;  /* 0x00000004009c1947 */ /* 0x000fea0003800000 */
[----:B0-----:R-:W2:Y:S01]  /*11a70*/  LDL R60, [R1+0x84] ;  /* 0x00008400013c7983 */ /* 0x001ea20000100800 */
[----:B------:R-:W-:Y:S01]  /*11a80*/  LEA.HI R117, R117, R85, RZ, 0x1d ;  /* 0x0000005575757211 */ /* 0x000fe200078fe8ff */
[----:B------:R-:W-:Y:S01]  /*11a90*/  HADD2.F32 R119, -RZ, R113.H1_H1 ;  /* 0x30000071ff777230 */ /* 0x000fe20000004100 */
[----:B------:R-:W-:Y:S01]  /*11aa0*/  LEA.HI R61, R20, R213, RZ, 0x6 ;  /* 0x000000d5143d7211 */ /* 0x000fe200078f30ff */
[----:B------:R-:W-:Y:S01]  /*11ab0*/  HADD2.F32 R118, -RZ, R115.H1_H1 ;  /* 0x30000073ff767230 */ /* 0x000fe20000004100 */
[----:B------:R-:W-:Y:S01]  /*11ac0*/  SHF.R.S32.HI R62, RZ, 0x1f, R117 ;  /* 0x0000001fff3e7819 */ /* 0x000fe20000011475 */
[----:B------:R-:W-:Y:S01]  /*11ad0*/  HADD2.F32 R113, -RZ, R113.H0_H0 ;  /* 0x20000071ff717230 */ /* 0x000fe20000004100 */
[--C-:B------:R-:W-:Y:S01]  /*11ae0*/  SHF.R.U64 R56, R56, 0x10, R57.reuse ;  /* 0x0000001038387819 */ /* 0x100fe20000001239 */
[----:B------:R-:W-:Y:S01]  /*11af0*/  IMAD.SHL.U32 R61, R61, 0x80, RZ ;  /* 0x000000803d3d7824 */ /* 0x000fe200078e00ff */
[----:B------:R-:W-:Y:S01]  /*11b00*/  LEA.HI R62, R62, R117, RZ, 0x3 ;  /* 0x000000753e3e7211 */ /* 0x000fe200078f18ff */
[----:B------:R-:W-:Y:S01]  /*11b10*/  HADD2.F32 R115, -RZ, R115.H0_H0 ;  /* 0x20000073ff737230 */ /* 0x000fe20000004100 */
[----:B------:R-:W-:-:S02]  /*11b20*/  SHF.R.U32.HI R122, RZ, 0x10, R57 ;  /* 0x00000010ff7a7819 */ /* 0x000fc40000011639 */
[----:B------:R-:W-:Y:S01]  /*11b30*/  LOP3.LUT R61, R61, 0xffffe000, RZ, 0xc0, !PT ;  /* 0xffffe0003d3d7812 */ /* 0x000fe200078ec0ff */
[----:B------:R-:W-:Y:S01]  /*11b40*/  IMAD.SHL.U32 R62, R62, 0x400, RZ ;  /* 0x000004003e3e7824 */ /* 0x000fe200078e00ff */
[----:B------:R-:W-:Y:S02]  /*11b50*/  SHF.R.U64 R57, R58, 0x10, R59 ;  /* 0x000000103a397819 */ /* 0x000fe4000000123b */
[----:B------:R-:W-:Y:S02]  /*11b60*/  SHF.R.U64 R58, R66, 0x10, R67 ;  /* 0x00000010423a7819 */ /* 0x000fe40000001243 */
[----:B------:R-:W-:Y:S01]  /*11b70*/  SHF.R.U32.HI R120, RZ, 0x10, R65 ;  /* 0x00000010ff787819 */ /* 0x000fe20000011641 */
[----:B------:R-:W-:Y:S01]  /*11b80*/  HADD2.F32 R57, -RZ, R57.H0_H0 ;  /* 0x20000039ff397230 */ /* 0x000fe20000004100 */
[----:B------:R-:W-:Y:S02]  /*11b90*/  SHF.R.U32.HI R66, RZ, 0x10, R67 ;  /* 0x00000010ff427819 */ /* 0x000fe40000011643 */
[----:B------:R-:W-:Y:S01]  /*11ba0*/  SHF.R.U32.HI R59, RZ, 0x10, R59 ;  /* 0x00000010ff3b7819 */ /* 0x000fe2000001163b */
[----:B------:R-:W-:Y:S01]  /*11bb0*/  HADD2.F32 R120, -RZ, R120.H0_H0 ;  /* 0x20000078ff787230 */ /* 0x000fe20000004100 */
[----:B------:R-:W-:-:S02]  /*11bc0*/  SHF.R.U64 R64, R64, 0x10, R65 ;  /* 0x0000001040407819 */ /* 0x000fc40000001241 */
[----:B--2---:R-:W-:Y:S02]  /*11bd0*/  R2UR UR4, R60 ;  /* 0x000000003c0472ca */ /* 0x004fe400000e0000 */
[----:B------:R-:W-:-:S04]  /*11be0*/  LOP3.LUT R60, R229, 0x38, R21, 0xf8, !PT ;  /* 0x00000038e53c7812 */ /* 0x000fc800078ef815 */
[----:B------:R-:W-:Y:S01]  /*11bf0*/  LOP3.LUT R68, R60, R137, RZ, 0x3c, !PT ;  /* 0x000000893c447212 */ /* 0x000fe200078e3cff */
[----:B------:R-:W-:-:S03]  /*11c00*/  IMAD.SHL.U32 R60, R117, 0x8, RZ ;  /* 0x00000008753c7824 */ /* 0x000fc600078e00ff */
[----:B-----5:R-:W-:Y:S02]  /*11c10*/  IADD3 R61, R68, R61, R136 ;  /* 0x0000003d443d7210 */ /* 0x020fe40007ffe088 */
[----:B------:R-:W-:Y:S02]  /*11c20*/  LOP3.LUT R60, R229, 0x38, R60, 0xf8, !PT ;  /* 0x00000038e53c7812 */ /* 0x000fe400078ef83c */
[----:B------:R-:W-:Y:S02]  /*11c30*/  LOP3.LUT R68, R62, 0x7fffe000, RZ, 0xc0, !PT ;  /* 0x7fffe0003e447812 */ /* 0x000fe400078ec0ff */
[----:B------:R-:W-:Y:S02]  /*11c40*/  LOP3.LUT R69, R60, R137, RZ, 0x3c, !PT ;  /* 0x000000893c457212 */ /* 0x000fe400078e3cff */
[----:B------:R-:W-:Y:S02]  /*11c50*/  LEA R76, R61, UR4, 0x1 ;  /* 0x000000043d4c7c11 */ /* 0x000fe4000f8e08ff */
[----:B------:R-:W-:-:S03]  /*11c60*/  IADD3 R69, R69, R68, R136 ;  /* 0x0000004445457210 */ /* 0x000fc60007ffe088 */
[----:B------:R-:W0:Y:S01]  /*11c70*/  LDS.128 R60, [R76] ;  /* 0x000000004c3c7984 */ /* 0x000e220000000c00 */
[----:B------:R-:W-:-:S05]  /*11c80*/  LEA R77, R69, R22, 0x1 ;  /* 0x00000016454d7211 */ /* 0x000fca00078e08ff */
[----:B------:R-:W1:Y:S01]  /*11c90*/  LDS.128 R68, [R77+0x14400] ;  /* 0x014400004d447984 */ /* 0x000e620000000c00 */
[--C-:B0-----:R-:W-:Y:S02]  /*11ca0*/  HADD2.F32 R78, -RZ, R61.reuse.H0_H0 ;  /* 0x2000003dff4e7230 */ /* 0x101fe40000004100 */
[----:B------:R-:W-:Y:S02]  /*11cb0*/  HADD2.F32 R80, -RZ, R61.H1_H1 ;  /* 0x3000003dff507230 */ /* 0x000fe40000004100 */
[----:B------:R-:W-:Y:S02]  /*11cc0*/  HADD2.F32 R81, -RZ, R60.H0_H0 ;  /* 0x2000003cff517230 */ /* 0x000fe40000004100 */
[--C-:B-1----:R-:W-:Y:S02]  /*11cd0*/  HADD2.F32 R67, -RZ, R69.reuse.H0_H0 ;  /* 0x20000045ff437230 */ /* 0x102fe40000004100 */
[----:B------:R-:W-:Y:S02]  /*11ce0*/  HADD2.F32 R83, -RZ, R69.H1_H1 ;  /* 0x30000045ff537230 */ /* 0x000fe40000004100 */
[----:B------:R-:W-:-:S02]  /*11cf0*/  HADD2.F32 R117, -RZ, R71.H0_H0 ;  /* 0x20000047ff757230 */ /* 0x000fc40000004100 */
[C---:B------:R-:W-:Y:S01]  /*11d00*/  FMUL.FTZ R69, R67.reuse, R119 ;  /* 0x0000007743457220 */ /* 0x040fe20000410000 */
[----:B------:R-:W-:Y:S02]  /*11d10*/  HADD2.F32 R79, -RZ, R71.H1_H1 ;  /* 0x30000047ff4f7230 */ /* 0x000fe40000004100 */
[-C--:B------:R-:W-:Y:S01]  /*11d20*/  FMUL.FTZ R121, R67, R118.reuse ;  /* 0x0000007643797220 */ /* 0x080fe20000410000 */
[----:B------:R-:W-:Y:S02]  /*11d30*/  HADD2.F32 R71, -RZ, R122.H0_H0 ;  /* 0x2000007aff477230 */ /* 0x000fe40000004100 */
[----:B------:R-:W-:Y:S01]  /*11d40*/  FFMA.FTZ R67, R78, R118, -R69 ;  /* 0x000000764e437223 */ /* 0x000fe20000010845 */
[----:B------:R-:W-:Y:S02]  /*11d50*/  HADD2.F32 R82, -RZ, R68.H0_H0 ;  /* 0x20000044ff527230 */ /* 0x000fe40000004100 */
[----:B------:R-:W-:Y:S01]  /*11d60*/  FMUL.FTZ R123, R83, R120 ;  /* 0x00000078537b7220 */ /* 0x000fe20000410000 */
[----:B------:R-:W-:-:S02]  /*11d70*/  HADD2.F32 R87, -RZ, R70.H0_H0 ;  /* 0x20000046ff577230 */ /* 0x000fc40000004100 */
[----:B------:R-:W-:Y:S01]  /*11d80*/  FMUL.FTZ R83, R83, R71 ;  /* 0x0000004753537220 */ /* 0x000fe20000410000 */
[----:B------:R-:W-:Y:S02]  /*11d90*/  HADD2.F32 R118, -RZ, R114.H0_H0 ;  /* 0x20000072ff767230 */ /* 0x000fe40000004100 */
[----:B------:R-:W-:Y:S01]  /*11da0*/  FFMA.FTZ R69, R78, R119, R121 ;  /* 0x000000774e457223 */ /* 0x000fe20000010079 */
[----:B------:R-:W-:Y:S01]  /*11db0*/  FFMA.FTZ R78, R80, R71, -R123 ;  /* 0x00000047504e7223 */ /* 0x000fe2000001087b */
[C---:B------:R-:W-:Y:S01]  /*11dc0*/  FMUL.FTZ R122, R82.reuse, R113 ;  /* 0x00000071527a7220 */ /* 0x040fe20000410000 */
[----:B------:R-:W-:Y:S01]  /*11dd0*/  FMUL.FTZ R124, R82, R115 ;  /* 0x00000073527c7220 */ /* 0x000fe20000410000 */
[----:B------:R-:W-:Y:S02]  /*11de0*/  HADD2.F32 R61, -RZ, R62.H0_H0 ;  /* 0x2000003eff3d7230 */ /* 0x000fe40000004100 */
[----:B------:R-:W-:Y:S01]  /*11df0*/  FFMA.FTZ R80, R80, R120, R83 ;  /* 0x0000007850507223 */ /* 0x000fe20000010053 */
[----:B------:R-:W-:-:S02]  /*11e00*/  HADD2.F32 R82, -RZ, R116.H0_H0 ;  /* 0x20000074ff527230 */ /* 0x000fc40000004100 */
[----:B------:R-:W-:Y:S01]  /*11e10*/  FMUL.FTZ R120, R87, R118 ;  /* 0x0000007657787220 */ /* 0x000fe20000410000 */
[----:B------:R-:W-:Y:S02]  /*11e20*/  HADD2.F32 R114, -RZ, R114.H1_H1 ;  /* 0x30000072ff727230 */ /* 0x000fe40000004100 */
[----:B------:R-:W-:Y:S01]  /*11e30*/  FFMA.FTZ R71, R81, R115, -R122 ;  /* 0x0000007351477223 */ /* 0x000fe2000001087a */
[----:B------:R-:W-:Y:S02]  /*11e40*/  HADD2.F32 R116, -RZ, R116.H1_H1 ;  /* 0x30000074ff747230 */ /* 0x000fe40000004100 */
[-C--:B------:R-:W-:Y:S01]  /*11e50*/  FMUL.FTZ R122, R87, R82.reuse ;  /* 0x00000052577a7220 */ /* 0x080fe20000410000 */
[----:B------:R-:W-:Y:S01]  /*11e60*/  FFMA.FTZ R120, R61, R82, -R120 ;  /* 0x000000523d787223 */ /* 0x000fe20000010878 */
[----:B------:R-:W-:Y:S02]  /*11e70*/  HADD2.F32 R65, -RZ, R63.H0_H0 ;  /* 0x2000003fff417230 */ /* 0x000fe40000004100 */
[----:B------:R-:W-:Y:S01]  /*11e80*/  FMUL.FTZ R126, R117, R114 ;  /* 0x00000072757e7220 */ /* 0x000fe20000410000 */
[----:B------:R-:W-:-:S02]  /*11e90*/  HADD2.F32 R82, -RZ, R66.H0_H0 ;  /* 0x20000042ff527230 */ /* 0x000fc40000004100 */
[----:B------:R-:W-:Y:S01]  /*11ea0*/  FMUL.FTZ R117, R117, R116 ;  /* 0x0000007475757220 */ /* 0x000fe20000410000 */
[----:B------:R-:W-:Y:S02]  /*11eb0*/  HADD2.F32 R66, -RZ, R59.H0_H0 ;  /* 0x2000003bff427230 */ /* 0x000fe40000004100 */
[----:B------:R-:W-:Y:S01]  /*11ec0*/  FFMA.FTZ R122, R61, R118, R122 ;  /* 0x000000763d7a7223 */ /* 0x000fe2000001007a */
[----:B------:R-:W-:Y:S02]  /*11ed0*/  HADD2.F32 R63, -RZ, R63.H1_H1 ;  /* 0x3000003fff3f7230 */ /* 0x000fe40000004100 */
[C---:B------:R-:W-:Y:S01]  /*11ee0*/  FFMA.FTZ R126, R65.reuse, R116, -R126 ;  /* 0x00000074417e7223 */ /* 0x040fe2000001087e */
[----:B------:R-:W-:Y:S01]  /*11ef0*/  FFMA.FTZ R117, R65, R114, R117 ;  /* 0x0000007241757223 */ /* 0x000fe20000010075 */
[----:B------:R-:W-:Y:S02]  /*11f00*/  HADD2.F32 R68, -RZ, R68.H1_H1 ;  /* 0x30000044ff447230 */ /* 0x000fe40000004100 */
[----:B------:R-:W-:Y:S01]  /*11f10*/  FMUL.FTZ R118, R79, R82 ;  /* 0x000000524f767220 */ /* 0x000fe20000410000 */
[----:B------:R-:W-:-:S02]  /*11f20*/  HADD2.F32 R70, -RZ, R70.H1_H1 ;  /* 0x30000046ff467230 */ /* 0x000fc40000004100 */
[-C--:B------:R-:W-:Y:S01]  /*11f30*/  FMUL.FTZ R114, R79, R66.reuse ;  /* 0x000000424f727220 */ /* 0x080fe20000410000 */
[----:B------:R-:W-:Y:S02]  /*11f40*/  HADD2.F32 R61, -RZ, R64.H0_H0 ;  /* 0x20000040ff3d7230 */ /* 0x000fe40000004100 */
[----:B------:R-:W-:Y:S01]  /*11f50*/  FFMA.FTZ R124, R81, R113, R124 ;  /* 0x00000071517c7223 */ /* 0x000fe2000001007c */
[----:B------:R-:W-:Y:S02]  /*11f60*/  HADD2.F32 R65, -RZ, R58.H0_H0 ;  /* 0x2000003aff417230 */ /* 0x000fe40000004100 */
[C---:B------:R-:W-:Y:S01]  /*11f70*/  FFMA.FTZ R83, R63.reuse, R66, -R118 ;  /* 0x000000423f537223 */ /* 0x040fe20000010876 */
[----:B------:R-:W-:Y:S02]  /*11f80*/  HADD2.F32 R59, -RZ, R56.H0_H0 ;  /* 0x20000038ff3b7230 */ /* 0x000fe40000004100 */
[----:B------:R-:W-:Y:S01]  /*11f90*/  FFMA.FTZ R114, R63, R82, R114 ;  /* 0x000000523f727223 */ /* 0x000fe20000010072 */
[----:B------:R-:W-:-:S02]  /*11fa0*/  HADD2.F32 R60, -RZ, R60.H1_H1 ;  /* 0x3000003cff3c7230 */ /* 0x000fc40000004100 */
        /* <DEDUP_REMOVED lines=19> */
.L_x_2881:
[----:B------:R-:W-:Y:S05]  /*120e0*/  BSYNC B1 ;  /* 0x0000000000017941 */ /* 0x000fea0003800000 */
.L_x_2880:
[----:B------:R-:W-:Y:S01]  /*120f0*/  ISETP.GE.AND P0, PT, R89, R86, PT ;  /* 0x000000565900720c */ /* 0x000fe20003f06270 */
[----:B------:R-:W-:-:S12]  /*12100*/  BSSY B1, `(.L_x_2884) ;  /* 0x00000da000017945 */ /* 0x000fd80003800000 */
[----:B------:R-:W-:Y:S05]  /*12110*/  @P0 BRA `(.L_x_2885) ;  /* 0x0000000c00600947 */ /* 0x000fea0003800000 */
[----:B------:R2:W5:Y:S01]  /*12120*/  LDL R116, [R1+0x84] ;  /* 0x0000840001747983 */ /* 0x0005620000100800 */
[----:B------:R-:W3:Y:S03]  /*12130*/  LDC R64, c[0x0][0x3f4] ;  /* 0x0000fd00ff407b82 */ /* 0x000ee60000000800 */
[----:B0-----:R2:W5:Y:S01]  /*12140*/  LDL R87, [R1+0x64] ;  /* 0x0000640001577983 */ /* 0x0015620000100800 */
[C---:B------:R-:W-:Y:S01]  /*12150*/  VIADD R113, R220.reuse, 0x20 ;  /* 0x00000020dc717836 */ /* 0x040fe20000000000 */
[----:B------:R-:W-:Y:S01]  /*12160*/  BSSY B2, `(.L_x_2886) ;  /* 0x000006c000027945 */ /* 0x000fe20003800000 */
[----:B------:R-:W-:Y:S02]  /*12170*/  VIADD R115, R220, 0x20 ;  /* 0x00000020dc737836 */ /* 0x000fe40000000000 */
[----:B------:R-:W-:-:S03]  /*12180*/  IMAD.SHL.U32 R113, R113, 0x40, RZ ;  /* 0x0000004071717824 */ /* 0x000fc600078e00ff */
[----:B------:R-:W-:Y:S02]  /*12190*/  SHF.L.U32 R115, R115, 0x6, RZ ;  /* 0x0000000673737819 */ /* 0x000fe400000006ff */
[----:B------:R-:W-:Y:S02]  /*121a0*/  LOP3.LUT R113, R113, 0x1c0, RZ, 0xc0, !PT ;  /* 0x000001c071717812 */ /* 0x000fe400078ec0ff */
[----:B------:R-:W-:Y:S02]  /*121b0*/  LOP3.LUT R115, R115, 0x1c0, RZ, 0xc0, !PT ;  /* 0x000001c073737812 */ /* 0x000fe400078ec0ff */
[----:B------:R-:W-:Y:S02]  /*121c0*/  SHF.R.U32.HI R113, RZ, 0x3, R113 ;  /* 0x00000003ff717819 */ /* 0x000fe40000011671 */
[-C--:B---3--:R-:W-:Y:S02]  /*121d0*/  ISETP.GE.AND P0, PT, R16, R64.reuse, PT ;  /* 0x000000401000720c */ /* 0x088fe40003f06270 */
[----:B------:R-:W-:-:S11]  /*121e0*/  ISETP.GE.AND P1, PT, R213, R64, PT ;  /* 0x00000040d500720c */ /* 0x000fd60003f26270 */
[----:B--2---:R-:W-:Y:S05]  /*121f0*/  @P0 BRA `(.L_x_2887) ;  /* 0x0000000400880947 */ /* 0x004fea0003800000 */
[----:B-1----:R-:W-:Y:S01]  /*12200*/  LEA.HI R56, R64, R0, RZ, 0x1d ;  /* 0x0000000040387211 */ /* 0x002fe200078fe8ff */
[----:B------:R-:W-:Y:S01]  /*12210*/  HADD2.F32 R80, -RZ, R109.H1_H1 ;  /* 0x3000006dff507230 */ /* 0x000fe20000004100 */
[----:B-----5:R-:W-:Y:S01]  /*12220*/  R2UR UR4, R116 ;  /* 0x00000000740472ca */ /* 0x020fe200000e0000 */
[----:B------:R-:W-:Y:S01]  /*12230*/  HADD2.F32 R76, -RZ, R111.H1_H1 ;  /* 0x3000006fff4c7230 */ /* 0x000fe20000004100 */
[----:B------:R-:W-:Y:S01]  /*12240*/  SHF.R.S32.HI R59, RZ, 0x1f, R56 ;  /* 0x0000001fff3b7819 */ /* 0x000fe20000011438 */
[----:B------:R-:W-:Y:S01]  /*12250*/  IMAD.SHL.U32 R57, R56, 0x8, RZ ;  /* 0x0000000838397824 */ /* 0x000fe200078e00ff */
[----:B------:R-:W-:Y:S02]  /*12260*/  LOP3.LUT R58, R115, 0x38, R16, 0xf8, !PT ;  /* 0x00000038733a7812 */ /* 0x000fe400078ef810 */
[----:B------:R-:W-:Y:S02]  /*12270*/  LEA.HI R59, R59, R56, RZ, 0x3 ;  /* 0x000000383b3b7211 */ /* 0x000fe400078f18ff */
[----:B------:R-:W-:-:S02]  /*12280*/  LOP3.LUT R56, R115, 0x38, R57, 0xf8, !PT ;  /* 0x0000003873387812 */ /* 0x000fc400078ef839 */
[----:B------:R-:W-:Y:S01]  /*12290*/  LOP3.LUT R58, R87, R58, R113, 0xf6, !PT ;  /* 0x0000003a573a7212 */ /* 0x000fe200078ef671 */
[----:B------:R-:W-:Y:S01]  /*122a0*/  IMAD.SHL.U32 R59, R59, 0x400, RZ ;  /* 0x000004003b3b7824 */ /* 0x000fe200078e00ff */
[----:B------:R-:W-:Y:S02]  /*122b0*/  LOP3.LUT R60, R56, R113, RZ, 0x3c, !PT ;  /* 0x00000071383c7212 */ /* 0x000fe400078e3cff */
[----:B------:R-:W-:Y:S02]  /*122c0*/  LEA R65, R58, UR4, 0x1 ;  /* 0x000000043a417c11 */ /* 0x000fe4000f8e08ff */
[----:B------:R-:W-:Y:S02]  /*122d0*/  LOP3.LUT R61, R59, 0x7fffe000, RZ, 0xc0, !PT ;  /* 0x7fffe0003b3d7812 */ /* 0x000fe400078ec0ff */
[----:B------:R-:W-:Y:S01]  /*122e0*/  SHF.R.U32.HI R71, RZ, 0x10, R53 ;  /* 0x00000010ff477819 */ /* 0x000fe20000011635 */
[----:B------:R-:W0:Y:S01]  /*122f0*/  LDS.128 R56, [R65] ;  /* 0x0000000041387984 */ /* 0x000e220000000c00 */
[----:B------:R-:W-:-:S02]  /*12300*/  IADD3 R61, R60, R61, R87 ;  /* 0x0000003d3c3d7210 */ /* 0x000fc40007ffe057 */
[----:B------:R-:W-:Y:S01]  /*12310*/  SHF.R.U64 R52, R52, 0x10, R53 ;  /* 0x0000001034347819 */ /* 0x000fe20000001235 */
[----:B------:R-:W-:Y:S01]  /*12320*/  HADD2.F32 R71, -RZ, R71.H0_H0 ;  /* 0x20000047ff477230 */ /* 0x000fe20000004100 */
[--C-:B------:R-:W-:Y:S01]  /*12330*/  SHF.R.U32.HI R79, RZ, 0x10, R45.reuse ;  /* 0x00000010ff4f7819 */ /* 0x100fe2000001162d */
[----:B------:R-:W-:Y:S01]  /*12340*/  IMAD R66, R61, 0x2, R22 ;  /* 0x000000023d427824 */ /* 0x000fe200078e0216 */
[----:B------:R-:W-:Y:S02]  /*12350*/  SHF.R.U64 R44, R44, 0x10, R45 ;  /* 0x000000102c2c7819 */ /* 0x000fe4000000122d */
[--C-:B------:R-:W-:Y:S02]  /*12360*/  SHF.R.U64 R45, R46, 0x10, R47.reuse ;  /* 0x000000102e2d7819 */ /* 0x100fe4000000122f */
[----:B------:R-:W1:Y:S01]  /*12370*/  LDS.128 R60, [R66+0x14400] ;  /* 0x01440000423c7984 */ /* 0x000e620000000c00 */
[----:B------:R-:W-:Y:S02]  /*12380*/  SHF.R.U32.HI R83, RZ, 0x10, R47 ;  /* 0x00000010ff537819 */ /* 0x000fe4000001162f */
[--C-:B------:R-:W-:Y:S01]  /*12390*/  SHF.R.U64 R46, R54, 0x10, R55.reuse ;  /* 0x00000010362e7819 */ /* 0x100fe20000001237 */
[----:B------:R-:W-:Y:S01]  /*123a0*/  HADD2.F32 R45, -RZ, R45.H0_H0 ;  /* 0x2000002dff2d7230 */ /* 0x000fe20000004100 */
[----:B------:R-:W-:Y:S01]  /*123b0*/  SHF.R.U32.HI R81, RZ, 0x10, R55 ;  /* 0x00000010ff517819 */ /* 0x000fe20000011637 */
[----:B0-----:R-:W-:-:S02]  /*123c0*/  HADD2.F32 R53, -RZ, R57.H0_H0 ;  /* 0x20000039ff357230 */ /* 0x001fc40000004100 */
[----:B------:R-:W-:Y:S02]  /*123d0*/  HADD2.F32 R57, -RZ, R57.H1_H1 ;  /* 0x30000039ff397230 */ /* 0x000fe40000004100 */
[----:B------:R-:W-:Y:S02]  /*123e0*/  HADD2.F32 R47, -RZ, R56.H0_H0 ;  /* 0x20000038ff2f7230 */ /* 0x000fe40000004100 */
[----:B------:R-:W-:Y:S02]  /*123f0*/  HADD2.F32 R54, -RZ, R58.H0_H0 ;  /* 0x2000003aff367230 */ /* 0x000fe40000004100 */
[--C-:B------:R-:W-:Y:S02]  /*12400*/  HADD2.F32 R55, -RZ, R59.reuse.H0_H0 ;  /* 0x2000003bff377230 */ /* 0x100fe40000004100 */
[----:B------:R-:W-:Y:S02]  /*12410*/  HADD2.F32 R59, -RZ, R59.H1_H1 ;  /* 0x3000003bff3b7230 */ /* 0x000fe40000004100 */
[----:B-1----:R-:W-:-:S02]  /*12420*/  HADD2.F32 R67, -RZ, R61.H0_H0 ;  /* 0x2000003dff437230 */ /* 0x002fc40000004100 */
[----:B------:R-:W-:Y:S02]  /*12430*/  HADD2.F32 R68, -RZ, R61.H1_H1 ;  /* 0x3000003dff447230 */ /* 0x000fe40000004100 */
[----:B------:R-:W-:Y:S02]  /*12440*/  HADD2.F32 R61, -RZ, R60.H0_H0 ;  /* 0x2000003cff3d7230 */ /* 0x000fe40000004100 */
[C---:B------:R-:W-:Y:S01]  /*12450*/  FMUL.FTZ R78, R67.reuse, R80 ;  /* 0x00000050434e7220 */ /* 0x040fe20000410000 */
[-C--:B------:R-:W-:Y:S01]  /*12460*/  FMUL.FTZ R82, R67, R76.reuse ;  /* 0x0000004c43527220 */ /* 0x080fe20000410000 */
[----:B------:R-:W-:Y:S02]  /*12470*/  HADD2.F32 R67, -RZ, R79.H0_H0 ;  /* 0x2000004fff437230 */ /* 0x000fe40000004100 */
[----:B------:R-:W-:Y:S01]  /*12480*/  FMUL.FTZ R114, R68, R71 ;  /* 0x0000004744727220 */ /* 0x000fe20000410000 */
[----:B------:R-:W-:Y:S01]  /*12490*/  FFMA.FTZ R77, R53, R76, -R78 ;  /* 0x0000004c354d7223 */ /* 0x000fe2000001084e */
[----:B------:R-:W-:-:S02]  /*124a0*/  HADD2.F32 R78, -RZ, R109.H0_H0 ;  /* 0x2000006dff4e7230 */ /* 0x000fc40000004100 */
[----:B------:R-:W-:Y:S01]  /*124b0*/  FFMA.FTZ R82, R53, R80, R82 ;  /* 0x0000005035527223 */ /* 0x000fe20000010052 */
[----:B------:R-:W-:Y:S02]  /*124c0*/  HADD2.F32 R76, -RZ, R111.H0_H0 ;  /* 0x2000006fff4c7230 */ /* 0x000fe40000004100 */
[-C--:B------:R-:W-:Y:S01]  /*124d0*/  FMUL.FTZ R80, R68, R67.reuse ;  /* 0x0000004344507220 */ /* 0x080fe20000410000 */
[----:B------:R-:W-:Y:S01]  /*124e0*/  FFMA.FTZ R114, R57, R67, -R114 ;  /* 0x0000004339727223 */ /* 0x000fe20000010872 */
[C---:B------:R-:W-:Y:S01]  /*124f0*/  FMUL.FTZ R68, R61.reuse, R78 ;  /* 0x0000004e3d447220 */ /* 0x040fe20000410000 */
[----:B------:R-:W-:Y:S02]  /*12500*/  HADD2.F32 R69, -RZ, R62.H0_H0 ;  /* 0x2000003eff457230 */ /* 0x000fe40000004100 */
[----:B------:R-:W-:Y:S01]  /*12510*/  FMUL.FTZ R61, R61, R76 ;  /* 0x0000004c3d3d7220 */ /* 0x000fe20000410000 */
[----:B------:R-:W-:Y:S02]  /*12520*/  HADD2.F32 R67, -RZ, R110.H0_H0 ;  /* 0x2000006eff437230 */ /* 0x000fe40000004100 */
[----:B------:R-:W-:Y:S01]  /*12530*/  FFMA.FTZ R71, R57, R71, R80 ;  /* 0x0000004739477223 */ /* 0x000fe20000010050 */
[----:B------:R-:W-:-:S02]  /*12540*/  HADD2.F32 R53, -RZ, R112.H0_H0 ;  /* 0x20000070ff357230 */ /* 0x000fc40000004100 */
[C---:B------:R-:W-:Y:S01]  /*12550*/  FFMA.FTZ R57, R47.reuse, R76, -R68 ;  /* 0x0000004c2f397223 */ /* 0x040fe20000010844 */
[----:B------:R-:W-:Y:S01]  /*12560*/  FFMA.FTZ R61, R47, R78, R61 ;  /* 0x0000004e2f3d7223 */ /* 0x000fe2000001003d */
[--C-:B------:R-:W-:Y:S02]  /*12570*/  HADD2.F32 R70, -RZ, R63.reuse.H0_H0 ;  /* 0x2000003fff467230 */ /* 0x100fe40000004100 */
[C---:B------:R-:W-:Y:S01]  /*12580*/  FMUL.FTZ R47, R69.reuse, R67 ;  /* 0x00000043452f7220 */ /* 0x040fe20000410000 */
[----:B------:R-:W-:Y:S02]  /*12590*/  HADD2.F32 R112, -RZ, R112.H1_H1 ;  /* 0x30000070ff707230 */ /* 0x000fe40000004100 */
[-C--:B------:R-:W-:Y:S01]  /*125a0*/  FMUL.FTZ R79, R69, R53.reuse ;  /* 0x00000035454f7220 */ /* 0x080fe20000410000 */
[----:B------:R-:W-:Y:S02]  /*125b0*/  HADD2.F32 R110, -RZ, R110.H1_H1 ;  /* 0x3000006eff6e7230 */ /* 0x000fe40000004100 */
[----:B------:R-:W-:Y:S01]  /*125c0*/  FFMA.FTZ R69, R54, R53, -R47 ;  /* 0x0000003536457223 */ /* 0x000fe2000001082f */
[----:B------:R-:W-:-:S02]  /*125d0*/  HADD2.F32 R63, -RZ, R63.H1_H1 ;  /* 0x3000003fff3f7230 */ /* 0x000fc40000004100 */
[C---:B------:R-:W-:Y:S01]  /*125e0*/  FMUL.FTZ R47, R70.reuse, R112 ;  /* 0x00000070462f7220 */ /* 0x040fe20000410000 */
[----:B------:R-:W-:Y:S02]  /*125f0*/  HADD2.F32 R76, -RZ, R81.H0_H0 ;  /* 0x20000051ff4c7230 */ /* 0x000fe40000004100 */
[-C--:B------:R-:W-:Y:S01]  /*12600*/  FMUL.FTZ R78, R70, R110.reuse ;  /* 0x0000006e464e7220 */ /* 0x080fe20000410000 */
[----:B------:R-:W-:Y:S02]  /*12610*/  HADD2.F32 R68, -RZ, R83.H0_H0 ;  /* 0x20000053ff447230 */ /* 0x000fe40000004100 */
[C---:B------:R-:W-:Y:S01]  /*12620*/  FFMA.FTZ R110, R55.reuse, R110, R47 ;  /* 0x0000006e376e7223 */ /* 0x040fe2000001002f */
[----:B------:R-:W-:Y:S02]  /*12630*/  HADD2.F32 R60, -RZ, R60.H1_H1 ;  /* 0x3000003cff3c7230 */ /* 0x000fe40000004100 */
[----:B------:R-:W-:Y:S01]  /*12640*/  FFMA.FTZ R78, R55, R112, -R78 ;  /* 0x00000070374e7223 */ /* 0x000fe2000001084e */
[----:B------:R-:W-:-:S02]  /*12650*/  HADD2.F32 R62, -RZ, R62.H1_H1 ;  /* 0x3000003eff3e7230 */ /* 0x000fc40000004100 */
[C---:B------:R-:W-:Y:S01]  /*12660*/  FMUL.FTZ R70, R63.reuse, R76 ;  /* 0x0000004c3f467220 */ /* 0x040fe20000410000 */
        /* <DEDUP_REMOVED lines=27> */
.L_x_2887:
[----:B------:R-:W-:Y:S05]  /*12820*/  BSYNC B2 ;  /* 0x0000000000027941 */ /* 0x000fea0003800000 */
.L_x_2886:
[----:B------:R-:W-:Y:S05]  /*12830*/  @P1 BRA `(.L_x_2885) ;  /* 0x0000000400981947 */ /* 0x000fea0003800000 */
[----:B0-----:R-:W-:Y:S01]  /*12840*/  LEA.HI R44, R20, R213, RZ, 0x6 ;  /* 0x000000d5142c7211 */ /* 0x001fe200078f30ff */
[--C-:B-1----:R-:W-:Y:S01]  /*12850*/  HADD2.F32 R58, -RZ, R107.reuse.H1_H1 ;  /* 0x3000006bff3a7230 */ /* 0x102fe20000004100 */
[----:B------:R-:W-:Y:S01]  /*12860*/  LEA.HI R64, R64, R85, RZ, 0x1d ;  /* 0x0000005540407211 */ /* 0x000fe200078fe8ff */
[----:B------:R-:W-:Y:S01]  /*12870*/  HADD2.F32 R60, -RZ, R106.H0_H0 ;  /* 0x2000006aff3c7230 */ /* 0x000fe20000004100 */
[----:B------:R-:W-:Y:S01]  /*12880*/  LOP3.LUT R46, R115, 0x38, R21, 0xf8, !PT ;  /* 0x00000038732e7812 */ /* 0x000fe200078ef815 */
[----:B------:R-:W-:Y:S01]  /*12890*/  HADD2.F32 R107, -RZ, R107.H0_H0 ;  /* 0x2000006bff6b7230 */ /* 0x000fe20000004100 */
[----:B------:R-:W-:Y:S02]  /*128a0*/  SHF.L.U32 R44, R44, 0x7, RZ ;  /* 0x000000072c2c7819 */ /* 0x000fe400000006ff */
[----:B------:R-:W-:Y:S02]  /*128b0*/  SHF.R.S32.HI R45, RZ, 0x1f, R64 ;  /* 0x0000001fff2d7819 */ /* 0x000fe40000011440 */
[----:B------:R-:W-:-:S02]  /*128c0*/  LOP3.LUT R47, R46, R113, RZ, 0x3c, !PT ;  /* 0x000000712e2f7212 */ /* 0x000fc400078e3cff */
[----:B------:R-:W-:Y:S01]  /*128d0*/  LOP3.LUT R46, R44, 0xffffe000, RZ, 0xc0, !PT ;  /* 0xffffe0002c2e7812 */ /* 0x000fe200078ec0ff */
[----:B------:R-:W-:Y:S01]  /*128e0*/  IMAD.SHL.U32 R44, R64, 0x8, RZ ;  /* 0x00000008402c7824 */ /* 0x000fe200078e00ff */
[----:B------:R-:W-:Y:S02]  /*128f0*/  LEA.HI R45, R45, R64, RZ, 0x3 ;  /* 0x000000402d2d7211 */ /* 0x000fe400078f18ff */
[----:B-----5:R-:W-:Y:S02]  /*12900*/  R2UR UR4, R116 ;  /* 0x00000000740472ca */ /* 0x020fe400000e0000 */
[----:B------:R-:W-:Y:S01]  /*12910*/  LOP3.LUT R44, R115, 0x38, R44, 0xf8, !PT ;  /* 0x00000038732c7812 */ /* 0x000fe200078ef82c */
[----:B------:R-:W-:Y:S01]  /*12920*/  IMAD.SHL.U32 R45, R45, 0x400, RZ ;  /* 0x000004002d2d7824 */ /* 0x000fe200078e00ff */
[----:B------:R-:W-:Y:S02]  /*12930*/  IADD3 R46, R47, R46, R87 ;  /* 0x0000002e2f2e7210 */ /* 0x000fe40007ffe057 */
[----:B------:R-:W-:-:S02]  /*12940*/  LOP3.LUT R52, R44, R113, RZ, 0x3c, !PT ;  /* 0x000000712c347212 */ /* 0x000fc400078e3cff */
[----:B------:R-:W-:Y:S02]  /*12950*/  LOP3.LUT R57, R45, 0x7fffe000, RZ, 0xc0, !PT ;  /* 0x7fffe0002d397812 */ /* 0x000fe400078ec0ff */
[----:B------:R-:W-:Y:S02]  /*12960*/  SHF.R.U64 R67, R48, 0x10, R49 ;  /* 0x0000001030437819 */ /* 0x000fe40000001231 */
[----:B------:R-:W-:Y:S02]  /*12970*/  IADD3 R57, R52, R57, R87 ;  /* 0x0000003934397210 */ /* 0x000fe40007ffe057 */
[----:B------:R-:W-:Y:S02]  /*12980*/  LEA R56, R46, UR4, 0x1 ;  /* 0x000000042e387c11 */ /* 0x000fe4000f8e08ff */
[----:B------:R-:W-:Y:S01]  /*12990*/  SHF.R.U32.HI R62, RZ, 0x10, R49 ;  /* 0x00000010ff3e7819 */ /* 0x000fe20000011631 */
[----:B------:R-:W-:Y:S01]  /*129a0*/  IMAD R57, R57, 0x2, R22 ;  /* 0x0000000239397824 */ /* 0x000fe200078e0216 */
[--C-:B------:R-:W-:Y:S01]  /*129b0*/  SHF.R.U64 R71, R40, 0x10, R41.reuse ;  /* 0x0000001028477819 */ /* 0x100fe20000001229 */
[----:B------:R-:W0:Y:S01]  /*129c0*/  LDS.128 R44, [R56] ;  /* 0x00000000382c7984 */ /* 0x000e220000000c00 */
[----:B------:R-:W-:Y:S01]  /*129d0*/  SHF.R.U32.HI R59, RZ, 0x10, R41 ;  /* 0x00000010ff3b7819 */ /* 0x000fe20000011629 */
[----:B------:R-:W-:Y:S01]  /*129e0*/  HADD2.F32 R62, -RZ, R62.H0_H0 ;  /* 0x2000003eff3e7230 */ /* 0x000fe20000004100 */
[--C-:B------:R-:W-:Y:S01]  /*129f0*/  SHF.R.U64 R65, R50, 0x10, R51.reuse ;  /* 0x0000001032417819 */ /* 0x100fe20000001233 */
[----:B------:R-:W1:Y:S01]  /*12a00*/  LDS.128 R52, [R57+0x14400] ;  /* 0x0144000039347984 */ /* 0x000e620000000c00 */
[----:B------:R-:W-:-:S02]  /*12a10*/  SHF.R.U32.HI R63, RZ, 0x10, R51 ;  /* 0x00000010ff3f7819 */ /* 0x000fc40000011633 */
[--C-:B------:R-:W-:Y:S02]  /*12a20*/  SHF.R.U32.HI R69, RZ, 0x10, R43.reuse ;  /* 0x00000010ff457819 */ /* 0x100fe4000001162b */
[----:B------:R-:W-:Y:S01]  /*12a30*/  SHF.R.U64 R70, R42, 0x10, R43 ;  /* 0x000000102a467819 */ /* 0x000fe2000000122b */
[--C-:B0-----:R-:W-:Y:S02]  /*12a40*/  HADD2.F32 R41, -RZ, R45.reuse.H0_H0 ;  /* 0x2000002dff297230 */ /* 0x101fe40000004100 */
[----:B------:R-:W-:Y:S02]  /*12a50*/  HADD2.F32 R45, -RZ, R45.H1_H1 ;  /* 0x3000002dff2d7230 */ /* 0x000fe40000004100 */
[--C-:B-1----:R-:W-:Y:S02]  /*12a60*/  HADD2.F32 R49, -RZ, R53.reuse.H0_H0 ;  /* 0x20000035ff317230 */ /* 0x102fe40000004100 */
[----:B------:R-:W-:Y:S02]  /*12a70*/  HADD2.F32 R53, -RZ, R53.H1_H1 ;  /* 0x30000035ff357230 */ /* 0x000fe40000004100 */
[----:B------:R-:W-:-:S02]  /*12a80*/  HADD2.F32 R48, -RZ, R52.H0_H0 ;  /* 0x20000034ff307230 */ /* 0x000fc40000004100 */
[C---:B------:R-:W-:Y:S01]  /*12a90*/  FMUL.FTZ R64, R49.reuse, R60 ;  /* 0x0000003c31407220 */ /* 0x040fe20000410000 */
[----:B------:R-:W-:Y:S01]  /*12aa0*/  FMUL.FTZ R66, R49, R58 ;  /* 0x0000003a31427220 */ /* 0x000fe20000410000 */
[----:B------:R-:W-:Y:S02]  /*12ab0*/  HADD2.F32 R49, -RZ, R106.H1_H1 ;  /* 0x3000006aff317230 */ /* 0x000fe40000004100 */
[----:B------:R-:W-:Y:S01]  /*12ac0*/  FMUL.FTZ R68, R53, R62 ;  /* 0x0000003e35447220 */ /* 0x000fe20000410000 */
[C---:B------:R-:W-:Y:S01]  /*12ad0*/  FFMA.FTZ R64, R41.reuse, R58, -R64 ;  /* 0x0000003a29407223 */ /* 0x040fe20000010840 */
[----:B------:R-:W-:Y:S02]  /*12ae0*/  HADD2.F32 R40, -RZ, R44.H0_H0 ;  /* 0x2000002cff287230 */ /* 0x000fe40000004100 */
[----:B------:R-:W-:Y:S01]  /*12af0*/  FFMA.FTZ R66, R41, R60, R66 ;  /* 0x0000003c29427223 */ /* 0x000fe20000010042 */
[----:B------:R-:W-:Y:S02]  /*12b00*/  HADD2.F32 R58, -RZ, R59.H0_H0 ;  /* 0x2000003bff3a7230 */ /* 0x000fe40000004100 */
[C---:B------:R-:W-:Y:S01]  /*12b10*/  FMUL.FTZ R41, R48.reuse, R49 ;  /* 0x0000003130297220 */ /* 0x040fe20000410000 */
[----:B------:R-:W-:Y:S01]  /*12b20*/  FMUL.FTZ R48, R48, R107 ;  /* 0x0000006b30307220 */ /* 0x000fe20000410000 */
[----:B------:R-:W-:-:S02]  /*12b30*/  HADD2.F32 R50, -RZ, R54.H0_H0 ;  /* 0x20000036ff327230 */ /* 0x000fc40000004100 */
[-C--:B------:R-:W-:Y:S01]  /*12b40*/  FMUL.FTZ R60, R53, R58.reuse ;  /* 0x0000003a353c7220 */ /* 0x080fe20000410000 */
[C---:B------:R-:W-:Y:S01]  /*12b50*/  FFMA.FTZ R59, R45.reuse, R58, -R68 ;  /* 0x0000003a2d3b7223 */ /* 0x040fe20000010844 */
[C---:B------:R-:W-:Y:S01]  /*12b60*/  FFMA.FTZ R107, R40.reuse, R107, -R41 ;  /* 0x0000006b286b7223 */ /* 0x040fe20000010829 */
[----:B------:R-:W-:Y:S02]  /*12b70*/  HADD2.F32 R53, -RZ, R105.H1_H1 ;  /* 0x30000069ff357230 */ /* 0x000fe40000004100 */
[----:B------:R-:W-:Y:S01]  /*12b80*/  FFMA.FTZ R58, R40, R49, R48 ;  /* 0x00000031283a7223 */ /* 0x000fe20000010030 */
[----:B------:R-:W-:Y:S02]  /*12b90*/  HADD2.F32 R41, -RZ, R108.H0_H0 ;  /* 0x2000006cff297230 */ /* 0x000fe40000004100 */
[----:B------:R-:W-:Y:S01]  /*12ba0*/  FFMA.FTZ R61, R45, R62, R60 ;  /* 0x0000003e2d3d7223 */ /* 0x000fe2000001003c */
[----:B------:R-:W-:Y:S02]  /*12bb0*/  HADD2.F32 R51, -RZ, R55.H0_H0 ;  /* 0x20000037ff337230 */ /* 0x000fe40000004100 */
[----:B------:R-:W-:Y:S01]  /*12bc0*/  FMUL.FTZ R45, R50, R53 ;  /* 0x00000035322d7220 */ /* 0x000fe20000410000 */
[----:B------:R-:W-:-:S02]  /*12bd0*/  HADD2.F32 R48, -RZ, R105.H0_H0 ;  /* 0x20000069ff307230 */ /* 0x000fc40000004100 */
[-C--:B------:R-:W-:Y:S01]  /*12be0*/  FMUL.FTZ R49, R50, R41.reuse ;  /* 0x0000002932317220 */ /* 0x080fe20000410000 */
[----:B------:R-:W-:Y:S02]  /*12bf0*/  HADD2.F32 R108, -RZ, R108.H1_H1 ;  /* 0x3000006cff6c7230 */ /* 0x000fe40000004100 */
[----:B------:R-:W-:Y:S02]  /*12c00*/  HADD2.F32 R42, -RZ, R46.H0_H0 ;  /* 0x2000002eff2a7230 */ /* 0x000fe40000004100 */
[C---:B------:R-:W-:Y:S01]  /*12c10*/  FMUL.FTZ R62, R51.reuse, R48 ;  /* 0x00000030333e7220 */ /* 0x040fe20000410000 */
[----:B------:R-:W-:Y:S02]  /*12c20*/  HADD2.F32 R43, -RZ, R47.H0_H0 ;  /* 0x2000002fff2b7230 */ /* 0x000fe40000004100 */
[----:B------:R-:W-:Y:S01]  /*12c30*/  FMUL.FTZ R51, R51, R108 ;  /* 0x0000006c33337220 */ /* 0x000fe20000410000 */
[----:B------:R-:W-:Y:S02]  /*12c40*/  HADD2.F32 R55, -RZ, R55.H1_H1 ;  /* 0x30000037ff377230 */ /* 0x000fe40000004100 */
[----:B------:R-:W-:Y:S01]  /*12c50*/  FFMA.FTZ R60, R42, R41, -R45 ;  /* 0x000000292a3c7223 */ /* 0x000fe2000001082d */
[----:B------:R-:W-:-:S02]  /*12c60*/  HADD2.F32 R50, -RZ, R63.H0_H0 ;  /* 0x2000003fff327230 */ /* 0x000fc40000004100 */
[----:B------:R-:W-:Y:S01]  /*12c70*/  FFMA.FTZ R53, R42, R53, R49 ;  /* 0x000000352a357223 */ /* 0x000fe20000010031 */
[----:B------:R-:W-:Y:S02]  /*12c80*/  HADD2.F32 R40, -RZ, R69.H0_H0 ;  /* 0x20000045ff287230 */ /* 0x000fe40000004100 */
[----:B------:R-:W-:Y:S01]  /*12c90*/  FFMA.FTZ R62, R43, R108, -R62 ;  /* 0x0000006c2b3e7223 */ /* 0x000fe2000001083e */
[----:B------:R-:W-:Y:S02]  /*12ca0*/  HADD2.F32 R47, -RZ, R47.H1_H1 ;  /* 0x3000002fff2f7230 */ /* 0x000fe40000004100 */
[----:B------:R-:W-:Y:S01]  /*12cb0*/  FMUL.FTZ R42, R55, R50 ;  /* 0x00000032372a7220 */ /* 0x000fe20000410000 */
[----:B------:R-:W-:Y:S02]  /*12cc0*/  HADD2.F32 R52, -RZ, R52.H1_H1 ;  /* 0x30000034ff347230 */ /* 0x000fe40000004100 */
[----:B------:R-:W-:Y:S01]  /*12cd0*/  FFMA.FTZ R48, R43, R48, R51 ;  /* 0x000000302b307223 */ /* 0x000fe20000010033 */
[----:B------:R-:W-:-:S02]  /*12ce0*/  HADD2.F32 R54, -RZ, R54.H1_H1 ;  /* 0x30000036ff367230 */ /* 0x000fc40000004100 */
[-C--:B------:R-:W-:Y:S01]  /*12cf0*/  FMUL.FTZ R68, R55, R40.reuse ;  /* 0x0000002837447220 */ /* 0x080fe20000410000 */
[----:B------:R-:W-:Y:S02]  /*12d00*/  HADD2.F32 R45, -RZ, R67.H0_H0 ;  /* 0x20000043ff2d7230 */ /* 0x000fe40000004100 */
[C---:B------:R-:W-:Y:S01]  /*12d10*/  FFMA.FTZ R63, R47.reuse, R40, -R42 ;  /* 0x000000282f3f7223 */ /* 0x040fe2000001082a */
[----:B------:R-:W-:Y:S02]  /*12d20*/  HADD2.F32 R49, -RZ, R65.H0_H0 ;  /* 0x20000041ff317230 */ /* 0x000fe40000004100 */
[----:B------:R-:W-:Y:S01]  /*12d30*/  FFMA.FTZ R65, R47, R50, R68 ;  /* 0x000000322f417223 */ /* 0x000fe20000010044 */
[----:B------:R-:W-:Y:S02]  /*12d40*/  HADD2.F32 R41, -RZ, R71.H0_H0 ;  /* 0x20000047ff297230 */ /* 0x000fe40000004100 */
[----:B------:R-:W-:Y:S01]  /*12d50*/  FMUL.FTZ R47, R52, R45 ;  /* 0x0000002d342f7220 */ /* 0x000fe20000410000 */
[----:B------:R-:W-:-:S02]  /*12d60*/  HADD2.F32 R43, -RZ, R70.H0_H0 ;  /* 0x20000046ff2b7230 */ /* 0x000fc40000004100 */
        /* <DEDUP_REMOVED lines=19> */
.L_x_2885:
[----:B------:R-:W-:Y:S05]  /*12ea0*/  BSYNC B1 ;  /* 0x0000000000017941 */ /* 0x000fea0003800000 */
.L_x_2884:
[----:B--2---:R-:W-:Y:S01]  /*12eb0*/  IADD3 R40, R220, 0x40, RZ ;  /* 0x00000040dc287810 */ /* 0x004fe20007ffe0ff */
[----:B------:R-:W-:Y:S03]  /*12ec0*/  BSSY B1, `(.L_x_2888) ;  /* 0x00000d7000017945 */ /* 0x000fe60003800000 */
[----:B------:R-:W-:-:S13]  /*12ed0*/  ISETP.GE.AND P0, PT, R40, R86, PT ;  /* 0x000000562800720c */ /* 0x000fda0003f06270 */
[----:B------:R-:W-:Y:S05]  /*12ee0*/  @P0 BRA `(.L_x_2889) ;  /* 0x0000000c00500947 */ /* 0x000fea0003800000 */
[----:B0-----:R0:W5:Y:S01]  /*12ef0*/  LDL R68, [R1+0x84] ;  /* 0x0000840001447983 */ /* 0x0011620000100800 */
[----:B------:R-:W2:Y:S03]  /*12f00*/  LDC R49, c[0x0][0x3f4] ;  /* 0x0000fd00ff317b82 */ /* 0x000ea60000000800 */
[----:B------:R0:W5:Y:S01]  /*12f10*/  LDL R67, [R1+0x60] ;  /* 0x0000600001437983 */ /* 0x0001620000100800 */
[----:B------:R-:W-:Y:S01]  /*12f20*/  IMAD.SHL.U32 R50, R40, 0x40, RZ ;  /* 0x0000004028327824 */ /* 0x000fe200078e00ff */
[----:B------:R-:W-:Y:S04]  /*12f30*/  BSSY B2, `(.L_x_2890) ;  /* 0x0000068000027945 */ /* 0x000fe80003800000 */
[----:B------:R-:W-:-:S04]  /*12f40*/  LOP3.LUT R50, R50, 0x1c0, RZ, 0xc0, !PT ;  /* 0x000001c032327812 */ /* 0x000fc800078ec0ff */
[----:B------:R-:W-:Y:S02]  /*12f50*/  SHF.R.U32.HI R48, RZ, 0x3, R50 ;  /* 0x00000003ff307819 */ /* 0x000fe40000011632 */
[-C--:B--2---:R-:W-:Y:S02]  /*12f60*/  ISETP.GE.AND P0, PT, R16, R49.reuse, PT ;  /* 0x000000311000720c */ /* 0x084fe40003f06270 */
[----:B------:R-:W-:-:S11]  /*12f70*/  ISETP.GE.AND P1, PT, R213, R49, PT ;  /* 0x00000031d500720c */ /* 0x000fd60003f26270 */
[----:B0-----:R-:W-:Y:S05]  /*12f80*/  @P0 BRA `(.L_x_2891) ;  /* 0x0000000400880947 */ /* 0x001fea0003800000 */
[----:B------:R-:W-:Y:S01]  /*12f90*/  LEA.HI R40, R49, R0, RZ, 0x1d ;  /* 0x0000000031287211 */ /* 0x000fe200078fe8ff */
[----:B------:R-:W-:Y:S01]  /*12fa0*/  HADD2.F32 R54, -RZ, R103.H1_H1 ;  /* 0x30000067ff367230 */ /* 0x000fe20000004100 */
[----:B-----5:R-:W-:Y:S01]  /*12fb0*/  R2UR UR4, R68 ;  /* 0x00000000440472ca */ /* 0x020fe200000e0000 */
[--C-:B-1----:R-:W-:Y:S01]  /*12fc0*/  HADD2.F32 R56, -RZ, R101.reuse.H1_H1 ;  /* 0x30000065ff387230 */ /* 0x102fe20000004100 */
[----:B------:R-:W-:Y:S01]  /*12fd0*/  SHF.R.S32.HI R43, RZ, 0x1f, R40 ;  /* 0x0000001fff2b7819 */ /* 0x000fe20000011428 */
[----:B------:R-:W-:Y:S01]  /*12fe0*/  IMAD.SHL.U32 R41, R40, 0x8, RZ ;  /* 0x0000000828297824 */ /* 0x000fe200078e00ff */
[----:B------:R-:W-:Y:S01]  /*12ff0*/  LOP3.LUT R45, R50, 0x38, R16, 0xf8, !PT ;  /* 0x00000038322d7812 */ /* 0x000fe200078ef810 */
[----:B------:R-:W-:Y:S01]  /*13000*/  HADD2.F32 R101, -RZ, R101.H0_H0 ;  /* 0x20000065ff657230 */ /* 0x000fe20000004100 */
[----:B------:R-:W-:Y:S01]  /*13010*/  LEA.HI R43, R43, R40, RZ, 0x3 ;  /* 0x000000282b2b7211 */ /* 0x000fe200078f18ff */
[----:B------:R-:W-:Y:S01]  /*13020*/  HADD2.F32 R103, -RZ, R103.H0_H0 ;  /* 0x20000067ff677230 */ /* 0x000fe20000004100 */
[----:B------:R-:W-:-:S02]  /*13030*/  LOP3.LUT R45, R67, R45, R48, 0xf6, !PT ;  /* 0x0000002d432d7212 */ /* 0x000fc400078ef630 */
[----:B------:R-:W-:Y:S01]  /*13040*/  LOP3.LUT R41, R50, 0x38, R41, 0xf8, !PT ;  /* 0x0000003832297812 */ /* 0x000fe200078ef829 */
[----:B------:R-:W-:Y:S01]  /*13050*/  IMAD.SHL.U32 R43, R43, 0x400, RZ ;  /* 0x000004002b2b7824 */ /* 0x000fe200078e00ff */
[--C-:B------:R-:W-:Y:S02]  /*13060*/  SHF.R.U64 R61, R36, 0x10, R37.reuse ;  /* 0x00000010243d7819 */ /* 0x100fe40000001225 */
[----:B------:R-:W-:Y:S02]  /*13070*/  LEA R51, R45, UR4, 0x1 ;  /* 0x000000042d337c11 */ /* 0x000fe4000f8e08ff */
[----:B------:R-:W-:Y:S02]  /*13080*/  LOP3.LUT R44, R41, R48, RZ, 0x3c, !PT ;  /* 0x00000030292c7212 */ /* 0x000fe400078e3cff */
[----:B------:R-:W-:Y:S02]  /*13090*/  LOP3.LUT R45, R43, 0x7fffe000, RZ, 0xc0, !PT ;  /* 0x7fffe0002b2d7812 */ /* 0x000fe400078ec0ff */
[----:B------:R-:W0:Y:S01]  /*130a0*/  LDS.128 R40, [R51] ;  /* 0x0000000033287984 */ /* 0x000e220000000c00 */
[----:B------:R-:W-:-:S02]  /*130b0*/  SHF.R.U32.HI R58, RZ, 0x10, R37 ;  /* 0x00000010ff3a7819 */ /* 0x000fc40000011625 */
[----:B------:R-:W-:Y:S02]  /*130c0*/  IADD3 R45, R44, R45, R67 ;  /* 0x0000002d2c2d7210 */ /* 0x000fe40007ffe043 */
[--C-:B------:R-:W-:Y:S01]  /*130d0*/  SHF.R.U64 R66, R28, 0x10, R29.reuse ;  /* 0x000000101c427819 */ /* 0x100fe2000000121d */
[----:B------:R-:W-:Y:S01]  /*130e0*/  HADD2.F32 R58, -RZ, R58.H0_H0 ;  /* 0x2000003aff3a7230 */ /* 0x000fe20000004100 */
[----:B------:R-:W-:Y:S02]  /*130f0*/  LEA R52, R45, R22, 0x1 ;  /* 0x000000162d347211 */ /* 0x000fe400078e08ff */
[----:B------:R-:W-:Y:S02]  /*13100*/  SHF.R.U32.HI R53, RZ, 0x10, R29 ;  /* 0x00000010ff357819 */ /* 0x000fe4000001161d */
[--C-:B------:R-:W-:Y:S01]  /*13110*/  SHF.R.U64 R59, R38, 0x10, R39.reuse ;  /* 0x00000010263b7819 */ /* 0x100fe20000001227 */
[----:B------:R-:W1:Y:S01]  /*13120*/  LDS.128 R44, [R52+0x14400] ;  /* 0x01440000342c7984 */ /* 0x000e620000000c00 */
[----:B------:R-:W-:-:S02]  /*13130*/  SHF.R.U32.HI R57, RZ, 0x10, R39 ;  /* 0x00000010ff397819 */ /* 0x000fc40000011627 */
[--C-:B------:R-:W-:Y:S02]  /*13140*/  SHF.R.U32.HI R63, RZ, 0x10, R31.reuse ;  /* 0x00000010ff3f7819 */ /* 0x100fe4000001161f */
[----:B------:R-:W-:Y:S01]  /*13150*/  SHF.R.U64 R65, R30, 0x10, R31 ;  /* 0x000000101e417819 */ /* 0x000fe2000000121f */
[--C-:B0-----:R-:W-:Y:S02]  /*13160*/  HADD2.F32 R29, -RZ, R41.reuse.H0_H0 ;  /* 0x20000029ff1d7230 */ /* 0x101fe40000004100 */
[----:B------:R-:W-:Y:S02]  /*13170*/  HADD2.F32 R28, -RZ, R40.H0_H0 ;  /* 0x20000028ff1c7230 */ /* 0x000fe40000004100 */
[----:B------:R-:W-:Y:S02]  /*13180*/  HADD2.F32 R41, -RZ, R41.H1_H1 ;  /* 0x30000029ff297230 */ /* 0x000fe40000004100 */
[----:B------:R-:W-:Y:S02]  /*13190*/  HADD2.F32 R30, -RZ, R42.H0_H0 ;  /* 0x2000002aff1e7230 */ /* 0x000fe40000004100 */
[----:B------:R-:W-:-:S02]  /*131a0*/  HADD2.F32 R31, -RZ, R43.H0_H0 ;  /* 0x2000002bff1f7230 */ /* 0x000fc40000004100 */
[----:B------:R-:W-:Y:S02]  /*131b0*/  HADD2.F32 R43, -RZ, R43.H1_H1 ;  /* 0x3000002bff2b7230 */ /* 0x000fe40000004100 */
[--C-:B-1----:R-:W-:Y:S02]  /*131c0*/  HADD2.F32 R37, -RZ, R45.reuse.H0_H0 ;  /* 0x2000002dff257230 */ /* 0x102fe40000004100 */
[----:B------:R-:W-:Y:S02]  /*131d0*/  HADD2.F32 R36, -RZ, R44.H0_H0 ;  /* 0x2000002cff247230 */ /* 0x000fe40000004100 */
[----:B------:R-:W-:Y:S02]  /*131e0*/  HADD2.F32 R45, -RZ, R45.H1_H1 ;  /* 0x3000002dff2d7230 */ /* 0x000fe40000004100 */
[C---:B------:R-:W-:Y:S01]  /*131f0*/  FMUL.FTZ R60, R37.reuse, R56 ;  /* 0x00000038253c7220 */ /* 0x040fe20000410000 */
[----:B------:R-:W-:Y:S01]  /*13200*/  FMUL.FTZ R62, R37, R54 ;  /* 0x00000036253e7220 */ /* 0x000fe20000410000 */
[----:B------:R-:W-:-:S02]  /*13210*/  HADD2.F32 R37, -RZ, R102.H0_H0 ;  /* 0x20000066ff257230 */ /* 0x000fc40000004100 */
[C---:B------:R-:W-:Y:S01]  /*13220*/  FFMA.FTZ R60, R29.reuse, R54, -R60 ;  /* 0x000000361d3c7223 */ /* 0x040fe2000001083c */
[----:B------:R-:W-:Y:S01]  /*13230*/  FFMA.FTZ R62, R29, R56, R62 ;  /* 0x000000381d3e7223 */ /* 0x000fe2000001003e */
[C---:B------:R-:W-:Y:S01]  /*13240*/  FMUL.FTZ R29, R36.reuse, R101 ;  /* 0x00000065241d7220 */ /* 0x040fe20000410000 */
[----:B------:R-:W-:Y:S02]  /*13250*/  HADD2.F32 R54, -RZ, R53.H0_H0 ;  /* 0x20000035ff367230 */ /* 0x000fe40000004100 */
[-C--:B------:R-:W-:Y:S01]  /*13260*/  FMUL.FTZ R36, R36, R103.reuse ;  /* 0x0000006724247220 */ /* 0x080fe20000410000 */
[----:B------:R-:W-:Y:S02]  /*13270*/  HADD2.F32 R39, -RZ, R47.H0_H0 ;  /* 0x2000002fff277230 */ /* 0x000fe40000004100 */
[----:B------:R-:W-:Y:S01]  /*13280*/  FFMA.FTZ R103, R28, R103, -R29 ;  /* 0x000000671c677223 */ /* 0x000fe2000001081d */
[----:B------:R-:W-:Y:S01]  /*13290*/  FMUL.FTZ R64, R45, R58 ;  /* 0x0000003a2d407220 */ /* 0x000fe20000410000 */
[----:B------:R-:W-:-:S02]  /*132a0*/  HADD2.F32 R29, -RZ, R104.H0_H0 ;  /* 0x20000068ff1d7230 */ /* 0x000fc40000004100 */
[-C--:B------:R-:W-:Y:S01]  /*132b0*/  FMUL.FTZ R56, R45, R54.reuse ;  /* 0x000000362d387220 */ /* 0x080fe20000410000 */
[----:B------:R-:W-:Y:S02]  /*132c0*/  HADD2.F32 R102, -RZ, R102.H1_H1 ;  /* 0x30000066ff667230 */ /* 0x000fe40000004100 */
[C---:B------:R-:W-:Y:S01]  /*132d0*/  FFMA.FTZ R45, R41.reuse, R54, -R64 ;  /* 0x00000036292d7223 */ /* 0x040fe20000010840 */
[----:B------:R-:W-:Y:S02]  /*132e0*/  HADD2.F32 R38, -RZ, R46.H0_H0 ;  /* 0x2000002eff267230 */ /* 0x000fe40000004100 */
[----:B------:R-:W-:Y:S01]  /*132f0*/  FFMA.FTZ R53, R41, R58, R56 ;  /* 0x0000003a29357223 */ /* 0x000fe20000010038 */
[----:B------:R-:W-:Y:S02]  /*13300*/  HADD2.F32 R104, -RZ, R104.H1_H1 ;  /* 0x30000068ff687230 */ /* 0x000fe40000004100 */
[----:B------:R-:W-:Y:S01]  /*13310*/  FFMA.FTZ R101, R28, R101, R36 ;  /* 0x000000651c657223 */ /* 0x000fe20000010024 */
[----:B------:R-:W-:Y:S01]  /*13320*/  FMUL.FTZ R54, R39, R102 ;  /* 0x0000006627367220 */ /* 0x000fe20000410000 */
[----:B------:R-:W-:-:S02]  /*13330*/  HADD2.F32 R47, -RZ, R47.H1_H1 ;  /* 0x3000002fff2f7230 */ /* 0x000fc40000004100 */
[C---:B------:R-:W-:Y:S01]  /*13340*/  FMUL.FTZ R41, R38.reuse, R37 ;  /* 0x0000002526297220 */ /* 0x040fe20000410000 */
[-C--:B------:R-:W-:Y:S01]  /*13350*/  FMUL.FTZ R55, R38, R29.reuse ;  /* 0x0000001d26377220 */ /* 0x080fe20000410000 */
[----:B------:R-:W-:Y:S02]  /*13360*/  HADD2.F32 R36, -RZ, R57.H0_H0 ;  /* 0x20000039ff247230 */ /* 0x000fe40000004100 */
[----:B------:R-:W-:Y:S01]  /*13370*/  FMUL.FTZ R39, R39, R104 ;  /* 0x0000006827277220 */ /* 0x000fe20000410000 */
[----:B------:R-:W-:Y:S02]  /*13380*/  HADD2.F32 R28, -RZ, R63.H0_H0 ;  /* 0x2000003fff1c7230 */ /* 0x000fe40000004100 */
[C---:B------:R-:W-:Y:S01]  /*13390*/  FFMA.FTZ R38, R30.reuse, R29, -R41 ;  /* 0x0000001d1e267223 */ /* 0x040fe20000010829 */
[----:B------:R-:W-:Y:S01]  /*133a0*/  FFMA.FTZ R55, R30, R37, R55 ;  /* 0x000000251e377223 */ /* 0x000fe20000010037 */
[----:B------:R-:W-:Y:S01]  /*133b0*/  FFMA.FTZ R102, R31, R102, R39 ;  /* 0x000000661f667223 */ /* 0x000fe20000010027 */
[----:B------:R-:W-:-:S02]  /*133c0*/  HADD2.F32 R44, -RZ, R44.H1_H1 ;  /* 0x3000002cff2c7230 */ /* 0x000fc40000004100 */
[----:B------:R-:W-:Y:S01]  /*133d0*/  FMUL.FTZ R30, R47, R36 ;  /* 0x000000242f1e7220 */ /* 0x000fe20000410000 */
[----:B------:R-:W-:Y:S02]  /*133e0*/  HADD2.F32 R46, -RZ, R46.H1_H1 ;  /* 0x3000002eff2e7230 */ /* 0x000fe40000004100 */
[----:B------:R-:W-:Y:S01]  /*133f0*/  FFMA.FTZ R54, R31, R104, -R54 ;  /* 0x000000681f367223 */ /* 0x000fe20000010836 */
        /* <DEDUP_REMOVED lines=27> */
.L_x_2891:
[----:B------:R-:W-:Y:S05]  /*135b0*/  BSYNC B2 ;  /* 0x0000000000027941 */ /* 0x000fea0003800000 */
.L_x_2890:
[----:B------:R-:W-:Y:S05]  /*135c0*/  @P1 BRA `(.L_x_2889) ;  /* 0x0000000400981947 */ /* 0x000fea0003800000 */
[----:B0-----:R-:W-:Y:S01]  /*135d0*/  LEA.HI R28, R20, R213, RZ, 0x6 ;  /* 0x000000d5141c7211 */ /* 0x001fe200078f30ff */
[----:B------:R-:W-:Y:S01]  /*135e0*/  HADD2.F32 R42, -RZ, R96.H1_H1 ;  /* 0x30000060ff2a7230 */ /* 0x000fe20000004100 */
[----:B------:R-:W-:Y:S02]  /*135f0*/  LEA.HI R49, R49, R85, RZ, 0x1d ;  /* 0x0000005531317211 */ /* 0x000fe400078fe8ff */
[----:B------:R-:W-:Y:S01]  /*13600*/  LOP3.LUT R31, R50, 0x38, R21, 0xf8, !PT ;  /* 0x00000038321f7812 */ /* 0x000fe200078ef815 */
[----:B------:R-:W-:Y:S01]  /*13610*/  IMAD.SHL.U32 R29, R28, 0x80, RZ ;  /* 0x000000801c1d7824 */ /* 0x000fe200078e00ff */
[----:B------:R-:W-:Y:S02]  /*13620*/  SHF.R.S32.HI R28, RZ, 0x1f, R49 ;  /* 0x0000001fff1c7819 */ /* 0x000fe40000011431 */
[----:B-----5:R-:W-:Y:S02]  /*13630*/  R2UR UR4, R68 ;  /* 0x00000000440472ca */ /* 0x020fe400000e0000 */
[----:B------:R-:W-:Y:S01]  /*13640*/  LOP3.LUT R30, R29, 0xffffe000, RZ, 0xc0, !PT ;  /* 0xffffe0001d1e7812 */ /* 0x000fe200078ec0ff */
[----:B------:R-:W-:Y:S01]  /*13650*/  IMAD.SHL.U32 R29, R49, 0x8, RZ ;  /* 0x00000008311d7824 */ /* 0x000fe200078e00ff */
[----:B------:R-:W-:-:S02]  /*13660*/  LEA.HI R28, R28, R49, RZ, 0x3 ;  /* 0x000000311c1c7211 */ /* 0x000fc400078f18ff */
[----:B------:R-:W-:Y:S02]  /*13670*/  LOP3.LUT R31, R31, R48, RZ, 0x3c, !PT ;  /* 0x000000301f1f7212 */ /* 0x000fe400078e3cff */
[----:B------:R-:W-:Y:S01]  /*13680*/  LOP3.LUT R29, R50, 0x38, R29, 0xf8, !PT ;  /* 0x00000038321d7812 */ /* 0x000fe200078ef81d */
[----:B------:R-:W-:Y:S01]  /*13690*/  IMAD.SHL.U32 R28, R28, 0x400, RZ ;  /* 0x000004001c1c7824 */ /* 0x000fe200078e00ff */
[----:B------:R-:W-:Y:S02]  /*136a0*/  IADD3 R30, R31, R30, R67 ;  /* 0x0000001e1f1e7210 */ /* 0x000fe40007ffe043 */
[----:B------:R-:W-:Y:S02]  /*136b0*/  LOP3.LUT R48, R29, R48, RZ, 0x3c, !PT ;  /* 0x000000301d307212 */ /* 0x000fe400078e3cff */
[----:B------:R-:W-:Y:S02]  /*136c0*/  LOP3.LUT R37, R28, 0x7fffe000, RZ, 0xc0, !PT ;  /* 0x7fffe0001c257812 */ /* 0x000fe400078ec0ff */
[----:B-1----:R-:W-:-:S02]  /*136d0*/  LEA R57, R30, UR4, 0x1 ;  /* 0x000000041e397c11 */ /* 0x002fc4000f8e08ff */
[----:B------:R-:W-:Y:S01]  /*136e0*/  IADD3 R37, R48, R37, R67 ;  /* 0x0000002530257210 */ /* 0x000fe20007ffe043 */
[----:B------:R-:W-:Y:S01]  /*136f0*/  HADD2.F32 R48, -RZ, R94.H1_H1 ;  /* 0x3000005eff307230 */ /* 0x000fe20000004100 */
[--C-:B------:R-:W-:Y:S01]  /*13700*/  SHF.R.U64 R41, R34, 0x10, R35.reuse ;  /* 0x0000001022297819 */ /* 0x100fe20000001223 */
[----:B------:R-:W0:Y:S01]  /*13710*/  LDS.128 R28, [R57] ;  /* 0x00000000391c7984 */ /* 0x000e220000000c00 */
[----:B------:R-:W-:Y:S02]  /*13720*/  LEA R40, R37, R22, 0x1 ;  /* 0x0000001625287211 */ /* 0x000fe400078e08ff */
[----:B------:R-:W-:Y:S02]  /*13730*/  SHF.R.U32.HI R50, RZ, 0x10, R35 ;  /* 0x00000010ff327819 */ /* 0x000fe40000011623 */
[--C-:B------:R-:W-:Y:S01]  /*13740*/  SHF.R.U64 R51, R26, 0x10, R27.reuse ;  /* 0x000000101a337819 */ /* 0x100fe2000000121b */
[----:B------:R-:W1:Y:S01]  /*13750*/  LDS.128 R36, [R40+0x14400] ;  /* 0x0144000028247984 */ /* 0x000e620000000c00 */
[----:B------:R-:W-:Y:S01]  /*13760*/  SHF.R.U32.HI R46, RZ, 0x10, R27 ;  /* 0x00000010ff2e7819 */ /* 0x000fe2000001161b */
[----:B------:R-:W-:Y:S01]  /*13770*/  HADD2.F32 R50, -RZ, R50.H0_H0 ;  /* 0x20000032ff327230 */ /* 0x000fe20000004100 */
[----:B------:R-:W-:-:S02]  /*13780*/  SHF.R.U64 R49, R32, 0x10, R33 ;  /* 0x0000001020317819 */ /* 0x000fc40000001221 */
[----:B------:R-:W-:Y:S02]  /*13790*/  SHF.R.U32.HI R43, RZ, 0x10, R33 ;  /* 0x00000010ff2b7819 */ /* 0x000fe40000011621 */
[--C-:B------:R-:W-:Y:S02]  /*137a0*/  SHF.R.U64 R55, R24, 0x10, R25.reuse ;  /* 0x0000001018377819 */ /* 0x100fe40000001219 */
[----:B------:R-:W-:Y:S01]  /*137b0*/  SHF.R.U32.HI R53, RZ, 0x10, R25 ;  /* 0x00000010ff357819 */ /* 0x000fe20000011619 */
[--C-:B0-----:R-:W-:Y:S02]  /*137c0*/  HADD2.F32 R27, -RZ, R31.reuse.H0_H0 ;  /* 0x2000001fff1b7230 */ /* 0x101fe40000004100 */
[----:B------:R-:W-:Y:S02]  /*137d0*/  HADD2.F32 R31, -RZ, R31.H1_H1 ;  /* 0x3000001fff1f7230 */ /* 0x000fe40000004100 */
[----:B------:R-:W-:Y:S02]  /*137e0*/  HADD2.F32 R25, -RZ, R29.H0_H0 ;  /* 0x2000001dff197230 */ /* 0x000fe40000004100 */
[----:B-1----:R-:W-:-:S02]  /*137f0*/  HADD2.F32 R35, -RZ, R39.H0_H0 ;  /* 0x20000027ff237230 */ /* 0x002fc40000004100 */
[----:B------:R-:W-:Y:S02]  /*13800*/  HADD2.F32 R39, -RZ, R39.H1_H1 ;  /* 0x30000027ff277230 */ /* 0x000fe40000004100 */
[--C-:B------:R-:W-:Y:S02]  /*13810*/  HADD2.F32 R33, -RZ, R37.reuse.H0_H0 ;  /* 0x20000025ff217230 */ /* 0x100fe40000004100 */
[C---:B------:R-:W-:Y:S01]  /*13820*/  FMUL.FTZ R44, R35.reuse, R48 ;  /* 0x00000030232c7220 */ /* 0x040fe20000410000 */
[----:B------:R-:W-:Y:S01]  /*13830*/  FMUL.FTZ R52, R35, R42 ;  /* 0x0000002a23347220 */ /* 0x000fe20000410000 */
[----:B------:R-:W-:Y:S01]  /*13840*/  FMUL.FTZ R54, R39, R50 ;  /* 0x0000003227367220 */ /* 0x000fe20000410000 */
[----:B------:R-:W-:Y:S02]  /*13850*/  HADD2.F32 R37, -RZ, R37.H1_H1 ;  /* 0x30000025ff257230 */ /* 0x000fe40000004100 */
[----:B------:R-:W-:Y:S01]  /*13860*/  FFMA.FTZ R45, R27, R42, -R44 ;  /* 0x0000002a1b2d7223 */ /* 0x000fe2000001082c */
[----:B------:R-:W-:-:S02]  /*13870*/  HADD2.F32 R44, -RZ, R46.H0_H0 ;  /* 0x2000002eff2c7230 */ /* 0x000fc40000004100 */
[----:B------:R-:W-:Y:S01]  /*13880*/  FFMA.FTZ R47, R27, R48, R52 ;  /* 0x000000301b2f7223 */ /* 0x000fe20000010034 */
[----:B------:R-:W-:Y:S02]  /*13890*/  HADD2.F32 R46, -RZ, R93.H1_H1 ;  /* 0x3000005dff2e7230 */ /* 0x000fe40000004100 */
[----:B------:R-:W-:Y:S02]  /*138a0*/  HADD2.F32 R42, -RZ, R95.H1_H1 ;  /* 0x3000005fff2a7230 */ /* 0x000fe40000004100 */
[-C--:B------:R-:W-:Y:S01]  /*138b0*/  FMUL.FTZ R52, R39, R44.reuse ;  /* 0x0000002c27347220 */ /* 0x080fe20000410000 */
[----:B------:R-:W-:Y:S01]  /*138c0*/  FFMA.FTZ R54, R31, R44, -R54 ;  /* 0x0000002c1f367223 */ /* 0x000fe20000010836 */
[C---:B------:R-:W-:Y:S01]  /*138d0*/  FMUL.FTZ R48, R33.reuse, R46 ;  /* 0x0000002e21307220 */ /* 0x040fe20000410000 */
[----:B------:R-:W-:Y:S02]  /*138e0*/  HADD2.F32 R44, -RZ, R43.H0_H0 ;  /* 0x2000002bff2c7230 */ /* 0x000fe40000004100 */
[----:B------:R-:W-:Y:S01]  /*138f0*/  FMUL.FTZ R33, R33, R42 ;  /* 0x0000002a21217220 */ /* 0x000fe20000410000 */
[----:B------:R-:W-:-:S02]  /*13900*/  HADD2.F32 R29, -RZ, R29.H1_H1 ;  /* 0x3000001dff1d7230 */ /* 0x000fc40000004100 */
[----:B------:R-:W-:Y:S01]  /*13910*/  FFMA.FTZ R48, R25, R42, -R48 ;  /* 0x0000002a19307223 */ /* 0x000fe20000010830 */
[----:B------:R-:W-:Y:S02]  /*13920*/  HADD2.F32 R42, -RZ, R53.H0_H0 ;  /* 0x20000035ff2a7230 */ /* 0x000fe40000004100 */
[----:B------:R-:W-:Y:S01]  /*13930*/  FFMA.FTZ R56, R31, R50, R52 ;  /* 0x000000321f387223 */ /* 0x000fe20000010034 */
[----:B------:R-:W-:Y:S02]  /*13940*/  HADD2.F32 R34, -RZ, R38.H0_H0 ;  /* 0x20000026ff227230 */ /* 0x000fe40000004100 */
[C---:B------:R-:W-:Y:S01]  /*13950*/  FMUL.FTZ R50, R37.reuse, R44 ;  /* 0x0000002c25327220 */ /* 0x040fe20000410000 */
[----:B------:R-:W-:Y:S02]  /*13960*/  HADD2.F32 R31, -RZ, R94.H0_H0 ;  /* 0x2000005eff1f7230 */ /* 0x000fe40000004100 */
[----:B------:R-:W-:Y:S01]  /*13970*/  FMUL.FTZ R52, R37, R42 ;  /* 0x0000002a25347220 */ /* 0x000fe20000410000 */
[----:B------:R-:W-:-:S02]  /*13980*/  HADD2.F32 R32, -RZ, R36.H0_H0 ;  /* 0x20000024ff207230 */ /* 0x000fc40000004100 */
[----:B------:R-:W-:Y:S01]  /*13990*/  FFMA.FTZ R46, R25, R46, R33 ;  /* 0x0000002e192e7223 */ /* 0x000fe20000010021 */
        /* <DEDUP_REMOVED lines=8> */
[----:B------:R-:W-:Y:S02]  /*13a20*/  HADD2.F32 R24, -RZ, R28.H0_H0 ;  /* 0x2000001cff187230 */ /* 0x000fe40000004100 */
[-C--:B------:R-:W-:Y:S01]  /*13a30*/  FMUL.FTZ R35, R34, R25.reuse ;  /* 0x0000001922237220 */ /* 0x080fe20000410000 */
[----:B------:R-:W-:Y:S01]  /*13a40*/  FFMA.FTZ R34, R26, R25, -R29 ;  /* 0x000000191a227223 */ /* 0x000fe2000001081d */
[-C--:B------:R-:W-:Y:S01]  /*13a50*/  FMUL.FTZ R32, R32, R95.reuse ;  /* 0x0000005f20207220 */ /* 0x080fe20000410000 */
[----:B------:R-:W-:Y:S02]  /*13a60*/  HADD2.F32 R36, -RZ, R36.H1_H1 ;  /* 0x30000024ff247230 */ /* 0x000fe40000004100 */
[C---:B------:R-:W-:Y:S01]  /*13a70*/  FFMA.FTZ R95, R24.reuse, R95, -R27 ;  /* 0x0000005f185f7223 */ /* 0x040fe2000001081b */
[----:B------:R-:W-:Y:S02]  /*13a80*/  HADD2.F32 R38, -RZ, R38.H1_H1 ;  /* 0x30000026ff267230 */ /* 0x000fe40000004100 */
[----:B------:R-:W-:Y:S01]  /*13a90*/  FFMA.FTZ R32, R24, R93, R32 ;  /* 0x0000005d18207223 */ /* 0x000fe20000010020 */
[----:B------:R-:W-:-:S02]  /*13aa0*/  HADD2.F32 R29, -RZ, R49.H0_H0 ;  /* 0x20000031ff1d7230 */ /* 0x000fc40000004100 */
[----:B------:R-:W-:Y:S02]  /*13ab0*/  HADD2.F32 R33, -RZ, R41.H0_H0 ;  /* 0x20000029ff217230 */ /* 0x000fe40000004100 */
        /* <DEDUP_REMOVED lines=23> */
.L_x_2889:
[----:B------:R-:W-:Y:S05]  /*13c30*/  BSYNC B1 ;  /* 0x0000000000017941 */ /* 0x000fea0003800000 */
.L_x_2888:
[----:B------:R-:W-:-:S13]  /*13c40*/  ISETP.GE.AND P0, PT, R3, R86, PT ;  /* 0x000000560300720c */ /* 0x000fda0003f06270 */
[----:B------:R-:W-:Y:S05]  /*13c50*/  @P0 BRA `(.L_x_2859) ;  /* 0x0000000c005c0947 */ /* 0x000fea0003800000 */
[----:B------:R3:W5:Y:S01]  /*13c60*/  LDL R50, [R1+0x84] ;  /* 0x0000840001327983 */ /* 0x0007620000100800 */
[----:B0-----:R-:W0:Y:S01]  /*13c70*/  LDC R45, c[0x0][0x3f4] ;  /* 0x0000fd00ff2d7b82 */ /* 0x001e220000000800 */
[----:B--2---:R-:W-:Y:S01]  /*13c80*/  SHF.R.S32.HI R26, RZ, 0x1f, R3 ;  /* 0x0000001fff1a7819 */ /* 0x004fe20000011403 */
[----:B------:R-:W-:Y:S01]  /*13c90*/  IMAD.SHL.U32 R24, R3, 0x40, RZ ;  /* 0x0000004003187824 */ /* 0x000fe200078e00ff */
[----:B------:R-:W-:Y:S02]  /*13ca0*/  BSSY B1, `(.L_x_2892) ;  /* 0x000006b000017945 */ /* 0x000fe40003800000 */
[----:B------:R-:W-:Y:S02]  /*13cb0*/  LEA.HI R26, R26, R3, RZ, 0x3 ;  /* 0x000000031a1a7211 */ /* 0x000fe400078f18ff */
[----:B------:R-:W-:-:S03]  /*13cc0*/  LOP3.LUT R46, R24, 0x1c0, RZ, 0xc0, !PT ;  /* 0x000001c0182e7812 */ /* 0x000fc600078ec0ff */
[----:B------:R-:W-:Y:S01]  /*13cd0*/  IMAD.SHL.U32 R26, R26, 0x40, RZ ;  /* 0x000000401a1a7824 */ /* 0x000fe200078e00ff */
[----:B------:R-:W-:-:S04]  /*13ce0*/  SHF.R.U32.HI R47, RZ, 0x3, R46 ;  /* 0x00000003ff2f7819 */ /* 0x000fc8000001162e */
[----:B------:R-:W-:Y:S02]  /*13cf0*/  LOP3.LUT R48, R26, 0xfffffe00, RZ, 0xc0, !PT ;  /* 0xfffffe001a307812 */ /* 0x000fe400078ec0ff */
[-C--:B0-----:R-:W-:Y:S02]  /*13d00*/  ISETP.GE.AND P0, PT, R16, R45.reuse, PT ;  /* 0x0000002d1000720c */ /* 0x081fe40003f06270 */
[----:B------:R-:W-:-:S11]  /*13d10*/  ISETP.GE.AND P1, PT, R213, R45, PT ;  /* 0x0000002dd500720c */ /* 0x000fd60003f26270 */
[----:B---3--:R-:W-:Y:S05]  /*13d20*/  @P0 BRA `(.L_x_2893) ;  /* 0x0000000400880947 */ /* 0x008fea0003800000 */
[----:B------:R-:W-:Y:S01]  /*13d30*/  LEA.HI R0, R45, R0, RZ, 0x1d ;  /* 0x000000002d007211 */ /* 0x000fe200078fe8ff */
[--C-:B------:R-:W-:Y:S01]  /*13d40*/  HADD2.F32 R33, -RZ, R97.reuse.H1_H1 ;  /* 0x30000061ff217230 */ /* 0x100fe20000004100 */
[----:B-----5:R-:W-:Y:S01]  /*13d50*/  R2UR UR4, R50 ;  /* 0x00000000320472ca */ /* 0x020fe200000e0000 */
[----:B------:R-:W-:Y:S01]  /*13d60*/  HADD2.F32 R97, -RZ, R97.H0_H0 ;  /* 0x20000061ff617230 */ /* 0x000fe20000004100 */
[----:B------:R-:W-:Y:S01]  /*13d70*/  SHF.R.S32.HI R25, RZ, 0x1f, R0 ;  /* 0x0000001fff197819 */ /* 0x000fe20000011400 */
[----:B------:R-:W-:Y:S01]  /*13d80*/  IMAD.SHL.U32 R3, R0, 0x8, RZ ;  /* 0x0000000800037824 */ /* 0x000fe200078e00ff */
[C---:B------:R-:W-:Y:S02]  /*13d90*/  LOP3.LUT R24, R46.reuse, 0x38, R16, 0xf8, !PT ;  /* 0x000000382e187812 */ /* 0x040fe400078ef810 */
[----:B------:R-:W-:Y:S02]  /*13da0*/  LEA.HI R25, R25, R0, RZ, 0x3 ;  /* 0x0000000019197211 */ /* 0x000fe400078f18ff */
[----:B------:R-:W-:-:S02]  /*13db0*/  LOP3.LUT R0, R46, 0x38, R3, 0xf8, !PT ;  /* 0x000000382e007812 */ /* 0x000fc400078ef803 */
[----:B------:R-:W-:Y:S02]  /*13dc0*/  SHF.L.U32 R25, R25, 0xa, RZ ;  /* 0x0000000a19197819 */ /* 0x000fe400000006ff */
[----:B------:R-:W-:Y:S02]  /*13dd0*/  LOP3.LUT R0, R0, R47, RZ, 0x3c, !PT ;  /* 0x0000002f00007212 */ /* 0x000fe400078e3cff */
[----:B------:R-:W-:Y:S02]  /*13de0*/  LOP3.LUT R3, R25, 0x7fffe000, RZ, 0xc0, !PT ;  /* 0x7fffe00019037812 */ /* 0x000fe400078ec0ff */
[----:B------:R-:W-:Y:S02]  /*13df0*/  LOP3.LUT R24, R48, R24, R47, 0xf6, !PT ;  /* 0x0000001830187212 */ /* 0x000fe400078ef62f */
[----:B------:R-:W-:Y:S02]  /*13e00*/  IADD3 R3, R0, R3, R48 ;  /* 0x0000000300037210 */ /* 0x000fe40007ffe030 */
[----:B------:R-:W-:-:S02]  /*13e10*/  LEA R49, R24, UR4, 0x1 ;  /* 0x0000000418317c11 */ /* 0x000fc4000f8e08ff */
[----:B------:R-:W-:Y:S01]  /*13e20*/  SHF.R.U32.HI R32, RZ, 0x10, R5 ;  /* 0x00000010ff207819 */ /* 0x000fe20000011605 */
[----:B------:R-:W-:Y:S01]  /*13e30*/  IMAD R3, R3, 0x2, R22 ;  /* 0x0000000203037824 */ /* 0x000fe200078e0216 */
[----:B------:R-:W-:Y:S01]  /*13e40*/  SHF.R.U64 R44, R12, 0x10, R13 ;  /* 0x000000100c2c7819 */ /* 0x000fe2000000120d */
[----:B------:R-:W0:Y:S01]  /*13e50*/  LDS.128 R24, [R49] ;  /* 0x0000000031187984 */ /* 0x000e220000000c00 */
[--C-:B------:R-:W-:Y:S01]  /*13e60*/  SHF.R.U64 R43, R14, 0x10, R15.reuse ;  /* 0x000000100e2b7819 */ /* 0x100fe2000000120f */
[----:B------:R-:W-:Y:S01]  /*13e70*/  HADD2.F32 R32, -RZ, R32.H0_H0 ;  /* 0x20000020ff207230 */ /* 0x000fe20000004100 */
[----:B------:R-:W-:Y:S01]  /*13e80*/  SHF.R.U32.HI R40, RZ, 0x10, R15 ;  /* 0x00000010ff287819 */ /* 0x000fe2000001160f */
[----:B------:R-:W2:Y:S01]  /*13e90*/  LDS.128 R28, [R3+0x14400] ;  /* 0x01440000031c7984 */ /* 0x000ea20000000c00 */
[--C-:B------:R-:W-:Y:S01]  /*13ea0*/  HADD2.F32 R15, -RZ, R99.reuse.H1_H1 ;  /* 0x30000063ff0f7230 */ /* 0x100fe20000004100 */
[----:B------:R-:W-:Y:S01]  /*13eb0*/  SHF.R.U32.HI R34, RZ, 0x10, R13 ;  /* 0x00000010ff227819 */ /* 0x000fe2000001160d */
[----:B------:R-:W-:Y:S01]  /*13ec0*/  HADD2.F32 R99, -RZ, R99.H0_H0 ;  /* 0x20000063ff637230 */ /* 0x000fe20000004100 */
[----:B------:R-:W-:-:S02]  /*13ed0*/  SHF.R.U64 R42, R4, 0x10, R5 ;  /* 0x00000010042a7819 */ /* 0x000fc40000001205 */
[--C-:B------:R-:W-:Y:S02]  /*13ee0*/  SHF.R.U64 R41, R6, 0x10, R7.reuse ;  /* 0x0000001006297819 */ /* 0x100fe40000001207 */
[----:B------:R-:W-:Y:S01]  /*13ef0*/  SHF.R.U32.HI R39, RZ, 0x10, R7 ;  /* 0x00000010ff277819 */ /* 0x000fe20000011607 */
[--C-:B0-----:R-:W-:Y:S02]  /*13f00*/  HADD2.F32 R4, -RZ, R25.reuse.H0_H0 ;  /* 0x20000019ff047230 */ /* 0x101fe40000004100 */
[----:B------:R-:W-:Y:S02]  /*13f10*/  HADD2.F32 R25, -RZ, R25.H1_H1 ;  /* 0x30000019ff197230 */ /* 0x000fe40000004100 */
[--C-:B--2---:R-:W-:Y:S02]  /*13f20*/  HADD2.F32 R12, -RZ, R29.reuse.H0_H0 ;  /* 0x2000001dff0c7230 */ /* 0x104fe40000004100 */
[----:B------:R-:W-:Y:S02]  /*13f30*/  HADD2.F32 R29, -RZ, R29.H1_H1 ;  /* 0x3000001dff1d7230 */ /* 0x000fe40000004100 */
[----:B------:R-:W-:-:S02]  /*13f40*/  HADD2.F32 R7, -RZ, R28.H0_H0 ;  /* 0x2000001cff077230 */ /* 0x000fc40000004100 */
[C---:B------:R-:W-:Y:S01]  /*13f50*/  FMUL.FTZ R35, R12.reuse, R33 ;  /* 0x000000210c237220 */ /* 0x040fe20000410000 */
[-C--:B------:R-:W-:Y:S01]  /*13f60*/  FMUL.FTZ R37, R12, R15.reuse ;  /* 0x0000000f0c257220 */ /* 0x080fe20000410000 */
[----:B------:R-:W-:Y:S02]  /*13f70*/  HADD2.F32 R12, -RZ, R34.H0_H0 ;  /* 0x20000022ff0c7230 */ /* 0x000fe40000004100 */
[C---:B------:R-:W-:Y:S01]  /*13f80*/  FMUL.FTZ R34, R29.reuse, R32 ;  /* 0x000000201d227220 */ /* 0x040fe20000410000 */
[C---:B------:R-:W-:Y:S01]  /*13f90*/  FFMA.FTZ R35, R4.reuse, R15, -R35 ;  /* 0x0000000f04237223 */ /* 0x040fe20000010823 */
[----:B------:R-:W-:Y:S01]  /*13fa0*/  FFMA.FTZ R37, R4, R33, R37 ;  /* 0x0000002104257223 */ /* 0x000fe20000010025 */
[----:B------:R-:W-:Y:S02]  /*13fb0*/  HADD2.F32 R0, -RZ, R24.H0_H0 ;  /* 0x20000018ff007230 */ /* 0x000fe40000004100 */
[-C--:B------:R-:W-:Y:S01]  /*13fc0*/  FMUL.FTZ R4, R29, R12.reuse ;  /* 0x0000000c1d047220 */ /* 0x080fe20000410000 */
[----:B------:R-:W-:Y:S01]  /*13fd0*/  FFMA.FTZ R36, R25, R12, -R34 ;  /* 0x0000000c19247223 */ /* 0x000fe20000010822 */
[----:B------:R-:W-:-:S02]  /*13fe0*/  HADD2.F32 R13, -RZ, R30.H0_H0 ;  /* 0x2000001eff0d7230 */ /* 0x000fc40000004100 */
[C---:B------:R-:W-:Y:S01]  /*13ff0*/  FMUL.FTZ R15, R7.reuse, R97 ;  /* 0x00000061070f7220 */ /* 0x040fe20000410000 */
[----:B------:R-:W-:Y:S02]  /*14000*/  HADD2.F32 R12, -RZ, R98.H0_H0 ;  /* 0x20000062ff0c7230 */ /* 0x000fe40000004100 */
[-C--:B------:R-:W-:Y:S01]  /*14010*/  FMUL.FTZ R34, R7, R99.reuse ;  /* 0x0000006307227220 */ /* 0x080fe20000410000 */
[----:B------:R-:W-:Y:S01]  /*14020*/  FFMA.FTZ R32, R25, R32, R4 ;  /* 0x0000002019207223 */ /* 0x000fe20000010004 */
[----:B------:R-:W-:Y:S02]  /*14030*/  HADD2.F32 R5, -RZ, R26.H0_H0 ;  /* 0x2000001aff057230 */ /* 0x000fe40000004100 */
[C---:B------:R-:W-:Y:S01]  /*14040*/  FFMA.FTZ R99, R0.reuse, R99, -R15 ;  /* 0x0000006300637223 */ /* 0x040fe2000001080f */
[----:B------:R-:W-:Y:S02]  /*14050*/  HADD2.F32 R4, -RZ, R100.H0_H0 ;  /* 0x20000064ff047230 */ /* 0x000fe40000004100 */
[----:B------:R-:W-:Y:S01]  /*14060*/  FFMA.FTZ R34, R0, R97, R34 ;  /* 0x0000006100227223 */ /* 0x000fe20000010022 */
[----:B------:R-:W-:Y:S01]  /*14070*/  FMUL.FTZ R0, R13, R12 ;  /* 0x0000000c0d007220 */ /* 0x000fe20000410000 */
[----:B------:R-:W-:-:S02]  /*14080*/  HADD2.F32 R14, -RZ, R31.H0_H0 ;  /* 0x2000001fff0e7230 */ /* 0x000fc40000004100 */
[----:B------:R-:W-:Y:S02]  /*14090*/  HADD2.F32 R7, -RZ, R100.H1_H1 ;  /* 0x30000064ff077230 */ /* 0x000fe40000004100 */
[-C--:B------:R-:W-:Y:S01]  /*140a0*/  FFMA.FTZ R29, R5, R4.reuse, -R0 ;  /* 0x00000004051d7223 */ /* 0x080fe20000010800 */
[----:B------:R-:W-:Y:S02]  /*140b0*/  HADD2.F32 R15, -RZ, R98.H1_H1 ;  /* 0x30000062ff0f7230 */ /* 0x000fe40000004100 */
[----:B------:R-:W-:Y:S01]  /*140c0*/  FMUL.FTZ R38, R13, R4 ;  /* 0x000000040d267220 */ /* 0x000fe20000410000 */
[----:B------:R-:W-:Y:S02]  /*140d0*/  HADD2.F32 R6, -RZ, R27.H0_H0 ;  /* 0x2000001bff067230 */ /* 0x000fe40000004100 */
[----:B------:R-:W-:Y:S02]  /*140e0*/  HADD2.F32 R0, -RZ, R40.H0_H0 ;  /* 0x20000028ff007230 */ /* 0x000fe40000004100 */
[----:B------:R-:W-:Y:S01]  /*140f0*/  FMUL.FTZ R13, R14, R15 ;  /* 0x0000000f0e0d7220 */ /* 0x000fe20000410000 */
[----:B------:R-:W-:-:S02]  /*14100*/  HADD2.F32 R31, -RZ, R31.H1_H1 ;  /* 0x3000001fff1f7230 */ /* 0x000fc40000004100 */
[-C--:B------:R-:W-:Y:S01]  /*14110*/  FMUL.FTZ R40, R14, R7.reuse ;  /* 0x000000070e287220 */ /* 0x080fe20000410000 */
        /* <DEDUP_REMOVED lines=35> */
.L_x_2893:
[----:B------:R-:W-:Y:S05]  /*14350*/  BSYNC B1 ;  /* 0x0000000000017941 */ /* 0x000fea0003800000 */
.L_x_2892:
[----:B------:R-:W-:Y:S05]  /*14360*/  @P1 BRA `(.L_x_2859) ;  /* 0x0000000400981947 */ /* 0x000fea0003800000 */
[----:B------:R-:W-:Y:S01]  /*14370*/  LEA.HI R20, R20, R213, RZ, 0x6 ;  /* 0x000000d514147211 */ /* 0x000fe200078f30ff */
[--C-:B------:R-:W-:Y:S01]  /*14380*/  HADD2.F32 R25, -RZ, R91.reuse.H1_H1 ;  /* 0x3000005bff197230 */ /* 0x100fe20000004100 */
[----:B------:R-:W-:Y:S01]  /*14390*/  LEA.HI R45, R45, R85, RZ, 0x1d ;  /* 0x000000552d2d7211 */ /* 0x000fe200078fe8ff */
[--C-:B------:R-:W-:Y:S01]  /*143a0*/  HADD2.F32 R27, -RZ, R88.reuse.H1_H1 ;  /* 0x30000058ff1b7230 */ /* 0x100fe20000004100 */
[----:B-----5:R-:W-:Y:S01]  /*143b0*/  R2UR UR4, R50 ;  /* 0x00000000320472ca */ /* 0x020fe200000e0000 */
[----:B------:R-:W-:Y:S01]  /*143c0*/  IMAD.SHL.U32 R20, R20, 0x80, RZ ;  /* 0x0000008014147824 */ /* 0x000fe200078e00ff */
[----:B------:R-:W-:Y:S01]  /*143d0*/  LOP3.LUT R0, R46, 0x38, R21, 0xf8, !PT ;  /* 0x000000382e007812 */ /* 0x000fe200078ef815 */
[----:B------:R-:W-:Y:S01]  /*143e0*/  HADD2.F32 R88, -RZ, R88.H0_H0 ;  /* 0x20000058ff587230 */ /* 0x000fe20000004100 */
[----:B0-----:R-:W-:Y:S01]  /*143f0*/  SHF.R.S32.HI R4, RZ, 0x1f, R45 ;  /* 0x0000001fff047819 */ /* 0x001fe2000001142d */
[----:B------:R-:W-:Y:S01]  /*14400*/  HADD2.F32 R91, -RZ, R91.H0_H0 ;  /* 0x2000005bff5b7230 */ /* 0x000fe20000004100 */
[----:B------:R-:W-:Y:S01]  /*14410*/  LOP3.LUT R5, R0, R47, RZ, 0x3c, !PT ;  /* 0x0000002f00057212 */ /* 0x000fe200078e3cff */
[----:B------:R-:W-:Y:S01]  /*14420*/  IMAD.SHL.U32 R0, R45, 0x8, RZ ;  /* 0x000000082d007824 */ /* 0x000fe200078e00ff */
[----:B------:R-:W-:-:S02]  /*14430*/  LOP3.LUT R3, R20, 0xffffe000, RZ, 0xc0, !PT ;  /* 0xffffe00014037812 */ /* 0x000fc400078ec0ff */
[----:B------:R-:W-:Y:S02]  /*14440*/  LEA.HI R4, R4, R45, RZ, 0x3 ;  /* 0x0000002d04047211 */ /* 0x000fe400078f18ff */
[----:B------:R-:W-:Y:S02]  /*14450*/  IADD3 R3, R5, R3, R48 ;  /* 0x0000000305037210 */ /* 0x000fe40007ffe030 */
[----:B------:R-:W-:Y:S02]  /*14460*/  LOP3.LUT R0, R46, 0x38, R0, 0xf8, !PT ;  /* 0x000000382e007812 */ /* 0x000fe400078ef800 */
[----:B------:R-:W-:Y:S02]  /*14470*/  SHF.L.U32 R4, R4, 0xa, RZ ;  /* 0x0000000a04047819 */ /* 0x000fe400000006ff */
[----:B------:R-:W-:Y:S02]  /*14480*/  LEA R37, R3, UR4, 0x1 ;  /* 0x0000000403257c11 */ /* 0x000fe4000f8e08ff */
[----:B------:R-:W-:-:S02]  /*14490*/  LOP3.LUT R0, R0, R47, RZ, 0x3c, !PT ;  /* 0x0000002f00007212 */ /* 0x000fc400078e3cff */
[----:B------:R-:W-:Y:S02]  /*144a0*/  LOP3.LUT R3, R4, 0x7fffe000, RZ, 0xc0, !PT ;  /* 0x7fffe00004037812 */ /* 0x000fe400078ec0ff */
[----:B------:R-:W0:Y:S01]  /*144b0*/  LDS.128 R4, [R37] ;  /* 0x0000000025047984 */ /* 0x000e220000000c00 */
[----:B------:R-:W-:Y:S02]  /*144c0*/  SHF.R.U32.HI R26, RZ, 0x10, R9 ;  /* 0x00000010ff1a7819 */ /* 0x000fe40000011609 */
[----:B------:R-:W-:Y:S02]  /*144d0*/  IADD3 R3, R0, R3, R48 ;  /* 0x0000000300037210 */ /* 0x000fe40007ffe030 */
[--C-:B------:R-:W-:Y:S01]  /*144e0*/  SHF.R.U64 R36, R72, 0x10, R73.reuse ;  /* 0x0000001048247819 */ /* 0x100fe20000001249 */
[----:B------:R-:W-:Y:S01]  /*144f0*/  HADD2.F32 R26, -RZ, R26.H0_H0 ;  /* 0x2000001aff1a7230 */ /* 0x000fe20000004100 */
[----:B------:R-:W-:Y:S01]  /*14500*/  SHF.R.U32.HI R72, RZ, 0x10, R73 ;  /* 0x00000010ff487819 */ /* 0x000fe20000011649 */
[----:B------:R-:W-:Y:S01]  /*14510*/  IMAD R3, R3, 0x2, R22 ;  /* 0x0000000203037824 */ /* 0x000fe200078e0216 */
[----:B------:R-:W-:-:S02]  /*14520*/  SHF.R.U64 R34, R8, 0x10, R9 ;  /* 0x0000001008227819 */ /* 0x000fc40000001209 */
[--C-:B------:R-:W-:Y:S02]  /*14530*/  SHF.R.U64 R33, R10, 0x10, R11.reuse ;  /* 0x000000100a217819 */ /* 0x100fe4000000120b */
[----:B------:R-:W2:Y:S01]  /*14540*/  LDS.128 R12, [R3+0x14400] ;  /* 0x01440000030c7984 */ /* 0x000ea20000000c00 */
[----:B------:R-:W-:Y:S02]  /*14550*/  SHF.R.U32.HI R32, RZ, 0x10, R11 ;  /* 0x00000010ff207819 */ /* 0x000fe4000001160b */
[--C-:B------:R-:W-:Y:S02]  /*14560*/  SHF.R.U64 R35, R74, 0x10, R75.reuse ;  /* 0x000000104a237819 */ /* 0x100fe4000000124b */
[----:B------:R-:W-:Y:S01]  /*14570*/  SHF.R.U32.HI R74, RZ, 0x10, R75 ;  /* 0x00000010ff4a7819 */ /* 0x000fe2000001164b */
[--C-:B0-----:R-:W-:Y:S02]  /*14580*/  HADD2.F32 R8, -RZ, R5.reuse.H0_H0 ;  /* 0x20000005ff087230 */ /* 0x101fe40000004100 */
[----:B------:R-:W-:-:S02]  /*14590*/  HADD2.F32 R5, -RZ, R5.H1_H1 ;  /* 0x30000005ff057230 */ /* 0x000fc40000004100 */
[----:B------:R-:W-:Y:S02]  /*145a0*/  HADD2.F32 R0, -RZ, R4.H0_H0 ;  /* 0x20000004ff007230 */ /* 0x000fe40000004100 */
[----:B------:R-:W-:Y:S02]  /*145b0*/  HADD2.F32 R9, -RZ, R6.H0_H0 ;  /* 0x20000006ff097230 */ /* 0x000fe40000004100 */
[--C-:B------:R-:W-:Y:S02]  /*145c0*/  HADD2.F32 R10, -RZ, R7.reuse.H0_H0 ;  /* 0x20000007ff0a7230 */ /* 0x100fe40000004100 */
[----:B------:R-:W-:Y:S02]  /*145d0*/  HADD2.F32 R7, -RZ, R7.H1_H1 ;  /* 0x30000007ff077230 */ /* 0x000fe40000004100 */
[----:B------:R-:W-:Y:S02]  /*145e0*/  HADD2.F32 R4, -RZ, R4.H1_H1 ;  /* 0x30000004ff047230 */ /* 0x000fe40000004100 */
[----:B--2---:R-:W-:-:S02]  /*145f0*/  HADD2.F32 R20, -RZ, R13.H0_H0 ;  /* 0x2000000dff147230 */ /* 0x004fc40000004100 */
        /* <DEDUP_REMOVED lines=8> */
[----:B------:R-:W-:-:S02]  /*14680*/  HADD2.F32 R21, -RZ, R14.H0_H0 ;  /* 0x2000000eff157230 */ /* 0x000fc40000004100 */
[----:B------:R-:W-:Y:S01]  /*14690*/  FMUL.FTZ R8, R13, R20 ;  /* 0x000000140d087220 */ /* 0x000fe20000410000 */
[----:B------:R-:W-:Y:S01]  /*146a0*/  FMUL.FTZ R13, R11, R88 ;  /* 0x000000580b0d7220 */ /* 0x000fe20000410000 */
[----:B------:R-:W-:Y:S01]  /*146b0*/  FFMA.FTZ R28, R5, R20, -R28 ;  /* 0x00000014051c7223 */ /* 0x000fe2000001081c */
[----:B------:R-:W-:Y:S01]  /*146c0*/  FMUL.FTZ R11, R11, R91 ;  /* 0x0000005b0b0b7220 */ /* 0x000fe20000410000 */
[----:B------:R-:W-:Y:S02]  /*146d0*/  HADD2.F32 R20, -RZ, R90.H0_H0 ;  /* 0x2000005aff147230 */ /* 0x000fe40000004100 */
[----:B------:R-:W-:Y:S01]  /*146e0*/  FFMA.FTZ R26, R5, R26, R8 ;  /* 0x0000001a051a7223 */ /* 0x000fe20000010008 */
[----:B------:R-:W-:Y:S02]  /*146f0*/  HADD2.F32 R8, -RZ, R92.H0_H0 ;  /* 0x2000005cff087230 */ /* 0x000fe40000004100 */
[----:B------:R-:W-:Y:S01]  /*14700*/  FFMA.FTZ R88, R0, R88, R11 ;  /* 0x0000005800587223 */ /* 0x000fe2000001000b */
[----:B------:R-:W-:-:S02]  /*14710*/  HADD2.F32 R24, -RZ, R15.H0_H0 ;  /* 0x2000000fff187230 */ /* 0x000fc40000004100 */
[----:B------:R-:W-:Y:S01]  /*14720*/  FFMA.FTZ R91, R0, R91, -R13 ;  /* 0x0000005b005b7223 */ /* 0x000fe2000001080d */
[----:B------:R-:W-:Y:S02]  /*14730*/  HADD2.F32 R11, -RZ, R90.H1_H1 ;  /* 0x3000005aff0b7230 */ /* 0x000fe40000004100 */
[C---:B------:R-:W-:Y:S01]  /*14740*/  FMUL.FTZ R0, R21.reuse, R20 ;  /* 0x0000001415007220 */ /* 0x040fe20000410000 */
[----:B------:R-:W-:Y:S02]  /*14750*/  HADD2.F32 R5, -RZ, R92.H1_H1 ;  /* 0x3000005cff057230 */ /* 0x000fe40000004100 */
[-C--:B------:R-:W-:Y:S01]  /*14760*/  FMUL.FTZ R30, R21, R8.reuse ;  /* 0x00000008151e7220 */ /* 0x080fe20000410000 */
[----:B------:R-:W-:Y:S02]  /*14770*/  HADD2.F32 R15, -RZ, R15.H1_H1 ;  /* 0x3000000fff0f7230 */ /* 0x000fe40000004100 */
[----:B------:R-:W-:Y:S01]  /*14780*/  FFMA.FTZ R21, R9, R8, -R0 ;  /* 0x0000000809157223 */ /* 0x000fe20000010800 */
[----:B------:R-:W-:Y:S01]  /*14790*/  FMUL.FTZ R13, R24, R11 ;  /* 0x0000000b180d7220 */ /* 0x000fe20000410000 */
[----:B------:R-:W-:-:S02]  /*147a0*/  HADD2.F32 R8, -RZ, R32.H0_H0 ;  /* 0x20000020ff087230 */ /* 0x000fc40000004100 */
[-C--:B------:R-:W-:Y:S01]  /*147b0*/  FMUL.FTZ R24, R24, R5.reuse ;  /* 0x0000000518187220 */ /* 0x080fe20000410000 */
[----:B------:R-:W-:Y:S02]  /*147c0*/  HADD2.F32 R0, -RZ, R74.H0_H0 ;  /* 0x2000004aff007230 */ /* 0x000fe40000004100 */
[----:B------:R-:W-:Y:S01]  /*147d0*/  FFMA.FTZ R30, R9, R20, R30 ;  /* 0x00000014091e7223 */ /* 0x000fe2000001001e */
[C---:B------:R-:W-:Y:S01]  /*147e0*/  FFMA.FTZ R20, R10.reuse, R5, -R13 ;  /* 0x000000050a147223 */ /* 0x040fe2000001080d */
[----:B------:R-:W-:Y:S01]  /*147f0*/  FFMA.FTZ R24, R10, R11, R24 ;  /* 0x0000000b0a187223 */ /* 0x000fe20000010018 */
[----:B------:R-:W-:Y:S02]  /*14800*/  HADD2.F32 R12, -RZ, R12.H1_H1 ;  /* 0x3000000cff0c7230 */ /* 0x000fe40000004100 */
[C---:B------:R-:W-:Y:S01]  /*14810*/  FMUL.FTZ R32, R15.reuse, R8 ;  /* 0x000000080f207220 */ /* 0x040fe20000410000 */
[----:B------:R-:W-:Y:S02]  /*14820*/  HADD2.F32 R14, -RZ, R14.H1_H1 ;  /* 0x3000000eff0e7230 */ /* 0x000fe40000004100 */
        /* <DEDUP_REMOVED lines=10> */
[-C--:B------:R-:W-:Y:S01]  /*148d0*/  FMUL.FTZ R12, R12, R5.reuse ;  /* 0x000000050c0c7220 */ /* 0x080fe20000410000 */
[----:B------:R-:W-:Y:S01]  /*148e0*/  FFMA.FTZ R0, R4, R5, -R7 ;  /* 0x0000000504007223 */ /* 0x000fe20000010807 */
[-C--:B------:R-:W-:Y:S01]  /*148f0*/  FMUL.FTZ R14, R14, R9.reuse ;  /* 0x000000090e0e7220 */ /* 0x080fe20000410000 */
        /* <DEDUP_REMOVED lines=13> */
.L_x_2859:
[----:B------:R-:W-:Y:S05]  /*149d0*/  BSYNC B0 ;  /* 0x0000000000007941 */ /* 0x000fea0003800000 */
.L_x_2819:
[----:B------:R-:W-:Y:S01]  /*149e0*/  @!PT LDS RZ, [RZ] ;  /* 0x00000000fffff984 */ /* 0x000fe20000000800 */
[----:B------:R-:W-:Y:S01]  /*149f0*/  @!PT LDS RZ, [RZ] ;  /* 0x00000000fffff984 */ /* 0x000fe20000000800 */
[----:B------:R-:W-:Y:S01]  /*14a00*/  @!PT LDS RZ, [RZ] ;  /* 0x00000000fffff984 */ /* 0x000fe20000000800 */
[----:B------:R-:W-:Y:S01]  /*14a10*/  @!PT LDS RZ, [RZ] ;  /* 0x00000000fffff984 */ /* 0x000fe20000000800 */
[----:B------:R0:W-:Y:S06]  /*14a20*/  MEMBAR.ALL.CTA ;  /* 0x0000000000007992 */ /* 0x0001ec0000008000 */
[----:B0-----:R-:W0:Y:S01]  /*14a30*/  FENCE.VIEW.ASYNC.S ;  /* 0x00000000000073c6 */ /* 0x001e220000000000 */
[----:B------:R-:W-:Y:S05]  /*14a40*/  WARPSYNC.ALL ;  /* 0x0000000000007948 */ /* 0x000fea0003800000 */
[----:B0-----:R-:W-:Y:S06]  /*14a50*/  BAR.SYNC.DEFER_BLOCKING 0xd, 0x100 ;  /* 0x0344000000007b1d */ /* 0x001fec0000010000 */
.L_x_2817:
[----:B------:R-:W-:-:S06]  /*14a60*/  ULOP3.LUT UR4, UR60, 0x1, URZ, 0xfc, !UPT ;  /* 0x000000013c047892 */ /* 0x000fcc000f8efc3f */
[----:B------:R-:W-:-:S05]  /*14a70*/  IMAD.U32 R0, RZ, RZ, UR4 ;  /* 0x00000004ff007e24 */ /* 0x000fca000f8e00ff */
[----:B------:R-:W-:-:S13]  /*14a80*/  ISETP.NE.AND P0, PT, R0, 0x3, PT ;  /* 0x000000030000780c */ /* 0x000fda0003f05270 */
[----:B------:R-:W-:Y:S05]  /*14a90*/  @!P0 BRA `(.L_x_2894) ;  /* 0x0000000000048947 */ /* 0x000fea0003800000 */
[----:B------:R-:W-:Y:S01]  /*14aa0*/  BPT.TRAP 0x1 ;  /* 0x000000040000795c */ /* 0x000fe20000300000 */
.L_x_2894:
[----:B------:R-:W-:Y:S01]  /*14ab0*/  IMAD R0, R219, 0x8, R22 ;  /* 0x00000008db007824 */ /* 0x000fe200078e0216 */
[----:B01-3--:R-:W-:-:S04]  /*14ac0*/  SHF.L.U32 R3, R225, 0x1f, RZ ;  /* 0x0000001fe1037819 */ /* 0x00bfc800000006ff */
[----:B------:R0:W1:Y:S01]  /*14ad0*/  SYNCS.PHASECHK.TRANS64.TRYWAIT P1, [R0+URZ+0x38830], R3 ;  /* 0x03883003000075a7 */ /* 0x000062000802017f */
[----:B------:R-:W-:Y:S05]  /*14ae0*/  @!P0 BRA `(.L_x_2895) ;  /* 0x0000000000048947 */ /* 0x000fea0003800000 */
[----:B------:R-:W-:Y:S01]  /*14af0*/  BPT.TRAP 0x1 ;  /* 0x000000040000795c */ /* 0x000fe20000300000 */
.L_x_2895:
[----:B-1----:R-:W-:Y:S05]  /*14b00*/  @P1 BRA `(.L_x_2896) ;  /* 0x0000000000081947 */ /* 0x002fea0003800000 */
[----:B------:R-:W1:Y:S02]  /*14b10*/  SYNCS.PHASECHK.TRANS64.TRYWAIT P1, [R0+URZ+0x38830], R3 ;  /* 0x03883003000075a7 */ /* 0x000e64000802017f */
[----:B-1----:R-:W-:Y:S05]  /*14b20*/  @!P1 BRA `(.L_x_2897) ;  /* 0x000001b800449947 */ /* 0x002fea0003800000 */
.L_x_2896:
[----:B------:R-:W-:Y:S05]  /*14b30*/  WARPSYNC.ALL ;  /* 0x0000000000007948 */ /* 0x000fea0003800000 */
[----:B01----:R-:W-:Y:S01]  /*14b40*/  IADD3 R3, R22, 0x24400, RZ ;  /* 0x0002440016037810 */ /* 0x003fe20007ffe0ff */
[----:B------:R-:W-:Y:S01]  /*14b50*/  IMAD.MOV.U32 R5, RZ, RZ, 0x40000040 ;  /* 0x40000040ff057424 */ /* 0x000fe200078e00ff */
[----:B------:R-:W-:Y:S01]  /*14b60*/  R2UR UR20, R84 ;  /* 0x00000000541472ca */ /* 0x000fe200000e0000 */
[----:B--2---:R-:W-:Y:S01]  /*14b70*/  WARPGROUP.ARRIVE ;  /* 0x00000000000079c5 */ /* 0x004fe20000000000 */
[----:B------:R-:W-:Y:S01]  /*14b80*/  SHF.R.U32.HI R3, RZ, 0x4, R3 ;  /* 0x00000004ff037819 */ /* 0x000fe20000011603 */
[----:B------:R-:W-:Y:S01]  /*14b90*/  UMOV UR25, 0x40000040 ;  /* 0x4000004000197882 */ /* 0x000fe20000000000 */
[----:B------:R-:W-:Y:S01]  /*14ba0*/  R2UR UR27, R5 ;  /* 0x00000000051b72ca */ /* 0x000fe200000e0000 */
[----:B------:R-:W-:Y:S01]  /*14bb0*/  UMOV UR17, UR25 ;  /* 0x0000001900117c82 */ /* 0x000fe20008000000 */
[----:B------:R-:W-:Y:S01]  /*14bc0*/  LOP3.LUT R3, R3, 0x3fff, RZ, 0xc0, !PT ;  /* 0x00003fff03037812 */ /* 0x000fe200078ec0ff */
[----:B------:R-:W-:Y:S01]  /*14bd0*/  UMOV UR5, UR17 ;  /* 0x0000001100057c82 */ /* 0x000fe20008000000 */
[----:B------:R-:W-:Y:S01]  /*14be0*/  MOV R7, 0x40000040 ;  /* 0x4000004000077802 */ /* 0x000fe20000000f00 */
[----:B------:R-:W-:Y:S01]  /*14bf0*/  IMAD.MOV.U32 R9, RZ, RZ, 0x40000040 ;  /* 0x40000040ff097424 */ /* 0x000fe200078e00ff */
[----:B------:R-:W-:Y:S01]  /*14c00*/  LOP3.LUT R4, R3, 0x10000, RZ, 0xfc, !PT ;  /* 0x0001000003047812 */ /* 0x000fe200078efcff */
[----:B------:R-:W-:Y:S01]  /*14c10*/  UMOV UR9, UR17 ;  /* 0x0000001100097c82 */ /* 0x000fe20008000000 */
[----:B------:R-:W-:Y:S01]  /*14c20*/  R2UR UR7, R7 ;  /* 0x00000000070772ca */ /* 0x000fe200000e0000 */
[----:B------:R-:W-:Y:S01]  /*14c30*/  ULOP3.LUT UR20, UR20, 0x10000, URZ, 0xfc, !UPT ;  /* 0x0001000014147892 */ /* 0x000fe2000f8efc3f */
[----:B------:R-:W-:Y:S01]  /*14c40*/  R2UR UR11, R9 ;  /* 0x00000000090b72ca */ /* 0x000fe200000e0000 */
[----:B------:R0:W-:Y:S01]  /*14c50*/  STL [R1+0x54], R4 ;  /* 0x0000540401007387 */ /* 0x0001e20000100800 */
[----:B------:R-:W-:Y:S01]  /*14c60*/  R2UR UR15, R7 ;  /* 0x00000000070f72ca */ /* 0x000fe200000e0000 */
[----:B------:R-:W-:Y:S01]  /*14c70*/  UMOV UR13, UR17 ;  /* 0x00000011000d7c82 */ /* 0x000fe20008000000 */
[----:B------:R-:W-:Y:S01]  /*14c80*/  R2UR UR19, R9 ;  /* 0x00000000091372ca */ /* 0x000fe200000e0000 */
[----:B------:R-:W-:Y:S01]  /*14c90*/  IMAD.MOV.U32 R7, RZ, RZ, 0x40000040 ;  /* 0x40000040ff077424 */ /* 0x000fe200078e00ff */
[----:B------:R-:W-:Y:S01]  /*14ca0*/  UMOV UR24, UR20 ;  /* 0x0000001400187c82 */ /* 0x000fe20008000000 */
[----:B----4-:R-:W-:Y:S01]  /*14cb0*/  IMAD.U32 R13, RZ, RZ, UR25 ;  /* 0x00000019ff0d7e24 */ /* 0x010fe2000f8e00ff */
[----:B------:R-:W-:Y:S01]  /*14cc0*/  UMOV UR16, UR24 ;  /* 0x0000001800107c82 */ /* 0x000fe20008000000 */
[----:B------:R-:W-:Y:S01]  /*14cd0*/  MOV R12, UR24 ;  /* 0x00000018000c7c02 */ /* 0x000fe20008000f00 */
[----:B------:R-:W-:Y:S01]  /*14ce0*/  UMOV UR4, UR16 ;  /* 0x0000001000047c82 */ /* 0x000fe20008000000 */
[----:B0-----:R-:W-:Y:S01]  /*14cf0*/  IMAD R4, R219, 0xa00, R4 ;  /* 0x00000a00db047824 */ /* 0x001fe200078e0204 */
[----:B------:R-:W-:Y:S01]  /*14d00*/  UMOV UR8, UR16 ;  /* 0x0000001000087c82 */ /* 0x000fe20008000000 */
[----:B------:R-:W-:Y:S01]  /*14d10*/  UMOV UR12, UR16 ;  /* 0x00000010000c7c82 */ /* 0x000fe20008000000 */
[----:B------:R-:W-:Y:S01]  /*14d20*/  IMAD.MOV.U32 R9, RZ, RZ, 0x40000040 ;  /* 0x40000040ff097424 */ /* 0x000fe200078e00ff */
[----:B------:R-:W-:Y:S01]  /*14d30*/  MOV R11, 0x40000040 ;  /* 0x40000040000b7802 */ /* 0x000fe20000000f00 */
[C---:B------:R-:W-:Y:S01]  /*14d40*/  VIADD R6, R4.reuse, 0x80 ;  /* 0x0000008004067836 */ /* 0x040fe20000000000 */
[C---:B------:R-:W-:Y:S01]  /*14d50*/  R2UR UR26, R4.reuse ;  /* 0x00000000041a72ca */ /* 0x040fe200000e0000 */
[C---:B------:R-:W-:Y:S01]  /*14d60*/  VIADD R8, R4.reuse, 0x100 ;  /* 0x0000010004087836 */ /* 0x040fe20000000000 */
[----:B------:R-:W-:Y:S01]  /*14d70*/  IADD3 R10, R4, 0x102, RZ ;  /* 0x00000102040a7810 */ /* 0x000fe20007ffe0ff */
[----:B------:R0:W-:Y:S01]  /*14d80*/  STL.64 [R1+0x48], R12 ;  /* 0x0000480c01007387 */ /* 0x0001e20000100a00 */
[----:B------:R-:W-:Y:S01]  /*14d90*/  R2UR UR6, R6 ;  /* 0x00000000060672ca */ /* 0x000fe200000e0000 */
[----:B------:R-:W-:Y:S01]  /*14da0*/  VIADD R6, R4, 0x180 ;  /* 0x0000018004067836 */ /* 0x000fe20000000000 */
[----:B------:R-:W-:Y:S01]  /*14db0*/  R2UR UR10, R8 ;  /* 0x00000000080a72ca */ /* 0x000fe200000e0000 */
[----:B------:R-:W-:Y:S01]  /*14dc0*/  VIADD R8, R4, 0x200 ;  /* 0x0000020004087836 */ /* 0x000fe20000000000 */
[----:B------:R-:W-:Y:S01]  /*14dd0*/  UIADD3 UR56, UR20, 0x804, URZ ;  /* 0x0000080414387890 */ /* 0x000fe2000fffe03f */
[----:B------:R-:W-:Y:S01]  /*14de0*/  IMAD.MOV.U32 R5, RZ, RZ, 0x40000040 ;  /* 0x40000040ff057424 */ /* 0x000fe200078e00ff */
[----:B------:R-:W-:Y:S01]  /*14df0*/  R2UR UR14, R6 ;  /* 0x00000000060e72ca */ /* 0x000fe200000e0000 */
[----:B------:R-:W-:Y:S01]  /*14e00*/  VIADD R6, R4, 0x2 ;  /* 0x0000000204067836 */ /* 0x000fe20000000000 */
[----:B------:R-:W-:Y:S01]  /*14e10*/  R2UR UR18, R8 ;  /* 0x00000000081272ca */ /* 0x000fe200000e0000 */
[----:B------:R-:W-:Y:S01]  /*14e20*/  HGMMA.64x16x16.F32 R56, gdesc[UR24], RZ, !UPT, gsb0 ;  /* 0x00200000183879f0 */ /* 0x000fe2000c0008ff */
[----:B------:R-:W-:Y:S01]  /*14e30*/  R2UR UR27, R7 ;  /* 0x00000000071b72ca */ /* 0x000fe200000e0000 */
[----:B------:R-:W-:Y:S01]  /*14e40*/  UMOV UR25, 0x40000040 ;  /* 0x4000004000197882 */ /* 0x000fe20000000000 */
[----:B------:R-:W-:Y:S01]  /*14e50*/  R2UR UR26, R6 ;  /* 0x00000000061a72ca */ /* 0x000fe200000e0000 */
[C---:B------:R-:W-:Y:S01]  /*14e60*/  VIADD R8, R4.reuse, 0x82 ;  /* 0x0000008204087836 */ /* 0x040fe20000000000 */
[----:B------:R-:W-:Y:S01]  /*14e70*/  UMOV UR57, 0x40000040 ;  /* 0x4000004000397882 */ /* 0x000fe20000000000 */
[----:B------:R-:W-:Y:S01]  /*14e80*/  VIADD R6, R4, 0x182 ;  /* 0x0000018204067836 */ /* 0x000fe20000000000 */
[----:B------:R-:W-:Y:S01]  /*14e90*/  UIADD3 UR52, UR20, 0x806, URZ ;  /* 0x0000080614347890 */ /* 0x000fe2000fffe03f */
[----:B------:R-:W-:Y:S01]  /*14ea0*/  IMAD.MOV.U32 R7, RZ, RZ, 0x40000040 ;  /* 0x40000040ff077424 */ /* 0x000fe200078e00ff */
[----:B------:R-:W-:Y:S01]  /*14eb0*/  UMOV UR53, 0x40000040 ;  /* 0x4000004000357882 */ /* 0x000fe20000000000 */
[----:B0-----:R-:W-:Y:S01]  /*14ec0*/  IMAD.U32 R13, RZ, RZ, UR25 ;  /* 0x00000019ff0d7e24 */ /* 0x001fe2000f8e00ff */
        /* <DEDUP_REMOVED lines=8> */
[----:B------:R-:W-:-:S02]  /*14f50*/  WARPGROUP.DEPBAR.LE gsb0, 0x0 ;  /* 0x00008000000079c5 */ /* 0x000fc40000010000 */
[----:B-----5:R-:W-:-:S06]  /*14f60*/  WARPGROUP.ARRIVE ;  /* 0x00000000000079c5 */ /* 0x020fcc0000000000 */
[----:B------:R-:W-:Y:S01]  /*14f70*/  HGMMA.64x16x16.F32 R48, gdesc[UR4], RZ, !UPT, gsb0 ;  /* 0x00200000043079f0 */ /* 0x000fe2000c0008ff */
[----:B------:R-:W-:Y:S01]  /*14f80*/  UIADD3 UR4, UR20, 0x2, URZ ;  /* 0x0000000214047890 */ /* 0x000fe2000fffe03f */
[----:B------:R-:W-:Y:S01]  /*14f90*/  R2UR UR6, R8 ;  /* 0x00000000080672ca */ /* 0x000fe200000e0000 */
[----:B------:R-:W-:Y:S01]  /*14fa0*/  VIADD R8, R4, 0x202 ;  /* 0x0000020204087836 */ /* 0x000fe20000000000 */
[----:B------:R-:W-:Y:S01]  /*14fb0*/  R2UR UR7, R9 ;  /* 0x00000000090772ca */ /* 0x000fe200000e0000 */
[----:B------:R-:W-:-:S03]  /*14fc0*/  IMAD.MOV.U32 R9, RZ, RZ, 0x40000040 ;  /* 0x40000040ff097424 */ /* 0x000fc600078e00ff */
[----:B------:R-:W-:Y:S02]  /*14fd0*/  UMOV UR24, UR4 ;  /* 0x0000000400187c82 */ /* 0x000fe40008000000 */
[----:B------:R-:W-:-:S05]  /*14fe0*/  MOV R12, UR24 ;  /* 0x00000018000c7c02 */ /* 0x000fca0008000f00 */
[----:B------:R0:W-:Y:S01]  /*14ff0*/  STL.64 [R1+0x40], R12 ;  /* 0x0000400c01007387 */ /* 0x0001e20000100a00 */
[----:B------:R-:W-:Y:S02]  /*15000*/  WARPGROUP.DEPBAR.LE gsb0, 0x0 ;  /* 0x00008000000079c5 */ /* 0x000fe40000010000 */
[----:B------:R-:W-:-:S06]  /*15010*/  WARPGROUP.ARRIVE ;  /* 0x00000000000079c5 */ /* 0x000fcc0000000000 */
[----:B------:R-:W-:Y:S01]  /*15020*/  HGMMA.64x16x16.F32 R40, gdesc[UR8], RZ, !UPT, gsb0 ;  /* 0x00200000082879f0 */ /* 0x000fe2000c0008ff */
[----:B------:R-:W-:Y:S02]  /*15030*/  R2UR UR10, R10 ;  /* 0x000000000a0a72ca */ /* 0x000fe400000e0000 */
[----:B------:R-:W-:Y:S02]  /*15040*/  R2UR UR11, R11 ;  /* 0x000000000b0b72ca */ /* 0x000fe400000e0000 */
[----:B------:R-:W-:Y:S02]  /*15050*/  IADD3 R10, R4, 0x104, RZ ;  /* 0x00000104040a7810 */ /* 0x000fe40007ffe0ff */
[----:B------:R-:W-:Y:S01]  /*15060*/  MOV R11, 0x40000040 ;  /* 0x40000040000b7802 */ /* 0x000fe20000000f00 */
        /* <DEDUP_REMOVED lines=44> */
[----:B------:R-:W-:Y:S01]  /*15330*/  HGMMA.64x16x16.F32 R40, gdesc[UR8], R40, gsb0 ;  /* 0x00200000082879f0 */ /* 0x000fe20008000828 */
        /* <DEDUP_REMOVED lines=339> */
[----:B------:R0:W-:Y:S01]  /*16870*/  STL.64 [R1], R12 ;  /* 0x0000000c01007387 */ /* 0x0001e20000100a00 */
        /* <DEDUP_REMOVED lines=56> */
[----:B------:R-:W-:Y:S02]  /*16c00*/  R2UR UR55, R7 ;  /* 0x00000000073772ca */ /* 0x000fe400000e0000 */
[----:B------:R-:W-:Y:S01]  /*16c10*/  MOV R7, 0x40000040 ;  /* 0x4000004000077802 */ /* 0x000fe20000000f00 */
[----:B------:R-:W-:Y:S02]  /*16c20*/  WARPGROUP.DEPBAR.LE gsb0, 0x0 ;  /* 0x00008000000079c5 */ /* 0x000fe40000010000 */
        /* <DEDUP_REMOVED lines=15> */
[----:B------:R-:W-:Y:S02]  /*16d20*/  R2UR UR15, R9 ;  /* 0x00000000090f72ca */ /* 0x000fe400000e0000 */
        /* <DEDUP_REMOVED lines=171> */
[C---:B------:R-:W-:Y:S01]  /*177e0*/  VIADD R8, R4.reuse, 0x806 ;  /* 0x0000080604087836 */ /* 0x040fe20000000000 */
[----:B------:R-:W-:Y:S01]  /*177f0*/  MOV R9, 0x40000040 ;  /* 0x4000004000097802 */ /* 0x000fe20000000f00 */
[----:B------:R-:W-:Y:S01]  /*17800*/  VIADD R4, R4, 0x986 ;  /* 0x0000098604047836 */ /* 0x000fe20000000000 */
        /* <DEDUP_REMOVED lines=49> */
.L_x_2898:
[----:B------:R-:W2:Y:S01]  /*17b20*/  LDL R6, [R1+0x78] ;  /* 0x0000780001067983 */ /* 0x000ea20000100800 */
[----:B------:R-:W0:Y:S01]  /*17b30*/  LDC R3, c[0x0][0x448] ;  /* 0x00011200ff037b82 */ /* 0x000e220000000800 */
[----:B------:R-:W-:Y:S02]  /*17b40*/  ULDC UR4, c[0x0][0x988] ;  /* 0x0002620000047ab9 */ /* 0x000fe40000000800 */
[----:B------:R-:W2:Y:S04]  /*17b50*/  LDL R71, [R1+0x68] ;  /* 0x0000680001477983 */ /* 0x000ea80000100800 */
[----:B------:R-:W3:Y:S04]  /*17b60*/  LDL R65, [R1+0x70] ;  /* 0x0000700001417983 */ /* 0x000ee80000100800 */
[----:B------:R-:W4:Y:S04]  /*17b70*/  LDL R7, [R1+0x74] ;  /* 0x0000740001077983 */ /* 0x000f280000100800 */
[----:B------:R-:W5:Y:S04]  /*17b80*/  LDL R67, [R1+0x6c] ;  /* 0x00006c0001437983 */ /* 0x000f680000100800 */
[----:B------:R-:W5:Y:S01]  /*17b90*/  LDL R69, [R1+0x50] ;  /* 0x0000500001457983 */ /* 0x000f620000100800 */
[----:B------:R-:W-:Y:S01]  /*17ba0*/  VIADD R0, R0, 0x38840 ;  /* 0x0003884000007836 */ /* 0x000fe20000000000 */
[----:B------:R-:W-:Y:S01]  /*17bb0*/  ULDC UR38, c[0x0][0x988] ;  /* 0x0002620000267ab9 */ /* 0x000fe20000000800 */
[----:B------:R-:W-:Y:S01]  /*17bc0*/  ULDC UR39, c[0x0][0x988] ;  /* 0x0002620000277ab9 */ /* 0x000fe20000000800 */
[----:B0-----:R-:W-:-:S13]  /*17bd0*/  ISETP.NE.AND P1, PT, R3, 0x1, PT ;  /* 0x000000010300780c */ /* 0x001fda0003f25270 */
[----:B------:R-:W0:Y:S08]  /*17be0*/  @P1 LDC R4, c[0x0][0x44c] ;  /* 0x00011300ff041b82 */ /* 0x000e300000000800 */
[----:B------:R-:W1:Y:S01]  /*17bf0*/  @P1 LDC R5, c[0x0][0x450] ;  /* 0x00011400ff051b82 */ /* 0x000e620000000800 */
[----:B--2---:R-:W-:-:S04]  /*17c00*/  IMAD.IADD R3, R6, 0x1, R71 ;  /* 0x0000000106037824 */ /* 0x004fc800078e0247 */
[----:B0-----:R-:W-:-:S05]  /*17c10*/  @P1 IMAD.HI.U32 R4, R3, R4, RZ ;  /* 0x0000000403041227 */ /* 0x001fca00078e00ff */
[----:B-1----:R-:W-:-:S05]  /*17c20*/  @P1 SHF.R.U32.HI R3, RZ, R5, R4 ;  /* 0x00000005ff031219 */ /* 0x002fca0000011604 */
[----:B------:R-:W0:Y:S01]  /*17c30*/  SHFL.IDX PT, R6, R3, 0x1, 0x1c1f ;  /* 0x003c1f0003067f89 */ /* 0x000e2200000e0000 */
[----:B------:R-:W-:Y:S02]  /*17c40*/  IMAD.MOV.U32 R5, RZ, RZ, -0x50 ;  /* 0xffffffb0ff057424 */ /* 0x000fe400078e00ff */
[C---:B---3--:R-:W-:Y:S02]  /*17c50*/  IMAD R4, R2.reuse, -0x50, R65 ;  /* 0xffffffb002047824 */ /* 0x048fe400078e0241 */
[----:B------:R-:W-:-:S03]  /*17c60*/  IMAD R5, R2, R5, 0x51 ;  /* 0x0000005102057424 */ /* 0x000fc600078e0205 */
[----:B------:R-:W-:Y:S01]  /*17c70*/  IADD3 R4, R4, 0x50, RZ ;  /* 0x0000005004047810 */ /* 0x000fe20007ffe0ff */
[----:B----4-:R-:W-:-:S04]  /*17c80*/  IMAD R5, R7, -0x2, R5 ;  /* 0xfffffffe07057824 */ /* 0x010fc800078e0205 */
[----:B------:R-:W-:Y:S01]  /*17c90*/  IMAD R4, R7, -0x2, R4 ;  /* 0xfffffffe07047824 */ /* 0x000fe200078e0204 */
[----:B-----5:R-:W-:-:S04]  /*17ca0*/  IADD3 R5, -R67, R5, R65 ;  /* 0x0000000543057210 */ /* 0x020fc80007ffe141 */
[----:B0-----:R-:W-:-:S04]  /*17cb0*/  VIADDMNMX R6, R6, R5, R4, PT ;  /* 0x0000000506067246 */ /* 0x001fc80003800104 */
[C---:B------:R-:W-:Y:S02]  /*17cc0*/  ISETP.GT.AND P2, PT, R6.reuse, RZ, PT ;  /* 0x000000ff0600720c */ /* 0x040fe40003f44270 */
[C---:B------:R-:W-:Y:S02]  /*17cd0*/  ISETP.GT.AND P3, PT, R6.reuse, 0x1, PT ;  /* 0x000000010600780c */ /* 0x040fe40003f64270 */
[----:B------:R-:W-:Y:S02]  /*17ce0*/  ISETP.GT.AND P4, PT, R6, 0x8, PT ;  /* 0x000000080600780c */ /* 0x000fe40003f84270 */
[----:B------:R-:W-:Y:S02]  /*17cf0*/  FSEL R58, R58, -INF , P2 ;  /* 0xff8000003a3a7808 */ /* 0x000fe40001000000 */
[----:B------:R-:W-:Y:S02]  /*17d00*/  FSEL R59, R59, -INF , P3 ;  /* 0xff8000003b3b7808 */ /* 0x000fe40001800000 */
        /* <DEDUP_REMOVED lines=50> */
[----:B------:R-:W-:Y:S01]  /*18030*/  FMNMX.FTZ R7, R84, R7, !PT ;  /* 0x0000000754077209 */ /* 0x000fe20007810000 */
[----:B------:R-:W0:Y:S01]  /*18040*/  SHFL.IDX PT, R3, R3, RZ, 0x1c1f ;  /* 0x001c1fff03037589 */ /* 0x000e2200000e0000 */
[----:B------:R-:W-:Y:S02]  /*18050*/  FSEL R6, R31, -INF , P2 ;  /* 0xff8000001f067808 */ /* 0x000fe40001000000 */
[----:B------:R-:W-:-:S04]  /*18060*/  FMNMX.FTZ R7, R86, R7, !PT ;  /* 0x0000000756077209 */ /* 0x000fc80007810000 */
[----:B------:R-:W-:-:S05]  /*18070*/  FMNMX.FTZ R7, R6, R7, !PT ;  /* 0x0000000706077209 */ /* 0x000fca0007810000 */
[----:B------:R-:W1:Y:S01]  /*18080*/  SHFL.BFLY PT, R8, R7, 0x2, 0x1f ;  /* 0x0c401f0007087f89 */ /* 0x000e6200000e0000 */
[----:B0-----:R-:W-:-:S04]  /*18090*/  VIADDMNMX R4, R3, R5, R4, PT ;  /* 0x0000000503047246 */ /* 0x001fc80003800104 */
[C---:B------:R-:W-:Y:S02]  /*180a0*/  ISETP.GT.AND P2, PT, R4.reuse, RZ, PT ;  /* 0x000000ff0400720c */ /* 0x040fe40003f44270 */
[C---:B------:R-:W-:Y:S02]  /*180b0*/  ISETP.GT.AND P3, PT, R4.reuse, 0x1, PT ;  /* 0x000000010400780c */ /* 0x040fe40003f64270 */
[----:B------:R-:W-:Y:S02]  /*180c0*/  ISETP.GT.AND P4, PT, R4, 0x8, PT ;  /* 0x000000080400780c */ /* 0x000fe40003f84270 */
[----:B------:R-:W-:Y:S02]  /*180d0*/  FSEL R56, R56, -INF , P2 ;  /* 0xff80000038387808 */ /* 0x000fe40001000000 */
[----:B------:R-:W-:Y:S02]  /*180e0*/  FSEL R57, R57, -INF , P3 ;  /* 0xff80000039397808 */ /* 0x000fe40001800000 */
[----:B-1----:R-:W-:-:S02]  /*180f0*/  FMNMX.FTZ R5, R7, R8, !PT ;  /* 0x0000000807057209 */ /* 0x002fc40007810000 */
[----:B------:R-:W-:Y:S02]  /*18100*/  ISETP.GT.AND P2, PT, R4, 0x9, PT ;  /* 0x000000090400780c */ /* 0x000fe40003f44270 */
[----:B------:R-:W-:Y:S02]  /*18110*/  FSEL R60, R60, -INF , P4 ;  /* 0xff8000003c3c7808 */ /* 0x000fe40002000000 */
[----:B------:R-:W-:Y:S01]  /*18120*/  FMNMX.FTZ R3, R56, R57, !PT ;  /* 0x0000003938037209 */ /* 0x000fe20007810000 */
[----:B------:R-:W0:Y:S01]  /*18130*/  SHFL.BFLY PT, R14, R5, 0x1, 0x1f ;  /* 0x0c201f00050e7f89 */ /* 0x000e2200000e0000 */
        /* <DEDUP_REMOVED lines=18> */
[----:B0-----:R-:W-:Y:S02]  /*18260*/  FMNMX.FTZ R5, R5, R14, !PT ;  /* 0x0000000e05057209 */ /* 0x001fe40007810000 */
        /* <DEDUP_REMOVED lines=26> */
[----:B------:R-:W-:Y:S01]  /*18410*/  FMNMX.FTZ R7, R24, R7, !PT ;  /* 0x0000000718077209 */ /* 0x000fe20007810000 */
[----:B------:R-:W-:Y:S01]  /*18420*/  IMAD.U32 R3, RZ, RZ, UR4 ;  /* 0x00000004ff037e24 */ /* 0x000fe2000f8e00ff */
[----:B------:R-:W-:Y:S01]  /*18430*/  ISETP.GT.AND P3, PT, R4, 0x49, PT ;  /* 0x000000490400780c */ /* 0x000fe20003f64270 */
[----:B------:R-:W0:Y:S01]  /*18440*/  @P1 LDC R25, c[0x0][0x44c] ;  /* 0x00011300ff191b82 */ /* 0x000e220000000800 */
[----:B------:R-:W-:Y:S02]  /*18450*/  FSEL R28, R28, -INF , P2 ;  /* 0xff8000001c1c7808 */ /* 0x000fe40001000000 */
[----:B------:R-:W-:Y:S02]  /*18460*/  FMNMX.FTZ R7, R34, R7, !PT ;  /* 0x0000000722077209 */ /* 0x000fe40007810000 */
[----:B------:R-:W-:Y:S02]  /*18470*/  FSEL R38, R29, -INF , P3 ;  /* 0xff8000001d267808 */ /* 0x000fe40001800000 */
[----:B------:R-:W-:Y:S01]  /*18480*/  FMNMX.FTZ R7, R28, R7, !PT ;  /* 0x000000071c077209 */ /* 0x000fe20007810000 */
[C---:B------:R-:W-:Y:S01]  /*18490*/  FMUL.FTZ R9, R5.reuse, R3 ;  /* 0x0000000305097220 */ /* 0x040fe20000410000 */
[----:B------:R-:W-:Y:S01]  /*184a0*/  FSETP.NEU.FTZ.AND P5, PT, R5, -INF , PT ;  /* 0xff8000000500780b */ /* 0x000fe20003fbd000 */
[----:B------:R-:W1:Y:S01]  /*184b0*/  @P1 LDC R29, c[0x0][0x450] ;  /* 0x00011400ff1d1b82 */ /* 0x000e620000000800 */
[----:B------:R-:W-:-:S05]  /*184c0*/  FMNMX.FTZ R7, R38, R7, !PT ;  /* 0x0000000726077209 */ /* 0x000fca0007810000 */
[----:B------:R-:W2:Y:S01]  /*184d0*/  SHFL.BFLY PT, R4, R7, 0x2, 0x1f ;  /* 0x0c401f0007047f89 */ /* 0x000ea200000e0000 */
[----:B------:R-:W-:Y:S02]  /*184e0*/  FSEL R27, R9, RZ, P5 ;  /* 0x000000ff091b7208 */ /* 0x000fe40002800000 */
[----:B--2---:R-:W-:-:S05]  /*184f0*/  FMNMX.FTZ R9, R7, R4, !PT ;  /* 0x0000000407097209 */ /* 0x004fca0007810000 */
[----:B------:R-:W2:Y:S01]  /*18500*/  SHFL.BFLY PT, R4, R9, 0x1, 0x1f ;  /* 0x0c201f0009047f89 */ /* 0x000ea200000e0000 */
[-CC-:B------:R-:W-:Y:S01]  /*18510*/  FFMA.FTZ R209, R58, R3.reuse, -R27.reuse ;  /* 0x000000033ad17223 */ /* 0x180fe2000001081b */
[-CC-:B------:R-:W-:Y:S01]  /*18520*/  FFMA.FTZ R59, R59, R3.reuse, -R27.reuse ;  /* 0x000000033b3b7223 */ /* 0x180fe2000001081b */
[----:B------:R-:W-:Y:S01]  /*18530*/  FFMA.FTZ R62, R62, R3, -R27 ;  /* 0x000000033e3e7223 */ /* 0x000fe2000001081b */
[----:B--2---:R-:W-:-:S04]  /*18540*/  FMNMX.FTZ R4, R9, R4, !PT ;  /* 0x0000000409047209 */ /* 0x004fc80007810000 */
[C---:B------:R-:W-:Y:S01]  /*18550*/  FSETP.NEU.FTZ.AND P2, PT, R4.reuse, -INF , PT ;  /* 0xff8000000400780b */ /* 0x040fe20003f5d000 */
[----:B------:R-:W-:-:S05]  /*18560*/  FMUL.FTZ R7, R4, R3 ;  /* 0x0000000304077220 */ /* 0x000fca0000410000 */
[----:B------:R-:W-:-:S05]  /*18570*/  FSEL R7, R7, RZ, P2 ;  /* 0x000000ff07077208 */ /* 0x000fca0001000000 */
[-CC-:B------:R-:W-:Y:S01]  /*18580*/  FFMA.FTZ R56, R56, R3.reuse, -R7.reuse ;  /* 0x0000000338387223 */ /* 0x180fe20000010807 */
[-CC-:B------:R-:W-:Y:S01]  /*18590*/  FFMA.FTZ R57, R57, R3.reuse, -R7.reuse ;  /* 0x0000000339397223 */ /* 0x180fe20000010807 */
[-CC-:B------:R-:W-:Y:S01]  /*185a0*/  FFMA.FTZ R60, R60, R3.reuse, -R7.reuse ;  /* 0x000000033c3c7223 */ /* 0x180fe20000010807 */
[----:B------:R-:W-:Y:S01]  /*185b0*/  MUFU.EX2 R209, R209 ;  /* 0x000000d100d17308 */ /* 0x000fe20000000800 */
[-C--:B------:R-:W-:Y:S01]  /*185c0*/  FFMA.FTZ R8, R8, R3.reuse, -R7 ;  /* 0x0000000308087223 */ /* 0x080fe20000010807 */
[----:B------:R-:W-:-:S06]  /*185d0*/  FFMA.FTZ R64, R64, R3, -R27 ;  /* 0x0000000340407223 */ /* 0x000fcc000001081b */
[----:B------:R-:W-:Y:S01]  /*185e0*/  MUFU.EX2 R56, R56 ;  /* 0x0000003800387308 */ /* 0x000fe20000000800 */
[-CC-:B------:R-:W-:Y:S01]  /*185f0*/  FFMA.FTZ R48, R48, R3.reuse, -R7.reuse ;  /* 0x0000000330307223 */ /* 0x180fe20000010807 */
[----:B------:R-:W-:-:S06]  /*18600*/  FFMA.FTZ R10, R10, R3, -R7 ;  /* 0x000000030a0a7223 */ /* 0x000fcc0000010807 */
[----:B------:R-:W-:Y:S01]  /*18610*/  MUFU.EX2 R57, R57 ;  /* 0x0000003900397308 */ /* 0x000fe20000000800 */
[----:B------:R-:W-:-:S07]  /*18620*/  FFMA.FTZ R50, R50, R3, -R27 ;  /* 0x0000000332327223 */ /* 0x000fce000001081b */
[----:B------:R-:W2:Y:S08]  /*18630*/  MUFU.EX2 R58, R59 ;  /* 0x0000003b003a7308 */ /* 0x000eb00000000800 */
[----:B------:R-:W-:Y:S08]  /*18640*/  MUFU.EX2 R60, R60 ;  /* 0x0000003c003c7308 */ /* 0x000ff00000000800 */
[----:B------:R-:W3:Y:S01]  /*18650*/  MUFU.EX2 R62, R62 ;  /* 0x0000003e003e7308 */ /* 0x000ee20000000800 */
[-C--:B------:R-:W-:Y:S01]  /*18660*/  FFMA.FTZ R66, R66, R3.reuse, -R27 ;  /* 0x0000000342427223 */ /* 0x080fe2000001081b */
[----:B------:R-:W-:-:S06]  /*18670*/  FFMA.FTZ R52, R52, R3, -R7 ;  /* 0x0000000334347223 */ /* 0x000fcc0000010807 */
[----:B------:R4:W-:Y:S01]  /*18680*/  MUFU.EX2 R9, R8 ;  /* 0x0000000800097308 */ /* 0x0009e20000000800 */
[----:B------:R-:W-:-:S07]  /*18690*/  FFMA.FTZ R12, R12, R3, -R7 ;  /* 0x000000030c0c7223 */ /* 0x000fce0000010807 */
[----:B------:R-:W5:Y:S01]  /*186a0*/  MUFU.EX2 R211, R64 ;  /* 0x0000004000d37308 */ /* 0x000f620000000800 */
[----:B----4-:R-:W-:-:S07]  /*186b0*/  IMAD.MOV.U32 R8, RZ, RZ, R71 ;  /* 0x000000ffff087224 */ /* 0x010fce00078e0047 */
[----:B------:R0:W-:Y:S01]  /*186c0*/  MUFU.EX2 R11, R10 ;  /* 0x0000000a000b7308 */ /* 0x0001e20000000800 */
[----:B------:R-:W-:-:S07]  /*186d0*/  FFMA.FTZ R54, R54, R3, -R27 ;  /* 0x0000000336367223 */ /* 0x000fce000001081b */
[----:B------:R-:W4:Y:S01]  /*186e0*/  MUFU.EX2 R48, R48 ;  /* 0x0000003000307308 */ /* 0x000f220000000800 */
[----:B0-----:R-:W-:-:S04]  /*186f0*/  @P1 IMAD.HI.U32 R10, R71, R25, RZ ;  /* 0x00000019470a1227 */ /* 0x001fc800078e00ff */
[----:B--2---:R-:W-:Y:S01]  /*18700*/  FADD.FTZ R25, R209, R58 ;  /* 0x0000003ad1197221 */ /* 0x004fe20000010000 */
[----:B-1----:R-:W-:Y:S02]  /*18710*/  @P1 SHF.R.U32.HI R8, RZ, R29, R10 ;  /* 0x0000001dff081219 */ /* 0x002fe4000001160a */
[----:B------:R-:W0:Y:S01]  /*18720*/  MUFU.EX2 R50, R50 ;  /* 0x0000003200327308 */ /* 0x000e220000000800 */
[----:B------:R-:W-:Y:S01]  /*18730*/  FADD.FTZ R29, R56, R57 ;  /* 0x00000039381d7221 */ /* 0x000fe20000010000 */
[-C--:B------:R-:W-:Y:S01]  /*18740*/  FFMA.FTZ R40, R40, R3.reuse, -R7 ;  /* 0x0000000328287223 */ /* 0x080fe20000010807 */
[----:B------:R-:W-:-:S05]  /*18750*/  FFMA.FTZ R68, R68, R3, -R27 ;  /* 0x0000000344447223 */ /* 0x000fca000001081b */
[----:B------:R-:W1:Y:S01]  /*18760*/  MUFU.EX2 R205, R66 ;  /* 0x0000004200cd7308 */ /* 0x000e620000000800 */
[----:B---3--:R-:W-:Y:S01]  /*18770*/  FADD.FTZ R10, R62, R25 ;  /* 0x000000193e0a7221 */ /* 0x008fe20000010000 */
[----:B------:R-:W-:-:S06]  /*18780*/  FFMA.FTZ R42, R42, R3, -R27 ;  /* 0x000000032a2a7223 */ /* 0x000fcc000001081b */
[----:B------:R2:W-:Y:S01]  /*18790*/  MUFU.EX2 R13, R12 ;  /* 0x0000000c000d7308 */ /* 0x0005e20000000800 */
[----:B------:R-:W-:-:S07]  /*187a0*/  PRMT R0, R69, 0x654, R0 ;  /* 0x0000065445007816 */ /* 0x000fce0000000000 */
[----:B------:R-:W3:Y:S01]  /*187b0*/  MUFU.EX2 R52, R52 ;  /* 0x0000003400347308 */ /* 0x000ee20000000800 */
[----:B--2---:R-:W-:Y:S01]  /*187c0*/  IADD3 R12, R8, R65, -R67 ;  /* 0x00000041080c7210 */ /* 0x004fe20007ffe843 */
[----:B------:R-:W-:Y:S01]  /*187d0*/  FADD.FTZ R8, R60, R29 ;  /* 0x0000001d3c087221 */ /* 0x000fe20000010000 */
[----:B-----5:R-:W-:Y:S01]  /*187e0*/  FADD.FTZ R31, R211, R10 ;  /* 0x0000000ad31f7221 */ /* 0x020fe20000010000 */
[-CC-:B------:R-:W-:Y:S01]  /*187f0*/  FFMA.FTZ R14, R14, R3.reuse, -R7.reuse ;  /* 0x000000030e0e7223 */ /* 0x180fe20000010807 */
[-C--:B------:R-:W-:Y:S01]  /*18800*/  FFMA.FTZ R44, R44, R3.reuse, -R7 ;  /* 0x000000032c2c7223 */ /* 0x080fe20000010807 */
[----:B------:R-:W-:Y:S01]  /*18810*/  FADD.FTZ R29, R9, R8 ;  /* 0x00000008091d7221 */ /* 0x000fe20000010000 */
[----:B------:R0:W-:Y:S01]  /*18820*/  SYNCS.ARRIVE.TRANS64.RED.A1T0 RZ, [R0+URZ], RZ ;  /* 0x000000ff00ff79a7 */ /* 0x0001e2000810043f */
[----:B------:R-:W2:Y:S02]  /*18830*/  MUFU.EX2 R54, R54 ;  /* 0x0000003600367308 */ /* 0x000ea40000000800 */
[----:B----4-:R-:W-:Y:S01]  /*18840*/  FADD.FTZ R8, R48, R29 ;  /* 0x0000001d30087221 */ /* 0x010fe20000010000 */
[----:B------:R-:W-:-:S05]  /*18850*/  FFMA.FTZ R70, R70, R3, -R27 ;  /* 0x0000000346467223 */ /* 0x000fca000001081b */
[----:B------:R-:W4:Y:S01]  /*18860*/  MUFU.EX2 R207, R68 ;  /* 0x0000004400cf7308 */ /* 0x000f220000000800 */
[----:B0-----:R-:W-:Y:S01]  /*18870*/  FADD.FTZ R0, R50, R31 ;  /* 0x0000001f32007221 */ /* 0x001fe20000010000 */
[----:B------:R-:W-:Y:S01]  /*18880*/  FFMA.FTZ R46, R46, R3, -R27 ;  /* 0x000000032e2e7223 */ /* 0x000fe2000001081b */
[----:B------:R-:W-:-:S05]  /*18890*/  FADD.FTZ R29, R11, R8 ;  /* 0x000000080b1d7221 */ /* 0x000fca0000010000 */
[----:B------:R-:W0:Y:S01]  /*188a0*/  MUFU.EX2 R40, R40 ;  /* 0x0000002800287308 */ /* 0x000e220000000800 */
[----:B-1----:R-:W-:Y:S01]  /*188b0*/  FADD.FTZ R31, R205, R0 ;  /* 0x00000000cd1f7221 */ /* 0x002fe20000010000 */
[-C--:B------:R-:W-:Y:S01]  /*188c0*/  FFMA.FTZ R20, R20, R3.reuse, -R7 ;  /* 0x0000000314147223 */ /* 0x080fe20000010807 */
[----:B------:R-:W-:-:S05]  /*188d0*/  FFMA.FTZ R0, R6, R3, -R27 ;  /* 0x0000000306007223 */ /* 0x000fca000001081b */
[----:B------:R-:W1:Y:S01]  /*188e0*/  MUFU.EX2 R42, R42 ;  /* 0x0000002a002a7308 */ /* 0x000e620000000800 */
[----:B---3--:R-:W-:Y:S01]  /*188f0*/  FADD.FTZ R6, R52, R29 ;  /* 0x0000001d34067221 */ /* 0x008fe20000010000 */
[----:B------:R-:W-:-:S06]  /*18900*/  FFMA.FTZ R32, R32, R3, -R7 ;  /* 0x0000000320207223 */ /* 0x000fcc0000010807 */
[----:B------:R-:W3:Y:S01]  /*18910*/  MUFU.EX2 R15, R14 ;  /* 0x0000000e000f7308 */ /* 0x000ee20000000800 */
[----:B------:R-:W-:Y:S01]  /*18920*/  FFMA.FTZ R72, R72, R3, -R27 ;  /* 0x0000000348487223 */ /* 0x000fe2000001081b */
[----:B--2---:R-:W-:-:S06]  /*18930*/  FADD.FTZ R8, R54, R31 ;  /* 0x0000001f36087221 */ /* 0x004fcc0000010000 */
[----:B------:R-:W2:Y:S01]  /*18940*/  MUFU.EX2 R201, R70 ;  /* 0x0000004600c97308 */ /* 0x000ea20000000800 */
[----:B------:R-:W-:Y:S01]  /*18950*/  FFMA.FTZ R74, R74, R3, -R27 ;  /* 0x000000034a4a7223 */ /* 0x000fe2000001081b */
[----:B------:R-:W-:-:S06]  /*18960*/  FADD.FTZ R29, R13, R6 ;  /* 0x000000060d1d7221 */ /* 0x000fcc0000010000 */
[----:B------:R-:W5:Y:S01]  /*18970*/  MUFU.EX2 R44, R44 ;  /* 0x0000002c002c7308 */ /* 0x000f620000000800 */
[----:B------:R-:W-:Y:S01]  /*18980*/  FFMA.FTZ R26, R26, R3, -R7 ;  /* 0x000000031a1a7223 */ /* 0x000fe20000010807 */
[----:B----4-:R-:W-:-:S06]  /*18990*/  FADD.FTZ R31, R207, R8 ;  /* 0x00000008cf1f7221 */ /* 0x010fcc0000010000 */
[----:B------:R-:W4:Y:S01]  /*189a0*/  MUFU.EX2 R46, R46 ;  /* 0x0000002e002e7308 */ /* 0x000f220000000800 */
[----:B0-----:R-:W-:Y:S01]  /*189b0*/  FADD.FTZ R8, R40, R29 ;  /* 0x0000001d28087221 */ /* 0x001fe20000010000 */
[----:B------:R-:W-:-:S06]  /*189c0*/  FFMA.FTZ R36, R36, R3, -R7 ;  /* 0x0000000324247223 */ /* 0x000fcc0000010807 */
[----:B------:R-:W0:Y:S01]  /*189d0*/  MUFU.EX2 R21, R20 ;  /* 0x0000001400157308 */ /* 0x000e220000000800 */
[----:B-1----:R-:W-:Y:S01]  /*189e0*/  FADD.FTZ R6, R42, R31 ;  /* 0x0000001f2a067221 */ /* 0x002fe20000010000 */
[----:B---3--:R-:W-:-:S06]  /*189f0*/  FADD.FTZ R29, R15, R8 ;  /* 0x000000080f1d7221 */ /* 0x008fcc0000010000 */
[----:B------:R-:W1:Y:S08]  /*18a00*/  MUFU.EX2 R203, R72 ;  /* 0x0000004800cb7308 */ /* 0x000e700000000800 */
[----:B------:R-:W3:Y:S01]  /*18a10*/  MUFU.EX2 R32, R32 ;  /* 0x0000002000207308 */ /* 0x000ee20000000800 */
[----:B------:R-:W-:Y:S01]  /*18a20*/  FFMA.FTZ R30, R30, R3, -R7 ;  /* 0x000000031e1e7223 */ /* 0x000fe20000010807 */
[----:B--2---:R-:W-:-:S06]  /*18a30*/  FADD.FTZ R31, R201, R6 ;  /* 0x00000006c91f7221 */ /* 0x004fcc0000010000 */
[----:B------:R-:W2:Y:S01]  /*18a40*/  MUFU.EX2 R74, R74 ;  /* 0x0000004a004a7308 */ /* 0x000ea20000000800 */
[----:B-----5:R-:W-:Y:S01]  /*18a50*/  FADD.FTZ R8, R44, R29 ;  /* 0x0000001d2c087221 */ /* 0x020fe20000010000 */
[----:B------:R-:W-:-:S06]  /*18a60*/  FFMA.FTZ R24, R24, R3, -R7 ;  /* 0x0000000318187223 */ /* 0x000fcc0000010807 */
[----:B------:R-:W5:Y:S01]  /*18a70*/  MUFU.EX2 R25, R26 ;  /* 0x0000001a00197308 */ /* 0x000f620000000800 */
[-CC-:B------:R-:W-:Y:S01]  /*18a80*/  FFMA.FTZ R76, R76, R3.reuse, -R27.reuse ;  /* 0x000000034c4c7223 */ /* 0x180fe2000001081b */
[-CC-:B------:R-:W-:Y:S01]  /*18a90*/  FFMA.FTZ R78, R78, R3.reuse, -R27.reuse ;  /* 0x000000034e4e7223 */ /* 0x180fe2000001081b */
[-CC-:B------:R-:W-:Y:S01]  /*18aa0*/  FFMA.FTZ R80, R80, R3.reuse, -R27.reuse ;  /* 0x0000000350507223 */ /* 0x180fe2000001081b */
[-CC-:B------:R-:W-:Y:S01]  /*18ab0*/  FFMA.FTZ R82, R82, R3.reuse, -R27.reuse ;  /* 0x0000000352527223 */ /* 0x180fe2000001081b */
[----:B------:R-:W-:-:S03]  /*18ac0*/  FFMA.FTZ R84, R84, R3, -R27 ;  /* 0x0000000354547223 */ /* 0x000fc6000001081b */
[----:B------:R-:W5:Y:S01]  /*18ad0*/  MUFU.EX2 R36, R36 ;  /* 0x0000002400247308 */ /* 0x000f620000000800 */
[-C--:B------:R-:W-:Y:S01]  /*18ae0*/  FFMA.FTZ R86, R86, R3.reuse, -R27 ;  /* 0x0000000356567223 */ /* 0x080fe2000001081b */
[----:B----4-:R-:W-:Y:S01]  /*18af0*/  FADD.FTZ R10, R46, R31 ;  /* 0x0000001f2e0a7221 */ /* 0x010fe20000010000 */
[----:B0-----:R-:W-:Y:S01]  /*18b00*/  FADD.FTZ R29, R21, R8 ;  /* 0x00000008151d7221 */ /* 0x001fe20000010000 */
[----:B------:R-:W-:-:S04]  /*18b10*/  FFMA.FTZ R34, R34, R3, -R7 ;  /* 0x0000000322227223 */ /* 0x000fc80000010807 */
[----:B------:R-:W0:Y:S01]  /*18b20*/  MUFU.EX2 R27, R30 ;  /* 0x0000001e001b7308 */ /* 0x000e220000000800 */
[----:B-1----:R-:W-:Y:S01]  /*18b30*/  FADD.FTZ R31, R203, R10 ;  /* 0x0000000acb1f7221 */ /* 0x002fe20000010000 */
[----:B---3--:R-:W-:Y:S01]  /*18b40*/  FADD.FTZ R8, R32, R29 ;  /* 0x0000001d20087221 */ /* 0x008fe20000010000 */
[-CC-:B------:R-:W-:Y:S01]  /*18b50*/  FFMA.FTZ R28, R28, R3.reuse, -R7.reuse ;  /* 0x000000031c1c7223 */ /* 0x180fe20000010807 */
[----:B------:R-:W-:-:S04]  /*18b60*/  FFMA.FTZ R38, R38, R3, -R7 ;  /* 0x0000000326267223 */ /* 0x000fc80000010807 */
[----:B------:R-:W1:Y:S01]  /*18b70*/  MUFU.EX2 R24, R24 ;  /* 0x0000001800187308 */ /* 0x000e620000000800 */
[----:B--2---:R-:W-:Y:S01]  /*18b80*/  FADD.FTZ R10, R74, R31 ;  /* 0x0000001f4a0a7221 */ /* 0x004fe20000010000 */
[----:B-----5:R-:W-:Y:S01]  /*18b90*/  FADD.FTZ R31, R25, R8 ;  /* 0x00000008191f7221 */ /* 0x020fe20000010000 */
[----:B------:R-:W-:-:S05]  /*18ba0*/  IMAD.HI R12, R12, 0x66666667, RZ ;  /* 0x666666670c0c7827 */ /* 0x000fca00078e02ff */
[----:B------:R-:W2:Y:S01]  /*18bb0*/  MUFU.EX2 R197, R76 ;  /* 0x0000004c00c57308 */ /* 0x000ea20000000800 */
[----:B------:R-:W-:-:S07]  /*18bc0*/  FADD.FTZ R8, R36, R31 ;  /* 0x0000001f24087221 */ /* 0x000fce0000010000 */
[----:B------:R-:W3:Y:S01]  /*18bd0*/  MUFU.EX2 R7, R34 ;  /* 0x0000002200077308 */ /* 0x000ee20000000800 */
[----:B------:R-:W-:-:S07]  /*18be0*/  SHF.R.U32.HI R33, RZ, 0x1f, R12 ;  /* 0x0000001fff217819 */ /* 0x000fce000001160c */
[----:B------:R-:W4:Y:S01]  /*18bf0*/  MUFU.EX2 R78, R78 ;  /* 0x0000004e004e7308 */ /* 0x000f220000000800 */
[----:B------:R-:W-:Y:S01]  /*18c00*/  F2FP.F16.F32.PACK_AB R210, R9, R60 ;  /* 0x0000003c09d2723e */ /* 0x000fe200000000ff */
[----:B0-----:R-:W-:-:S06]  /*18c10*/  FADD.FTZ R9, R27, R8 ;  /* 0x000000081b097221 */ /* 0x001fcc0000010000 */
[----:B------:R-:W-:Y:S01]  /*18c20*/  MUFU.EX2 R28, R28 ;  /* 0x0000001c001c7308 */ /* 0x000fe20000000800 */
[----:B------:R-:W-:-:S07]  /*18c30*/  LEA.HI.SX32 R6, R12, R33, 0x1b ;  /* 0x000000210c067211 */ /* 0x000fce00078fdaff */
[----:B------:R-:W0:Y:S01]  /*18c40*/  MUFU.EX2 R199, R80 ;  /* 0x0000005000c77308 */ /* 0x000e220000000800 */
[----:B-1----:R-:W-:Y:S01]  /*18c50*/  FADD.FTZ R8, R24, R9 ;  /* 0x0000000918087221 */ /* 0x002fe20000010000 */
[----:B--2---:R-:W-:-:S06]  /*18c60*/  FADD.FTZ R29, R197, R10 ;  /* 0x0000000ac51d7221 */ /* 0x004fcc0000010000 */
[----:B------:R-:W1:Y:S01]  /*18c70*/  MUFU.EX2 R82, R82 ;  /* 0x0000005200527308 */ /* 0x000e620000000800 */
[----:B------:R-:W-:Y:S01]  /*18c80*/  VIMNMX R14, RZ, R6, !PT ;  /* 0x00000006ff0e7248 */ /* 0x000fe20007fe0100 */
[----:B---3--:R-:W-:Y:S01]  /*18c90*/  FADD.FTZ R9, R7, R8 ;  /* 0x0000000807097221 */ /* 0x008fe20000010000 */
[----:B----4-:R-:W-:-:S05]  /*18ca0*/  FADD.FTZ R10, R78, R29 ;  /* 0x0000001d4e0a7221 */ /* 0x010fca0000010000 */
[----:B------:R-:W2:Y:S01]  /*18cb0*/  MUFU.EX2 R193, R84 ;  /* 0x0000005400c17308 */ /* 0x000ea20000000800 */
[----:B------:R3:W-:Y:S01]  /*18cc0*/  STL [R1+0x5c], R14 ;  /* 0x00005c0e01007387 */ /* 0x0007e20000100800 */
[----:B0-----:R-:W-:-:S06]  /*18cd0*/  FADD.FTZ R31, R199, R10 ;  /* 0x0000000ac71f7221 */ /* 0x001fcc0000010000 */
[----:B------:R-:W0:Y:S01]  /*18ce0*/  MUFU.EX2 R86, R86 ;  /* 0x0000005600567308 */ /* 0x000e220000000800 */
[----:B-1----:R-:W-:-:S07]  /*18cf0*/  FADD.FTZ R10, R82, R31 ;  /* 0x0000001f520a7221 */ /* 0x002fce0000010000 */
[----:B------:R1:W4:Y:S02]  /*18d00*/  MUFU.EX2 R195, R0 ;  /* 0x0000000000c37308 */ /* 0x0003240000000800 */
[----:B-1----:R-:W-:Y:S01]  /*18d10*/  FADD.FTZ R0, R28, R9 ;  /* 0x000000091c007221 */ /* 0x002fe20000010000 */
[----:B------:R-:W-:-:S05]  /*18d20*/  IADD3 R9, R2, -0x2, RZ ;  /* 0xfffffffe02097810 */ /* 0x000fca0007ffe0ff */
[----:B------:R-:W1:Y:S01]  /*18d30*/  MUFU.EX2 R29, R38 ;  /* 0x00000026001d7308 */ /* 0x000e620000000800 */
[----:B------:R-:W-:Y:S02]  /*18d40*/  ISETP.GE.AND P2, PT, R9, R14, PT ;  /* 0x0000000e0900720c */ /* 0x000fe40003f46270 */
[----:B------:R-:W-:Y:S01]  /*18d50*/  F2FP.F16.F32.PACK_AB R204, R11, R48 ;  /* 0x000000300bcc723e */ /* 0x000fe200000000ff */
[----:B--2---:R-:W-:Y:S01]  /*18d60*/  FADD.FTZ R11, R193, R10 ;  /* 0x0000000ac10b7221 */ /* 0x004fe20000010000 */
[----:B------:R-:W-:Y:S03]  /*18d70*/  BSSY B0, `(.L_x_2899) ;  /* 0x0000557000007945 */ /* 0x000fe60003800000 */
[----:B0-----:R-:W-:Y:S01]  /*18d80*/  FADD.FTZ R226, R86, R11 ;  /* 0x0000000b56e27221 */ /* 0x001fe20000010000 */
[----:B------:R-:W-:Y:S01]  /*18d90*/  F2FP.F16.F32.PACK_AB R209, R58, R209 ;  /* 0x000000d13ad1723e */ /* 0x000fe200000000ff */
[----:B------:R-:W-:Y:S01]  /*18da0*/  IMAD.MOV.U32 R2, RZ, RZ, 0x3f800000 ;  /* 0x3f800000ff027424 */ /* 0x000fe200078e00ff */
[----:B------:R-:W-:Y:S01]  /*18db0*/  F2FP.F16.F32.PACK_AB R211, R211, R62 ;  /* 0x0000003ed3d3723e */ /* 0x000fe200000000ff */
[----:B----4-:R-:W-:Y:S01]  /*18dc0*/  FADD.FTZ R226, R195, R226 ;  /* 0x000000e2c3e27221 */ /* 0x010fe20000010000 */
[----:B------:R-:W-:-:S02]  /*18dd0*/  F2FP.F16.F32.PACK_AB R205, R205, R50 ;  /* 0x00000032cdcd723e */ /* 0x000fc400000000ff */
[----:B------:R-:W-:Y:S02]  /*18de0*/  CS2R R150, SRZ ;  /* 0x0000000000967805 */ /* 0x000fe4000001ff00 */
[----:B------:R-:W-:Y:S01]  /*18df0*/  F2FP.F16.F32.PACK_AB R207, R207, R54 ;  /* 0x00000036cfcf723e */ /* 0x000fe200000000ff */
[----:B-1----:R-:W-:Y:S01]  /*18e00*/  FADD.FTZ R227, R29, R0 ;  /* 0x000000001de37221 */ /* 0x002fe20000010000 */
[----:B------:R-:W-:Y:S01]  /*18e10*/  F2FP.F16.F32.PACK_AB R201, R201, R42 ;  /* 0x0000002ac9c9723e */ /* 0x000fe200000000ff */
[----:B------:R-:W-:Y:S01]  /*18e20*/  IMAD.MOV.U32 R0, RZ, RZ, 0x3f800000 ;  /* 0x3f800000ff007424 */ /* 0x000fe200078e00ff */
[----:B------:R-:W-:Y:S02]  /*18e30*/  F2FP.F16.F32.PACK_AB R203, R203, R46 ;  /* 0x0000002ecbcb723e */ /* 0x000fe400000000ff */
[----:B------:R-:W-:Y:S02]  /*18e40*/  CS2R R148, SRZ ;  /* 0x0000000000947805 */ /* 0x000fe4000001ff00 */
[----:B------:R-:W-:-:S02]  /*18e50*/  F2FP.F16.F32.PACK_AB R197, R197, R74 ;  /* 0x0000004ac5c5723e */ /* 0x000fc400000000ff */
[----:B------:R-:W-:Y:S02]  /*18e60*/  CS2R R146, SRZ ;  /* 0x0000000000927805 */ /* 0x000fe4000001ff00 */
[----:B------:R-:W-:Y:S02]  /*18e70*/  F2FP.F16.F32.PACK_AB R199, R199, R78 ;  /* 0x0000004ec7c7723e */ /* 0x000fe400000000ff */
[----:B------:R-:W-:Y:S02]  /*18e80*/  CS2R R144, SRZ ;  /* 0x0000000000907805 */ /* 0x000fe4000001ff00 */
        /* <DEDUP_REMOVED lines=70> */
[----:B---3--:R-:W-:Y:S06]  /*192f0*/  @!P2 BRA `(.L_x_2900) ;  /* 0x0000004c00f8a947 */ /* 0x008fec0003800000 */
[----:B------:R-:W-:Y:S01]  /*19300*/  BSSY B1, `(.L_x_2900) ;  /* 0x00004fd000017945 */ /* 0x000fe20003800000 */
[----:B------:R-:W-:Y:S01]  /*19310*/  IMAD.MOV.U32 R223, RZ, RZ, R5 ;  /* 0x000000ffffdf7224 */ /* 0x000fe200078e0005 */
[----:B------:R-:W-:Y:S01]  /*19320*/  MOV R20, R4 ;  /* 0x0000000400147202 */ /* 0x000fe20000000f00 */
[----:B------:R-:W-:Y:S01]  /*19330*/  IMAD.MOV.U32 R11, RZ, RZ, R225 ;  /* 0x000000ffff0b7224 */ /* 0x000fe200078e00e1 */
[----:B------:R-:W-:Y:S01]  /*19340*/  MOV R151, RZ ;  /* 0x000000ff00977202 */ /* 0x000fe20000000f00 */
[----:B------:R-:W-:Y:S02]  /*19350*/  IMAD.MOV.U32 R8, RZ, RZ, R219 ;  /* 0x000000ffff087224 */ /* 0x000fe400078e00db */
[----:B------:R-:W-:-:S07]  /*19360*/  IMAD.MOV.U32 R2, RZ, RZ, 0x3f800000 ;  /* 0x3f800000ff027424 */ /* 0x000fce00078e00ff */
.L_x_2913:
[----:B------:R-:W-:-:S04]  /*19370*/  ISETP.NE.AND P2, PT, R8, 0x1, PT ;  /* 0x000000010800780c */ /* 0x000fc80003f45270 */
[----:B------:R-:W-:-:S04]  /*19380*/  SEL R4, RZ, 0x1, P2 ;  /* 0x00000001ff047807 */ /* 0x000fc80001000000 */
[----:B------:R-:W-:Y:S01]  /*19390*/  LOP3.LUT R225, R11, R4, RZ, 0x3c, !PT ;  /* 0x000000040be17212 */ /* 0x000fe200078e3cff */
[----:B------:R-:W-:Y:S06]  /*193a0*/  @!P0 BRA `(.L_x_2901) ;  /* 0x0000000000048947 */ /* 0x000fec0003800000 */
[----:B------:R-:W-:Y:S01]  /*193b0*/  BPT.TRAP 0x1 ;  /* 0x000000040000795c */ /* 0x000fe20000300000 */
.L_x_2901:
        /* <DEDUP_REMOVED lines=8> */
.L_x_2902:
[----:B------:R-:W2:Y:S01]  /*19440*/  LDL R4, [R1+0x54] ;  /* 0x0000540001047983 */ /* 0x000ea20000100800 */
[----:B------:R-:W-:Y:S01]  /*19450*/  BSSY B2, `(.L_x_2903) ;  /* 0x0000007000027945 */ /* 0x000fe20003800000 */
[----:B------:R-:W-:Y:S01]  /*19460*/  MOV R5, 0x40000040 ;  /* 0x4000004000057802 */ /* 0x000fe20000000f00 */
[----:B--2---:R-:W-:-:S04]  /*19470*/  IMAD R4, R219, 0xa00, R4 ;  /* 0x00000a00db047824 */ /* 0x004fc800078e0204 */
[----:B------:R-:W-:Y:S01]  /*19480*/  VIADD R6, R4, 0x80 ;  /* 0x0000008004067836 */ /* 0x000fe20000000000 */
[----:B-1----:R-:W-:Y:S06]  /*19490*/  @P2 BRA `(.L_x_2904) ;  /* 0x0000000000082947 */ /* 0x002fec0003800000 */
[----:B------:R-:W1:Y:S02]  /*194a0*/  SYNCS.PHASECHK.TRANS64.TRYWAIT P2, [R10+URZ+0x38830], R3 ;  /* 0x038830030a0075a7 */ /* 0x000e64000804017f */
[----:B-1----:R-:W-:Y:S05]  /*194b0*/  @!P2 BRA `(.L_x_2905) ;  /* 0x0000016c00f4a947 */ /* 0x002fea0003800000 */
.L_x_2904:
[----:B------:R-:W-:Y:S05]  /*194c0*/  BSYNC B2 ;  /* 0x0000000000027941 */ /* 0x000fea0003800000 */
.L_x_2903:
[----:B------:R-:W2:Y:S04]  /*194d0*/  LDL.64 R152, [R1+0x38] ;  /* 0x0000380001987983 */ /* 0x000ea80000100a00 */
[----:B------:R-:W3:Y:S04]  /*194e0*/  LDL.64 R156, [R1+0x48] ;  /* 0x00004800019c7983 */ /* 0x000ee80000100a00 */
[----:B------:R-:W4:Y:S01]  /*194f0*/  LDL.64 R154, [R1+0x40] ;  /* 0x00004000019a7983 */ /* 0x000f220000100a00 */
[----:B------:R-:W-:Y:S02]  /*19500*/  R2UR UR10, R4 ;  /* 0x00000000040a72ca */ /* 0x000fe400000e0000 */
[----:B------:R-:W-:Y:S01]  /*19510*/  R2UR UR11, R5 ;  /* 0x00000000050b72ca */ /* 0x000fe200000e0000 */
[----:B------:R-:W-:Y:S01]  /*19520*/  WARPGROUP.ARRIVE ;  /* 0x00000000000079c5 */ /* 0x000fe20000000000 */
[----:B------:R-:W-:Y:S01]  /*19530*/  IMAD.MOV.U32 R7, RZ, RZ, 0x40000040 ;  /* 0x40000040ff077424 */ /* 0x000fe200078e00ff */
[----:B------:R-:W-:-:S04]  /*19540*/  R2UR UR6, R6 ;  /* 0x00000000060672ca */ /* 0x000fc800000e0000 */
[----:B------:R-:W-:Y:S01]  /*19550*/  R2UR UR7, R7 ;  /* 0x00000000070772ca */ /* 0x000fe200000e0000 */
[C---:B------:R-:W-:Y:S01]  /*19560*/  VIADD R6, R4.reuse, 0x100 ;  /* 0x0000010004067836 */ /* 0x040fe20000000000 */
[----:B------:R-:W-:Y:S01]  /*19570*/  MOV R7, 0x40000040 ;  /* 0x4000004000077802 */ /* 0x000fe20000000f00 */
[----:B------:R-:W-:Y:S02]  /*19580*/  VIADD R12, R4, 0x180 ;  /* 0x00000180040c7836 */ /* 0x000fe40000000000 */
[----:B------:R-:W-:Y:S01]  /*19590*/  IMAD.MOV.U32 R13, RZ, RZ, 0x40000040 ;  /* 0x40000040ff0d7424 */ /* 0x000fe200078e00ff */
[----:B--2---:R-:W-:Y:S02]  /*195a0*/  R2UR UR46, R152 ;  /* 0x00000000982e72ca */ /* 0x004fe400000e0000 */
[----:B------:R-:W-:Y:S02]  /*195b0*/  R2UR UR47, R153 ;  /* 0x00000000992f72ca */ /* 0x000fe400000e0000 */
[----:B------:R-:W2:Y:S01]  /*195c0*/  LDL.64 R152, [R1+0x30] ;  /* 0x0000300001987983 */ /* 0x000ea20000100a00 */
[----:B---3--:R-:W-:-:S02]  /*195d0*/  R2UR UR12, R156 ;  /* 0x000000009c0c72ca */ /* 0x008fc400000e0000 */
        /* <DEDUP_REMOVED lines=37> */
[----:B------:R-:W-:Y:S01]  /*19830*/  IMAD.MOV.U32 R15, RZ, RZ, 0x40000040 ;  /* 0x40000040ff0f7424 */ /* 0x000fe200078e00ff */
[----:B------:R-:W-:-:S04]  /*19840*/  R2UR UR26, R14 ;  /* 0x000000000e1a72ca */ /* 0x000fc800000e0000 */
[----:B------:R-:W-:Y:S01]  /*19850*/  R2UR UR27, R15 ;  /* 0x000000000f1b72ca */ /* 0x000fe200000e0000 */
[----:B------:R-:W-:Y:S01]  /*19860*/  UMOV UR24, UR28 ;  /* 0x0000001c00187c82 */ /* 0x000fe20008000000 */
[----:B------:R-:W-:Y:S01]  /*19870*/  UMOV UR25, UR29 ;  /* 0x0000001d00197c82 */ /* 0x000fe20008000000 */
[----:B------:R-:W-:Y:S02]  /*19880*/  WARPGROUP.DEPBAR.LE gsb0, 0x0 ;  /* 0x00008000000079c5 */ /* 0x000fe40000010000 */
[----:B------:R-:W-:-:S08]  /*19890*/  WARPGROUP.ARRIVE ;  /* 0x00000000000079c5 */ /* 0x000fd00000000000 */
[----:B------:R-:W-:Y:S01]  /*198a0*/  HGMMA.64x16x16.F32 R184, gdesc[UR24], R184, gsb0 ;  /* 0x0020000018b879f0 */ /* 0x000fe200080008b8 */
[----:B------:R-:W-:Y:S02]  /*198b0*/  IADD3 R12, R4, 0x82, RZ ;  /* 0x00000082040c7810 */ /* 0x000fe40007ffe0ff */
[----:B------:R-:W-:Y:S02]  /*198c0*/  MOV R13, 0x40000040 ;  /* 0x40000040000d7802 */ /* 0x000fe40000000f00 */
[----:B------:R-:W-:Y:S02]  /*198d0*/  R2UR UR22, R12 ;  /* 0x000000000c1672ca */ /* 0x000fe400000e0000 */
[----:B------:R-:W-:Y:S01]  /*198e0*/  R2UR UR23, R13 ;  /* 0x000000000d1772ca */ /* 0x000fe200000e0000 */
[----:B------:R-:W-:Y:S01]  /*198f0*/  UMOV UR20, UR28 ;  /* 0x0000001c00147c82 */ /* 0x000fe20008000000 */
[----:B------:R-:W-:Y:S01]  /*19900*/  UMOV UR21, UR29 ;  /* 0x0000001d00157c82 */ /* 0x000fe20008000000 */
[----:B------:R-:W-:-:S02]  /*19910*/  WARPGROUP.DEPBAR.LE gsb0, 0x0 ;  /* 0x00008000000079c5 */ /* 0x000fc40000010000 */
        /* <DEDUP_REMOVED lines=17> */
[C---:B------:R-:W-:Y:S02]  /*19a30*/  VIADD R14, R4.reuse, 0x202 ;  /* 0x00000202040e7836 */ /* 0x040fe40000000000 */
[----:B------:R-:W-:Y:S01]  /*19a40*/  IMAD.MOV.U32 R15, RZ, RZ, 0x40000040 ;  /* 0x40000040ff0f7424 */ /* 0x000fe200078e00ff */
[----:B------:R-:W-:Y:S01]  /*19a50*/  IADD3 R6, R4, 0x4, RZ ;  /* 0x0000000404067810 */ /* 0x000fe20007ffe0ff */
[----:B------:R-:W-:Y:S01]  /*19a60*/  IMAD.MOV.U32 R7, RZ, RZ, 0x40000040 ;  /* 0x40000040ff077424 */ /* 0x000fe200078e00ff */
        /* <DEDUP_REMOVED lines=24> */
[----:B------:R-:W-:Y:S01]  /*19bf0*/  IMAD.MOV.U32 R7, RZ, RZ, 0x40000040 ;  /* 0x40000040ff077424 */ /* 0x000fe200078e00ff */
[----:B------:R-:W-:Y:S01]  /*19c00*/  IADD3 R6, R4, 0x84, RZ ;  /* 0x0000008404067810 */ /* 0x000fe20007ffe0ff */
[----:B------:R-:W-:Y:S02]  /*19c10*/  WARPGROUP.DEPBAR.LE gsb0, 0x0 ;  /* 0x00008000000079c5 */ /* 0x000fe40000010000 */
[----:B------:R-:W-:-:S06]  /*19c20*/  WARPGROUP.ARRIVE ;  /* 0x00000000000079c5 */ /* 0x000fcc0000000000 */
[----:B------:R-:W-:Y:S01]  /*19c30*/  HGMMA.64x16x16.F32 R184, gdesc[UR8], R184, gsb0 ;  /* 0x0020000008b879f0 */ /* 0x000fe200080008b8 */
[----:B------:R-:W-:Y:S02]  /*19c40*/  R2UR UR6, R6 ;  /* 0x00000000060672ca */ /* 0x000fe400000e0000 */
[----:B------:R-:W-:Y:S01]  /*19c50*/  R2UR UR7, R7 ;  /* 0x00000000070772ca */ /* 0x000fe200000e0000 */
[----:B------:R-:W-:Y:S01]  /*19c60*/  VIADD R6, R4, 0x104 ;  /* 0x0000010404067836 */ /* 0x000fe20000000000 */
[----:B------:R-:W-:Y:S02]  /*19c70*/  WARPGROUP.DEPBAR.LE gsb0, 0x0 ;  /* 0x00008000000079c5 */ /* 0x000fe40000010000 */
[----:B------:R-:W-:-:S09]  /*19c80*/  WARPGROUP.ARRIVE ;  /* 0x00000000000079c5 */ /* 0x000fd20000000000 */
[----:B------:R-:W-:Y:S01]  /*19c90*/  HGMMA.64x16x16.F32 R176, gdesc[UR4], R176, gsb0 ;  /* 0x0020000004b079f0 */ /* 0x000fe200080008b0 */
[----:B------:R-:W-:Y:S01]  /*19ca0*/  IMAD.MOV.U32 R7, RZ, RZ, 0x40000040 ;  /* 0x40000040ff077424 */ /* 0x000fe200078e00ff */
[----:B------:R-:W-:-:S04]  /*19cb0*/  R2UR UR26, R6 ;  /* 0x00000000061a72ca */ /* 0x000fc800000e0000 */
        /* <DEDUP_REMOVED lines=210> */
[----:B------:R-:W2:Y:S01]  /*1a9e0*/  LDL.64 R12, [R1] ;  /* 0x00000000010c7983 */ /* 0x000ea20000100a00 */
        /* <DEDUP_REMOVED lines=537> */
.L_x_2906:
[----:B------:R-:W-:Y:S01]  /*1cb80*/  SHF.L.U32 R0, R11, 0x1f, RZ ;  /* 0x0000001f0b007819 */ /* 0x000fe200000006ff */
[----:B------:R-:W-:-:S04]  /*1cb90*/  IMAD R6, R8, 0x8, R22 ;  /* 0x0000000808067824 */ /* 0x000fc800078e0216 */
[----:B------:R2:W3:Y:S01]  /*1cba0*/  SYNCS.PHASECHK.TRANS64.TRYWAIT P2, [R6+URZ+0x38850], R0 ;  /* 0x03885000060075a7 */ /* 0x0004e2000804017f */
[----:B------:R-:W-:Y:S05]  /*1cbb0*/  @!P0 BRA `(.L_x_2907) ;  /* 0x0000000000048947 */ /* 0x000fea0003800000 */
[----:B------:R-:W-:Y:S01]  /*1cbc0*/  BPT.TRAP 0x1 ;  /* 0x000000040000795c */ /* 0x000fe20000300000 */
.L_x_2907:
[----:B------:R-:W-:Y:S04]  /*1cbd0*/  BSSY B2, `(.L_x_2908) ;  /* 0x0000004000027945 */ /* 0x000fe80003800000 */
[----:B---3--:R-:W-:Y:S05]  /*1cbe0*/  @P2 BRA `(.L_x_2909) ;  /* 0x0000000000082947 */ /* 0x008fea0003800000 */
[----:B------:R-:W3:Y:S02]  /*1cbf0*/  SYNCS.PHASECHK.TRANS64.TRYWAIT P2, [R6+URZ+0x38850], R0 ;  /* 0x03885000060075a7 */ /* 0x000ee4000804017f */
[----:B---3--:R-:W-:Y:S05]  /*1cc00*/  @!P2 BRA `(.L_x_2910) ;  /* 0x000001380034a947 */ /* 0x008fea0003800000 */
.L_x_2909:
[----:B------:R-:W-:Y:S05]  /*1cc10*/  BSYNC B2 ;  /* 0x0000000000027941 */ /* 0x000fea0003800000 */
.L_x_2908:
[----:B--23--:R-:W-:Y:S01]  /*1cc20*/  VIADD R0, R22, 0x400 ;  /* 0x0000040016007836 */ /* 0x00cfe20000000000 */
[----:B01----:R-:W-:Y:S01]  /*1cc30*/  MOV R3, 0x40000040 ;  /* 0x4000004000037802 */ /* 0x003fe20000000f00 */
[----:B------:R-:W-:Y:S01]  /*1cc40*/  WARPGROUP.ARRIVE ;  /* 0x00000000000079c5 */ /* 0x000fe20000000000 */
[----:B------:R-:W-:Y:S02]  /*1cc50*/  IMAD.MOV.U32 R5, RZ, RZ, 0x40000040 ;  /* 0x40000040ff057424 */ /* 0x000fe400078e00ff */
[----:B------:R-:W-:Y:S02]  /*1cc60*/  SHF.R.U32.HI R0, RZ, 0x4, R0 ;  /* 0x00000004ff007819 */ /* 0x000fe40000011600 */
[----:B------:R-:W-:Y:S02]  /*1cc70*/  R2UR UR7, R3 ;  /* 0x00000000030772ca */ /* 0x000fe400000e0000 */
[----:B------:R-:W-:Y:S02]  /*1cc80*/  LOP3.LUT R0, R0, 0x3fff, RZ, 0xc0, !PT ;  /* 0x00003fff00007812 */ /* 0x000fe400078ec0ff */
[----:B------:R-:W-:-:S02]  /*1cc90*/  MOV R3, 0x40000040 ;  /* 0x4000004000037802 */ /* 0x000fc40000000f00 */
[----:B------:R-:W-:-:S05]  /*1cca0*/  LOP3.LUT R0, R0, 0x2800000, RZ, 0xfc, !PT ;  /* 0x0280000000007812 */ /* 0x000fca00078efcff */
[----:B------:R-:W-:-:S04]  /*1ccb0*/  IMAD R2, R8, 0xa00, R0 ;  /* 0x00000a0008027824 */ /* 0x000fc800078e0200 */
[C---:B------:R-:W-:Y:S01]  /*1ccc0*/  VIADD R4, R2.reuse, 0x80 ;  /* 0x0000008002047836 */ /* 0x040fe20000000000 */
[----:B------:R-:W-:-:S13]  /*1ccd0*/  R2UR UR6, R2 ;  /* 0x00000000020672ca */ /* 0x000fda00000e0000 */
        /* <DEDUP_REMOVED lines=33> */
.L_x_2911:
[----:B------:R-:W2:Y:S01]  /*1cef0*/  LDL R8, [R1+0x68] ;  /* 0x0000680001087983 */ /* 0x000ea20000100800 */
[----:B------:R-:W0:Y:S03]  /*1cf00*/  @P1 LDC R3, c[0x0][0x44c] ;  /* 0x00011300ff031b82 */ /* 0x000e260000000800 */
[----:B------:R-:W2:Y:S04]  /*1cf10*/  LDL R2, [R1+0x78] ;  /* 0x0000780001027983 */ /* 0x000ea80000100800 */
[----:B------:R-:W3:Y:S01]  /*1cf20*/  LDL R7, [R1+0x74] ;  /* 0x0000740001077983 */ /* 0x000ee20000100800 */
[----:B------:R-:W1:Y:S03]  /*1cf30*/  @P1 LDC R0, c[0x0][0x450] ;  /* 0x00011400ff001b82 */ /* 0x000e660000000800 */
[----:B------:R-:W4:Y:S04]  /*1cf40*/  LDL R5, [R1+0x70] ;  /* 0x0000700001057983 */ /* 0x000f280000100800 */
[----:B------:R-:W4:Y:S01]  /*1cf50*/  LDL R4, [R1+0x6c] ;  /* 0x00006c0001047983 */ /* 0x000f220000100800 */
[----:B--2---:R-:W-:-:S04]  /*1cf60*/  IMAD.IADD R2, R2, 0x1, R8 ;  /* 0x0000000102027824 */ /* 0x004fc800078e0208 */
[----:B0-----:R-:W-:-:S05]  /*1cf70*/  @P1 IMAD.HI.U32 R3, R2, R3, RZ ;  /* 0x0000000302031227 */ /* 0x001fca00078e00ff */
[----:B-1----:R-:W-:Y:S01]  /*1cf80*/  @P1 SHF.R.U32.HI R2, RZ, R0, R3 ;  /* 0x00000000ff021219 */ /* 0x002fe20000011603 */
[----:B------:R-:W-:-:S04]  /*1cf90*/  IMAD.MOV.U32 R0, RZ, RZ, -0x50 ;  /* 0xffffffb0ff007424 */ /* 0x000fc800078e00ff */
[----:B------:R-:W0:Y:S01]  /*1cfa0*/  SHFL.IDX PT, R3, R2, RZ, 0x1c1f ;  /* 0x001c1fff02037589 */ /* 0x000e2200000e0000 */
[----:B------:R-:W-:-:S04]  /*1cfb0*/  IMAD R0, R9, R0, 0x1 ;  /* 0x0000000109007424 */ /* 0x000fc800078e0200 */
[----:B---3--:R-:W-:-:S05]  /*1cfc0*/  IMAD R0, R7, -0x2, R0 ;  /* 0xfffffffe07007824 */ /* 0x008fca00078e0200 */
[----:B----4-:R-:W-:-:S05]  /*1cfd0*/  IADD3 R0, -R4, R0, R5 ;  /* 0x0000000004007210 */ /* 0x010fca0007ffe105 */
[----:B0-----:R-:W-:-:S05]  /*1cfe0*/  IMAD.IADD R3, R0, 0x1, R3 ;  /* 0x0000000100037824 */ /* 0x001fca00078e0203 */
        /* <DEDUP_REMOVED lines=55> */
[----:B------:R-:W-:Y:S01]  /*1d360*/  FSEL R156, R156, -INF , P6 ;  /* 0xff8000009c9c7808 */ /* 0x000fe20003000000 */
[----:B------:R-:W0:Y:S01]  /*1d370*/  SHFL.IDX PT, R3, R2, 0x1, 0x1c1f ;  /* 0x003c1f0002037f89 */ /* 0x000e2200000e0000 */
[----:B------:R-:W-:Y:S02]  /*1d380*/  FMNMX.FTZ R4, R153, R4, !PT ;  /* 0x0000000499047209 */ /* 0x000fe40007810000 */
[----:B------:R-:W-:Y:S02]  /*1d390*/  FSEL R157, R157, -INF , P5 ;  /* 0xff8000009d9d7808 */ /* 0x000fe40002800000 */
[----:B------:R-:W-:-:S04]  /*1d3a0*/  FMNMX.FTZ R4, R156, R4, !PT ;  /* 0x000000049c047209 */ /* 0x000fc80007810000 */
[----:B------:R-:W-:-:S05]  /*1d3b0*/  FMNMX.FTZ R4, R157, R4, !PT ;  /* 0x000000049d047209 */ /* 0x000fca0007810000 */
[----:B------:R-:W1:Y:S01]  /*1d3c0*/  SHFL.BFLY PT, R2, R4, 0x2, 0x1f ;  /* 0x0c401f0004027f89 */ /* 0x000e6200000e0000 */
[----:B0-----:R-:W-:Y:S01]  /*1d3d0*/  IADD3 R0, R0, R3, RZ ;  /* 0x0000000300007210 */ /* 0x001fe20007ffe0ff */
[----:B------:R-:W-:-:S03]  /*1d3e0*/  IMAD.U32 R3, RZ, RZ, UR39 ;  /* 0x00000027ff037e24 */ /* 0x000fc6000f8e00ff */
[C---:B------:R-:W-:Y:S02]  /*1d3f0*/  ISETP.GT.AND P3, PT, R0.reuse, 0x1, PT ;  /* 0x000000010000780c */ /* 0x040fe40003f64270 */
[----:B------:R-:W-:Y:S02]  /*1d400*/  ISETP.GT.AND P4, PT, R0, 0x8, PT ;  /* 0x000000080000780c */ /* 0x000fe40003f84270 */
[----:B------:R-:W-:Y:S02]  /*1d410*/  FSEL R187, R187, -INF , P3 ;  /* 0xff800000bbbb7808 */ /* 0x000fe40001800000 */
[----:B------:R-:W-:Y:S02]  /*1d420*/  FSEL R190, R190, -INF , P4 ;  /* 0xff800000bebe7808 */ /* 0x000fe40002000000 */
[----:B------:R-:W-:Y:S02]  /*1d430*/  ISETP.GT.AND P2, PT, R0, RZ, PT ;  /* 0x000000ff0000720c */ /* 0x000fe40003f44270 */
[----:B-1----:R-:W-:-:S02]  /*1d440*/  FMNMX.FTZ R4, R4, R2, !PT ;  /* 0x0000000204047209 */ /* 0x002fc40007810000 */
[C---:B------:R-:W-:Y:S02]  /*1d450*/  ISETP.GT.AND P5, PT, R0.reuse, 0x9, PT ;  /* 0x000000090000780c */ /* 0x040fe40003fa4270 */
[C---:B------:R-:W-:Y:S01]  /*1d460*/  ISETP.GT.AND P3, PT, R0.reuse, 0x11, PT ;  /* 0x000000110000780c */ /* 0x040fe20003f64270 */
[----:B------:R-:W0:Y:S01]  /*1d470*/  SHFL.BFLY PT, R2, R4, 0x1, 0x1f ;  /* 0x0c201f0004027f89 */ /* 0x000e2200000e0000 */
[----:B------:R-:W-:Y:S02]  /*1d480*/  ISETP.GT.AND P4, PT, R0, 0x18, PT ;  /* 0x000000180000780c */ /* 0x000fe40003f84270 */
[----:B------:R-:W-:Y:S02]  /*1d490*/  FSEL R186, R186, -INF , P2 ;  /* 0xff800000baba7808 */ /* 0x000fe40001000000 */
[----:B------:R-:W-:Y:S02]  /*1d4a0*/  FSEL R191, R191, -INF , P5 ;  /* 0xff800000bfbf7808 */ /* 0x000fe40002800000 */
[----:B------:R-:W-:-:S02]  /*1d4b0*/  FSEL R179, R179, -INF , P3 ;  /* 0xff800000b3b37808 */ /* 0x000fc40001800000 */
[----:B------:R-:W-:Y:S02]  /*1d4c0*/  FSEL R182, R182, -INF , P4 ;  /* 0xff800000b6b67808 */ /* 0x000fe40002000000 */
[C---:B------:R-:W-:Y:S02]  /*1d4d0*/  ISETP.GT.AND P2, PT, R0.reuse, 0x10, PT ;  /* 0x000000100000780c */ /* 0x040fe40003f44270 */
[C---:B------:R-:W-:Y:S02]  /*1d4e0*/  ISETP.GT.AND P5, PT, R0.reuse, 0x19, PT ;  /* 0x000000190000780c */ /* 0x040fe40003fa4270 */
[C---:B------:R-:W-:Y:S02]  /*1d4f0*/  ISETP.GT.AND P3, PT, R0.reuse, 0x21, PT ;  /* 0x000000210000780c */ /* 0x040fe40003f64270 */
[----:B------:R-:W-:Y:S02]  /*1d500*/  ISETP.GT.AND P4, PT, R0, 0x28, PT ;  /* 0x000000280000780c */ /* 0x000fe40003f84270 */
[----:B------:R-:W-:-:S02]  /*1d510*/  FSEL R178, R178, -INF , P2 ;  /* 0xff800000b2b27808 */ /* 0x000fc40001000000 */
[----:B------:R-:W-:Y:S02]  /*1d520*/  FSEL R183, R183, -INF , P5 ;  /* 0xff800000b7b77808 */ /* 0x000fe40002800000 */
[----:B------:R-:W-:Y:S02]  /*1d530*/  FSEL R171, R171, -INF , P3 ;  /* 0xff800000abab7808 */ /* 0x000fe40001800000 */
[----:B------:R-:W-:Y:S02]  /*1d540*/  FSEL R174, R174, -INF , P4 ;  /* 0xff800000aeae7808 */ /* 0x000fe40002000000 */
[C---:B------:R-:W-:Y:S02]  /*1d550*/  ISETP.GT.AND P2, PT, R0.reuse, 0x20, PT ;  /* 0x000000200000780c */ /* 0x040fe40003f44270 */
[C---:B------:R-:W-:Y:S02]  /*1d560*/  ISETP.GT.AND P5, PT, R0.reuse, 0x29, PT ;  /* 0x000000290000780c */ /* 0x040fe40003fa4270 */
[----:B------:R-:W-:-:S02]  /*1d570*/  ISETP.GT.AND P4, PT, R0, 0x30, PT ;  /* 0x000000300000780c */ /* 0x000fc40003f84270 */
[C---:B------:R-:W-:Y:S02]  /*1d580*/  ISETP.GT.AND P3, PT, R0.reuse, 0x31, PT ;  /* 0x000000310000780c */ /* 0x040fe40003f64270 */
[----:B------:R-:W-:Y:S02]  /*1d590*/  ISETP.GT.AND P6, PT, R0, 0x38, PT ;  /* 0x000000380000780c */ /* 0x000fe40003fc4270 */
[----:B------:R-:W-:Y:S02]  /*1d5a0*/  FSEL R170, R170, -INF , P2 ;  /* 0xff800000aaaa7808 */ /* 0x000fe40001000000 */
[----:B------:R-:W-:Y:S02]  /*1d5b0*/  FSEL R175, R175, -INF , P5 ;  /* 0xff800000afaf7808 */ /* 0x000fe40002800000 */
[----:B------:R-:W-:Y:S02]  /*1d5c0*/  FSEL R162, R162, -INF , P4 ;  /* 0xff800000a2a27808 */ /* 0x000fe40002000000 */
[----:B------:R-:W-:-:S02]  /*1d5d0*/  FSEL R163, R163, -INF , P3 ;  /* 0xff800000a3a37808 */ /* 0x000fc40001800000 */
[----:B------:R-:W-:Y:S02]  /*1d5e0*/  FSEL R166, R166, -INF , P6 ;  /* 0xff800000a6a67808 */ /* 0x000fe40003000000 */
[C---:B------:R-:W-:Y:S02]  /*1d5f0*/  ISETP.GT.AND P5, PT, R0.reuse, 0x39, PT ;  /* 0x000000390000780c */ /* 0x040fe40003fa4270 */
[C---:B------:R-:W-:Y:S02]  /*1d600*/  ISETP.GT.AND P2, PT, R0.reuse, 0x40, PT ;  /* 0x000000400000780c */ /* 0x040fe40003f44270 */
[C---:B------:R-:W-:Y:S02]  /*1d610*/  ISETP.GT.AND P4, PT, R0.reuse, 0x41, PT ;  /* 0x000000410000780c */ /* 0x040fe40003f84270 */
[C---:B------:R-:W-:Y:S02]  /*1d620*/  ISETP.GT.AND P3, PT, R0.reuse, 0x48, PT ;  /* 0x000000480000780c */ /* 0x040fe40003f64270 */
[----:B------:R-:W-:-:S02]  /*1d630*/  ISETP.GT.AND P6, PT, R0, 0x49, PT ;  /* 0x000000490000780c */ /* 0x000fc40003fc4270 */
[----:B0-----:R-:W-:Y:S02]  /*1d640*/  FMNMX.FTZ R4, R4, R2, !PT ;  /* 0x0000000204047209 */ /* 0x001fe40007810000 */
[----:B------:R-:W-:Y:S02]  /*1d650*/  FMNMX.FTZ R0, R186, R223, !PT ;  /* 0x000000dfba007209 */ /* 0x000fe40007810000 */
[----:B------:R-:W-:Y:S02]  /*1d660*/  FSEL R167, R167, -INF , P5 ;  /* 0xff800000a7a77808 */ /* 0x000fe40002800000 */
[----:B------:R-:W-:Y:S01]  /*1d670*/  FMNMX.FTZ R2, R187, R0, !PT ;  /* 0x00000000bb027209 */ /* 0x000fe20007810000 */
[C---:B------:R-:W-:Y:S01]  /*1d680*/  FMUL.FTZ R0, R4.reuse, R3 ;  /* 0x0000000304007220 */ /* 0x040fe20000410000 */
[----:B------:R-:W-:Y:S02]  /*1d690*/  FSETP.NEU.FTZ.AND P5, PT, R4, -INF , PT ;  /* 0xff8000000400780b */ /* 0x000fe40003fbd000 */
[----:B------:R-:W-:-:S02]  /*1d6a0*/  FMNMX.FTZ R2, R190, R2, !PT ;  /* 0x00000002be027209 */ /* 0x000fc40007810000 */
[----:B------:R-:W-:Y:S02]  /*1d6b0*/  FSEL R0, R0, RZ, P5 ;  /* 0x000000ff00007208 */ /* 0x000fe40002800000 */
[----:B------:R-:W-:-:S03]  /*1d6c0*/  FMNMX.FTZ R2, R191, R2, !PT ;  /* 0x00000002bf027209 */ /* 0x000fc60007810000 */
[-CC-:B------:R-:W-:Y:S02]  /*1d6d0*/  FFMA.FTZ R208, R184, R3.reuse, -R0.reuse ;  /* 0x00000003b8d07223 */ /* 0x180fe40000010800 */
[----:B------:R-:W2:Y:S01]  /*1d6e0*/  LDL R184, [R1+0x50] ;  /* 0x0000500001b87983 */ /* 0x000ea20000100800 */
[----:B------:R-:W-:Y:S01]  /*1d6f0*/  FMNMX.FTZ R2, R178, R2, !PT ;  /* 0x00000002b2027209 */ /* 0x000fe20007810000 */
[-CC-:B------:R-:W-:Y:S01]  /*1d700*/  FFMA.FTZ R204, R176, R3.reuse, -R0.reuse ;  /* 0x00000003b0cc7223 */ /* 0x180fe20000010800 */
[----:B------:R-:W-:Y:S01]  /*1d710*/  FSEL R176, R154, -INF , P2 ;  /* 0xff8000009ab07808 */ /* 0x000fe20001000000 */
[-CC-:B------:R-:W-:Y:S01]  /*1d720*/  FFMA.FTZ R192, R152, R3.reuse, -R0.reuse ;  /* 0x0000000398c07223 */ /* 0x180fe20000010800 */
        /* <DEDUP_REMOVED lines=14> */
[-CC-:B------:R-:W-:Y:S01]  /*1d810*/  FFMA.FTZ R200, R168, R3.reuse, -R0.reuse ;  /* 0x00000003a8c87223 */ /* 0x180fe20000010800 */
        /* <DEDUP_REMOVED lines=11> */
[----:B------:R-:W-:Y:S01]  /*1d8d0*/  FFMA.FTZ R194, R157, R3, -R0 ;  /* 0x000000039dc27223 */ /* 0x000fe20000010800 */
[----:B------:R-:W-:Y:S01]  /*1d8e0*/  FSEL R0, R4, RZ, P5 ;  /* 0x000000ff04007208 */ /* 0x000fe20002800000 */
[----:B------:R-:W-:Y:S01]  /*1d8f0*/  MUFU.EX2 R208, R208 ;  /* 0x000000d000d07308 */ /* 0x000fe20000000800 */
[----:B------:R-:W-:Y:S01]  /*1d900*/  FMNMX.FTZ R2, R162, R2, !PT ;  /* 0x00000002a2027209 */ /* 0x000fe20007810000 */
[----:B------:R-:W-:-:S02]  /*1d910*/  VIADD R10, R10, 0x38840 ;  /* 0x000388400a0a7836 */ /* 0x000fc40000000000 */
[----:B------:R-:W-:Y:S01]  /*1d920*/  FADD.FTZ R0, -R0, R20 ;  /* 0x0000001400007221 */ /* 0x000fe20000010100 */
[----:B------:R-:W-:-:S03]  /*1d930*/  FMNMX.FTZ R2, R163, R2, !PT ;  /* 0x00000002a3027209 */ /* 0x000fc60007810000 */
[----:B------:R-:W-:Y:S01]  /*1d940*/  FMUL.FTZ R0, R0, R3 ;  /* 0x0000000300007220 */ /* 0x000fe20000410000 */
[----:B------:R-:W-:Y:S01]  /*1d950*/  FMNMX.FTZ R2, R166, R2, !PT ;  /* 0x00000002a6027209 */ /* 0x000fe20007810000 */
[----:B------:R-:W-:Y:S03]  /*1d960*/  MUFU.EX2 R8, R8 ;  /* 0x0000000800087308 */ /* 0x000fe60000000800 */
[----:B------:R-:W-:-:S04]  /*1d970*/  FMNMX.FTZ R2, R167, R2, !PT ;  /* 0x00000002a7027209 */ /* 0x000fc80007810000 */
[----:B------:R-:W-:Y:S01]  /*1d980*/  FMNMX.FTZ R2, R176, R2, !PT ;  /* 0x00000002b0027209 */ /* 0x000fe20007810000 */
[----:B------:R-:W0:Y:S03]  /*1d990*/  MUFU.EX2 R0, R0 ;  /* 0x0000000000007308 */ /* 0x000e260000000800 */
[----:B------:R-:W-:-:S04]  /*1d9a0*/  FMNMX.FTZ R2, R155, R2, !PT ;  /* 0x000000029b027209 */ /* 0x000fc80007810000 */
[----:B------:R-:W-:Y:S01]  /*1d9b0*/  FMNMX.FTZ R2, R158, R2, !PT ;  /* 0x000000029e027209 */ /* 0x000fe20007810000 */
[----:B------:R-:W-:Y:S03]  /*1d9c0*/  MUFU.EX2 R210, R210 ;  /* 0x000000d200d27308 */ /* 0x000fe60000000800 */
[----:B------:R-:W-:-:S05]  /*1d9d0*/  FMNMX.FTZ R2, R159, R2, !PT ;  /* 0x000000029f027209 */ /* 0x000fca0007810000 */
[----:B------:R-:W1:Y:S01]  /*1d9e0*/  SHFL.BFLY PT, R5, R2, 0x2, 0x1f ;  /* 0x0c401f0002057f89 */ /* 0x000e6200000e0000 */
[----:B------:R-:W-:Y:S01]  /*1d9f0*/  MUFU.EX2 R7, R7 ;  /* 0x0000000700077308 */ /* 0x000fe20000000800 */
[----:B0-----:R-:W-:-:S07]  /*1da00*/  FFMA.FTZ R227, R0, R227, R208 ;  /* 0x000000e300e37223 */ /* 0x001fce00000100d0 */
[----:B------:R-:W-:Y:S08]  /*1da10*/  MUFU.EX2 R204, R204 ;  /* 0x000000cc00cc7308 */ /* 0x000ff00000000800 */
[----:B------:R-:W-:Y:S01]  /*1da20*/  MUFU.EX2 R11, R11 ;  /* 0x0000000b000b7308 */ /* 0x000fe20000000800 */
[----:B-1----:R-:W-:-:S07]  /*1da30*/  FMNMX.FTZ R2, R2, R5, !PT ;  /* 0x0000000502027209 */ /* 0x002fce0007810000 */
[----:B------:R-:W-:Y:S01]  /*1da40*/  MUFU.EX2 R206, R206 ;  /* 0x000000ce00ce7308 */ /* 0x000fe20000000800 */
[----:B------:R-:W0:Y:S07]  /*1da50*/  SHFL.BFLY PT, R5, R2, 0x1, 0x1f ;  /* 0x0c201f0002057f89 */ /* 0x000e2e00000e0000 */
[----:B------:R-:W-:Y:S08]  /*1da60*/  MUFU.EX2 R154, R154 ;  /* 0x0000009a009a7308 */ /* 0x000ff00000000800 */
[----:B------:R-:W-:Y:S08]  /*1da70*/  MUFU.EX2 R200, R200 ;  /* 0x000000c800c87308 */ /* 0x000ff00000000800 */
[----:B------:R-:W-:Y:S01]  /*1da80*/  MUFU.EX2 R21, R21 ;  /* 0x0000001500157308 */ /* 0x000fe20000000800 */
[----:B0-----:R-:W-:-:S04]  /*1da90*/  FMNMX.FTZ R5, R2, R5, !PT ;  /* 0x0000000502057209 */ /* 0x001fc80007810000 */
[C---:B------:R-:W-:Y:S01]  /*1daa0*/  FSETP.NEU.FTZ.AND P2, PT, R5.reuse, -INF , PT ;  /* 0xff8000000500780b */ /* 0x040fe20003f5d000 */
[C---:B------:R-:W-:Y:S02]  /*1dab0*/  FMUL.FTZ R156, R5.reuse, R3 ;  /* 0x00000003059c7220 */ /* 0x040fe40000410000 */
[----:B------:R-:W-:Y:S01]  /*1dac0*/  MUFU.EX2 R202, R202 ;  /* 0x000000ca00ca7308 */ /* 0x000fe20000000800 */
[----:B------:R-:W-:Y:S02]  /*1dad0*/  FSEL R2, R5, RZ, P2 ;  /* 0x000000ff05027208 */ /* 0x000fe40001000000 */
[----:B------:R-:W-:-:S03]  /*1dae0*/  FSEL R156, R156, RZ, P2 ;  /* 0x000000ff9c9c7208 */ /* 0x000fc60001000000 */
[----:B------:R-:W-:Y:S02]  /*1daf0*/  FADD.FTZ R2, -R2, R223 ;  /* 0x000000df02027221 */ /* 0x000fe40000010100 */
[----:B------:R-:W-:Y:S01]  /*1db00*/  MUFU.EX2 R15, R15 ;  /* 0x0000000f000f7308 */ /* 0x000fe20000000800 */
[-CC-:B------:R-:W-:Y:S01]  /*1db10*/  FFMA.FTZ R209, R186, R3.reuse, -R156.reuse ;  /* 0x00000003bad17223 */ /* 0x180fe2000001089c */
[-CC-:B------:R-:W-:Y:S01]  /*1db20*/  FFMA.FTZ R161, R187, R3.reuse, -R156.reuse ;  /* 0x00000003bba17223 */ /* 0x180fe2000001089c */
[-C--:B------:R-:W-:Y:S01]  /*1db30*/  FMUL.FTZ R2, R2, R3.reuse ;  /* 0x0000000302027220 */ /* 0x080fe20000410000 */
        /* <DEDUP_REMOVED lines=18> */
[----:B------:R-:W-:-:S02]  /*1dc60*/  FFMA.FTZ R195, R158, R3, -R156 ;  /* 0x000000039ec37223 */ /* 0x000fc4000001089c */
[----:B------:R-:W1:Y:S08]  /*1dc70*/  MUFU.EX2 R161, R161 ;  /* 0x000000a100a17308 */ /* 0x000e700000000800 */
[----:B------:R-:W3:Y:S01]  /*1dc80*/  MUFU.EX2 R211, R211 ;  /* 0x000000d300d37308 */ /* 0x000ee20000000800 */
[----:B0-----:R-:W-:-:S07]  /*1dc90*/  FFMA.FTZ R226, R2, R226, R209 ;  /* 0x000000e202e27223 */ /* 0x001fce00000100d1 */
[----:B------:R-:W0:Y:S08]  /*1dca0*/  MUFU.EX2 R160, R160 ;  /* 0x000000a000a07308 */ /* 0x000e300000000800 */
[----:B------:R-:W4:Y:S08]  /*1dcb0*/  MUFU.EX2 R205, R205 ;  /* 0x000000cd00cd7308 */ /* 0x000f300000000800 */
[----:B------:R-:W5:Y:S08]  /*1dcc0*/  MUFU.EX2 R157, R157 ;  /* 0x0000009d009d7308 */ /* 0x000f700000000800 */
[----:B------:R-:W5:Y:S08]  /*1dcd0*/  MUFU.EX2 R207, R207 ;  /* 0x000000cf00cf7308 */ /* 0x000f700000000800 */
[----:B------:R-:W5:Y:S08]  /*1dce0*/  MUFU.EX2 R153, R153 ;  /* 0x0000009900997308 */ /* 0x000f700000000800 */
[----:B------:R-:W5:Y:S08]  /*1dcf0*/  MUFU.EX2 R201, R201 ;  /* 0x000000c900c97308 */ /* 0x000f700000000800 */
[----:B------:R-:W5:Y:S08]  /*1dd00*/  MUFU.EX2 R20, R20 ;  /* 0x0000001400147308 */ /* 0x000f700000000800 */
[----:B------:R5:W-:Y:S08]  /*1dd10*/  MUFU.EX2 R158, R163 ;  /* 0x000000a3009e7308 */ /* 0x000bf00000000800 */
[----:B------:R-:W5:Y:S08]  /*1dd20*/  MUFU.EX2 R203, R203 ;  /* 0x000000cb00cb7308 */ /* 0x000f700000000800 */
[----:B------:R-:W5:Y:S08]  /*1dd30*/  MUFU.EX2 R162, R175 ;  /* 0x000000af00a27308 */ /* 0x000f700000000800 */
[----:B------:R-:W5:Y:S08]  /*1dd40*/  MUFU.EX2 R196, R196 ;  /* 0x000000c400c47308 */ /* 0x000f700000000800 */
[----:B------:R-:W5:Y:S08]  /*1dd50*/  MUFU.EX2 R197, R197 ;  /* 0x000000c500c57308 */ /* 0x000f700000000800 */
[----:B------:R-:W5:Y:S08]  /*1dd60*/  MUFU.EX2 R14, R14 ;  /* 0x0000000e000e7308 */ /* 0x000f700000000800 */
[----:B------:R-:W5:Y:S08]  /*1dd70*/  MUFU.EX2 R198, R198 ;  /* 0x000000c600c67308 */ /* 0x000f700000000800 */
[----:B------:R-:W5:Y:S08]  /*1dd80*/  MUFU.EX2 R199, R199 ;  /* 0x000000c700c77308 */ /* 0x000f700000000800 */
[----:B------:R-:W5:Y:S01]  /*1dd90*/  MUFU.EX2 R13, R13 ;  /* 0x0000000d000d7308 */ /* 0x000f620000000800 */
[----:B--2---:R-:W-:-:S07]  /*1dda0*/  PRMT R10, R184, 0x654, R10 ;  /* 0x00000654b80a7816 */ /* 0x004fce000000000a */
[----:B------:R-:W-:Y:S01]  /*1ddb0*/  MUFU.EX2 R192, R192 ;  /* 0x000000c000c07308 */ /* 0x000fe20000000800 */
[----:B------:R2:W-:Y:S07]  /*1ddc0*/  SYNCS.ARRIVE.TRANS64.RED.A1T0 RZ, [R10+URZ], RZ ;  /* 0x000000ff0aff79a7 */ /* 0x0005ee000810043f */
[----:B------:R-:W-:Y:S01]  /*1ddd0*/  MUFU.EX2 R193, R193 ;  /* 0x000000c100c17308 */ /* 0x000fe20000000800 */
[----:B--2---:R-:W-:Y:S01]  /*1dde0*/  FFMA.FTZ R10, R159, R3, -R156 ;  /* 0x000000039f0a7223 */ /* 0x004fe2000001089c */
[----:B------:R-:W-:Y:S01]  /*1ddf0*/  FADD.FTZ R156, R8, R227 ;  /* 0x000000e3089c7221 */ /* 0x000fe20000010000 */
[----:B-1----:R-:W-:-:S03]  /*1de00*/  FADD.FTZ R159, R161, R226 ;  /* 0x000000e2a19f7221 */ /* 0x002fc60000010000 */
[----:B------:R-:W-:Y:S01]  /*1de10*/  FADD.FTZ R156, R210, R156 ;  /* 0x0000009cd29c7221 */ /* 0x000fe20000010000 */
[----:B---3--:R-:W-:Y:S01]  /*1de20*/  FADD.FTZ R159, R211, R159 ;  /* 0x0000009fd39f7221 */ /* 0x008fe20000010000 */
[----:B------:R-:W-:Y:S02]  /*1de30*/  MUFU.EX2 R12, R12 ;  /* 0x0000000c000c7308 */ /* 0x000fe40000000800 */
[----:B------:R-:W-:Y:S01]  /*1de40*/  FADD.FTZ R156, R7, R156 ;  /* 0x0000009c079c7221 */ /* 0x000fe20000010000 */
[----:B0-----:R-:W-:-:S03]  /*1de50*/  FADD.FTZ R159, R160, R159 ;  /* 0x0000009fa09f7221 */ /* 0x001fc60000010000 */
[----:B------:R-:W-:Y:S01]  /*1de60*/  FADD.FTZ R156, R204, R156 ;  /* 0x0000009ccc9c7221 */ /* 0x000fe20000010000 */
[----:B----4-:R-:W-:Y:S01]  /*1de70*/  FADD.FTZ R159, R205, R159 ;  /* 0x0000009fcd9f7221 */ /* 0x010fe20000010000 */
[----:B------:R-:W-:Y:S02]  /*1de80*/  MUFU.EX2 R155, R155 ;  /* 0x0000009b009b7308 */ /* 0x000fe40000000800 */
[----:B------:R-:W-:Y:S01]  /*1de90*/  FADD.FTZ R156, R11, R156 ;  /* 0x0000009c0b9c7221 */ /* 0x000fe20000010000 */
[----:B-----5:R-:W-:-:S03]  /*1dea0*/  FADD.FTZ R163, R157, R159 ;  /* 0x0000009f9da37221 */ /* 0x020fc60000010000 */
[----:B------:R-:W-:Y:S01]  /*1deb0*/  FADD.FTZ R159, R206, R156 ;  /* 0x0000009cce9f7221 */ /* 0x000fe20000010000 */
[----:B------:R-:W-:Y:S01]  /*1dec0*/  FADD.FTZ R163, R207, R163 ;  /* 0x000000a3cfa37221 */ /* 0x000fe20000010000 */
[----:B------:R-:W0:Y:S02]  /*1ded0*/  MUFU.EX2 R156, R167 ;  /* 0x000000a7009c7308 */ /* 0x000e240000000800 */
[----:B------:R-:W-:Y:S01]  /*1dee0*/  FADD.FTZ R159, R154, R159 ;  /* 0x0000009f9a9f7221 */ /* 0x000fe20000010000 */
[----:B------:R-:W-:-:S03]  /*1def0*/  FADD.FTZ R163, R153, R163 ;  /* 0x000000a399a37221 */ /* 0x000fc60000010000 */
[----:B------:R-:W-:Y:S01]  /*1df00*/  FADD.FTZ R159, R200, R159 ;  /* 0x0000009fc89f7221 */ /* 0x000fe20000010000 */
[----:B------:R-:W-:Y:S01]  /*1df10*/  FADD.FTZ R163, R201, R163 ;  /* 0x000000a3c9a37221 */ /* 0x000fe20000010000 */
[----:B------:R-:W1:Y:S02]  /*1df20*/  MUFU.EX2 R152, R152 ;  /* 0x0000009800987308 */ /* 0x000e640000000800 */
[----:B------:R-:W-:Y:S01]  /*1df30*/  FADD.FTZ R159, R21, R159 ;  /* 0x0000009f159f7221 */ /* 0x000fe20000010000 */
[----:B------:R-:W-:-:S03]  /*1df40*/  FADD.FTZ R163, R20, R163 ;  /* 0x000000a314a37221 */ /* 0x000fc60000010000 */
[----:B------:R-:W-:Y:S01]  /*1df50*/  FADD.FTZ R159, R202, R159 ;  /* 0x0000009fca9f7221 */ /* 0x000fe20000010000 */
[----:B------:R-:W-:Y:S01]  /*1df60*/  FADD.FTZ R163, R203, R163 ;  /* 0x000000a3cba37221 */ /* 0x000fe20000010000 */
[----:B------:R-:W2:Y:S02]  /*1df70*/  MUFU.EX2 R195, R195 ;  /* 0x000000c300c37308 */ /* 0x000ea40000000800 */
[----:B------:R-:W-:Y:S01]  /*1df80*/  FADD.FTZ R159, R15, R159 ;  /* 0x0000009f0f9f7221 */ /* 0x000fe20000010000 */
[----:B------:R-:W-:-:S03]  /*1df90*/  FADD.FTZ R163, R162, R163 ;  /* 0x000000a3a2a37221 */ /* 0x000fc60000010000 */
[----:B------:R-:W-:Y:S01]  /*1dfa0*/  FADD.FTZ R159, R196, R159 ;  /* 0x0000009fc49f7221 */ /* 0x000fe20000010000 */
[----:B------:R-:W-:Y:S01]  /*1dfb0*/  FADD.FTZ R163, R197, R163 ;  /* 0x000000a3c5a37221 */ /* 0x000fe20000010000 */
[----:B------:R-:W3:Y:S02]  /*1dfc0*/  MUFU.EX2 R194, R194 ;  /* 0x000000c200c27308 */ /* 0x000ee40000000800 */
[----:B------:R-:W-:Y:S01]  /*1dfd0*/  FADD.FTZ R159, R14, R159 ;  /* 0x0000009f0e9f7221 */ /* 0x000fe20000010000 */
[----:B------:R-:W-:-:S03]  /*1dfe0*/  FADD.FTZ R163, R158, R163 ;  /* 0x000000a39ea37221 */ /* 0x000fc60000010000 */
[----:B------:R-:W-:Y:S01]  /*1dff0*/  FADD.FTZ R159, R198, R159 ;  /* 0x0000009fc69f7221 */ /* 0x000fe20000010000 */
[----:B------:R-:W-:Y:S01]  /*1e000*/  FADD.FTZ R163, R199, R163 ;  /* 0x000000a3c7a37221 */ /* 0x000fe20000010000 */
[----:B------:R-:W4:Y:S02]  /*1e010*/  MUFU.EX2 R10, R10 ;  /* 0x0000000a000a7308 */ /* 0x000f240000000800 */
[----:B------:R-:W-:Y:S01]  /*1e020*/  FADD.FTZ R159, R13, R159 ;  /* 0x0000009f0d9f7221 */ /* 0x000fe20000010000 */
[----:B0-----:R-:W-:-:S03]  /*1e030*/  FADD.FTZ R163, R156, R163 ;  /* 0x000000a39ca37221 */ /* 0x001fc60000010000 */
[----:B------:R-:W-:Y:S01]  /*1e040*/  FADD.FTZ R159, R192, R159 ;  /* 0x0000009fc09f7221 */ /* 0x000fe20000010000 */
[----:B------:R-:W-:-:S03]  /*1e050*/  FADD.FTZ R163, R193, R163 ;  /* 0x000000a3c1a37221 */ /* 0x000fc60000010000 */
[----:B------:R-:W-:Y:S01]  /*1e060*/  FADD.FTZ R159, R12, R159 ;  /* 0x0000009f0c9f7221 */ /* 0x000fe20000010000 */
[----:B------:R-:W-:-:S03]  /*1e070*/  FADD.FTZ R163, R155, R163 ;  /* 0x000000a39ba37221 */ /* 0x000fc60000010000 */
[----:B-1----:R-:W-:Y:S01]  /*1e080*/  FADD.FTZ R159, R152, R159 ;  /* 0x0000009f989f7221 */ /* 0x002fe20000010000 */
[----:B--2---:R-:W-:-:S03]  /*1e090*/  FADD.FTZ R163, R195, R163 ;  /* 0x000000a3c3a37221 */ /* 0x004fc60000010000 */
[----:B---3--:R-:W-:Y:S01]  /*1e0a0*/  FADD.FTZ R227, R194, R159 ;  /* 0x0000009fc2e37221 */ /* 0x008fe20000010000 */
[----:B----4-:R-:W-:Y:S01]  /*1e0b0*/  FADD.FTZ R226, R10, R163 ;  /* 0x000000a30ae27221 */ /* 0x010fe20000010000 */
[----:B------:R-:W-:Y:S06]  /*1e0c0*/  @!P0 BRA `(.L_x_2912) ;  /* 0x0000000000048947 */ /* 0x000fec0003800000 */
[----:B------:R-:W-:Y:S01]  /*1e0d0*/  BPT.TRAP 0x1 ;  /* 0x000000040000795c */ /* 0x000fe20000300000 */
.L_x_2912:
[----:B------:R-:W2:Y:S01]  /*1e0e0*/  LDL R159, [R1+0x5c] ;  /* 0x00005c00019f7983 */ /* 0x000ea20000100800 */
[----:B------:R-:W-:Y:S01]  /*1e0f0*/  VIADD R6, R6, 0x38860 ;  /* 0x0003886006067836 */ /* 0x000fe20000000000 */
[----:B------:R-:W-:Y:S01]  /*1e100*/  F2FP.F16.F32.PACK_AB R208, R8, R208 ;  /* 0x000000d008d0723e */ /* 0x000fe200000000ff */
[----:B------:R-:W-:Y:S01]  /*1e110*/  IMAD.MOV.U32 R223, RZ, RZ, R5 ;  /* 0x000000ffffdf7224 */ /* 0x000fe200078e0005 */
        /* <DEDUP_REMOVED lines=23> */
[----:B------:R-:W-:Y:S02]  /*1e290*/  MOV R8, R219 ;  /* 0x000000db00087202 */ /* 0x000fe40000000f00 */
[----:B--2---:R-:W-:-:S02]  /*1e2a0*/  ISETP.GT.AND P2, PT, R9, R159, PT ;  /* 0x0000009f0900720c */ /* 0x004fc40003f44270 */
[----:B------:R-:W-:-:S11]  /*1e2b0*/  IADD3 R9, R9, -0x1, RZ ;  /* 0xffffffff09097810 */ /* 0x000fd60007ffe0ff */
[----:B0-----:R-:W-:Y:S05]  /*1e2c0*/  @P2 BRA `(.L_x_2913) ;  /* 0xffffffb000282947 */ /* 0x001fea000383ffff */
[----:B------:R-:W-:Y:S05]  /*1e2d0*/  BSYNC B1 ;  /* 0x0000000000017941 */ /* 0x000fea0003800000 */
.L_x_2900:
[----:B------:R-:W-:Y:S05]  /*1e2e0*/  BSYNC B0 ;  /* 0x0000000000007941 */ /* 0x000fea0003800000 */
.L_x_2899:
[----:B------:R-:W-:Y:S01]  /*1e2f0*/  ISETP.GE.AND P1, PT, R9, RZ, PT ;  /* 0x000000ff0900720c */ /* 0x000fe20003f26270 */
[----:B------:R-:W-:-:S12]  /*1e300*/  BSSY B0, `(.L_x_2914) ;  /* 0x0000494000007945 */ /* 0x000fd80003800000 */
[----:B------:R-:W-:Y:S05]  /*1e310*/  @!P1 BRA `(.L_x_2915) ;  /* 0x0000004800489947 */ /* 0x000fea0003800000 */
[----:B------:R-:W-:Y:S01]  /*1e320*/  IMAD.MOV.U32 R20, RZ, RZ, R5 ;  /* 0x000000ffff147224 */ /* 0x000fe200078e0005 */
[----:B------:R-:W-:Y:S01]  /*1e330*/  MOV R8, R219 ;  /* 0x000000db00087202 */ /* 0x000fe20000000f00 */
[----:B------:R-:W-:Y:S02]  /*1e340*/  IMAD.MOV.U32 R11, RZ, RZ, R4 ;  /* 0x000000ffff0b7224 */ /* 0x000fe400078e0004 */
[----:B------:R-:W-:-:S07]  /*1e350*/  IMAD.MOV.U32 R10, RZ, RZ, R225 ;  /* 0x000000ffff0a7224 */ /* 0x000fce00078e00e1 */
.L_x_2928:
[----:B------:R-:W-:-:S05]  /*1e360*/  VIADD R219, R8, 0x1 ;  /* 0x0000000108db7836 */ /* 0x000fca0000000000 */
[----:B------:R-:W-:-:S04]  /*1e370*/  ISETP.NE.AND P1, PT, R219, 0x2, PT ;  /* 0x00000002db00780c */ /* 0x000fc80003f25270 */
[----:B------:R-:W-:Y:S02]  /*1e380*/  SEL R225, RZ, 0x1, P1 ;  /* 0x00000001ffe17807 */ /* 0x000fe40000800000 */
[----:B------:R-:W-:Y:S02]  /*1e390*/  SEL R219, R219, RZ, P1 ;  /* 0x000000ffdbdb7207 */ /* 0x000fe40000800000 */
[----:B------:R-:W-:Y:S01]  /*1e3a0*/  LOP3.LUT R225, R10, R225, RZ, 0x3c, !PT ;  /* 0x000000e10ae17212 */ /* 0x000fe200078e3cff */
[----:B------:R-:W-:Y:S06]  /*1e3b0*/  @!P0 BRA `(.L_x_2916) ;  /* 0x0000000000048947 */ /* 0x000fec0003800000 */
[----:B------:R-:W-:Y:S01]  /*1e3c0*/  BPT.TRAP 0x1 ;  /* 0x000000040000795c */ /* 0x000fe20000300000 */
.L_x_2916:
[----:B------:R-:W-:Y:S01]  /*1e3d0*/  IMAD R3, R219, 0x8, R22 ;  /* 0x00000008db037824 */ /* 0x000fe200078e0216 */
[----:B------:R-:W-:-:S04]  /*1e3e0*/  SHF.L.U32 R6, R225, 0x1f, RZ ;  /* 0x0000001fe1067819 */ /* 0x000fc800000006ff */
[----:B------:R0:W1:Y:S01]  /*1e3f0*/  SYNCS.PHASECHK.TRANS64.TRYWAIT P1, [R3+URZ+0x38830], R6 ;  /* 0x03883006030075a7 */ /* 0x000062000802017f */
[----:B------:R-:W-:Y:S05]  /*1e400*/  @!P0 BRA `(.L_x_2917) ;  /* 0x0000000000048947 */ /* 0x000fea0003800000 */
[----:B------:R-:W-:Y:S01]  /*1e410*/  BPT.TRAP 0x1 ;  /* 0x000000040000795c */ /* 0x000fe20000300000 */
.L_x_2917:
        /* <DEDUP_REMOVED lines=8> */
.L_x_2919:
[----:B------:R-:W-:Y:S05]  /*1e4a0*/  BSYNC B1 ;  /* 0x0000000000017941 */ /* 0x000fea0003800000 */
.L_x_2918:
[----:B------:R-:W2:Y:S04]  /*1e4b0*/  LDL.64 R152, [R1+0x38] ;  /* 0x0000380001987983 */ /* 0x000ea80000100a00 */
[----:B------:R-:W3:Y:S04]  /*1e4c0*/  LDL.64 R156, [R1+0x48] ;  /* 0x00004800019c7983 */ /* 0x000ee80000100a00 */
[----:B------:R-:W4:Y:S01]  /*1e4d0*/  LDL.64 R154, [R1+0x40] ;  /* 0x00004000019a7983 */ /* 0x000f220000100a00 */
[----:B------:R-:W-:Y:S02]  /*1e4e0*/  R2UR UR10, R4 ;  /* 0x00000000040a72ca */ /* 0x000fe400000e0000 */
[----:B------:R-:W-:Y:S01]  /*1e4f0*/  R2UR UR11, R5 ;  /* 0x00000000050b72ca */ /* 0x000fe200000e0000 */
[----:B------:R-:W-:Y:S01]  /*1e500*/  WARPGROUP.ARRIVE ;  /* 0x00000000000079c5 */ /* 0x000fe20000000000 */
[----:B01----:R-:W-:-:S02]  /*1e510*/  IMAD.MOV.U32 R6, RZ, RZ, R12 ;  /* 0x000000ffff067224 */ /* 0x003fc400078e000c */
[----:B------:R-:W-:-:S03]  /*1e520*/  IMAD.MOV.U32 R7, RZ, RZ, 0x40000040 ;  /* 0x40000040ff077424 */ /* 0x000fc600078e00ff */
[----:B------:R-:W-:Y:S02]  /*1e530*/  R2UR UR6, R6 ;  /* 0x00000000060672ca */ /* 0x000fe400000e0000 */
[----:B------:R-:W-:Y:S01]  /*1e540*/  R2UR UR7, R7 ;  /* 0x00000000070772ca */ /* 0x000fe200000e0000 */
[C---:B------:R-:W-:Y:S02]  /*1e550*/  VIADD R6, R4.reuse, 0x100 ;  /* 0x0000010004067836 */ /* 0x040fe40000000000 */
[----:B------:R-:W-:Y:S01]  /*1e560*/  IMAD.MOV.U32 R7, RZ, RZ, 0x40000040 ;  /* 0x40000040ff077424 */ /* 0x000fe200078e00ff */
[----:B------:R-:W-:Y:S02]  /*1e570*/  IADD3 R12, R4, 0x180, RZ ;  /* 0x00000180040c7810 */ /* 0x000fe40007ffe0ff */
[----:B------:R-:W-:Y:S02]  /*1e580*/  MOV R13, 0x40000040 ;  /* 0x40000040000d7802 */ /* 0x000fe40000000f00 */
[----:B--2---:R-:W-:-:S02]  /*1e590*/  R2UR UR46, R152 ;  /* 0x00000000982e72ca */ /* 0x004fc400000e0000 */
[----:B------:R-:W-:Y:S02]  /*1e5a0*/  R2UR UR47, R153 ;  /* 0x00000000992f72ca */ /* 0x000fe400000e0000 */
        /* <DEDUP_REMOVED lines=73> */
[----:B------:R-:W-:Y:S01]  /*1ea40*/  MOV R7, 0x40000040 ;  /* 0x4000004000077802 */ /* 0x000fe20000000f00 */
[----:B------:R-:W-:Y:S01]  /*1ea50*/  VIADD R6, R4, 0x4 ;  /* 0x0000000404067836 */ /* 0x000fe20000000000 */
        /* <DEDUP_REMOVED lines=35> */
[----:B------:R-:W-:Y:S02]  /*1ec90*/  MOV R7, 0x40000040 ;  /* 0x4000004000077802 */ /* 0x000fe40000000f00 */
        /* <DEDUP_REMOVED lines=749> */
.L_x_2921:
[----:B------:R-:W-:Y:S01]  /*21b70*/  SHF.L.U32 R0, R10, 0x1f, RZ ;  /* 0x0000001f0a007819 */ /* 0x000fe200000006ff */
[----:B------:R-:W-:-:S04]  /*21b80*/  IMAD R6, R8, 0x8, R22 ;  /* 0x0000000808067824 */ /* 0x000fc800078e0216 */
[----:B------:R0:W1:Y:S01]  /*21b90*/  SYNCS.PHASECHK.TRANS64.TRYWAIT P1, [R6+URZ+0x38850], R0 ;  /* 0x03885000060075a7 */ /* 0x000062000802017f */
[----:B------:R-:W-:Y:S05]  /*21ba0*/  @!P0 BRA `(.L_x_2922) ;  /* 0x0000000000048947 */ /* 0x000fea0003800000 */
[----:B------:R-:W-:Y:S01]  /*21bb0*/  BPT.TRAP 0x1 ;  /* 0x000000040000795c */ /* 0x000fe20000300000 */
.L_x_2922:
[----:B------:R-:W-:Y:S04]  /*21bc0*/  BSSY B1, `(.L_x_2923) ;  /* 0x0000004000017945 */ /* 0x000fe80003800000 */
[----:B-1----:R-:W-:Y:S05]  /*21bd0*/  @P1 BRA `(.L_x_2924) ;  /* 0x0000000000081947 */ /* 0x002fea0003800000 */
[----:B------:R-:W1:Y:S02]  /*21be0*/  SYNCS.PHASECHK.TRANS64.TRYWAIT P1, [R6+URZ+0x38850], R0 ;  /* 0x03885000060075a7 */ /* 0x000e64000802017f */
[----:B-1----:R-:W-:Y:S05]  /*21bf0*/  @!P1 BRA `(.L_x_2925) ;  /* 0x000000e800609947 */ /* 0x002fea0003800000 */
.L_x_2924:
[----:B------:R-:W-:Y:S05]  /*21c00*/  BSYNC B1 ;  /* 0x0000000000017941 */ /* 0x000fea0003800000 */
.L_x_2923:
        /* <DEDUP_REMOVED lines=24> */
[----:B------:R-:W-:Y:S01]  /*21d90*/  IMAD.MOV.U32 R5, RZ, RZ, 0x40000040 ;  /* 0x40000040ff057424 */ /* 0x000fe200078e00ff */
[----:B------:R-:W-:Y:S01]  /*21da0*/  IADD3 R2, R2, 0x200, RZ ;  /* 0x0000020002027810 */ /* 0x000fe20007ffe0ff */
        /* <DEDUP_REMOVED lines=19> */
.L_x_2926:
[----:B------:R-:W2:Y:S01]  /*21ee0*/  LDL R223, [R1+0x50] ;  /* 0x0000500001df7983 */ /* 0x000ea20000100800 */
[----:B------:R-:W-:Y:S01]  /*21ef0*/  FMNMX.FTZ R4, R184, R11, !PT ;  /* 0x0000000bb8047209 */ /* 0x000fe20007810000 */
[----:B------:R-:W-:Y:S01]  /*21f00*/  IMAD.U32 R3, RZ, RZ, UR38 ;  /* 0x00000026ff037e24 */ /* 0x000fe2000f8e00ff */
        /* <DEDUP_REMOVED lines=47> */
[C---:B------:R-:W-:Y:S01]  /*22200*/  FMUL.FTZ R8, R4.reuse, R3 ;  /* 0x0000000304087220 */ /* 0x040fe20000410000 */
[----:B------:R-:W-:-:S03]  /*22210*/  FADD.FTZ R0, -R4, R11 ;  /* 0x0000000b04007221 */ /* 0x000fc60000010100 */
[-C--:B------:R-:W-:Y:S01]  /*22220*/  FFMA.FTZ R192, R152, R3.reuse, -R8 ;  /* 0x0000000398c07223 */ /* 0x080fe20000010808 */
[C---:B------:R-:W-:Y:S01]  /*22230*/  FADD.FTZ R2, -R5.reuse, R20 ;  /* 0x0000001405027221 */ /* 0x040fe20000010100 */
[-C--:B------:R-:W-:Y:S01]  /*22240*/  FMUL.FTZ R152, R5, R3.reuse ;  /* 0x0000000305987220 */ /* 0x080fe20000410000 */
[-C--:B------:R-:W-:Y:S01]  /*22250*/  FMUL.FTZ R0, R0, R3.reuse ;  /* 0x0000000300007220 */ /* 0x080fe20000410000 */
[-C--:B------:R-:W-:Y:S01]  /*22260*/  FFMA.FTZ R208, R184, R3.reuse, -R8 ;  /* 0x00000003b8d07223 */ /* 0x080fe20000010808 */
        /* <DEDUP_REMOVED lines=24> */
[-C--:B------:R-:W-:Y:S01]  /*223f0*/  FFMA.FTZ R8, R157, R3.reuse, -R8 ;  /* 0x000000039d087223 */ /* 0x080fe20000010808 */
        /* <DEDUP_REMOVED lines=10> */
[-CC-:B------:R-:W-:Y:S01]  /*224a0*/  FFMA.FTZ R175, R175, R3.reuse, -R152.reuse ;  /* 0x00000003afaf7223 */ /* 0x180fe20000010898 */
[----:B------:R-:W-:Y:S01]  /*224b0*/  FFMA.FTZ R197, R162, R3, -R152 ;  /* 0x00000003a2c57223 */ /* 0x000fe20000010898 */
[----:B------:R-:W3:Y:S01]  /*224c0*/  MUFU.EX2 R21, R21 ;  /* 0x0000001500157308 */ /* 0x000ee20000000800 */
[----:B0-----:R-:W-:Y:S01]  /*224d0*/  FFMA.FTZ R227, R0, R227, R208 ;  /* 0x000000e300e37223 */ /* 0x001fe200000100d0 */
[-CC-:B------:R-:W-:Y:S01]  /*224e0*/  FFMA.FTZ R163, R163, R3.reuse, -R152.reuse ;  /* 0x00000003a3a37223 */ /* 0x180fe20000010898 */
[-CC-:B------:R-:W-:Y:S01]  /*224f0*/  FFMA.FTZ R199, R166, R3.reuse, -R152.reuse ;  /* 0x00000003a6c77223 */ /* 0x180fe20000010898 */
[-CC-:B------:R-:W-:Y:S01]  /*22500*/  FFMA.FTZ R167, R167, R3.reuse, -R152.reuse ;  /* 0x00000003a7a77223 */ /* 0x180fe20000010898 */
[-CC-:B------:R-:W-:Y:S01]  /*22510*/  FFMA.FTZ R154, R155, R3.reuse, -R152.reuse ;  /* 0x000000039b9a7223 */ /* 0x180fe20000010898 */
[-CC-:B------:R-:W-:Y:S01]  /*22520*/  FFMA.FTZ R195, R158, R3.reuse, -R152.reuse ;  /* 0x000000039ec37223 */ /* 0x180fe20000010898 */
[----:B------:R-:W-:Y:S01]  /*22530*/  FFMA.FTZ R152, R159, R3, -R152 ;  /* 0x000000039f987223 */ /* 0x000fe20000010898 */
[----:B------:R-:W0:Y:S01]  /*22540*/  MUFU.EX2 R160, R160 ;  /* 0x000000a000a07308 */ /* 0x000e220000000800 */
[----:B-1----:R-:W-:Y:S01]  /*22550*/  FFMA.FTZ R226, R2, R226, R209 ;  /* 0x000000e202e27223 */ /* 0x002fe200000100d1 */
[----:B------:R-:W-:-:S05]  /*22560*/  IMAD R161, R219, 0x8, R22 ;  /* 0x00000008dba17824 */ /* 0x000fca00078e0216 */
[----:B------:R-:W-:Y:S01]  /*22570*/  IADD3 R164, R161, 0x38840, RZ ;  /* 0x00038840a1a47810 */ /* 0x000fe20007ffe0ff */
[----:B------:R-:W1:Y:S01]  /*22580*/  MUFU.EX2 R210, R210 ;  /* 0x000000d200d27308 */ /* 0x000e620000000800 */
[----:B---3--:R-:W-:-:S07]  /*22590*/  FADD.FTZ R155, R21, R227 ;  /* 0x000000e3159b7221 */ /* 0x008fce0000010000 */
[----:B------:R-:W3:Y:S01]  /*225a0*/  MUFU.EX2 R211, R211 ;  /* 0x000000d300d37308 */ /* 0x000ee20000000800 */
[----:B0-----:R-:W-:-:S07]  /*225b0*/  FADD.FTZ R159, R160, R226 ;  /* 0x000000e2a09f7221 */ /* 0x001fce0000010000 */
[----:B------:R-:W0:Y:S01]  /*225c0*/  MUFU.EX2 R20, R20 ;  /* 0x0000001400147308 */ /* 0x000e220000000800 */
[----:B-1----:R-:W-:-:S07]  /*225d0*/  FADD.FTZ R155, R210, R155 ;  /* 0x0000009bd29b7221 */ /* 0x002fce0000010000 */
        /* <DEDUP_REMOVED lines=12> */
[----:B------:R-:W1:Y:S08]  /*226a0*/  MUFU.EX2 R207, R207 ;  /* 0x000000cf00cf7308 */ /* 0x000e700000000800 */
[----:B------:R-:W4:Y:S08]  /*226b0*/  MUFU.EX2 R14, R14 ;  /* 0x0000000e000e7308 */ /* 0x000f300000000800 */
[----:B------:R-:W5:Y:S08]  /*226c0*/  MUFU.EX2 R153, R153 ;  /* 0x0000009900997308 */ /* 0x000f700000000800 */
[----:B------:R-:W5:Y:S01]  /*226d0*/  MUFU.EX2 R200, R200 ;  /* 0x000000c800c87308 */ /* 0x000f620000000800 */
[----:B--2---:R-:W-:-:S04]  /*226e0*/  PRMT R164, R223, 0x654, R164 ;  /* 0x00000654dfa47816 */ /* 0x004fc800000000a4 */
[----:B------:R2:W-:Y:S03]  /*226f0*/  SYNCS.ARRIVE.TRANS64.RED.A1T0 RZ, [R164+URZ], RZ ;  /* 0x000000ffa4ff79a7 */ /* 0x0005e6000810043f */
[----:B------:R-:W2:Y:S08]  /*22700*/  MUFU.EX2 R201, R201 ;  /* 0x000000c900c97308 */ /* 0x000eb00000000800 */
[----:B------:R-:W2:Y:S08]  /*22710*/  MUFU.EX2 R13, R13 ;  /* 0x0000000d000d7308 */ /* 0x000eb00000000800 */
[----:B------:R-:W2:Y:S08]  /*22720*/  MUFU.EX2 R161, R171 ;  /* 0x000000ab00a17308 */ /* 0x000eb00000000800 */
[----:B------:R3:W-:Y:S08]  /*22730*/  MUFU.EX2 R158, R163 ;  /* 0x000000a3009e7308 */ /* 0x0007f00000000800 */
[----:B------:R-:W2:Y:S01]  /*22740*/  MUFU.EX2 R202, R202 ;  /* 0x000000ca00ca7308 */ /* 0x000ea20000000800 */
[----:B---3--:R-:W-:Y:S01]  /*22750*/  FADD.FTZ R163, R156, R159 ;  /* 0x0000009f9ca37221 */ /* 0x008fe20000010000 */
[----:B0-----:R-:W-:-:S03]  /*22760*/  FADD.FTZ R159, R206, R155 ;  /* 0x0000009bce9f7221 */ /* 0x001fc60000010000 */
[----:B-1----:R-:W-:Y:S01]  /*22770*/  FADD.FTZ R163, R207, R163 ;  /* 0x000000a3cfa37221 */ /* 0x002fe20000010000 */
[----:B----4-:R-:W-:Y:S02]  /*22780*/  FADD.FTZ R159, R14, R159 ;  /* 0x0000009f0e9f7221 */ /* 0x010fe40000010000 */
[----:B------:R-:W0:Y:S01]  /*22790*/  MUFU.EX2 R203, R203 ;  /* 0x000000cb00cb7308 */ /* 0x000e220000000800 */
[----:B-----5:R-:W-:Y:S01]  /*227a0*/  FADD.FTZ R163, R153, R163 ;  /* 0x000000a399a37221 */ /* 0x020fe20000010000 */
[----:B------:R-:W-:-:S03]  /*227b0*/  FADD.FTZ R159, R200, R159 ;  /* 0x0000009fc89f7221 */ /* 0x000fc60000010000 */
[----:B--2---:R-:W-:Y:S01]  /*227c0*/  FADD.FTZ R163, R201, R163 ;  /* 0x000000a3c9a37221 */ /* 0x004fe20000010000 */
[----:B------:R-:W-:Y:S02]  /*227d0*/  FADD.FTZ R159, R13, R159 ;  /* 0x0000009f0d9f7221 */ /* 0x000fe40000010000 */
[----:B------:R-:W1:Y:S01]  /*227e0*/  MUFU.EX2 R12, R12 ;  /* 0x0000000c000c7308 */ /* 0x000e620000000800 */
[----:B------:R-:W-:Y:S01]  /*227f0*/  FADD.FTZ R163, R161, R163 ;  /* 0x000000a3a1a37221 */ /* 0x000fe20000010000 */
[----:B------:R-:W-:-:S06]  /*22800*/  FADD.FTZ R159, R202, R159 ;  /* 0x0000009fca9f7221 */ /* 0x000fcc0000010000 */
        /* <DEDUP_REMOVED lines=9> */
[----:B-1----:R-:W-:-:S04]  /*228a0*/  FADD.FTZ R163, R197, R163 ;  /* 0x000000a3c5a37221 */ /* 0x002fc80000010000 */
[----:B------:R-:W-:-:S03]  /*228b0*/  FADD.FTZ R163, R158, R163 ;  /* 0x000000a39ea37221 */ /* 0x000fc60000010000 */
        /* <DEDUP_REMOVED lines=26> */
.L_x_2927:
[C---:B------:R-:W-:Y:S01]  /*22a60*/  ISETP.GT.AND P1, PT, R9.reuse, RZ, PT ;  /* 0x000000ff0900720c */ /* 0x040fe20003f24270 */
[----:B------:R-:W-:Y:S01]  /*22a70*/  VIADD R6, R6, 0x38860 ;  /* 0x0003886006067836 */ /* 0x000fe20000000000 */
[----:B------:R-:W-:Y:S01]  /*22a80*/  F2FP.F16.F32.PACK_AB R210, R20, R210 ;  /* 0x000000d214d2723e */ /* 0x000fe200000000ff */
[----:B------:R-:W-:Y:S01]  /*22a90*/  VIADD R9, R9, 0xffffffff ;  /* 0xffffffff09097836 */ /* 0x000fe20000000000 */
[----:B------:R-:W-:Y:S01]  /*22aa0*/  F2FP.F16.F32.PACK_AB R196, R11, R196 ;  /* 0x000000c40bc4723e */ /* 0x000fe200000000ff */
[----:B------:R-:W-:Y:S01]  /*22ab0*/  IMAD.MOV.U32 R20, RZ, RZ, R5 ;  /* 0x000000ffff147224 */ /* 0x000fe200078e0005 */
[----:B------:R-:W-:Y:S02]  /*22ac0*/  PRMT R6, R223, 0x654, R6 ;  /* 0x00000654df067816 */ /* 0x000fe40000000006 */
[----:B------:R-:W-:Y:S01]  /*22ad0*/  F2FP.F16.F32.PACK_AB R198, R10, R198 ;  /* 0x000000c60ac6723e */ /* 0x000fe200000000ff */
[----:B------:R-:W-:Y:S01]  /*22ae0*/  IMAD.MOV.U32 R10, RZ, RZ, R225 ;  /* 0x000000ffff0a7224 */ /* 0x000fe200078e00e1 */
[----:B------:R0:W-:Y:S01]  /*22af0*/  SYNCS.ARRIVE.TRANS64.RED.A1T0 RZ, [R6+URZ], RZ ;  /* 0x000000ff06ff79a7 */ /* 0x0001e2000810043f */
        /* <DEDUP_REMOVED lines=18> */
[----:B------:R-:W-:Y:S01]  /*22c20*/  MOV R11, R4 ;  /* 0x00000004000b7202 */ /* 0x000fe20000000f00 */
[----:B0-----:R-:W-:Y:S06]  /*22c30*/  @P1 BRA `(.L_x_2928) ;  /* 0xffffffb400c81947 */ /* 0x001fec000383ffff */
.L_x_2915:
[----:B------:R-:W-:Y:S05]  /*22c40*/  BSYNC B0 ;  /* 0x0000000000007941 */ /* 0x000fea0003800000 */
.L_x_2914:
        /* <DEDUP_REMOVED lines=131> */
.L_x_2929:
[----:B------:R-:W-:Y:S01]  /*23480*/  IMAD R8, R219, 0x8, R22 ;  /* 0x00000008db087824 */ /* 0x000fe200078e0216 */
[----:B------:R-:W-:-:S04]  /*23490*/  SHF.L.U32 R7, R225, 0x1f, RZ ;  /* 0x0000001fe1077819 */ /* 0x000fc800000006ff */
[----:B------:R0:W1:Y:S01]  /*234a0*/  SYNCS.PHASECHK.TRANS64.TRYWAIT P1, [R8+URZ+0x38850], R7 ;  /* 0x03885007080075a7 */ /* 0x000062000802017f */
[----:B------:R-:W-:Y:S05]  /*234b0*/  @!P0 BRA `(.L_x_2930) ;  /* 0x0000000000048947 */ /* 0x000fea0003800000 */
[----:B------:R-:W-:Y:S01]  /*234c0*/  BPT.TRAP 0x1 ;  /* 0x000000040000795c */ /* 0x000fe20000300000 */
.L_x_2930:
[----:B------:R-:W-:Y:S01]  /*234d0*/  IADD3 R22, R22, 0x400, RZ ;  /* 0x0000040016167810 */ /* 0x000fe20007ffe0ff */
[----:B------:R-:W-:Y:S03]  /*234e0*/  BSSY B0, `(.L_x_2931) ;  /* 0x0000008000007945 */ /* 0x000fe60003800000 */
[----:B------:R-:W-:-:S04]  /*234f0*/  SHF.R.U32.HI R22, RZ, 0x4, R22 ;  /* 0x00000004ff167819 */ /* 0x000fc80000011616 */
[----:B------:R-:W-:-:S04]  /*23500*/  LOP3.LUT R22, R22, 0x3fff, RZ, 0xc0, !PT ;  /* 0x00003fff16167812 */ /* 0x000fc800078ec0ff */
[----:B------:R-:W-:-:S05]  /*23510*/  LOP3.LUT R0, R22, 0x2800000, RZ, 0xfc, !PT ;  /* 0x0280000016007812 */ /* 0x000fca00078efcff */
[----:B------:R-:W-:Y:S01]  /*23520*/  IMAD R0, R219, 0xa00, R0 ;  /* 0x00000a00db007824 */ /* 0x000fe200078e0200 */
[----:B-1----:R-:W-:Y:S06]  /*23530*/  @P1 BRA `(.L_x_2932) ;  /* 0x0000000000081947 */ /* 0x002fec0003800000 */
[----:B------:R-:W1:Y:S02]  /*23540*/  SYNCS.PHASECHK.TRANS64.TRYWAIT P1, [R8+URZ+0x38850], R7 ;  /* 0x03885007080075a7 */ /* 0x000e64000802017f */
[----:B-1----:R-:W-:Y:S05]  /*23550*/  @!P1 BRA `(.L_x_2933) ;  /* 0x000000d0001c9947 */ /* 0x002fea0003800000 */
.L_x_2932:
[----:B------:R-:W-:Y:S05]  /*23560*/  BSYNC B0 ;  /* 0x0000000000007941 */ /* 0x000fea0003800000 */
.L_x_2931:
[----:B------:R-:W-:Y:S01]  /*23570*/  IMAD.MOV.U32 R6, RZ, RZ, R0 ;  /* 0x000000ffff067224 */ /* 0x000fe200078e0000 */
[----:B------:R-:W-:Y:S01]  /*23580*/  WARPGROUP.ARRIVE ;  /* 0x00000000000079c5 */ /* 0x000fe20000000000 */
[----:B01----:R-:W-:Y:S01]  /*23590*/  IMAD.MOV.U32 R7, RZ, RZ, 0x40000040 ;  /* 0x40000040ff077424 */ /* 0x003fe200078e00ff */
[----:B------:R-:W-:Y:S02]  /*235a0*/  MOV R2, RZ ;  /* 0x000000ff00027202 */ /* 0x000fe40000000f00 */
        /* <DEDUP_REMOVED lines=22> */
[----:B------:R-:W-:Y:S01]  /*23710*/  VIADD R6, R0, 0x200 ;  /* 0x0000020000067836 */ /* 0x000fe20000000000 */
[----:B------:R-:W-:Y:S01]  /*23720*/  R2UR UR7, R7 ;  /* 0x00000000070772ca */ /* 0x000fe200000e0000 */
[----:B------:R-:W-:Y:S01]  /*23730*/  IMAD.MOV.U32 R7, RZ, RZ, 0x40000040 ;  /* 0x40000040ff077424 */ /* 0x000fe200078e00ff */
[----:B------:R-:W0:Y:S02]  /*23740*/  SHFL.BFLY PT, R0, R227, 0x2, 0x1f ;  /* 0x0c401f00e3007f89 */ /* 0x000e2400000e0000 */
[----:B0-----:R-:W-:Y:S01]  /*23750*/  FADD.FTZ R0, R0, R227 ;  /* 0x000000e300007221 */ /* 0x001fe20000010000 */
[----:B------:R-:W-:Y:S02]  /*23760*/  WARPGROUP.DEPBAR.LE gsb0, 0x0 ;  /* 0x00008000000079c5 */ /* 0x000fe40000010000 */
[----:B------:R-:W-:-:S15]  /*23770*/  WARPGROUP.ARRIVE ;  /* 0x00000000000079c5 */ /* 0x000fde0000000000 */
[----:B------:R-:W-:-:S03]  /*23780*/  NOP ;  /* 0x0000000000007918 */ /* 0x000fc60000000000 */
[----:B------:R-:W-:Y:S01]  /*23790*/  HGMMA.64x256x16.F32 R24, R196, gdesc[UR4].tnspB, R24, gsb0 ;  /* 0x43e00004c4187df0 */ /* 0x000fe20008000818 */
[----:B------:R-:W-:Y:S02]  /*237a0*/  R2UR UR6, R6 ;  /* 0x00000000060672ca */ /* 0x000fe400000e0000 */
[----:B------:R-:W-:Y:S02]  /*237b0*/  R2UR UR7, R7 ;  /* 0x00000000070772ca */ /* 0x000fe400000e0000 */
[----:B------:R-:W0:Y:S02]  /*237c0*/  SHFL.BFLY PT, R7, R226, 0x2, 0x1f ;  /* 0x0c401f00e2077f89 */ /* 0x000e2400000e0000 */
[----:B0-----:R-:W-:Y:S02]  /*237d0*/  FADD.FTZ R6, R7, R226 ;  /* 0x000000e207067221 */ /* 0x001fe40000010000 */
[----:B------:R-:W0:Y:S04]  /*237e0*/  SHFL.BFLY PT, R7, R0, 0x1, 0x1f ;  /* 0x0c201f0000077f89 */ /* 0x000e2800000e0000 */
[----:B------:R-:W1:Y:S01]  /*237f0*/  SHFL.BFLY PT, R9, R6, 0x1, 0x1f ;  /* 0x0c201f0006097f89 */ /* 0x000e6200000e0000 */
[----:B0-----:R-:W-:Y:S01]  /*23800*/  FADD.FTZ R13, R0, R7 ;  /* 0x00000007000d7221 */ /* 0x001fe20000010000 */
[----:B------:R-:W-:-:S02]  /*23810*/  IMAD.MOV.U32 R7, RZ, RZ, RZ ;  /* 0x000000ffff077224 */ /* 0x000fc400078e00ff */
        /* <DEDUP_REMOVED lines=17> */
[----:B------:R-:W-:Y:S03]  /*23930*/  HGMMA.64x256x16.F32 R24, R192, gdesc[UR4].tnspB, R24, gsb0 ;  /* 0x43e00004c0187df0 */ /* 0x000fe60008000818 */
[----:B------:R-:W-:Y:S02]  /*23940*/  WARPGROUP.DEPBAR.LE gsb0, 0x0 ;  /* 0x00008000000079c5 */ /* 0x000fe40000010000 */
[----:B--23--:R-:W-:Y:S05]  /*23950*/  @!P0 BRA `(.L_x_2934) ;  /* 0x0000000000048947 */ /* 0x00cfea0003800000 */
[----:B------:R-:W-:Y:S01]  /*23960*/  BPT.TRAP 0x1 ;  /* 0x000000040000795c */ /* 0x000fe20000300000 */
.L_x_2934:
[----:B------:R-:W2:Y:S01]  /*23970*/  LDL.LU R3, [R1+0x50] ;  /* 0x0000500001037983 */ /* 0x000ea20000300800 */
[----:B------:R-:W-:Y:S01]  /*23980*/  VIADD R4, R8, 0x38860 ;  /* 0x0003886008047836 */ /* 0x000fe20000000000 */
[----:B------:R-:W-:Y:S01]  /*23990*/  IADD3 R219, R219, 0x1, RZ ;  /* 0x00000001dbdb7810 */ /* 0x000fe20007ffe0ff */
[-C--:B------:R-:W-:Y:S01]  /*239a0*/  FMUL.FTZ R8, R24, R7.reuse ;  /* 0x0000000718087220 */ /* 0x080fe20000410000 */
[----:B------:R-:W3:Y:S01]  /*239b0*/  LDL.LU R5, [R1+0x88] ;  /* 0x0000880001057983 */ /* 0x000ee20000300800 */
[-C--:B------:R-:W-:Y:S01]  /*239c0*/  FMUL.FTZ R25, R25, R7.reuse ;  /* 0x0000000719197220 */ /* 0x080fe20000410000 */
        /* <DEDUP_REMOVED lines=63> */
[-C--:B0-----:R-:W-:Y:S01]  /*23dc0*/  FMUL.FTZ R26, R26, R2.reuse ;  /* 0x000000021a1a7220 */ /* 0x081fe20000410000 */
        /* <DEDUP_REMOVED lines=71> */
.L_x_2811:
[----:B------:R-:W0:Y:S08]  /*24240*/  S2UR UR4, SR_CgaCtaId ;  /* 0x00000000000479c3 */ /* 0x000e300000008800 */
[----:B------:R-:W-:Y:S01]  /*24250*/  BAR.SYNC.DEFER_BLOCKING 0x5, 0x180 ;  /* 0x0146000000007b1d */ /* 0x000fe20000010000 */
[----:B------:R-:W-:-:S05]  /*24260*/  MOV R22, 0x400 ;  /* 0x0000040000167802 */ /* 0x000fca0000000f00 */
[----:B------:R-:W-:Y:S01]  /*24270*/  BSSY B0, `(.L_x_2935) ;  /* 0x00002f7000007945 */ /* 0x000fe20003800000 */
[----:B0-----:R-:W-:-:S05]  /*24280*/  IMAD.U32 R2, RZ, RZ, UR4 ;  /* 0x00000004ff027e24 */ /* 0x001fca000f8e00ff */
[----:B------:R0:W-:Y:S01]  /*24290*/  STL [R1+0x50], R2 ;  /* 0x0000500201007387 */ /* 0x0001e20000100800 */
[----:B------:R-:W-:-:S05]  /*242a0*/  LEA R22, R2, R22, 0x18 ;  /* 0x0000001602167211 */ /* 0x000fca00078ec0ff */
[----:B------:R0:W2:Y:S01]  /*242b0*/  LDS.128 R28, [R22+0x388d0] ;  /* 0x0388d000161c7984 */ /* 0x0000a20000000c00 */
[----:B------:R-:W-:Y:S06]  /*242c0*/  BAR.ARV 0x4, 0x180 ;  /* 0x0106000000007b1d */ /* 0x000fec0000002000 */
[----:B------:R-:W-:Y:S05]  /*242d0*/  @P1 BRA `(.L_x_2936) ;  /* 0x0000002000441947 */ /* 0x000fea0003800000 */
[----:B0-----:R-:W3:Y:S04]  /*242e0*/  LDL R2, [R1+0x8c] ;  /* 0x00008c0001027983 */ /* 0x001ee80000100800 */
[----:B------:R-:W4:Y:S04]  /*242f0*/  LDL R179, [R1+0x7c] ;  /* 0x00007c0001b37983 */ /* 0x000f280000100800 */
[----:B------:R-:W4:Y:S04]  /*24300*/  LDL R180, [R1+0x78] ;  /* 0x0000780001b47983 */ /* 0x000f280000100800 */
[----:B------:R-:W4:Y:S01]  /*24310*/  LDL R178, [R1+0x68] ;  /* 0x0000680001b27983 */ /* 0x000f220000100800 */
[----:B-1----:R-:W0:Y:S01]  /*24320*/  S2R R5, SR_SWINHI ;  /* 0x0000000000057919 */ /* 0x002e220000002f00 */
[----:B------:R-:W-:Y:S01]  /*24330*/  F2FP.F16.F32.PACK_AB R8, R25, R8 ;  /* 0x000000081908723e */ /* 0x000fe200000000ff */
[----:B------:R-:W-:Y:S01]  /*24340*/  ULDC.64 UR4, c[0x0][0xc00] ;  /* 0x0003000000047ab9 */ /* 0x000fe20000000a00 */
[----:B------:R-:W-:-:S02]  /*24350*/  MOV R20, R22 ;  /* 0x0000001600147202 */ /* 0x000fc40000000f00 */
[----:B0-----:R-:W-:Y:S02]  /*24360*/  MOV R21, R5 ;  /* 0x0000000500157202 */ /* 0x001fe40000000f00 */
[----:B------:R-:W-:Y:S02]  /*24370*/  F2FP.F16.F32.PACK_AB R9, R9, R26 ;  /* 0x0000001a0909723e */ /* 0x000fe400000000ff */
[----:B------:R-:W-:Y:S02]  /*24380*/  F2FP.F16.F32.PACK_AB R10, R3, R10 ;  /* 0x0000000a030a723e */ /* 0x000fe400000000ff */
[----:B------:R-:W-:Y:S02]  /*24390*/  F2FP.F16.F32.PACK_AB R11, R11, R4 ;  /* 0x000000040b0b723e */ /* 0x000fe400000000ff */
[----:B------:R-:W-:Y:S02]  /*243a0*/  F2FP.F16.F32.PACK_AB R144, R145, R144 ;  /* 0x000000909190723e */ /* 0x000fe400000000ff */
[----:B------:R-:W-:-:S02]  /*243b0*/  F2FP.F16.F32.PACK_AB R145, R147, R146 ;  /* 0x000000929391723e */ /* 0x000fc400000000ff */
[----:B------:R-:W-:Y:S02]  /*243c0*/  F2FP.F16.F32.PACK_AB R146, R149, R148 ;  /* 0x000000949592723e */ /* 0x000fe400000000ff */
[----:B------:R-:W-:Y:S01]  /*243d0*/  F2FP.F16.F32.PACK_AB R147, R151, R150 ;  /* 0x000000969793723e */ /* 0x000fe200000000ff */
[----:B------:R-:W-:Y:S01]  /*243e0*/  ULDC.64 UR6, c[0x0][0x208] ;  /* 0x0000820000067ab9 */ /* 0x000fe20000000a00 */
[----:B------:R-:W-:Y:S01]  /*243f0*/  BAR.SYNC.DEFER_BLOCKING 0x1, 0x100 ;  /* 0x0044000000007b1d */ /* 0x000fe20000010000 */
[----:B---3--:R-:W-:-:S03]  /*24400*/  IMAD.WIDE R104, R2, 0x2, R20 ;  /* 0x0000000202687825 */ /* 0x008fc600078e0214 */
[C---:B------:R-:W-:Y:S02]  /*24410*/  IADD3 R64, P3, R104.reuse, 0x4000, RZ ;  /* 0x0000400068407810 */ /* 0x040fe40007f7e0ff */
[----:B------:R-:W-:Y:S02]  /*24420*/  IADD3 R12, P1, R104, 0x20, RZ ;  /* 0x00000020680c7810 */ /* 0x000fe40007f3e0ff */
[----:B------:R-:W-:-:S03]  /*24430*/  LOP3.LUT R100, R64, 0x380, RZ, 0xc0, !PT ;  /* 0x0000038040647812 */ /* 0x000fc600078ec0ff */
[--C-:B------:R-:W-:Y:S01]  /*24440*/  IMAD.X R13, RZ, RZ, R105.reuse, P1 ;  /* 0x000000ffff0d7224 */ /* 0x100fe200008e0669 */
[----:B------:R-:W-:Y:S02]  /*24450*/  SHF.R.U64 R100, R100, 0x3, RZ ;  /* 0x0000000364647819 */ /* 0x000fe400000012ff */
[----:B------:R-:W-:Y:S02]  /*24460*/  IADD3 R80, P1, R104, 0x8000, RZ ;  /* 0x0000800068507810 */ /* 0x000fe40007f3e0ff */
[----:B------:R-:W-:Y:S02]  /*24470*/  LOP3.LUT R64, R100, R64, RZ, 0x3c, !PT ;  /* 0x0000004064407212 */ /* 0x000fe400078e3cff */
[----:B------:R-:W-:Y:S01]  /*24480*/  LOP3.LUT R100, R80, 0x380, RZ, 0xc0, !PT ;  /* 0x0000038050647812 */ /* 0x000fe200078ec0ff */
[----:B------:R-:W-:Y:S01]  /*24490*/  IMAD.X R65, RZ, RZ, R105, P3 ;  /* 0x000000ffff417224 */ /* 0x000fe200018e0669 */
[----:B------:R-:W-:Y:S02]  /*244a0*/  IADD3 R14, P0, R104, 0x40, RZ ;  /* 0x00000040680e7810 */ /* 0x000fe40007f1e0ff */
[----:B------:R-:W-:-:S02]  /*244b0*/  SHF.R.U64 R100, R100, 0x3, RZ ;  /* 0x0000000364647819 */ /* 0x000fc400000012ff */
[C---:B------:R-:W-:Y:S02]  /*244c0*/  IADD3 R76, P2, R104.reuse, 0x4060, RZ ;  /* 0x00004060684c7810 */ /* 0x040fe40007f5e0ff */
[C---:B------:R-:W-:Y:S02]  /*244d0*/  IADD3 R92, P3, R104.reuse, 0x8060, RZ ;  /* 0x00008060685c7810 */ /* 0x040fe40007f7e0ff */
[C---:B------:R-:W-:Y:S02]  /*244e0*/  LOP3.LUT R5, R104.reuse, 0x380, RZ, 0xc0, !PT ;  /* 0x0000038068057812 */ /* 0x040fe400078ec0ff */
[C---:B------:R-:W-:Y:S02]  /*244f0*/  IADD3 R72, P5, R104.reuse, 0x4040, RZ ;  /* 0x0000404068487810 */ /* 0x040fe40007fbe0ff */
[C---:B------:R-:W-:Y:S02]  /*24500*/  IADD3 R60, P4, R104.reuse, 0x60, RZ ;  /* 0x00000060683c7810 */ /* 0x040fe40007f9e0ff */
[----:B------:R-:W-:-:S02]  /*24510*/  IADD3 R68, P6, R104, 0x4020, RZ ;  /* 0x0000402068447810 */ /* 0x000fc40007fde0ff */
[----:B------:R-:W-:Y:S02]  /*24520*/  LOP3.LUT R176, R14, 0x380, RZ, 0xc0, !PT ;  /* 0x000003800eb07812 */ /* 0x000fe400078ec0ff */
[----:B------:R-:W-:Y:S01]  /*24530*/  LOP3.LUT R80, R100, R80, RZ, 0x3c, !PT ;  /* 0x0000005064507212 */ /* 0x000fe200078e3cff */
[--C-:B------:R-:W-:Y:S01]  /*24540*/  IMAD.X R77, RZ, RZ, R105.reuse, P2 ;  /* 0x000000ffff4d7224 */ /* 0x100fe200010e0669 */
[----:B------:R-:W-:Y:S02]  /*24550*/  LOP3.LUT R177, R12, 0x380, RZ, 0xc0, !PT ;  /* 0x000003800cb17812 */ /* 0x000fe400078ec0ff */
[----:B------:R-:W-:Y:S02]  /*24560*/  LOP3.LUT R100, R92, 0x380, RZ, 0xc0, !PT ;  /* 0x000003805c647812 */ /* 0x000fe400078ec0ff */
[-C--:B------:R-:W-:Y:S02]  /*24570*/  IADD3.X R73, RZ, R105.reuse, RZ, P5, !PT ;  /* 0x00000069ff497210 */ /* 0x080fe40002ffe4ff */
[----:B------:R-:W-:Y:S01]  /*24580*/  SHF.R.U64 R5, R5, 0x3, RZ ;  /* 0x0000000305057819 */ /* 0x000fe200000012ff */
[--C-:B------:R-:W-:Y:S01]  /*24590*/  IMAD.X R61, RZ, RZ, R105.reuse, P4 ;  /* 0x000000ffff3d7224 */ /* 0x100fe200020e0669 */
[C---:B------:R-:W-:Y:S01]  /*245a0*/  IADD3 R2, P5, R104.reuse, 0xc020, RZ ;  /* 0x0000c02068027810 */ /* 0x040fe20007fbe0ff */
[--C-:B------:R-:W-:Y:S01]  /*245b0*/  IMAD.X R69, RZ, RZ, R105.reuse, P6 ;  /* 0x000000ffff457224 */ /* 0x100fe200030e0669 */
[----:B--2---:R-:W-:Y:S01]  /*245c0*/  IADD3 R28, P2, R104, 0xc040, RZ ;  /* 0x0000c040681c7810 */ /* 0x004fe20007f5e0ff */
[----:B------:R-:W-:Y:S01]  /*245d0*/  IMAD.X R81, RZ, RZ, R105, P1 ;  /* 0x000000ffff517224 */ /* 0x000fe200008e0669 */
[----:B------:R-:W-:-:S02]  /*245e0*/  IADD3.X R15, RZ, R105, RZ, P0, !PT ;  /* 0x00000069ff0f7210 */ /* 0x000fc400007fe4ff */
[----:B------:R-:W-:Y:S02]  /*245f0*/  SHF.R.U64 R176, R176, 0x3, RZ ;  /* 0x00000003b0b07819 */ /* 0x000fe400000012ff */
[C---:B------:R-:W-:Y:S02]  /*24600*/  IADD3 R84, P0, R104.reuse, 0x8020, RZ ;  /* 0x0000802068547810 */ /* 0x040fe40007f1e0ff */
[C---:B------:R-:W-:Y:S02]  /*24610*/  IADD3 R88, P4, R104.reuse, 0x8040, RZ ;  /* 0x0000804068587810 */ /* 0x040fe40007f9e0ff */
[C---:B------:R-:W-:Y:S02]  /*24620*/  IADD3 R96, P6, R104.reuse, 0xc000, RZ ;  /* 0x0000c00068607810 */ /* 0x040fe40007fde0ff */
[----:B------:R-:W-:Y:S02]  /*24630*/  IADD3 R128, P1, R104, 0xc060, RZ ;  /* 0x0000c06068807810 */ /* 0x000fe40007f3e0ff */
[----:B------:R-:W-:-:S02]  /*24640*/  SHF.R.U64 R177, R177, 0x3, RZ ;  /* 0x00000003b1b17819 */ /* 0x000fc400000012ff */
[----:B------:R-:W-:Y:S02]  /*24650*/  SHF.R.U64 R100, R100, 0x3, RZ ;  /* 0x0000000364647819 */ /* 0x000fe400000012ff */
[----:B------:R-:W-:Y:S02]  /*24660*/  LOP3.LUT R104, R5, R104, RZ, 0x3c, !PT ;  /* 0x0000006805687212 */ /* 0x000fe400078e3cff */
[----:B-----5:R-:W-:Y:S02]  /*24670*/  LOP3.LUT R135, R60, 0x380, RZ, 0xc0, !PT ;  /* 0x000003803c877812 */ /* 0x020fe400078ec0ff */
[----:B------:R-:W-:Y:S02]  /*24680*/  LOP3.LUT R25, R2, 0x380, RZ, 0xc0, !PT ;  /* 0x0000038002197812 */ /* 0x000fe400078ec0ff */
[----:B------:R-:W-:Y:S02]  /*24690*/  LOP3.LUT R26, R28, 0x380, RZ, 0xc0, !PT ;  /* 0x000003801c1a7812 */ /* 0x000fe400078ec0ff */
[----:B------:R-:W-:-:S02]  /*246a0*/  LOP3.LUT R14, R176, R14, RZ, 0x3c, !PT ;  /* 0x0000000eb00e7212 */ /* 0x000fc400078e3cff */
[----:B------:R-:W-:Y:S02]  /*246b0*/  LOP3.LUT R12, R177, R12, RZ, 0x3c, !PT ;  /* 0x0000000cb10c7212 */ /* 0x000fe400078e3cff */
[----:B------:R-:W-:Y:S02]  /*246c0*/  LOP3.LUT R176, R72, 0x380, RZ, 0xc0, !PT ;  /* 0x0000038048b07812 */ /* 0x000fe400078ec0ff */
[----:B------:R-:W-:Y:S02]  /*246d0*/  LOP3.LUT R92, R100, R92, RZ, 0x3c, !PT ;  /* 0x0000005c645c7212 */ /* 0x000fe400078e3cff */
[----:B------:R-:W-:Y:S02]  /*246e0*/  LOP3.LUT R177, R68, 0x380, RZ, 0xc0, !PT ;  /* 0x0000038044b17812 */ /* 0x000fe400078ec0ff */
[----:B------:R-:W-:Y:S02]  /*246f0*/  MOV R104, R104 ;  /* 0x0000006800687202 */ /* 0x000fe40000000f00 */
[----:B------:R-:W-:-:S02]  /*24700*/  LOP3.LUT R100, R128, 0x380, RZ, 0xc0, !PT ;  /* 0x0000038080647812 */ /* 0x000fc400078ec0ff */
[----:B------:R-:W-:Y:S02]  /*24710*/  SHF.R.U64 R135, R135, 0x3, RZ ;  /* 0x0000000387877819 */ /* 0x000fe400000012ff */
[----:B------:R-:W-:Y:S02]  /*24720*/  SHF.R.U64 R25, R25, 0x3, RZ ;  /* 0x0000000319197819 */ /* 0x000fe400000012ff */
[----:B------:R-:W-:Y:S01]  /*24730*/  SHF.R.U64 R3, R26, 0x3, RZ ;  /* 0x000000031a037819 */ /* 0x000fe200000012ff */
[--C-:B------:R-:W-:Y:S01]  /*24740*/  IMAD.X R85, RZ, RZ, R105.reuse, P0 ;  /* 0x000000ffff557224 */ /* 0x100fe200000e0669 */
[-C--:B------:R-:W-:Y:S01]  /*24750*/  IADD3.X R89, RZ, R105.reuse, RZ, P4, !PT ;  /* 0x00000069ff597210 */ /* 0x080fe200027fe4ff */
[--C-:B------:R-:W-:Y:S01]  /*24760*/  IMAD.X R93, RZ, RZ, R105.reuse, P3 ;  /* 0x000000ffff5d7224 */ /* 0x100fe200018e0669 */
[----:B------:R-:W-:Y:S01]  /*24770*/  IADD3.X R5, RZ, R105, RZ, P2, !PT ;  /* 0x00000069ff057210 */ /* 0x000fe200017fe4ff */
[--C-:B------:R-:W-:Y:S01]  /*24780*/  IMAD.X R97, RZ, RZ, R105.reuse, P6 ;  /* 0x000000ffff617224 */ /* 0x100fe200030e0669 */
[----:B------:R-:W-:Y:S01]  /*24790*/  SHF.R.U64 R176, R176, 0x3, RZ ;  /* 0x00000003b0b07819 */ /* 0x000fe200000012ff */
[--C-:B------:R-:W-:Y:S01]  /*247a0*/  IMAD.X R101, RZ, RZ, R105.reuse, P5 ;  /* 0x000000ffff657224 */ /* 0x100fe200028e0669 */
[----:B------:R-:W-:Y:S01]  /*247b0*/  SHF.R.U64 R177, R177, 0x3, RZ ;  /* 0x00000003b1b17819 */ /* 0x000fe200000012ff */
[----:B------:R-:W-:Y:S01]  /*247c0*/  IMAD.X R27, RZ, RZ, R105, P1 ;  /* 0x000000ffff1b7224 */ /* 0x000fe200008e0669 */
[----:B------:R-:W-:Y:S01]  /*247d0*/  SHF.R.U64 R105, R100, 0x3, RZ ;  /* 0x0000000364697819 */ /* 0x000fe200000012ff */
[----:B------:R0:W-:Y:S01]  /*247e0*/  STSM.16.M88.4 [R104], R8 ;  /* 0x0000000868007844 */ /* 0x0001e20000000200 */
[----:B------:R-:W-:-:S02]  /*247f0*/  LOP3.LUT R60, R135, R60, RZ, 0x3c, !PT ;  /* 0x0000003c873c7212 */ /* 0x000fc400078e3cff */
[----:B------:R-:W-:Y:S02]  /*24800*/  LOP3.LUT R100, R25, R2, RZ, 0x3c, !PT ;  /* 0x0000000219647212 */ /* 0x000fe400078e3cff */
[----:B------:R-:W-:Y:S02]  /*24810*/  LOP3.LUT R4, R3, R28, RZ, 0x3c, !PT ;  /* 0x0000001c03047212 */ /* 0x000fe400078e3cff */
[----:B------:R-:W-:Y:S01]  /*24820*/  LOP3.LUT R135, R76, 0x380, RZ, 0xc0, !PT ;  /* 0x000003804c877812 */ /* 0x000fe200078ec0ff */
[----:B------:R-:W1:Y:S01]  /*24830*/  LDC R28, c[0x0][0xbe8] ;  /* 0x0002fa00ff1c7b82 */ /* 0x000e620000000800 */
[----:B------:R-:W-:Y:S02]  /*24840*/  MOV R3, R12 ;  /* 0x0000000c00037202 */ /* 0x000fe40000000f00 */
[----:B------:R-:W-:Y:S02]  /*24850*/  MOV R25, R14 ;  /* 0x0000000e00197202 */ /* 0x000fe40000000f00 */
[----:B------:R-:W-:-:S02]  /*24860*/  LOP3.LUT R72, R176, R72, RZ, 0x3c, !PT ;  /* 0x00000048b0487212 */ /* 0x000fc400078e3cff */
[----:B------:R-:W-:Y:S02]  /*24870*/  F2FP.F16.F32.PACK_AB R12, R41, R158 ;  /* 0x0000009e290c723e */ /* 0x000fe400000000ff */
[----:B0-----:R-:W-:Y:S02]  /*24880*/  F2FP.F16.F32.PACK_AB R8, R33, R32 ;  /* 0x000000202108723e */ /* 0x001fe400000000ff */
[----:B------:R-:W-:Y:S02]  /*24890*/  F2FP.F16.F32.PACK_AB R9, R35, R34 ;  /* 0x000000222309723e */ /* 0x000fe400000000ff */
[----:B------:R-:W-:Y:S02]  /*248a0*/  F2FP.F16.F32.PACK_AB R10, R37, R24 ;  /* 0x00000018250a723e */ /* 0x000fe400000000ff */
[----:B------:R-:W-:Y:S02]  /*248b0*/  F2FP.F16.F32.PACK_AB R11, R39, R38 ;  /* 0x00000026270b723e */ /* 0x000fe400000000ff */
[----:B------:R-:W-:-:S02]  /*248c0*/  F2FP.F16.F32.PACK_AB R13, R43, R42 ;  /* 0x0000002a2b0d723e */ /* 0x000fc400000000ff */
[----:B------:R-:W-:Y:S02]  /*248d0*/  F2FP.F16.F32.PACK_AB R14, R45, R159 ;  /* 0x0000009f2d0e723e */ /* 0x000fe400000000ff */
[----:B------:R-:W-:Y:S02]  /*248e0*/  F2FP.F16.F32.PACK_AB R15, R47, R46 ;  /* 0x0000002e2f0f723e */ /* 0x000fe400000000ff */
[----:B------:R-:W-:Y:S02]  /*248f0*/  LOP3.LUT R68, R177, R68, RZ, 0x3c, !PT ;  /* 0x00000044b1447212 */ /* 0x000fe400078e3cff */
[----:B------:R-:W-:Y:S02]  /*24900*/  LOP3.LUT R176, R84, 0x380, RZ, 0xc0, !PT ;  /* 0x0000038054b07812 */ /* 0x000fe400078ec0ff */
[----:B------:R-:W-:Y:S02]  /*24910*/  LOP3.LUT R26, R105, R128, RZ, 0x3c, !PT ;  /* 0x00000080691a7212 */ /* 0x000fe400078e3cff */
[----:B------:R-:W-:Y:S01]  /*24920*/  LOP3.LUT R177, R88, 0x380, RZ, 0xc0, !PT ;  /* 0x0000038058b17812 */ /* 0x000fe200078ec0ff */
[----:B------:R-:W-:Y:S01]  /*24930*/  STSM.16.M88.4 [R3], R8 ;  /* 0x0000000803007844 */ /* 0x000fe20000000200 */
[----:B------:R-:W-:-:S02]  /*24940*/  SHF.R.U64 R135, R135, 0x3, RZ ;  /* 0x0000000387877819 */ /* 0x000fc400000012ff */
[----:B------:R-:W-:Y:S01]  /*24950*/  MOV R4, R4 ;  /* 0x0000000400047202 */ /* 0x000fe20000000f00 */
[----:B------:R0:W-:Y:S01]  /*24960*/  STSM.16.M88.4 [R25], R12 ;  /* 0x0000000c19007844 */ /* 0x0001e20000000200 */
[----:B------:R-:W-:Y:S02]  /*24970*/  SHF.R.U64 R176, R176, 0x3, RZ ;  /* 0x00000003b0b07819 */ /* 0x000fe400000012ff */
[----:B------:R-:W-:Y:S01]  /*24980*/  MOV R2, R26 ;  /* 0x0000001a00027202 */ /* 0x000fe20000000f00 */
[----:B------:R-:W2:Y:S01]  /*24990*/  S2R R5, SR_TID.X ;  /* 0x0000000000057919 */ /* 0x000ea20000002100 */
[----:B------:R-:W-:Y:S02]  /*249a0*/  SHF.R.U64 R177, R177, 0x3, RZ ;  /* 0x00000003b1b17819 */ /* 0x000fe400000012ff */
[----:B------:R-:W-:Y:S02]  /*249b0*/  MOV R60, R60 ;  /* 0x0000003c003c7202 */ /* 0x000fe40000000f00 */
[----:B------:R-:W-:-:S02]  /*249c0*/  F2FP.F16.F32.PACK_AB R24, R49, R160 ;  /* 0x000000a03118723e */ /* 0x000fc400000000ff */
[----:B------:R-:W-:Y:S02]  /*249d0*/  F2FP.F16.F32.PACK_AB R26, R53, R161 ;  /* 0x000000a1351a723e */ /* 0x000fe400000000ff */
[----:B------:R-:W-:Y:S02]  /*249e0*/  F2FP.F16.F32.PACK_AB R27, R55, R54 ;  /* 0x00000036371b723e */ /* 0x000fe400000000ff */
[----:B------:R-:W-:Y:S02]  /*249f0*/  LOP3.LUT R76, R135, R76, RZ, 0x3c, !PT ;  /* 0x0000004c874c7212 */ /* 0x000fe400078e3cff */
[----:B0-----:R-:W-:Y:S02]  /*24a00*/  F2FP.F16.F32.PACK_AB R25, R51, R50 ;  /* 0x000000323319723e */ /* 0x001fe400000000ff */
[----:B------:R-:W-:Y:S02]  /*24a10*/  MOV R64, R64 ;  /* 0x0000004000407202 */ /* 0x000fe40000000f00 */
[----:B------:R-:W-:-:S02]  /*24a20*/  F2FP.F16.F32.PACK_AB R32, R57, R162 ;  /* 0x000000a23920723e */ /* 0x000fc400000000ff */
[----:B------:R-:W-:Y:S02]  /*24a30*/  F2FP.F16.F32.PACK_AB R33, R59, R58 ;  /* 0x0000003a3b21723e */ /* 0x000fe400000000ff */
[----:B------:R-:W-:Y:S02]  /*24a40*/  F2FP.F16.F32.PACK_AB R34, R36, R163 ;  /* 0x000000a32422723e */ /* 0x000fe400000000ff */
[----:B------:R-:W-:Y:S02]  /*24a50*/  F2FP.F16.F32.PACK_AB R35, R63, R62 ;  /* 0x0000003e3f23723e */ /* 0x000fe400000000ff */
[----:B------:R-:W-:Y:S02]  /*24a60*/  MOV R68, R68 ;  /* 0x0000004400447202 */ /* 0x000fe40000000f00 */
[----:B------:R-:W-:Y:S02]  /*24a70*/  F2FP.F16.F32.PACK_AB R8, R40, R164 ;  /* 0x000000a42808723e */ /* 0x000fe400000000ff */
[----:B------:R-:W-:-:S02]  /*24a80*/  F2FP.F16.F32.PACK_AB R9, R67, R66 ;  /* 0x000000424309723e */ /* 0x000fc400000000ff */
[----:B------:R-:W-:Y:S02]  /*24a90*/  F2FP.F16.F32.PACK_AB R10, R44, R165 ;  /* 0x000000a52c0a723e */ /* 0x000fe400000000ff */
[----:B------:R-:W-:Y:S02]  /*24aa0*/  F2FP.F16.F32.PACK_AB R11, R71, R70 ;  /* 0x00000046470b723e */ /* 0x000fe400000000ff */
[----:B------:R-:W-:Y:S01]  /*24ab0*/  LOP3.LUT R84, R176, R84, RZ, 0x3c, !PT ;  /* 0x00000054b0547212 */ /* 0x000fe200078e3cff */
[----:B------:R-:W-:Y:S01]  /*24ac0*/  STSM.16.M88.4 [R60], R24 ;  /* 0x000000183c007844 */ /* 0x000fe20000000200 */
[----:B------:R-:W-:Y:S02]  /*24ad0*/  LOP3.LUT R135, R96, 0x380, RZ, 0xc0, !PT ;  /* 0x0000038060877812 */ /* 0x000fe400078ec0ff */
[----:B------:R-:W-:Y:S02]  /*24ae0*/  LOP3.LUT R88, R177, R88, RZ, 0x3c, !PT ;  /* 0x00000058b1587212 */ /* 0x000fe400078e3cff */
[----:B------:R-:W-:-:S02]  /*24af0*/  MOV R72, R72 ;  /* 0x0000004800487202 */ /* 0x000fc40000000f00 */
[----:B------:R-:W-:Y:S02]  /*24b00*/  F2FP.F16.F32.PACK_AB R12, R48, R166 ;  /* 0x000000a6300c723e */ /* 0x000fe400000000ff */
[----:B------:R-:W-:Y:S02]  /*24b10*/  F2FP.F16.F32.PACK_AB R13, R75, R74 ;  /* 0x0000004a4b0d723e */ /* 0x000fe400000000ff */
[----:B------:R-:W-:Y:S02]  /*24b20*/  F2FP.F16.F32.PACK_AB R14, R52, R167 ;  /* 0x000000a7340e723e */ /* 0x000fe400000000ff */
[----:B------:R-:W-:Y:S01]  /*24b30*/  F2FP.F16.F32.PACK_AB R15, R79, R78 ;  /* 0x0000004e4f0f723e */ /* 0x000fe200000000ff */
[----:B------:R-:W-:Y:S01]  /*24b40*/  STSM.16.M88.4 [R64], R32 ;  /* 0x0000002040007844 */ /* 0x000fe20000000200 */
        /* <DEDUP_REMOVED lines=10> */
[----:B------:R-:W-:Y:S02]  /*24bf0*/  F2FP.F16.F32.PACK_AB R43, R95, R94 ;  /* 0x0000005e5f2b723e */ /* 0x000fe400000000ff */
[----:B------:R-:W-:Y:S02]  /*24c00*/  MOV R84, R84 ;  /* 0x0000005400547202 */ /* 0x000fe40000000f00 */
[----:B------:R-:W-:Y:S02]  /*24c10*/  F2FP.F16.F32.PACK_AB R44, R155, R172 ;  /* 0x000000ac9b2c723e */ /* 0x000fe400000000ff */
[----:B------:R-:W-:Y:S02]  /*24c20*/  F2FP.F16.F32.PACK_AB R45, R99, R98 ;  /* 0x00000062632d723e */ /* 0x000fe400000000ff */
[----:B------:R-:W-:-:S02]  /*24c30*/  F2FP.F16.F32.PACK_AB R46, R156, R173 ;  /* 0x000000ad9c2e723e */ /* 0x000fc400000000ff */
[----:B------:R-:W-:Y:S01]  /*24c40*/  F2FP.F16.F32.PACK_AB R47, R103, R102 ;  /* 0x00000066672f723e */ /* 0x000fe200000000ff */
[----:B------:R3:W-:Y:S01]  /*24c50*/  STSM.16.M88.4 [R72], R12 ;  /* 0x0000000c48007844 */ /* 0x0007e20000000200 */
[----:B------:R-:W-:Y:S01]  /*24c60*/  SHF.R.U64 R135, R135, 0x3, RZ ;  /* 0x0000000387877819 */ /* 0x000fe200000012ff */
[----:B----4-:R-:W-:Y:S01]  /*24c70*/  IMAD.SHL.U32 R3, R179, 0x4, RZ ;  /* 0x00000004b3037824 */ /* 0x010fe200078e00ff */
[----:B------:R-:W-:Y:S02]  /*24c80*/  MOV R88, R88 ;  /* 0x0000005800587202 */ /* 0x000fe40000000f00 */
[----:B0-----:R-:W-:Y:S02]  /*24c90*/  F2FP.F16.F32.PACK_AB R8, R157, R174 ;  /* 0x000000ae9d08723e */ /* 0x001fe400000000ff */
[----:B------:R-:W-:Y:S02]  /*24ca0*/  F2FP.F16.F32.PACK_AB R9, R107, R106 ;  /* 0x0000006a6b09723e */ /* 0x000fe400000000ff */
[----:B------:R-:W-:-:S02]  /*24cb0*/  F2FP.F16.F32.PACK_AB R10, R109, R108 ;  /* 0x0000006c6d0a723e */ /* 0x000fc400000000ff */
[----:B------:R-:W-:Y:S01]  /*24cc0*/  F2FP.F16.F32.PACK_AB R11, R111, R110 ;  /* 0x0000006e6f0b723e */ /* 0x000fe200000000ff */
[----:B------:R-:W-:Y:S01]  /*24cd0*/  STSM.16.M88.4 [R76], R36 ;  /* 0x000000244c007844 */ /* 0x000fe20000000200 */
[----:B------:R-:W-:Y:S02]  /*24ce0*/  SHF.R.S32.HI R82, RZ, 0x1f, R179 ;  /* 0x0000001fff527819 */ /* 0x000fe400000114b3 */
[----:B------:R-:W-:Y:S01]  /*24cf0*/  LOP3.LUT R96, R135, R96, RZ, 0x3c, !PT ;  /* 0x0000006087607212 */ /* 0x000fe200078e3cff */
[----:B------:R-:W-:Y:S01]  /*24d00*/  STSM.16.M88.4 [R80], R40 ;  /* 0x0000002850007844 */ /* 0x000fe20000000200 */
[----:B------:R-:W-:-:S03]  /*24d10*/  MOV R92, R92 ;  /* 0x0000005c005c7202 */ /* 0x000fc60000000f00 */
[----:B------:R-:W-:Y:S01]  /*24d20*/  STSM.16.M88.4 [R84], R44 ;  /* 0x0000002c54007844 */ /* 0x000fe20000000200 */
[----:B---3--:R-:W-:-:S03]  /*24d30*/  F2FP.F16.F32.PACK_AB R12, R113, R112 ;  /* 0x00000070710c723e */ /* 0x008fc600000000ff */
[----:B------:R0:W-:Y:S01]  /*24d40*/  STSM.16.M88.4 [R88], R8 ;  /* 0x0000000858007844 */ /* 0x0001e20000000200 */
[----:B------:R-:W-:Y:S02]  /*24d50*/  F2FP.F16.F32.PACK_AB R13, R115, R114 ;  /* 0x00000072730d723e */ /* 0x000fe400000000ff */
[----:B------:R-:W-:Y:S02]  /*24d60*/  F2FP.F16.F32.PACK_AB R14, R117, R116 ;  /* 0x00000074750e723e */ /* 0x000fe400000000ff */
[----:B------:R-:W-:Y:S02]  /*24d70*/  F2FP.F16.F32.PACK_AB R15, R119, R118 ;  /* 0x00000076770f723e */ /* 0x000fe400000000ff */
[----:B------:R-:W-:Y:S02]  /*24d80*/  MOV R96, R96 ;  /* 0x0000006000607202 */ /* 0x000fe40000000f00 */
[----:B------:R-:W-:Y:S02]  /*24d90*/  F2FP.F16.F32.PACK_AB R24, R121, R120 ;  /* 0x000000787918723e */ /* 0x000fe400000000ff */
[----:B------:R-:W-:-:S02]  /*24da0*/  F2FP.F16.F32.PACK_AB R25, R123, R122 ;  /* 0x0000007a7b19723e */ /* 0x000fc400000000ff */
[----:B------:R-:W-:Y:S02]  /*24db0*/  F2FP.F16.F32.PACK_AB R26, R125, R124 ;  /* 0x0000007c7d1a723e */ /* 0x000fe400000000ff */
[----:B0-----:R-:W-:Y:S02]  /*24dc0*/  SHF.L.U64.HI R11, R179, 0x2, R82 ;  /* 0x00000002b30b7819 */ /* 0x001fe40000010252 */
[----:B------:R-:W-:Y:S02]  /*24dd0*/  IADD3 R8, P1, R3, UR4, RZ ;  /* 0x0000000403087c10 */ /* 0x000fe4000ff3e0ff */
[----:B------:R-:W-:Y:S02]  /*24de0*/  F2FP.F16.F32.PACK_AB R27, R127, R126 ;  /* 0x0000007e7f1b723e */ /* 0x000fe400000000ff */
[----:B------:R-:W-:Y:S02]  /*24df0*/  ISETP.NE.U32.AND P0, PT, RZ, UR4, PT ;  /* 0x00000004ff007c0c */ /* 0x000fe4000bf05070 */
[----:B------:R-:W-:-:S02]  /*24e00*/  MOV R100, R100 ;  /* 0x0000006400647202 */ /* 0x000fc40000000f00 */
        /* <DEDUP_REMOVED lines=8> */
[----:B------:R-:W-:Y:S01]  /*24e90*/  IADD3.X R9, R11, UR5, RZ, P1, !PT ;  /* 0x000000050b097c10 */ /* 0x000fe20008ffe4ff */
[----:B------:R0:W-:Y:S01]  /*24ea0*/  STSM.16.M88.4 [R92], R12 ;  /* 0x0000000c5c007844 */ /* 0x0001e20000000200 */
[----:B-1----:R-:W-:Y:S02]  /*24eb0*/  ISETP.NE.AND P1, PT, R28, 0x1, PT ;  /* 0x000000011c00780c */ /* 0x002fe40003f25270 */
[----:B------:R-:W-:Y:S01]  /*24ec0*/  ISETP.NE.AND.EX P0, PT, RZ, UR5, PT, P0 ;  /* 0x00000005ff007c0c */ /* 0x000fe2000bf05300 */
[----:B------:R-:W-:Y:S01]  /*24ed0*/  STSM.16.M88.4 [R96], R24 ;  /* 0x0000001860007844 */ /* 0x000fe20000000200 */
[----:B------:R-:W-:-:S02]  /*24ee0*/  ULDC.64 UR4, c[0x0][0xc08] ;  /* 0x0003020000047ab9 */ /* 0x000fc40000000a00 */
[----:B------:R-:W-:Y:S01]  /*24ef0*/  ISETP.NE.U32.AND P2, PT, RZ, UR4, PT ;  /* 0x00000004ff007c0c */ /* 0x000fe2000bf45070 */
[----:B------:R-:W-:Y:S04]  /*24f00*/  STSM.16.M88.4 [R100], R32 ;  /* 0x0000002064007844 */ /* 0x000fe80000000200 */
[----:B------:R1:W-:Y:S01]  /*24f10*/  STSM.16.M88.4 [R4], R36 ;  /* 0x0000002404007844 */ /* 0x0003e20000000200 */
[----:B------:R-:W-:-:S03]  /*24f20*/  ISETP.NE.AND.EX P2, PT, RZ, UR5, PT, P2 ;  /* 0x00000005ff007c0c */ /* 0x000fc6000bf45320 */
[----:B------:R3:W-:Y:S01]  /*24f30*/  STSM.16.M88.4 [R2], R144 ;  /* 0x0000009002007844 */ /* 0x0007e20000000200 */
[----:B--2---:R-:W-:Y:S01]  /*24f40*/  IADD3 R5, R5, -0x80, RZ ;  /* 0xffffff8005057810 */ /* 0x004fe20007ffe0ff */
[----:B0-----:R-:W0:Y:S08]  /*24f50*/  @P1 LDC R15, c[0x0][0xbf0] ;  /* 0x0002fc00ff0f1b82 */ /* 0x001e300000000800 */
[----:B-1----:R-:W1:Y:S01]  /*24f60*/  @P1 LDC R4, c[0x0][0xbec] ;  /* 0x0002fb00ff041b82 */ /* 0x002e620000000800 */
[----:B---3--:R-:W-:-:S04]  /*24f70*/  SHF.R.S32.HI R2, RZ, 0x1f, R5 ;  /* 0x0000001fff027819 */ /* 0x008fc80000011405 */
[CC--:B------:R-:W-:Y:S02]  /*24f80*/  LEA.HI R7, R2.reuse, R5.reuse, RZ, 0x3 ;  /* 0x0000000502077211 */ /* 0x0c0fe400078f18ff */
[----:B------:R-:W-:Y:S01]  /*24f90*/  LEA.HI R10, R2, R5, RZ, 0x7 ;  /* 0x00000005020a7211 */ /* 0x000fe200078f38ff */
[----:B------:R-:W-:Y:S01]  /*24fa0*/  BAR.SYNC.DEFER_BLOCKING 0x1, 0x100 ;  /* 0x0044000000007b1d */ /* 0x000fe20000010000 */
[----:B------:R-:W-:Y:S01]  /*24fb0*/  @P2 IADD3 R2, P3, R3, UR4, RZ ;  /* 0x0000000403022c10 */ /* 0x000fe2000ff7e0ff */
[----:B------:R-:W-:Y:S01]  /*24fc0*/  IMAD.MOV.U32 R81, RZ, RZ, RZ ;  /* 0x000000ffff517224 */ /* 0x000fe200078e00ff */
[----:B------:R-:W-:-:S03]  /*24fd0*/  LOP3.LUT R14, R7, 0xfffffff8, RZ, 0xc0, !PT ;  /* 0xfffffff8070e7812 */ /* 0x000fc600078ec0ff */
[----:B------:R-:W-:Y:S01]  /*24fe0*/  ULDC UR4, c[0x0][0xa88] ;  /* 0x0002a20000047ab9 */ /* 0x000fe20000000800 */
[----:B------:R-:W-:Y:S01]  /*24ff0*/  @P2 IADD3.X R3, R11, UR5, RZ, P3, !PT ;  /* 0x000000050b032c10 */ /* 0x000fe20009ffe4ff */
[----:B------:R-:W-:Y:S01]  /*25000*/  IMAD.U32 R7, RZ, RZ, UR4 ;  /* 0x00000004ff077e24 */ /* 0x000fe2000f8e00ff */
[----:B------:R-:W-:Y:S01]  /*25010*/  LOP3.LUT R12, R10, 0xffffff80, RZ, 0xc0, !PT ;  /* 0xffffff800a0c7812 */ /* 0x000fe200078ec0ff */
[C---:B------:R-:W-:Y:S01]  /*25020*/  IMAD.IADD R83, R5.reuse, 0x1, -R14 ;  /* 0x0000000105537824 */ /* 0x040fe200078e0a0e */
[----:B------:R-:W-:Y:S02]  /*25030*/  IADD3 R25, R180, R178, RZ ;  /* 0x000000b2b4197210 */ /* 0x000fe40007ffe0ff */
[----:B------:R-:W-:Y:S01]  /*25040*/  SHF.R.S32.HI R27, RZ, 0x7, R10 ;  /* 0x00000007ff1b7819 */ /* 0x000fe2000001140a */
[----:B------:R-:W-:Y:S01]  /*25050*/  IMAD.IADD R12, R5, 0x1, -R12 ;  /* 0x00000001050c7824 */ /* 0x000fe200078e0a0c */
[----:B------:R2:W5:Y:S04]  /*25060*/  @P0 LDG.E R81, desc[UR6][R8.64] ;  /* 0x0000000608510981 */ /* 0x000568000c1e1900 */
[----:B------:R2:W5:Y:S01]  /*25070*/  @P2 LDG.E R7, desc[UR6][R2.64] ;  /* 0x0000000602072981 */ /* 0x000562000c1e1900 */
[----:B------:R-:W-:Y:S05]  /*25080*/  @P2 BRA `(.L_x_2937) ;  /* 0x0000000000142947 */ /* 0x000fea0003800000 */
[----:B------:R-:W-:Y:S05]  /*25090*/  @!P0 BRA `(.L_x_2937) ;  /* 0x0000000000108947 */ /* 0x000fea0003800000 */
[----:B------:R-:W-:Y:S02]  /*250a0*/  ULDC.64 UR4, c[0x0][0x208] ;  /* 0x0000820000047ab9 */ /* 0x000fe40000000a00 */
[----:B--2---:R-:W2:Y:S04]  /*250b0*/  LDG.E R2, desc[UR4][R8.64] ;  /* 0x0000000408027981 */ /* 0x004ea8000c1e1900 */
[----:B-----5:R-:W2:Y:S02]  /*250c0*/  LDG.E R7, desc[UR4][R8.64+0x4] ;  /* 0x0000040408077981 */ /* 0x020ea4000c1e1900 */
[----:B--2---:R-:W-:-:S07]  /*250d0*/  IMAD.IADD R7, R7, 0x1, -R2 ;  /* 0x0000000107077824 */ /* 0x004fce00078e0a02 */
.L_x_2937:
[----:B------:R-:W3:Y:S01]  /*250e0*/  LDL.LU R88, [R1+0x80] ;  /* 0x0000800001587983 */ /* 0x000ee20000300800 */
[----:B------:R-:W-:Y:S01]  /*250f0*/  ULDC.64 UR4, c[0x0][0xb90] ;  /* 0x0002e40000047ab9 */ /* 0x000fe20000000a00 */
[----:B-12---:R-:W-:Y:S01]  /*25100*/  @P1 IMAD.HI.U32 R8, R25, R4, RZ ;  /* 0x0000000419081227 */ /* 0x006fe200078e00ff */
[--C-:B-----5:R-:W-:Y:S01]  /*25110*/  SHF.R.S32.HI R3, RZ, 0x1f, R81.reuse ;  /* 0x0000001fff037819 */ /* 0x120fe20000011451 */
[----:B------:R-:W1:Y:S01]  /*25120*/  @P1 LDC R86, c[0x0][0xbec] ;  /* 0x0002fb00ff561b82 */ /* 0x000e620000000800 */
[----:B------:R-:W-:Y:S01]  /*25130*/  SEL R80, R179, RZ, !P0 ;  /* 0x000000ffb3507207 */ /* 0x000fe20004000000 */
[----:B------:R-:W-:Y:S01]  /*25140*/  IMAD.MOV.U32 R2, RZ, RZ, R81 ;  /* 0x000000ffff027224 */ /* 0x000fe200078e0051 */
[----:B------:R-:W-:Y:S01]  /*25150*/  SEL R82, R82, RZ, !P0 ;  /* 0x000000ff52527207 */ /* 0x000fe20004000000 */
[----:B------:R-:W-:Y:S01]  /*25160*/  IMAD R11, R220, 0x8, R83 ;  /* 0x00000008dc0b7824 */ /* 0x000fe200078e0253 */
[----:B------:R-:W-:Y:S01]  /*25170*/  LEA.HI R10, R10, R27, RZ, 0x1 ;  /* 0x0000001b0a0a7211 */ /* 0x000fe200078f08ff */
[----:B------:R-:W-:Y:S01]  /*25180*/  IMAD.MOV.U32 R9, RZ, RZ, R25 ;  /* 0x000000ffff097224 */ /* 0x000fe200078e0019 */
[----:B0-----:R-:W-:Y:S01]  /*25190*/  @P1 SHF.R.U32.HI R9, RZ, R15, R8 ;  /* 0x0000000fff091219 */ /* 0x001fe20000011608 */
[----:B------:R-:W0:Y:S01]  /*251a0*/  @P1 LDC R87, c[0x0][0xbf0] ;  /* 0x0002fc00ff571b82 */ /* 0x000e220000000800 */
[----:B------:R-:W-:Y:S01]  /*251b0*/  SHF.L.U32 R11, R11, 0x3, RZ ;  /* 0x000000030b0b7819 */ /* 0x000fe200000006ff */
[----:B------:R-:W-:Y:S01]  /*251c0*/  ULDC.64 UR6, c[0x0][0x208] ;  /* 0x0000820000067ab9 */ /* 0x000fe20000000a00 */
[----:B------:R-:W-:-:S02]  /*251d0*/  SHF.R.S32.HI R15, RZ, 0x1f, R12 ;  /* 0x0000001fff0f7819 */ /* 0x000fc4000001140c */
[----:B------:R-:W-:Y:S01]  /*251e0*/  LOP3.LUT R10, R10, 0x3fffffe, RZ, 0xc0, !PT ;  /* 0x03fffffe0a0a7812 */ /* 0x000fe200078ec0ff */
[----:B------:R-:W-:Y:S01]  /*251f0*/  IMAD.WIDE R20, R11, 0x2, R20 ;  /* 0x000000020b147825 */ /* 0x000fe200078e0214 */
[----:B------:R-:W-:Y:S02]  /*25200*/  IADD3 R11, -R9, RZ, RZ ;  /* 0x000000ff090b7210 */ /* 0x000fe40007ffe1ff */
[-C--:B------:R-:W-:Y:S01]  /*25210*/  LEA.HI R8, R15, R12.reuse, RZ, 0x2 ;  /* 0x0000000c0f087211 */ /* 0x080fe200078f10ff */
[----:B------:R-:W-:Y:S01]  /*25220*/  IMAD.IADD R27, R27, 0x1, -R10 ;  /* 0x000000011b1b7824 */ /* 0x000fe200078e0a0a */
[----:B------:R-:W-:Y:S01]  /*25230*/  LEA.HI R14, R15, R12, RZ, 0x5 ;  /* 0x0000000c0f0e7211 */ /* 0x000fe200078f28ff */
[----:B------:R-:W-:Y:S01]  /*25240*/  IMAD R11, R28, R11, R25 ;  /* 0x0000000b1c0b7224 */ /* 0x000fe200078e0219 */
[--C-:B------:R-:W-:Y:S02]  /*25250*/  SHF.R.S32.HI R10, RZ, 0x2, R8.reuse ;  /* 0x00000002ff0a7819 */ /* 0x100fe40000011408 */
[----:B------:R-:W-:-:S02]  /*25260*/  SHF.R.S32.HI R25, RZ, 0x1f, R8 ;  /* 0x0000001fff197819 */ /* 0x000fc40000011408 */
[----:B------:R-:W-:Y:S02]  /*25270*/  SHF.R.S32.HI R14, RZ, 0x5, R14 ;  /* 0x00000005ff0e7819 */ /* 0x000fe4000001140e */
[----:B------:R-:W-:Y:S02]  /*25280*/  LEA.HI R25, R25, R10, RZ, 0x3 ;  /* 0x0000000a19197211 */ /* 0x000fe400078f18ff */
[----:B------:R-:W-:Y:S02]  /*25290*/  IADD3 R33, P4, R20, 0x4000, RZ ;  /* 0x0000400014217810 */ /* 0x000fe40007f9e0ff */
[----:B------:R-:W-:Y:S02]  /*252a0*/  LOP3.LUT R25, R25, 0xfffffff8, RZ, 0xc0, !PT ;  /* 0xfffffff819197812 */ /* 0x000fe400078ec0ff */
[----:B------:R-:W-:Y:S02]  /*252b0*/  LOP3.LUT P0, RZ, R12, 0x3, RZ, 0xc0, !PT ;  /* 0x000000030cff7812 */ /* 0x000fe4000780c0ff */
[----:B------:R-:W-:Y:S01]  /*252c0*/  LOP3.LUT R32, R33, 0x380, RZ, 0xc0, !PT ;  /* 0x0000038021207812 */ /* 0x000fe200078ec0ff */
[----:B------:R-:W-:-:S03]  /*252d0*/  IMAD.IADD R25, R10, 0x1, -R25 ;  /* 0x000000010a197824 */ /* 0x000fc600078e0a19 */
[----:B------:R-:W-:Y:S01]  /*252e0*/  SHF.R.U64 R32, R32, 0x3, RZ ;  /* 0x0000000320207819 */ /* 0x000fe200000012ff */
[----:B------:R-:W-:Y:S01]  /*252f0*/  IMAD R14, R14, 0x10, R25 ;  /* 0x000000100e0e7824 */ /* 0x000fe200078e0219 */
[----:B------:R-:W-:Y:S02]  /*25300*/  IADD3 R25, P5, R20, 0x3000, RZ ;  /* 0x0000300014197810 */ /* 0x000fe40007fbe0ff */
[----:B------:R-:W-:Y:S01]  /*25310*/  LOP3.LUT R32, R32, R33, RZ, 0x3c, !PT ;  /* 0x0000002120207212 */ /* 0x000fe200078e3cff */
[----:B------:R-:W-:Y:S01]  /*25320*/  IMAD R14, R27, 0x40, R14 ;  /* 0x000000401b0e7824 */ /* 0x000fe200078e020e */
[----:B------:R-:W-:Y:S01]  /*25330*/  LOP3.LUT R24, R25, 0x380, RZ, 0xc0, !PT ;  /* 0x0000038019187812 */ /* 0x000fe200078ec0ff */
[----:B------:R-:W-:Y:S01]  /*25340*/  IMAD.X R33, RZ, RZ, R21, P4 ;  /* 0x000000ffff217224 */ /* 0x000fe200020e0615 */
[----:B------:R-:W-:Y:S02]  /*25350*/  IADD3 R53, P4, R20, 0x9000, RZ ;  /* 0x0000900014357810 */ /* 0x000fe40007f9e0ff */
[----:B------:R-:W-:-:S02]  /*25360*/  SHF.R.U64 R24, R24, 0x3, RZ ;  /* 0x0000000318187819 */ /* 0x000fc400000012ff */
[----:B------:R-:W-:Y:S02]  /*25370*/  LOP3.LUT R52, R53, 0x380, RZ, 0xc0, !PT ;  /* 0x0000038035347812 */ /* 0x000fe400078ec0ff */
[----:B------:R-:W-:Y:S01]  /*25380*/  LOP3.LUT R24, R24, R25, RZ, 0x3c, !PT ;  /* 0x0000001918187212 */ /* 0x000fe200078e3cff */
[----:B------:R-:W-:Y:S01]  /*25390*/  IMAD.X R25, RZ, RZ, R21, P5 ;  /* 0x000000ffff197224 */ /* 0x000fe200028e0615 */
[----:B------:R-:W-:Y:S02]  /*253a0*/  IADD3 R49, P5, R20, 0x8000, RZ ;  /* 0x0000800014317810 */ /* 0x000fe40007fbe0ff */
[----:B------:R-:W-:Y:S02]  /*253b0*/  SHF.R.U64 R52, R52, 0x3, RZ ;  /* 0x0000000334347819 */ /* 0x000fe400000012ff */
[----:B------:R-:W-:Y:S02]  /*253c0*/  LOP3.LUT R48, R49, 0x380, RZ, 0xc0, !PT ;  /* 0x0000038031307812 */ /* 0x000fe400078ec0ff */
[----:B------:R-:W-:-:S02]  /*253d0*/  LOP3.LUT R52, R52, R53, RZ, 0x3c, !PT ;  /* 0x0000003534347212 */ /* 0x000fc400078e3cff */
[----:B------:R-:W-:Y:S02]  /*253e0*/  SHF.R.U64 R48, R48, 0x3, RZ ;  /* 0x0000000330307819 */ /* 0x000fe400000012ff */
[----:B------:R-:W-:Y:S02]  /*253f0*/  IADD3.X R53, RZ, R21, RZ, P4, !PT ;  /* 0x00000015ff357210 */ /* 0x000fe400027fe4ff */
[----:B------:R-:W-:Y:S01]  /*25400*/  LOP3.LUT R48, R48, R49, RZ, 0x3c, !PT ;  /* 0x0000003130307212 */ /* 0x000fe200078e3cff */
[----:B------:R-:W-:Y:S01]  /*25410*/  IMAD.X R49, RZ, RZ, R21, P5 ;  /* 0x000000ffff317224 */ /* 0x000fe200028e0615 */
[C---:B------:R-:W-:Y:S02]  /*25420*/  IADD3 R69, P5, R20.reuse, 0xd000, RZ ;  /* 0x0000d00014457810 */ /* 0x040fe40007fbe0ff */
[----:B------:R-:W-:Y:S02]  /*25430*/  IADD3 R73, P4, R20, 0xe000, RZ ;  /* 0x0000e00014497810 */ /* 0x000fe40007f9e0ff */
[----:B------:R-:W-:-:S02]  /*25440*/  LOP3.LUT R68, R69, 0x380, RZ, 0xc0, !PT ;  /* 0x0000038045447812 */ /* 0x000fc400078ec0ff */
[----:B------:R-:W-:Y:S02]  /*25450*/  LOP3.LUT R72, R73, 0x380, RZ, 0xc0, !PT ;  /* 0x0000038049487812 */ /* 0x000fe400078ec0ff */
[----:B------:R-:W-:Y:S02]  /*25460*/  SHF.R.U64 R68, R68, 0x3, RZ ;  /* 0x0000000344447819 */ /* 0x000fe400000012ff */
[----:B------:R-:W-:Y:S01]  /*25470*/  SHF.R.U64 R72, R72, 0x3, RZ ;  /* 0x0000000348487819 */ /* 0x000fe200000012ff */
[----:B------:R-:W-:Y:S01]  /*25480*/  IMAD R85, R83, 0x20, R220 ;  /* 0x0000002053557824 */ /* 0x000fe200078e02dc */
[----:B------:R-:W-:Y:S01]  /*25490*/  LOP3.LUT R68, R68, R69, RZ, 0x3c, !PT ;  /* 0x0000004544447212 */ /* 0x000fe200078e3cff */
[----:B------:R-:W-:Y:S01]  /*254a0*/  IMAD.X R69, RZ, RZ, R21, P5 ;  /* 0x000000ffff457224 */ /* 0x000fe200028e0615 */
[----:B------:R-:W-:Y:S02]  /*254b0*/  LOP3.LUT R72, R72, R73, RZ, 0x3c, !PT ;  /* 0x0000004948487212 */ /* 0x000fe400078e3cff */
[----:B------:R-:W-:-:S02]  /*254c0*/  IADD3.X R73, RZ, R21, RZ, P4, !PT ;  /* 0x00000015ff497210 */ /* 0x000fc400027fe4ff */
[----:B------:R-:W-:Y:S01]  /*254d0*/  IADD3 R85, R178, R85, RZ ;  /* 0x00000055b2557210 */ /* 0x000fe20007ffe0ff */
[----:B------:R-:W-:Y:S01]  /*254e0*/  BSSY B1, `(.L_x_2938) ;  /* 0x00000a8000017945 */ /* 0x000fe20003800000 */
[----:B---3--:R-:W-:-:S05]  /*254f0*/  SHF.R.S32.HI R84, RZ, 0x1f, R88 ;  /* 0x0000001fff547819 */ /* 0x008fca0000011458 */
        /* <DEDUP_REMOVED lines=8> */
[----:B------:R-:W-:Y:S01]  /*25580*/  SHF.R.S32.HI R13, RZ, 0x1f, R9 ;  /* 0x0000001fff0d7819 */ /* 0x000fe20000011409 */
[----:B------:R-:W-:Y:S01]  /*25590*/  ULDC.64 UR4, c[0x0][0xb88] ;  /* 0x0002e20000047ab9 */ /* 0x000fe20000000a00 */
[----:B------:R-:W-:-:S04]  /*255a0*/  IADD3 R4, P2, R9, R4, RZ ;  /* 0x0000000409047210 */ /* 0x000fc80007f5e0ff */
[----:B------:R-:W-:Y:S02]  /*255b0*/  IADD3.X R5, R13, R5, R2, P2, !PT ;  /* 0x000000050d057210 */ /* 0x000fe400017fe402 */
[----:B------:R-:W-:Y:S02]  /*255c0*/  SHF.R.S32.HI R2, RZ, 0x1f, R11 ;  /* 0x0000001fff027819 */ /* 0x000fe4000001140b */
[C---:B------:R-:W-:Y:S01]  /*255d0*/  IADD3 R9, P2, R20.reuse, 0x1000, RZ ;  /* 0x0000100014097810 */ /* 0x040fe20007f5e0ff */
[----:B------:R-:W-:Y:S01]  /*255e0*/  IMAD.WIDE.U32 R4, R11, UR4, R4 ;  /* 0x000000040b047c25 */ /* 0x000fe2000f8e0004 */
[----:B------:R-:W-:Y:S02]  /*255f0*/  IADD3 R13, P6, R20, 0x2000, RZ ;  /* 0x00002000140d7810 */ /* 0x000fe40007fde0ff */
[----:B------:R-:W-:Y:S01]  /*25600*/  LOP3.LUT R8, R9, 0x380, RZ, 0xc0, !PT ;  /* 0x0000038009087812 */ /* 0x000fe200078ec0ff */
[----:B------:R-:W-:Y:S01]  /*25610*/  IMAD R2, R2, UR4, RZ ;  /* 0x0000000402027c24 */ /* 0x000fe2000f8e02ff */
[----:B------:R-:W-:-:S02]  /*25620*/  LOP3.LUT R12, R13, 0x380, RZ, 0xc0, !PT ;  /* 0x000003800d0c7812 */ /* 0x000fc400078ec0ff */
[----:B------:R-:W-:Y:S01]  /*25630*/  SHF.R.U64 R8, R8, 0x3, RZ ;  /* 0x0000000308087819 */ /* 0x000fe200000012ff */
[----:B------:R-:W-:Y:S01]  /*25640*/  IMAD R15, R11, UR5, R2 ;  /* 0x000000050b0f7c24 */ /* 0x000fe2000f8e0202 */
[----:B------:R-:W-:Y:S01]  /*25650*/  ULDC.64 UR4, c[0x0][0xb50] ;  /* 0x0002d40000047ab9 */ /* 0x000fe20000000a00 */
[----:B------:R-:W-:Y:S01]  /*25660*/  SHF.R.U64 R12, R12, 0x3, RZ ;  /* 0x000000030c0c7819 */ /* 0x000fe200000012ff */
[----:B------:R-:W-:Y:S01]  /*25670*/  IMAD R2, R7, R28, RZ ;  /* 0x0000001c07027224 */ /* 0x000fe200078e02ff */
[----:B------:R-:W-:Y:S01]  /*25680*/  LOP3.LUT R8, R8, R9, RZ, 0x3c, !PT ;  /* 0x0000000908087212 */ /* 0x000fe200078e3cff */
[----:B------:R-:W-:Y:S01]  /*25690*/  IMAD.IADD R5, R5, 0x1, R15 ;  /* 0x0000000105057824 */ /* 0x000fe200078e020f */
[----:B------:R-:W-:Y:S01]  /*256a0*/  LEA R10, P3, R4, UR4, 0x2 ;  /* 0x00000004040a7c11 */ /* 0x000fe2000f8610ff */
[----:B------:R-:W-:Y:S01]  /*256b0*/  IMAD.IADD R15, R14, 0x1, R178 ;  /* 0x000000010e0f7824 */ /* 0x000fe200078e02b2 */
[----:B------:R-:W-:Y:S02]  /*256c0*/  IADD3.X R9, RZ, R21, RZ, P2, !PT ;  /* 0x00000015ff097210 */ /* 0x000fe400017fe4ff */
[----:B------:R-:W-:Y:S01]  /*256d0*/  IADD3 R41, P2, R20, 0x6000, RZ ;  /* 0x0000600014297810 */ /* 0x000fe20007f5e0ff */
[----:B------:R-:W-:Y:S01]  /*256e0*/  SHFL.IDX PT, R54, R10, RZ, 0x1c1f ;  /* 0x001c1fff0a367589 */ /* 0x000fe200000e0000 */
[----:B------:R-:W-:Y:S01]  /*256f0*/  LEA.HI.X R4, R4, UR5, R5, 0x2, P3 ;  /* 0x0000000504047c11 */ /* 0x000fe200098f1405 */
[----:B------:R-:W-:Y:S01]  /*25700*/  ULDC.64 UR4, c[0x0][0xaa0] ;  /* 0x0002a80000047ab9 */ /* 0x000fe20000000a00 */
[----:B------:R-:W-:Y:S01]  /*25710*/  IADD3 R37, P3, R20, 0x5000, RZ ;  /* 0x0000500014257810 */ /* 0x000fe20007f7e0ff */
[----:B------:R-:W-:Y:S01]  /*25720*/  SHFL.IDX PT, R58, R10, 0x1, 0x1c1f ;  /* 0x003c1f000a3a7f89 */ /* 0x000fe200000e0000 */
[----:B------:R-:W-:-:S02]  /*25730*/  LOP3.LUT R40, R41, 0x380, RZ, 0xc0, !PT ;  /* 0x0000038029287812 */ /* 0x000fc400078ec0ff */
[----:B------:R-:W-:Y:S01]  /*25740*/  LOP3.LUT R36, R37, 0x380, RZ, 0xc0, !PT ;  /* 0x0000038025247812 */ /* 0x000fe200078ec0ff */
[----:B------:R-:W2:Y:S01]  /*25750*/  SHFL.IDX PT, R55, R4, RZ, 0x1c1f ;  /* 0x001c1fff04377589 */ /* 0x000ea200000e0000 */
[----:B------:R-:W-:Y:S02]  /*25760*/  SHF.R.U64 R40, R40, 0x3, RZ ;  /* 0x0000000328287819 */ /* 0x000fe400000012ff */
[----:B------:R-:W-:Y:S01]  /*25770*/  SHF.R.U64 R36, R36, 0x3, RZ ;  /* 0x0000000324247819 */ /* 0x000fe200000012ff */
[----:B------:R3:W4:Y:S01]  /*25780*/  SHFL.IDX PT, R59, R4, 0x1, 0x1c1f ;  /* 0x003c1f00043b7f89 */ /* 0x00072200000e0000 */
[----:B------:R-:W-:Y:S01]  /*25790*/  LOP3.LUT R40, R40, R41, RZ, 0x3c, !PT ;  /* 0x0000002928287212 */ /* 0x000fe200078e3cff */
[----:B------:R-:W-:Y:S01]  /*257a0*/  IMAD.X R41, RZ, RZ, R21, P2 ;  /* 0x000000ffff297224 */ /* 0x000fe200010e0615 */
[----:B------:R-:W-:Y:S02]  /*257b0*/  IADD3 R61, P2, R20, 0xb000, RZ ;  /* 0x0000b000143d7810 */ /* 0x000fe40007f5e0ff */
[----:B------:R-:W-:-:S02]  /*257c0*/  LOP3.LUT R36, R36, R37, RZ, 0x3c, !PT ;  /* 0x0000002524247212 */ /* 0x000fc400078e3cff */
[----:B------:R-:W-:Y:S01]  /*257d0*/  LOP3.LUT R12, R12, R13, RZ, 0x3c, !PT ;  /* 0x0000000d0c0c7212 */ /* 0x000fe200078e3cff */
[----:B------:R-:W-:Y:S01]  /*257e0*/  IMAD.X R13, RZ, RZ, R21, P6 ;  /* 0x000000ffff0d7224 */ /* 0x000fe200030e0615 */
[----:B------:R-:W-:Y:S02]  /*257f0*/  IADD3.X R37, RZ, R21, RZ, P3, !PT ;  /* 0x00000015ff257210 */ /* 0x000fe40001ffe4ff */
[C---:B------:R-:W-:Y:S02]  /*25800*/  IADD3 R57, P3, R20.reuse, 0xa000, RZ ;  /* 0x0000a00014397810 */ /* 0x040fe40007f7e0ff */
[----:B------:R-:W-:Y:S02]  /*25810*/  LOP3.LUT R60, R61, 0x380, RZ, 0xc0, !PT ;  /* 0x000003803d3c7812 */ /* 0x000fe400078ec0ff */
[----:B------:R-:W-:Y:S02]  /*25820*/  IADD3 R45, P6, R20, 0x7000, RZ ;  /* 0x00007000142d7810 */ /* 0x000fe40007fde0ff */
[----:B------:R-:W-:-:S02]  /*25830*/  LOP3.LUT R56, R57, 0x380, RZ, 0xc0, !PT ;  /* 0x0000038039387812 */ /* 0x000fc400078ec0ff */
[----:B------:R-:W-:Y:S02]  /*25840*/  SHF.R.U64 R60, R60, 0x3, RZ ;  /* 0x000000033c3c7819 */ /* 0x000fe400000012ff */
[----:B------:R-:W-:Y:S02]  /*25850*/  LOP3.LUT R44, R45, 0x380, RZ, 0xc0, !PT ;  /* 0x000003802d2c7812 */ /* 0x000fe400078ec0ff */
[----:B------:R-:W-:Y:S02]  /*25860*/  IADD3 R5, R15, 0x8, RZ ;  /* 0x000000080f057810 */ /* 0x000fe40007ffe0ff */
[----:B------:R-:W-:Y:S02]  /*25870*/  SHF.R.U64 R56, R56, 0x3, RZ ;  /* 0x0000000338387819 */ /* 0x000fe400000012ff */
[----:B------:R-:W-:Y:S01]  /*25880*/  LOP3.LUT R60, R60, R61, RZ, 0x3c, !PT ;  /* 0x0000003d3c3c7212 */ /* 0x000fe200078e3cff */
[----:B------:R-:W-:Y:S01]  /*25890*/  IMAD.X R61, RZ, RZ, R21, P2 ;  /* 0x000000ffff3d7224 */ /* 0x000fe200010e0615 */
[----:B------:R-:W-:-:S02]  /*258a0*/  SHF.R.U64 R44, R44, 0x3, RZ ;  /* 0x000000032c2c7819 */ /* 0x000fc400000012ff */
[-C--:B------:R-:W-:Y:S02]  /*258b0*/  ISETP.GE.OR P2, PT, R15, R2.reuse, P0 ;  /* 0x000000020f00720c */ /* 0x080fe40000746670 */
[----:B------:R-:W-:Y:S02]  /*258c0*/  ISETP.GE.OR P0, PT, R5, R2, P0 ;  /* 0x000000020500720c */ /* 0x000fe40000706670 */
[----:B------:R-:W-:Y:S01]  /*258d0*/  LOP3.LUT R56, R56, R57, RZ, 0x3c, !PT ;  /* 0x0000003938387212 */ /* 0x000fe200078e3cff */
[--C-:B------:R-:W-:Y:S01]  /*258e0*/  IMAD.X R57, RZ, RZ, R21.reuse, P3 ;  /* 0x000000ffff397224 */ /* 0x100fe200018e0615 */
[----:B------:R-:W-:Y:S01]  /*258f0*/  LOP3.LUT R44, R44, R45, RZ, 0x3c, !PT ;  /* 0x0000002d2c2c7212 */ /* 0x000fe200078e3cff */
[----:B------:R-:W-:Y:S01]  /*25900*/  IMAD.X R45, RZ, RZ, R21, P6 ;  /* 0x000000ffff2d7224 */ /* 0x000fe200030e0615 */
[C---:B------:R-:W-:Y:S02]  /*25910*/  IADD3 R7, P3, R20.reuse, 0xf000, RZ ;  /* 0x0000f00014077810 */ /* 0x040fe40007f7e0ff */
[----:B------:R-:W-:-:S02]  /*25920*/  IADD3 R65, P6, R20, 0xc000, RZ ;  /* 0x0000c00014417810 */ /* 0x000fc40007fde0ff */
[----:B------:R-:W-:Y:S01]  /*25930*/  LOP3.LUT R11, R20, 0x380, RZ, 0xc0, !PT ;  /* 0x00000380140b7812 */ /* 0x000fe200078ec0ff */
[----:B--2---:R-:W-:Y:S01]  /*25940*/  @!P2 ST.E desc[UR6][R54.64], R6 ;  /* 0x000000063600a985 */ /* 0x004fe2000c101906 */
[----:B---3--:R-:W-:Y:S01]  /*25950*/  LOP3.LUT R4, R7, 0x380, RZ, 0xc0, !PT ;  /* 0x0000038007047812 */ /* 0x008fe200078ec0ff */
[----:B------:R-:W-:Y:S01]  /*25960*/  IMAD.X R77, RZ, RZ, R21, P3 ;  /* 0x000000ffff4d7224 */ /* 0x000fe200018e0615 */
[----:B------:R-:W-:Y:S01]  /*25970*/  LOP3.LUT R64, R65, 0x380, RZ, 0xc0, !PT ;  /* 0x0000038041407812 */ /* 0x000fe200078ec0ff */
[----:B----4-:R2:W-:Y:S01]  /*25980*/  @!P0 ST.E desc[UR6][R58.64], R0 ;  /* 0x000000003a008985 */ /* 0x0105e2000c101906 */
[----:B------:R-:W-:Y:S02]  /*25990*/  SHF.R.U64 R11, R11, 0x3, RZ ;  /* 0x000000030b0b7819 */ /* 0x000fe400000012ff */
[----:B------:R-:W-:Y:S01]  /*259a0*/  SHF.R.U64 R4, R4, 0x3, RZ ;  /* 0x0000000304047819 */ /* 0x000fe200000012ff */
[----:B------:R-:W5:Y:S01]  /*259b0*/  LD.E.128 R12, desc[UR6][R12.64] ;  /* 0x000000060c0c7980 */ /* 0x000f62000c101d00 */
[----:B------:R-:W-:-:S02]  /*259c0*/  SHF.R.U64 R64, R64, 0x3, RZ ;  /* 0x0000000340407819 */ /* 0x000fc400000012ff */
[----:B------:R-:W-:Y:S01]  /*259d0*/  LOP3.LUT R20, R11, R20, RZ, 0x3c, !PT ;  /* 0x000000140b147212 */ /* 0x000fe200078e3cff */
[----:B------:R-:W5:Y:S01]  /*259e0*/  LD.E.128 R24, desc[UR6][R24.64] ;  /* 0x0000000618187980 */ /* 0x000f62000c101d00 */
[----:B------:R-:W-:Y:S01]  /*259f0*/  LOP3.LUT R64, R64, R65, RZ, 0x3c, !PT ;  /* 0x0000004140407212 */ /* 0x000fe200078e3cff */
[----:B------:R-:W-:Y:S01]  /*25a00*/  IMAD.X R65, RZ, RZ, R21, P6 ;  /* 0x000000ffff417224 */ /* 0x000fe200030e0615 */
[----:B------:R-:W-:Y:S01]  /*25a10*/  LOP3.LUT R76, R4, R7, RZ, 0x3c, !PT ;  /* 0x00000007044c7212 */ /* 0x000fe200078e3cff */
[----:B--2---:R-:W-:Y:S01]  /*25a20*/  IMAD R0, R3, UR4, RZ ;  /* 0x0000000403007c24 */ /* 0x004fe2000f8e02ff */
[----:B------:R2:W5:Y:S03]  /*25a30*/  LD.E.128 R4, desc[UR6][R20.64] ;  /* 0x0000000614047980 */ /* 0x000566000c101d00 */
[C---:B------:R-:W-:Y:S01]  /*25a40*/  IMAD R3, R81.reuse, UR5, R0 ;  /* 0x0000000551037c24 */ /* 0x040fe2000f8e0200 */
[----:B------:R-:W5:Y:S04]  /*25a50*/  LD.E.128 R8, desc[UR6][R8.64] ;  /* 0x0000000608087980 */ /* 0x000f68000c101d00 */
[----:B------:R-:W5:Y:S01]  /*25a60*/  LD.E.128 R32, desc[UR6][R32.64] ;  /* 0x0000000620207980 */ /* 0x000f62000c101d00 */
[----:B--2---:R-:W-:Y:S01]  /*25a70*/  IMAD.WIDE.U32 R20, R81, UR4, RZ ;  /* 0x0000000451147c25 */ /* 0x004fe2000f8e00ff */
[----:B------:R-:W-:-:S02]  /*25a80*/  ULDC.64 UR4, c[0x0][0xae8] ;  /* 0x0002ba0000047ab9 */ /* 0x000fc40000000a00 */
[----:B------:R-:W5:Y:S01]  /*25a90*/  LD.E.128 R36, desc[UR6][R36.64] ;  /* 0x0000000624247980 */ /* 0x000f62000c101d00 */
[----:B------:R-:W-:Y:S02]  /*25aa0*/  IMAD.IADD R21, R21, 0x1, R3 ;  /* 0x0000000115157824 */ /* 0x000fe400078e0203 */
[----:B------:R-:W-:Y:S01]  /*25ab0*/  IMAD R84, R84, UR4, RZ ;  /* 0x0000000454547c24 */ /* 0x000fe2000f8e02ff */
[----:B------:R-:W5:Y:S01]  /*25ac0*/  LD.E.128 R40, desc[UR6][R40.64] ;  /* 0x0000000628287980 */ /* 0x000f62000c101d00 */
[----:B------:R-:W-:-:S03]  /*25ad0*/  IMAD.WIDE.U32 R20, R88, UR4, R20 ;  /* 0x0000000458147c25 */ /* 0x000fc6000f8e0014 */
[----:B------:R-:W5:Y:S01]  /*25ae0*/  LD.E.128 R44, desc[UR6][R44.64] ;  /* 0x000000062c2c7980 */ /* 0x000f62000c101d00 */
[----:B------:R-:W-:Y:S01]  /*25af0*/  IMAD R3, R88, UR5, R84 ;  /* 0x0000000558037c24 */ /* 0x000fe2000f8e0254 */
[----:B------:R-:W-:Y:S01]  /*25b00*/  ULDC.64 UR4, c[0x0][0xaf0] ;  /* 0x0002bc0000047ab9 */ /* 0x000fe20000000a00 */
[----:B-1----:R-:W-:Y:S01]  /*25b10*/  @P1 IMAD.HI.U32 R0, R85, R86, RZ ;  /* 0x0000005655001227 */ /* 0x002fe200078e00ff */
[----:B------:R-:W5:Y:S03]  /*25b20*/  LD.E.128 R48, desc[UR6][R48.64] ;  /* 0x0000000630307980 */ /* 0x000f66000c101d00 */
[----:B------:R-:W-:Y:S01]  /*25b30*/  IMAD.IADD R21, R21, 0x1, R3 ;  /* 0x0000000115157824 */ /* 0x000fe200078e0203 */
[----:B------:R-:W5:Y:S01]  /*25b40*/  LD.E.128 R52, desc[UR6][R52.64] ;  /* 0x0000000634347980 */ /* 0x000f62000c101d00 */
[----:B------:R-:W-:Y:S02]  /*25b50*/  IMAD R81, R82, UR4, RZ ;  /* 0x0000000452517c24 */ /* 0x000fe4000f8e02ff */
[----:B------:R-:W-:Y:S01]  /*25b60*/  IMAD.MOV.U32 R3, RZ, RZ, R85 ;  /* 0x000000ffff037224 */ /* 0x000fe200078e0055 */
[----:B0-----:R-:W-:Y:S01]  /*25b70*/  @P1 SHF.R.U32.HI R3, RZ, R87, R0 ;  /* 0x00000057ff031219 */ /* 0x001fe20000011600 */
[C---:B------:R-:W-:Y:S01]  /*25b80*/  IMAD R83, R80.reuse, UR5, R81 ;  /* 0x0000000550537c24 */ /* 0x040fe2000f8e0251 */
[----:B------:R-:W5:Y:S01]  /*25b90*/  LD.E.128 R56, desc[UR6][R56.64] ;  /* 0x0000000638387980 */ /* 0x000f62000c101d00 */
[----:B------:R-:W-:Y:S01]  /*25ba0*/  IMAD.WIDE.U32 R80, R80, UR4, R20 ;  /* 0x0000000450507c25 */ /* 0x000fe2000f8e0014 */
[--C-:B------:R-:W-:Y:S01]  /*25bb0*/  SHF.R.S32.HI R0, RZ, 0x1f, R3.reuse ;  /* 0x0000001fff007819 */ /* 0x100fe20000011403 */
[----:B------:R-:W-:Y:S01]  /*25bc0*/  ULDC.64 UR4, c[0x0][0xae0] ;  /* 0x0002b80000047ab9 */ /* 0x000fe20000000a00 */
[----:B------:R-:W5:Y:S01]  /*25bd0*/  LD.E.128 R60, desc[UR6][R60.64] ;  /* 0x000000063c3c7980 */ /* 0x000f62000c101d00 */
[----:B------:R-:W-:Y:S01]  /*25be0*/  IMAD.MOV R21, RZ, RZ, -R3 ;  /* 0x000000ffff157224 */ /* 0x000fe200078e0a03 */
[----:B------:R-:W-:Y:S01]  /*25bf0*/  IADD3 R81, R81, R83, RZ ;  /* 0x0000005351517210 */ /* 0x000fe20007ffe0ff */
[----:B------:R-:W-:Y:S01]  /*25c00*/  IMAD R0, R0, UR4, RZ ;  /* 0x0000000400007c24 */ /* 0x000fe2000f8e02ff */
[----:B------:R-:W5:Y:S01]  /*25c10*/  LD.E.128 R64, desc[UR6][R64.64] ;  /* 0x0000000640407980 */ /* 0x000f62000c101d00 */
[----:B------:R-:W-:-:S02]  /*25c20*/  IMAD R83, R28, R21, R85 ;  /* 0x000000151c537224 */ /* 0x000fc400078e0255 */
[C---:B------:R-:W-:Y:S01]  /*25c30*/  IMAD R85, R3.reuse, UR5, R0 ;  /* 0x0000000503557c24 */ /* 0x040fe2000f8e0200 */
[----:B------:R-:W5:Y:S01]  /*25c40*/  LD.E.128 R68, desc[UR6][R68.64] ;  /* 0x0000000644447980 */ /* 0x000f62000c101d00 */
[----:B------:R-:W-:Y:S01]  /*25c50*/  IMAD.WIDE.U32 R20, R3, UR4, R80 ;  /* 0x0000000403147c25 */ /* 0x000fe2000f8e0050 */
[----:B------:R-:W-:Y:S01]  /*25c60*/  SHF.R.S32.HI R0, RZ, 0x1f, R83 ;  /* 0x0000001fff007819 */ /* 0x000fe20000011453 */
[----:B------:R-:W-:Y:S01]  /*25c70*/  ULDC.64 UR4, c[0x0][0xad8] ;  /* 0x0002b60000047ab9 */ /* 0x000fe20000000a00 */
        /* <DEDUP_REMOVED lines=10> */
[----:B------:R-:W-:Y:S02]  /*25d20*/  IMAD.IADD R87, R220, 0x1, R178 ;  /* 0x00000001dc577824 */ /* 0x000fe400078e02b2 */
        /* <DEDUP_REMOVED lines=13> */
[----:B------:R-:W-:Y:S02]  /*25e00*/  ISETP.GE.AND P0, PT, R3, R2, PT ;  /* 0x000000020300720c */ /* 0x000fe40003f06270 */
[----:B------:R0:W-:Y:S01]  /*25e10*/  SYNCS.ARRIVE.TRANS64.RED.A1T0 RZ, [R0+URZ], RZ ;  /* 0x000000ff00ff79a7 */ /* 0x0001e2000810043f */
[----:B------:R0:W2:Y:S01]  /*25e20*/  SHFL.IDX PT, R3, R86, RZ, 0x181f ;  /* 0x00181fff56037589 */ /* 0x0000a200000e0000 */
[----:B------:R-:W-:Y:S09]  /*25e30*/  @P2 BRA `(.L_x_2939) ;  /* 0x0000000000482947 */ /* 0x000ff20003800000 */
        /* <DEDUP_REMOVED lines=18> */
.L_x_2939:
[----:B------:R-:W-:Y:S05]  /*25f60*/  BSYNC B1 ;  /* 0x0000000000017941 */ /* 0x000fea0003800000 */
.L_x_2938:
[----:B--2---:R2:W4:Y:S01]  /*25f70*/  SHFL.IDX PT, R3, R86, 0x1, 0x181f ;  /* 0x00381f0056037f89 */ /* 0x00452200000e0000 */
[----:B------:R-:W-:Y:S03]  /*25f80*/  BSSY B1, `(.L_x_2940) ;  /* 0x0000015000017945 */ /* 0x000fe60003800000 */
[----:B---3-5:R2:W3:Y:S01]  /*25f90*/  SHFL.IDX PT, R32, R28, 0x1, 0x181f ;  /* 0x00381f001c207f89 */ /* 0x0284e200000e0000 */
[----:B------:R-:W-:Y:S05]  /*25fa0*/  @P1 BRA `(.L_x_2941) ;  /* 0x0000000000481947 */ /* 0x000fea0003800000 */
[----:B------:R-:W-:Y:S01]  /*25fb0*/  ULDC UR4, c[0x0][0xac8] ;  /* 0x0002b20000047ab9 */ /* 0x000fe20000000800 */
[----:B------:R-:W-:Y:S01]  /*25fc0*/  ULDC.64 UR6, c[0x0][0x208] ;  /* 0x0000820000067ab9 */ /* 0x000fe20000000a00 */
[----:B------:R-:W-:Y:S02]  /*25fd0*/  ISETP.GE.AND P4, PT, R16, UR4, PT ;  /* 0x0000000410007c0c */ /* 0x000fe4000bf86270 */
[----:B------:R-:W-:Y:S02]  /*25fe0*/  ISETP.GE.AND P3, PT, R213, UR4, PT ;  /* 0x00000004d5007c0c */ /* 0x000fe4000bf66270 */
[----:B------:R-:W-:Y:S02]  /*25ff0*/  ISETP.GE.AND P2, PT, R18, UR4, PT ;  /* 0x0000000412007c0c */ /* 0x000fe4000bf46270 */
[----:B------:R-:W-:-:S07]  /*26000*/  ISETP.GE.AND P1, PT, R19, UR4, PT ;  /* 0x0000000413007c0c */ /* 0x000fce000bf26270 */
[CC--:B---3--:R-:W-:Y:S02]  /*26010*/  @!P4 LEA R4, P6, R16.reuse, R32.reuse, 0x1 ;  /* 0x000000201004c211 */ /* 0x0c8fe400078c08ff */
        /* <DEDUP_REMOVED lines=11> */
.L_x_2941:
[----:B------:R-:W-:Y:S05]  /*260d0*/  BSYNC B1 ;  /* 0x0000000000017941 */ /* 0x000fea0003800000 */
.L_x_2940:
[----:B----4-:R4:W0:Y:S01]  /*260e0*/  SHFL.IDX PT, R3, R86, 0x2, 0x181f ;  /* 0x00581f0056037f89 */ /* 0x01082200000e0000 */
[----:B------:R-:W-:Y:S03]  /*260f0*/  BSSY B1, `(.L_x_2942) ;  /* 0x0000015000017945 */ /* 0x000fe60003800000 */
[----:B---3--:R4:W3:Y:S01]  /*26100*/  SHFL.IDX PT, R10, R28, 0x2, 0x181f ;  /* 0x00581f001c0a7f89 */ /* 0x0088e200000e0000 */
[----:B------:R-:W-:Y:S05]  /*26110*/  @P0 BRA `(.L_x_2943) ;  /* 0x0000000000480947 */ /* 0x000fea0003800000 */
        /* <DEDUP_REMOVED lines=18> */
.L_x_2943:
[----:B------:R-:W-:Y:S05]  /*26240*/  BSYNC B1 ;  /* 0x0000000000017941 */ /* 0x000fea0003800000 */
.L_x_2942:
[----:B0-----:R-:W-:Y:S01]  /*26250*/  VIADD R3, R87, 0x60 ;  /* 0x0000006057037836 */ /* 0x001fe20000000000 */
[----:B------:R0:W0:Y:S04]  /*26260*/  SHFL.IDX PT, R9, R86, 0x3, 0x181f ;  /* 0x00781f0056097f89 */ /* 0x00002800000e0000 */
[----:B------:R-:W-:Y:S01]  /*26270*/  ISETP.GE.AND P0, PT, R3, R2, PT ;  /* 0x000000020300720c */ /* 0x000fe20003f06270 */
[----:B--2-4-:R-:W2:-:S12]  /*26280*/  SHFL.IDX PT, R28, R28, 0x3, 0x181f ;  /* 0x00781f001c1c7f89 */ /* 0x014e9800000e0000 */
[----:B------:R-:W-:Y:S05]  /*26290*/  @P0 BRA `(.L_x_2944) ;  /* 0x0000000c00d00947 */ /* 0x000fea0003800000 */
[----:B------:R-:W-:Y:S01]  /*262a0*/  ULDC UR4, c[0x0][0xac8] ;  /* 0x0002b20000047ab9 */ /* 0x000fe20000000800 */
[----:B------:R-:W-:Y:S01]  /*262b0*/  ULDC.64 UR6, c[0x0][0x208] ;  /* 0x0000820000067ab9 */ /* 0x000fe20000000a00 */
[----:B------:R-:W-:Y:S02]  /*262c0*/  ISETP.GE.AND P3, PT, R16, UR4, PT ;  /* 0x0000000410007c0c */ /* 0x000fe4000bf66270 */
[----:B------:R-:W-:Y:S02]  /*262d0*/  ISETP.GE.AND P4, PT, R213, UR4, PT ;  /* 0x00000004d5007c0c */ /* 0x000fe4000bf86270 */
[----:B------:R-:W-:-:S09]  /*262e0*/  ISETP.GE.AND P5, PT, R18, UR4, PT ;  /* 0x0000000412007c0c */ /* 0x000fd2000bfa6270 */
[CC--:B--2---:R-:W-:Y:S02]  /*262f0*/  @!P3 LEA R2, P0, R16.reuse, R28.reuse, 0x1 ;  /* 0x0000001c1002b211 */ /* 0x0c4fe400078008ff */
[-C--:B------:R-:W-:Y:S02]  /*26300*/  @!P4 LEA R4, P1, R23, R28.reuse, 0x1 ;  /* 0x0000001c1704c211 */ /* 0x080fe400078208ff */
[-C--:B0-----:R-:W-:Y:S02]  /*26310*/  @!P3 LEA.HI.X R3, R16, R9.reuse, R17, 0x1, P0 ;  /* 0x000000091003b211 */ /* 0x081fe400000f0c11 */
        /* <DEDUP_REMOVED lines=8> */
[----:B----4-:R-:W-:Y:S01]  /*263a0*/  LEA R2, P0, R19, R28, 0x1 ;  /* 0x0000001c13027211 */ /* 0x010fe200078008ff */
[----:B------:R-:W-:-:S03]  /*263b0*/  ULDC.64 UR4, c[0x0][0x208] ;  /* 0x0000820000047ab9 */ /* 0x000fc60000000a00 */
[----:B------:R-:W-:-:S05]  /*263c0*/  LEA.HI.X R3, R19, R9, R217, 0x1, P0 ;  /* 0x0000000913037211 */ /* 0x000fca00000f0cd9 */
[----:B------:R0:W-:Y:S01]  /*263d0*/  ST.E.128 desc[UR4][R2.64], R76 ;  /* 0x0000004c02007985 */ /* 0x0001e2000c101d04 */
[----:B------:R-:W-:Y:S05]  /*263e0*/  BRA `(.L_x_2944) ;  /* 0x0000000c007c7947 */ /* 0x000fea0003800000 */
.L_x_2936:
[----:B------:R-:W3:Y:S01]  /*263f0*/  LDL R11, [R1+0x7c] ;  /* 0x00007c00010b7983 */ /* 0x000ee20000100800 */
[----:B------:R-:W-:Y:S01]  /*26400*/  ULDC.64 UR4, c[0x0][0xc00] ;  /* 0x0003000000047ab9 */ /* 0x000fe20000000a00 */
[----:B------:R-:W4:Y:S01]  /*26410*/  LDC R25, c[0x0][0xbe8] ;  /* 0x0002fa00ff197b82 */ /* 0x000f220000000800 */
[----:B------:R-:W-:Y:S01]  /*26420*/  ISETP.NE.U32.AND P0, PT, RZ, UR4, PT ;  /* 0x00000004ff007c0c */ /* 0x000fe2000bf05070 */
[----:B------:R-:W-:Y:S01]  /*26430*/  IMAD.MOV.U32 R6, RZ, RZ, RZ ;  /* 0x000000ffff067224 */ /* 0x000fe200078e00ff */
[----:B------:R-:W-:Y:S02]  /*26440*/  ULDC.64 UR6, c[0x0][0x208] ;  /* 0x0000820000067ab9 */ /* 0x000fe40000000a00 */
[----:B------:R-:W-:Y:S01]  /*26450*/  ISETP.NE.AND.EX P0, PT, RZ, UR5, PT, P0 ;  /* 0x00000005ff007c0c */ /* 0x000fe2000bf05300 */
[----:B------:R-:W1:Y:S01]  /*26460*/  S2R R8, SR_TID.X ;  /* 0x0000000000087919 */ /* 0x000e620000002100 */
[----:B------:R-:W0:Y:S01]  /*26470*/  S2R R9, SR_TID.X ;  /* 0x0000000000097919 */ /* 0x000e220000002100 */
[----:B-1----:R-:W-:Y:S01]  /*26480*/  VIADD R7, R8, 0xffffff80 ;  /* 0xffffff8008077836 */ /* 0x002fe20000000000 */
[----:B0-----:R-:W-:-:S04]  /*26490*/  IADD3 R20, R9, -0x80, RZ ;  /* 0xffffff8009147810 */ /* 0x001fc80007ffe0ff */
[----:B------:R-:W-:Y:S02]  /*264a0*/  ISETP.GE.AND P3, PT, R7, 0x80, PT ;  /* 0x000000800700780c */ /* 0x000fe40003f66270 */
[C---:B---3--:R-:W-:Y:S02]  /*264b0*/  SHF.L.U32 R4, R11.reuse, 0x2, RZ ;  /* 0x000000020b047819 */ /* 0x048fe400000006ff */
[----:B------:R-:W-:Y:S02]  /*264c0*/  SHF.R.S32.HI R12, RZ, 0x1f, R11 ;  /* 0x0000001fff0c7819 */ /* 0x000fe4000001140b */
        /* <DEDUP_REMOVED lines=9> */
[----:B------:R-:W-:Y:S01]  /*26560*/  @P1 IADD3.X R5, R0, UR5, RZ, P2, !PT ;  /* 0x0000000500051c10 */ /* 0x000fe200097fe4ff */
[----:B------:R-:W-:Y:S01]  /*26570*/  IMAD.U32 R0, RZ, RZ, UR4 ;  /* 0x00000004ff007e24 */ /* 0x000fe2000f8e00ff */
[----:B----4-:R-:W-:-:S05]  /*26580*/  ISETP.NE.AND P2, PT, R25, 0x1, PT ;  /* 0x000000011900780c */ /* 0x010fca0003f45270 */
[----:B------:R0:W5:Y:S08]  /*26590*/  @P1 LDG.E R0, desc[UR6][R4.64] ;  /* 0x0000000604001981 */ /* 0x000170000c1e1900 */
[----:B------:R-:W1:Y:S01]  /*265a0*/  @P2 LDC R14, c[0x0][0xbec] ;  /* 0x0002fb00ff0e2b82 */ /* 0x000e620000000800 */
[----:B------:R-:W-:Y:S05]  /*265b0*/  @P1 BRA `(.L_x_2945) ;  /* 0x0000000000141947 */ /* 0x000fea0003800000 */
[----:B------:R-:W-:Y:S05]  /*265c0*/  @!P0 BRA `(.L_x_2945) ;  /* 0x0000000000108947 */ /* 0x000fea0003800000 */
[----:B------:R-:W-:Y:S02]  /*265d0*/  ULDC.64 UR4, c[0x0][0x208] ;  /* 0x0000820000047ab9 */ /* 0x000fe40000000a00 */
[----:B0-----:R-:W3:Y:S04]  /*265e0*/  LDG.E R5, desc[UR4][R2.64] ;  /* 0x0000000402057981 */ /* 0x001ee8000c1e1900 */
[----:B-----5:R-:W3:Y:S02]  /*265f0*/  LDG.E R0, desc[UR4][R2.64+0x4] ;  /* 0x0000040402007981 */ /* 0x020ee4000c1e1900 */
[----:B---3--:R-:W-:-:S07]  /*26600*/  IMAD.IADD R0, R0, 0x1, -R5 ;  /* 0x0000000100007824 */ /* 0x008fce00078e0a05 */
.L_x_2945:
[----:B------:R-:W3:Y:S04]  /*26610*/  LDL R27, [R1+0x80] ;  /* 0x00008000011b7983 */ /* 0x000ee80000100800 */
[----:B------:R4:W5:Y:S01]  /*26620*/  LDL R26, [R1+0x68] ;  /* 0x00006800011a7983 */ /* 0x0009620000100800 */
[----:B0-----:R-:W-:Y:S01]  /*26630*/  SHF.R.S32.HI R3, RZ, 0x1f, R20 ;  /* 0x0000001fff037819 */ /* 0x001fe20000011414 */
[----:B------:R-:W-:Y:S01]  /*26640*/  BSSY B1, `(.L_x_2946) ;  /* 0x000002e000017945 */ /* 0x000fe20003800000 */
[----:B------:R-:W-:Y:S02]  /*26650*/  SEL R13, R11, RZ, !P0 ;  /* 0x000000ff0b0d7207 */ /* 0x000fe40004000000 */
[----:B------:R-:W-:Y:S02]  /*26660*/  SEL R12, R12, RZ, !P0 ;  /* 0x000000ff0c0c7207 */ /* 0x000fe40004000000 */
[----:B------:R-:W-:-:S02]  /*26670*/  LEA.HI R24, R3, R20, RZ, 0x3 ;  /* 0x0000001403187211 */ /* 0x000fc400078f18ff */
[----:B-----5:R-:W-:Y:S02]  /*26680*/  SHF.R.S32.HI R11, RZ, 0x1f, R6 ;  /* 0x0000001fff0b7819 */ /* 0x020fe40000011406 */
[----:B---3--:R-:W-:Y:S01]  /*26690*/  SHF.R.S32.HI R10, RZ, 0x1f, R27 ;  /* 0x0000001fff0a7819 */ /* 0x008fe2000001141b */
[----:B----4-:R-:W-:Y:S06]  /*266a0*/  @P3 BRA `(.L_x_2947) ;  /* 0x00000000009c3947 */ /* 0x010fec0003800000 */
[----:B------:R-:W0:Y:S01]  /*266b0*/  LDC R9, c[0x0][0xbe8] ;  /* 0x0002fa00ff097b82 */ /* 0x000e220000000800 */
[----:B------:R-:W-:Y:S01]  /*266c0*/  IADD3 R8, R26, -0x80, R8 ;  /* 0xffffff801a087810 */ /* 0x000fe20007ffe008 */
        /* <DEDUP_REMOVED lines=15> */
[----:B------:R-:W3:Y:S01]  /*267c0*/  @P0 LDC R21, c[0x0][0xbf0] ;  /* 0x0002fc00ff150b82 */ /* 0x000ee20000000800 */
[----:B------:R-:W-:-:S04]  /*267d0*/  IMAD.WIDE.U32 R2, R13, UR4, R2 ;  /* 0x000000040d027c25 */ /* 0x000fc8000f8e0002 */
[----:B0-----:R-:W-:-:S05]  /*267e0*/  @P0 IMAD.HI.U32 R4, R8, R15, RZ ;  /* 0x0000000f08040227 */ /* 0x001fca00078e00ff */
[----:B---3--:R-:W-:Y:S01]  /*267f0*/  @P0 SHF.R.U32.HI R5, RZ, R21, R4 ;  /* 0x00000015ff050219 */ /* 0x008fe20000011604 */
[----:B------:R-:W-:-:S03]  /*26800*/  IMAD R4, R12, UR4, RZ ;  /* 0x000000040c047c24 */ /* 0x000fc6000f8e02ff */
[----:B------:R-:W-:Y:S01]  /*26810*/  IADD3 R2, P0, R5, R2, RZ ;  /* 0x0000000205027210 */ /* 0x000fe20007f1e0ff */
[----:B------:R-:W-:-:S04]  /*26820*/  IMAD.MOV R7, RZ, RZ, -R5 ;  /* 0x000000ffff077224 */ /* 0x000fc800078e0a05 */
        /* <DEDUP_REMOVED lines=13> */
[----:B------:R-:W-:-:S05]  /*26900*/  MOV R3, 0xff800000 ;  /* 0xff80000000037802 */ /* 0x000fca0000000f00 */
[----:B------:R0:W-:Y:S02]  /*26910*/  STG.E desc[UR6][R4.64], R3 ;  /* 0x0000000304007986 */ /* 0x0001e4000c101906 */
.L_x_2947:
[----:B------:R-:W-:Y:S05]  /*26920*/  BSYNC B1 ;  /* 0x0000000000017941 */ /* 0x000fea0003800000 */
.L_x_2946:
[----:B------:R-:W3:Y:S01]  /*26930*/  @P2 LDC R15, c[0x0][0xbf0] ;  /* 0x0002fc00ff0f2b82 */ /* 0x000ee20000000800 */
[----:B0-----:R-:W-:Y:S01]  /*26940*/  LOP3.LUT R5, R24, 0xfffffff8, RZ, 0xc0, !PT ;  /* 0xfffffff818057812 */ /* 0x001fe200078ec0ff */
[----:B------:R-:W-:Y:S01]  /*26950*/  ULDC.64 UR4, c[0x0][0xaa0] ;  /* 0x0002a80000047ab9 */ /* 0x000fe20000000a00 */
[----:B------:R-:W-:Y:S01]  /*26960*/  BSSY B1, `(.L_x_2948) ;  /* 0x0000042000017945 */ /* 0x000fe20003800000 */
[----:B------:R-:W-:Y:S02]  /*26970*/  IMAD R3, R11, UR4, RZ ;  /* 0x000000040b037c24 */ /* 0x000fe4000f8e02ff */
[----:B------:R-:W-:Y:S02]  /*26980*/  IMAD.IADD R7, R20, 0x1, -R5 ;  /* 0x0000000114077824 */ /* 0x000fe400078e0a05 */
[----:B------:R-:W-:Y:S02]  /*26990*/  IMAD R5, R6, UR5, R3 ;  /* 0x0000000506057c24 */ /* 0x000fe4000f8e0203 */
[----:B------:R-:W-:-:S02]  /*269a0*/  IMAD R4, R7, 0x20, R220 ;  /* 0x0000002007047824 */ /* 0x000fc400078e02dc */
[----:B------:R-:W-:Y:S01]  /*269b0*/  IMAD.WIDE.U32 R2, R6, UR4, RZ ;  /* 0x0000000406027c25 */ /* 0x000fe2000f8e00ff */
[----:B------:R-:W-:Y:S02]  /*269c0*/  ULDC.64 UR4, c[0x0][0xae8] ;  /* 0x0002ba0000047ab9 */ /* 0x000fe40000000a00 */
[----:B------:R-:W-:Y:S01]  /*269d0*/  IADD3 R9, R26, R4, RZ ;  /* 0x000000041a097210 */ /* 0x000fe20007ffe0ff */
[----:B------:R-:W-:Y:S02]  /*269e0*/  IMAD.IADD R3, R3, 0x1, R5 ;  /* 0x0000000103037824 */ /* 0x000fe400078e0205 */
[----:B------:R-:W-:Y:S02]  /*269f0*/  IMAD R6, R10, UR4, RZ ;  /* 0x000000040a067c24 */ /* 0x000fe4000f8e02ff */
[----:B-1----:R-:W-:-:S04]  /*26a00*/  @P2 IMAD.HI.U32 R4, R9, R14, RZ ;  /* 0x0000000e09042227 */ /* 0x002fc800078e00ff */
[C---:B------:R-:W-:Y:S02]  /*26a10*/  IMAD R7, R27.reuse, UR5, R6 ;  /* 0x000000051b077c24 */ /* 0x040fe4000f8e0206 */
[----:B------:R-:W-:Y:S01]  /*26a20*/  IMAD.WIDE.U32 R2, R27, UR4, R2 ;  /* 0x000000041b027c25 */ /* 0x000fe2000f8e0002 */
[----:B------:R-:W-:-:S03]  /*26a30*/  ULDC.64 UR4, c[0x0][0xaf0] ;  /* 0x0002bc0000047ab9 */ /* 0x000fc60000000a00 */
[----:B------:R-:W-:Y:S01]  /*26a40*/  IMAD.MOV.U32 R5, RZ, RZ, R9 ;  /* 0x000000ffff057224 */ /* 0x000fe200078e0009 */
[----:B---3--:R-:W-:Y:S01]  /*26a50*/  @P2 SHF.R.U32.HI R5, RZ, R15, R4 ;  /* 0x0000000fff052219 */ /* 0x008fe20000011604 */
[----:B------:R-:W-:Y:S02]  /*26a60*/  IMAD R6, R12, UR4, RZ ;  /* 0x000000040c067c24 */ /* 0x000fe4000f8e02ff */
[----:B------:R-:W-:Y:S01]  /*26a70*/  IMAD.IADD R3, R3, 0x1, R7 ;  /* 0x0000000103037824 */ /* 0x000fe200078e0207 */
[----:B------:R-:W-:Y:S01]  /*26a80*/  SHF.R.S32.HI R4, RZ, 0x1f, R5 ;  /* 0x0000001fff047819 */ /* 0x000fe20000011405 */
[C---:B------:R-:W-:Y:S02]  /*26a90*/  IMAD R7, R13.reuse, UR5, R6 ;  /* 0x000000050d077c24 */ /* 0x040fe4000f8e0206 */
[----:B------:R-:W-:Y:S01]  /*26aa0*/  IMAD.WIDE.U32 R2, R13, UR4, R2 ;  /* 0x000000040d027c25 */ /* 0x000fe2000f8e0002 */
[----:B------:R-:W-:-:S03]  /*26ab0*/  ULDC.64 UR4, c[0x0][0xae0] ;  /* 0x0002b80000047ab9 */ /* 0x000fc60000000a00 */
[----:B------:R-:W-:Y:S01]  /*26ac0*/  IMAD.MOV R6, RZ, RZ, -R5 ;  /* 0x000000ffff067224 */ /* 0x000fe200078e0a05 */
[----:B------:R-:W-:Y:S01]  /*26ad0*/  IADD3 R3, R3, R7, RZ ;  /* 0x0000000703037210 */ /* 0x000fe20007ffe0ff */
[----:B------:R-:W-:Y:S02]  /*26ae0*/  IMAD R4, R4, UR4, RZ ;  /* 0x0000000404047c24 */ /* 0x000fe4000f8e02ff */
[----:B------:R-:W-:Y:S02]  /*26af0*/  IMAD R7, R25, R6, R9 ;  /* 0x0000000619077224 */ /* 0x000fe400078e0209 */
[C---:B------:R-:W-:Y:S02]  /*26b00*/  IMAD R9, R5.reuse, UR5, R4 ;  /* 0x0000000505097c24 */ /* 0x040fe4000f8e0204 */
[----:B------:R-:W-:Y:S01]  /*26b10*/  IMAD.WIDE.U32 R2, R5, UR4, R2 ;  /* 0x0000000405027c25 */ /* 0x000fe2000f8e0002 */
[----:B------:R-:W-:Y:S01]  /*26b20*/  SHF.R.S32.HI R4, RZ, 0x1f, R7 ;  /* 0x0000001fff047819 */ /* 0x000fe20000011407 */
[----:B------:R-:W-:-:S02]  /*26b30*/  ULDC.64 UR4, c[0x0][0xad8] ;  /* 0x0002b60000047ab9 */ /* 0x000fc40000000a00 */
[----:B------:R-:W-:Y:S02]  /*26b40*/  IMAD.IADD R3, R3, 0x1, R9 ;  /* 0x0000000103037824 */ /* 0x000fe400078e0209 */
[----:B------:R-:W-:Y:S02]  /*26b50*/  IMAD R4, R4, UR4, RZ ;  /* 0x0000000404047c24 */ /* 0x000fe4000f8e02ff */
[----:B------:R-:W-:Y:S02]  /*26b60*/  IMAD.IADD R6, R220, 0x1, R26 ;  /* 0x00000001dc067824 */ /* 0x000fe400078e021a */
[----:B------:R-:W-:Y:S02]  /*26b70*/  IMAD R25, R0, R25, RZ ;  /* 0x0000001900197224 */ /* 0x000fe400078e02ff */
[C---:B------:R-:W-:Y:S02]  /*26b80*/  IMAD R5, R7.reuse, UR5, R4 ;  /* 0x0000000507057c24 */ /* 0x040fe4000f8e0204 */
[----:B------:R-:W-:Y:S01]  /*26b90*/  IMAD.WIDE.U32 R2, R7, UR4, R2 ;  /* 0x0000000407027c25 */ /* 0x000fe2000f8e0002 */
[----:B------:R-:W-:Y:S01]  /*26ba0*/  ISETP.GE.AND P2, PT, R6, R25, PT ;  /* 0x000000190600720c */ /* 0x000fe20003f46270 */
[----:B------:R-:W-:-:S02]  /*26bb0*/  ULDC.64 UR4, c[0x0][0xa80] ;  /* 0x0002a00000047ab9 */ /* 0x000fc40000000a00 */
[----:B------:R-:W-:Y:S01]  /*26bc0*/  IMAD.IADD R3, R3, 0x1, R5 ;  /* 0x0000000103037824 */ /* 0x000fe200078e0205 */
[----:B------:R-:W-:Y:S01]  /*26bd0*/  LEA R4, P3, R2, UR4, 0x1 ;  /* 0x0000000402047c11 */ /* 0x000fe2000f8608ff */
[----:B------:R-:W-:-:S03]  /*26be0*/  VIADD R0, R6, 0x20 ;  /* 0x0000002006007836 */ /* 0x000fc60000000000 */
[----:B------:R-:W-:Y:S02]  /*26bf0*/  LEA.HI.X R5, R2, UR5, R3, 0x1, P3 ;  /* 0x0000000502057c11 */ /* 0x000fe400098f0c03 */
[----:B------:R-:W-:Y:S01]  /*26c00*/  ISETP.GE.AND P1, PT, R0, R25, PT ;  /* 0x000000190000720c */ /* 0x000fe20003f26270 */
[----:B------:R0:W1:Y:S01]  /*26c10*/  SHFL.IDX PT, R2, R4, RZ, 0x181f ;  /* 0x00181fff04027589 */ /* 0x00006200000e0000 */
[----:B------:R-:W-:-:S03]  /*26c20*/  IADD3 R0, R6, 0x40, RZ ;  /* 0x0000004006007810 */ /* 0x000fc60007ffe0ff */
[----:B------:R0:W3:Y:S01]  /*26c30*/  SHFL.IDX PT, R3, R5, RZ, 0x181f ;  /* 0x00181fff05037589 */ /* 0x0000e200000e0000 */
[----:B------:R-:W-:Y:S01]  /*26c40*/  ISETP.GE.AND P0, PT, R0, R25, PT ;  /* 0x000000190000720c */ /* 0x000fe20003f06270 */
[----:B------:R-:W-:-:S12]  /*26c50*/  @P2 BRA `(.L_x_2949) ;  /* 0x0000000000482947 */ /* 0x000fd80003800000 */
        /* <DEDUP_REMOVED lines=18> */
.L_x_2949:
[----:B------:R-:W-:Y:S05]  /*26d80*/  BSYNC B1 ;  /* 0x0000000000017941 */ /* 0x000fea0003800000 */
.L_x_2948:
        /* <DEDUP_REMOVED lines=22> */
.L_x_2951:
[----:B------:R-:W-:Y:S05]  /*26ef0*/  BSYNC B1 ;  /* 0x0000000000017941 */ /* 0x000fea0003800000 */
.L_x_2950:
        /* <DEDUP_REMOVED lines=22> */
.L_x_2953:
[----:B------:R-:W-:Y:S05]  /*27060*/  BSYNC B1 ;  /* 0x0000000000017941 */ /* 0x000fea0003800000 */
.L_x_2952:
[----:B------:R-:W-:Y:S01]  /*27070*/  VIADD R0, R6, 0x60 ;  /* 0x0000006006007836 */ /* 0x000fe20000000000 */
[----:B01-3--:R-:W0:Y:S04]  /*27080*/  SHFL.IDX PT, R5, R5, 0x3, 0x181f ;  /* 0x00781f0005057f89 */ /* 0x00be2800000e0000 */
        /* <DEDUP_REMOVED lines=21> */
.L_x_2944:
[----:B------:R-:W-:Y:S05]  /*271e0*/  BSYNC B0 ;  /* 0x0000000000007941 */ /* 0x000fea0003800000 */
.L_x_2935:
[----:B------:R-:W-:Y:S02]  /*271f0*/  ULDC UR4, c[0x0][0xc3c] ;  /* 0x00030f0000047ab9 */ /* 0x000fe40000000800 */
[----:B--2---:R-:W-:-:S13]  /*27200*/  ISETP.GE.AND P0, PT, R31, UR4, PT ;  /* 0x000000041f007c0c */ /* 0x004fda000bf06270 */
[----:B------:R-:W-:Y:S05]  /*27210*/  @!P0 BRA `(.L_x_2954) ;  /* 0xfffffd9c00948947 */ /* 0x000fea000383ffff */
[----:B------:R-:W-:Y:S05]  /*27220*/  BRA `(.L_x_2683) ;  /* 0x0000007400d47947 */ /* 0x000fea0003800000 */
.L_x_2681:
        /* <DEDUP_REMOVED lines=16> */
.L_x_2955:
        /* <DEDUP_REMOVED lines=42> */
.L_x_2961:
        /* <DEDUP_REMOVED lines=9> */
[----:B------:R-:W0:Y:S01]  /*27660*/  LDC.64 R2, c[0x0][0xc80] ;  /* 0x00032000ff027b82 */ /* 0x000e220000000a00 */
[----:B------:R-:W-:Y:S01]  /*27670*/  ULDC.64 UR8, c[0x0][0x208] ;  /* 0x0000820000087ab9 */ /* 0x000fe20000000a00 */
[----:B0-----:R-:W-:-:S05]  /*27680*/  IMAD.WIDE R2, R7, 0x4, R2 ;  /* 0x0000000407027825 */ /* 0x001fca00078e0202 */
[----:B------:R0:W5:Y:S02]  /*27690*/  LDG.E R4, desc[UR8][R2.64] ;  /* 0x0000000802047981 */ /* 0x000164000c1e1900 */
.L_x_2960:
[----:B------:R-:W-:Y:S05]  /*276a0*/  BSYNC B0 ;  /* 0x0000000000007941 */ /* 0x000fea0003800000 */
.L_x_2959:
[----:B0----5:R-:W0:Y:S02]  /*276b0*/  SHFL.UP PT, R2, R4, 0x1, RZ ;  /* 0x0420000004027989 */ /* 0x021e2400000e00ff */
        /* <DEDUP_REMOVED lines=19> */
.L_x_2957:
[----:B------:R-:W-:Y:S01]  /*277f0*/  IMAD.IADD R13, R6, 0x1, -R3 ;  /* 0x00000001060d7824 */ /* 0x000fe200078e0a03 */
[----:B------:R-:W-:-:S03]  /*27800*/  ULDC.64 UR8, c[0x0][0x208] ;  /* 0x0000820000087ab9 */ /* 0x000fc60000000a00 */
        /* <DEDUP_REMOVED lines=17> */
[----:B------:R-:W-:-:S05]  /*27920*/  IADD3 R9, R15, -0x1, RZ ;  /* 0xffffffff0f097810 */ /* 0x000fca0007ffe0ff */
[----:B------:R2:W3:Y:S02]  /*27930*/  SHFL.IDX PT, R16, R8, R9, 0x1f ;  /* 0x00001f0908107589 */ /* 0x0004e400000e0000 */
.L_x_2962:
[----:B---3--:R-:W-:Y:S01]  /*27940*/  IMAD R16, R16, UR5, R13 ;  /* 0x0000000510107c24 */ /* 0x008fe2000f8e020d */
[----:B------:R-:W-:Y:S01]  /*27950*/  IABS R2, R6 ;  /* 0x0000000600027213 */ /* 0x000fe20000000000 */
[----:B01----:R-:W-:-:S03]  /*27960*/  IMAD.MOV R11, RZ, RZ, -R3 ;  /* 0x000000ffff0b7224 */ /* 0x003fc600078e0a03 */
[----:B--2---:R-:W-:Y:S01]  /*27970*/  IADD3 R9, -R16, UR6, RZ ;  /* 0x0000000610097c10 */ /* 0x004fe2000fffe1ff */
[----:B------:R-:W-:Y:S02]  /*27980*/  IMAD.MOV R10, RZ, RZ, -R2 ;  /* 0x000000ffff0a7224 */ /* 0x000fe400078e0a02 */
[----:B------:R-:W-:Y:S01]  /*27990*/  IMAD R11, R11, R12, RZ ;  /* 0x0000000c0b0b7224 */ /* 0x000fe200078e02ff */
[----:B------:R-:W-:Y:S01]  /*279a0*/  IABS R8, R9 ;  /* 0x0000000900087213 */ /* 0x000fe20000000000 */
[----:B------:R-:W-:-:S04]  /*279b0*/  IMAD.MOV.U32 R2, RZ, RZ, RZ ;  /* 0x000000ffff027224 */ /* 0x000fc800078e00ff */
[----:B------:R-:W-:Y:S01]  /*279c0*/  IMAD.HI.U32 R2, R3, R11, R2 ;  /* 0x0000000b03027227 */ /* 0x000fe200078e0002 */
[----:B------:R-:W-:-:S03]  /*279d0*/  MOV R3, R8 ;  /* 0x0000000800037202 */ /* 0x000fc60000000f00 */
        /* <DEDUP_REMOVED lines=13> */
[----:B------:R-:W-:Y:S01]  /*27ab0*/  IMAD R13, R7, R2, RZ ;  /* 0x00000002070d7224 */ /* 0x000fe200078e02ff */
[----:B------:R-:W-:-:S03]  /*27ac0*/  IADD3 R2, -R2, RZ, RZ ;  /* 0x000000ff02027210 */ /* 0x000fc60007ffe1ff */
[----:B------:R-:W-:Y:S02]  /*27ad0*/  IMAD.MOV R8, RZ, RZ, -R13 ;  /* 0x000000ffff087224 */ /* 0x000fe400078e0a0d */
[----:B------:R-:W-:Y:S02]  /*27ae0*/  IMAD R6, R6, R2, R9 ;  /* 0x0000000206067224 */ /* 0x000fe400078e0209 */
[----:B------:R-:W-:Y:S01]  /*27af0*/  IMAD.MOV.U32 R2, RZ, RZ, RZ ;  /* 0x000000ffff027224 */ /* 0x000fe200078e00ff */
[----:B------:R-:W-:Y:S02]  /*27b00*/  VIADDMNMX R15, R8, UR5, R7, PT ;  /* 0x00000005080f7c46 */ /* 0x000fe4000b800107 */
[----:B------:R-:W-:Y:S02]  /*27b10*/  IABS R11, R6 ;  /* 0x00000006000b7213 */ /* 0x000fe40000000000 */
        /* <DEDUP_REMOVED lines=10> */
[----:B------:R-:W-:Y:S01]  /*27bc0*/  IMAD.HI.U32 R2, R3, R9, R2 ;  /* 0x0000000903027227 */ /* 0x000fe200078e0002 */
[----:B------:R-:W-:-:S05]  /*27bd0*/  IADD3 R3, RZ, -R10, RZ ;  /* 0x8000000aff037210 */ /* 0x000fca0007ffe0ff */
        /* <DEDUP_REMOVED lines=10> */
[----:B------:R-:W-:-:S06]  /*27c80*/  @P0 VIADD R2, R2, 0x1 ;  /* 0x0000000102020836 */ /* 0x000fcc0000000000 */
[----:B------:R-:W-:Y:S02]  /*27c90*/  @!P2 IADD3 R2, -R2, RZ, RZ ;  /* 0x000000ff0202a210 */ /* 0x000fe40007ffe1ff */
[----:B------:R-:W-:-:S04]  /*27ca0*/  @!P1 LOP3.LUT R2, RZ, R15, RZ, 0x33, !PT ;  /* 0x0000000fff029212 */ /* 0x000fc800078e33ff */
[----:B------:R-:W-:Y:S01]  /*27cb0*/  LOP3.LUT R17, RZ, R2, RZ, 0x33, !PT ;  /* 0x00000002ff117212 */ /* 0x000fe200078e33ff */
[----:B------:R-:W-:-:S04]  /*27cc0*/  IMAD R18, R2, R18, R3 ;  /* 0x0000001202127224 */ /* 0x000fc800078e0203 */
[----:B------:R-:W-:Y:S01]  /*27cd0*/  IMAD.IADD R17, R4, 0x1, R17 ;  /* 0x0000000104117824 */ /* 0x000fe200078e0211 */
[----:B------:R-:W-:Y:S06]  /*27ce0*/  BRA `(.L_x_2963) ;  /* 0x00000000000c7947 */ /* 0x000fec0003800000 */
.L_x_2958:
[----:B------:R-:W-:Y:S01]  /*27cf0*/  MOV R17, RZ ;  /* 0x000000ff00117202 */ /* 0x000fe20000000f00 */
[----:B------:R-:W-:Y:S02]  /*27d00*/  IMAD.U32 R16, RZ, RZ, UR6 ;  /* 0x00000006ff107e24 */ /* 0x000fe4000f8e00ff */
[----:B------:R-:W-:-:S07]  /*27d10*/  IMAD.MOV.U32 R18, RZ, RZ, RZ ;  /* 0x000000ffff127224 */ /* 0x000fce00078e00ff */
.L_x_2963:
[----:B------:R-:W-:-:S13]  /*27d20*/  ISETP.NE.AND P0, PT, R5, RZ, PT ;  /* 0x000000ff0500720c */ /* 0x000fda0003f05270 */
[----:B------:R-:W0:Y:S01]  /*27d30*/  @!P0 S2R R3, SR_CgaCtaId ;  /* 0x0000000000038919 */ /* 0x000e220000008800 */
[----:B------:R-:W-:-:S04]  /*27d40*/  @!P0 MOV R2, 0x400 ;  /* 0x0000040000028802 */ /* 0x000fc80000000f00 */
[----:B0-----:R-:W-:-:S05]  /*27d50*/  @!P0 LEA R2, R3, R2, 0x18 ;  /* 0x0000000203028211 */ /* 0x001fca00078ec0ff */
[----:B------:R1:W-:Y:S01]  /*27d60*/  @!P0 STS.128 [R2+0x388d0], R16 ;  /* 0x0388d01002008388 */ /* 0x0003e20000000c00 */
[----:B------:R-:W-:Y:S06]  /*27d70*/  BAR.ARV 0x5, 0x180 ;  /* 0x0146000000007b1d */ /* 0x000fec0000002000 */
.L_x_2956:
        /* <DEDUP_REMOVED lines=12> */
[----:B------:R-:W-:Y:S01]  /*27e40*/  MOV R29, 0x1 ;  /* 0x00000001001d7802 */ /* 0x000fe20000000f00 */
[----:B------:R-:W-:Y:S01]  /*27e50*/  IMAD.MOV.U32 R27, RZ, RZ, RZ ;  /* 0x000000ffff1b7224 */ /* 0x000fe200078e00ff */
[----:B------:R-:W-:Y:S01]  /*27e60*/  LOP3.LUT R3, R36, 0x1f8, RZ, 0xc0, !PT ;  /* 0x000001f824037812 */ /* 0x000fe200078ec0ff */
[----:B------:R-:W-:Y:S01]  /*27e70*/  IMAD.SHL.U32 R34, R2, 0x8, RZ ;  /* 0x0000000802227824 */ /* 0x000fe200078e00ff */
[----:B------:R-:W-:Y:S01]  /*27e80*/  SHF.R.U32.HI R2, RZ, 0x3, R2 ;  /* 0x00000003ff027819 */ /* 0x000fe20000011602 */
[----:B------:R-:W-:Y:S01]  /*27e90*/  IMAD.MOV.U32 R28, RZ, RZ, RZ ;  /* 0x000000ffff1c7224 */ /* 0x000fe200078e00ff */
[----:B------:R-:W-:Y:S01]  /*27ea0*/  LOP3.LUT R3, R3, 0x38, R0, 0x78, !PT ;  /* 0x0000003803037812 */ /* 0x000fe200078e7800 */
[----:B------:R-:W-:Y:S01]  /*27eb0*/  IMAD.SHL.U32 R0, R0, 0x10, RZ ;  /* 0x0000001000007824 */ /* 0x000fe200078e00ff */
[----:B------:R-:W-:Y:S01]  /*27ec0*/  LOP3.LUT R36, R36, 0x38, RZ, 0xc0, !PT ;  /* 0x0000003824247812 */ /* 0x000fe200078ec0ff */
[----:B------:R-:W-:Y:S01]  /*27ed0*/  IMAD.MOV.U32 R30, RZ, RZ, 0x1 ;  /* 0x00000001ff1e7424 */ /* 0x000fe200078e00ff */
[----:B------:R-:W-:Y:S01]  /*27ee0*/  LOP3.LUT R34, R3, 0x200, R34, 0xf8, !PT ;  /* 0x0000020003227812 */ /* 0x000fe200078ef822 */
[----:B------:R-:W-:Y:S01]  /*27ef0*/  ULDC.64 UR38, c[0x0][0x198] ;  /* 0x0000660000267ab9 */ /* 0x000fe20000000a00 */
[----:B------:R-:W-:Y:S01]  /*27f00*/  LOP3.LUT R0, R2, 0x70, R0, 0xf8, !PT ;  /* 0x0000007002007812 */ /* 0x000fe200078ef800 */
[----:B------:R-:W-:Y:S01]  /*27f10*/  ULOP3.LUT UR37, UR60, 0x2, URZ, 0xfc, !UPT ;  /* 0x000000023c257892 */ /* 0x000fe2000f8efc3f */
[C---:B------:R-:W-:Y:S01]  /*27f20*/  LOP3.LUT R3, R36.reuse, 0x40, RZ, 0xfc, !PT ;  /* 0x0000004024037812 */ /* 0x040fe200078efcff */
[----:B------:R-:W-:Y:S01]  /*27f30*/  ULDC UR36, c[0x0][0xc] ;  /* 0x0000030000247ab9 */ /* 0x000fe20000000800 */
[C---:B------:R-:W-:Y:S01]  /*27f40*/  LOP3.LUT R2, R36.reuse, 0x80, RZ, 0xfc, !PT ;  /* 0x0000008024027812 */ /* 0x040fe200078efcff */
[----:B0-----:R-:W-:Y:S01]  /*27f50*/  ULEA UR4, UR5, UR4, 0x18 ;  /* 0x0000000405047291 */ /* 0x001fe2000f8ec03f */
[----:B------:R-:W-:-:S05]  /*27f60*/  LOP3.LUT R0, R36, 0xc0, RZ, 0xfc, !PT ;  /* 0x000000c024007812 */ /* 0x000fca00078efcff */
[----:B------:R-:W-:-:S05]  /*27f70*/  MOV R22, UR4 ;  /* 0x0000000400167c02 */ /* 0x000fca0008000f00 */
[----:B--2---:R-:W-:-:S07]  /*27f80*/  IMAD R37, R34, 0x2, R22 ;  /* 0x0000000222257824 */ /* 0x004fce00078e0216 */
.L_x_3073:
        /* <DEDUP_REMOVED lines=48> */
[----:B------:R-:W-:Y:S01]  /*28290*/  IMAD.U32 R7, RZ, RZ, UR4 ;  /* 0x00000004ff077e24 */ /* 0x000fe2000f8e00ff */
[----:B---3--:R0:W-:Y:S01]  /*282a0*/  STL [R1+0x1c], R8 ;  /* 0x00001c0801007387 */ /* 0x0081e20000100800 */
[----:B------:R-:W-:-:S03]  /*282b0*/  IMAD.MOV.U32 R10, RZ, RZ, R8 ;  /* 0x000000ffff0a7224 */ /* 0x000fc600078e0008 */
[----:B--2---:R0:W-:Y:S01]  /*282c0*/  STL [R1+0x10], R11 ;  /* 0x0000100b01007387 */ /* 0x0041e20000100800 */
[----:B------:R-:W-:Y:S05]  /*282d0*/  @P2 BRA `(.L_x_2965) ;  /* 0x0000000000182947 */ /* 0x000fea0003800000 */
[----:B------:R-:W-:Y:S05]  /*282e0*/  @!P0 BRA `(.L_x_2965) ;  /* 0x0000000000148947 */ /* 0x000fea0003800000 */
[----:B------:R-:W-:Y:S02]  /*282f0*/  ULDC.64 UR4, c[0x0][0x208] ;  /* 0x0000820000047ab9 */ /* 0x000fe40000000a00 */
[----:B------:R-:W2:Y:S04]  /*28300*/  LDG.E R9, desc[UR4][R2.64] ;  /* 0x0000000402097981 */ /* 0x000ea8000c1e1900 */
[----:B0-----:R-:W2:Y:S02]  /*28310*/  LDG.E R8, desc[UR4][R2.64+0x4] ;  /* 0x0000040402087981 */ /* 0x001ea4000c1e1900 */
[----:B--2---:R-:W-:-:S05]  /*28320*/  IMAD.IADD R10, R8, 0x1, -R9 ;  /* 0x00000001080a7824 */ /* 0x004fca00078e0a09 */
[----:B------:R1:W-:Y:S02]  /*28330*/  STL [R1+0x1c], R10 ;  /* 0x00001c0a01007387 */ /* 0x0003e40000100800 */
.L_x_2965:
[----:B------:R-:W-:Y:S01]  /*28340*/  ULDC.64 UR4, c[0x0][0xa20] ;  /* 0x0002880000047ab9 */ /* 0x000fe20000000a00 */
[----:B------:R-:W-:Y:S01]  /*28350*/  IMAD.MOV.U32 R33, RZ, RZ, R31 ;  /* 0x000000ffff217224 */ /* 0x000fe200078e001f */
[----:B------:R-:W-:-:S04]  /*28360*/  ISETP.NE.U32.AND P0, PT, RZ, UR4, PT ;  /* 0x00000004ff007c0c */ /* 0x000fc8000bf05070 */
[----:B------:R-:W-:-:S13]  /*28370*/  ISETP.NE.AND.EX P0, PT, RZ, UR5, PT, P0 ;  /* 0x00000005ff007c0c */ /* 0x000fda000bf05300 */
[----:B------:R-:W-:Y:S05]  /*28380*/  @!P0 BRA `(.L_x_2966) ;  /* 0x0000000000148947 */ /* 0x000fea0003800000 */
[----:B------:R-:W-:Y:S01]  /*28390*/  IADD3 R2, P0, R24, UR4, RZ ;  /* 0x0000000418027c10 */ /* 0x000fe2000ff1e0ff */
[----:B------:R-:W-:-:S03]  /*283a0*/  ULDC.64 UR6, c[0x0][0x208] ;  /* 0x0000820000067ab9 */ /* 0x000fc60000000a00 */
[----:B------:R-:W-:-:S05]  /*283b0*/  IADD3.X R3, R25, UR5, RZ, P0, !PT ;  /* 0x0000000519037c10 */ /* 0x000fca00087fe4ff */
[----:B------:R2:W5:Y:S01]  /*283c0*/  LDG.E R7, desc[UR6][R2.64] ;  /* 0x0000000602077981 */ /* 0x000562000c1e1900 */
[----:B------:R-:W-:Y:S05]  /*283d0*/  BRA `(.L_x_2967) ;  /* 0x0000000000287947 */ /* 0x000fea0003800000 */
.L_x_2966:
[----:B------:R-:W-:Y:S02]  /*283e0*/  ULDC.64 UR4, c[0x0][0xa08] ;  /* 0x0002820000047ab9 */ /* 0x000fe40000000a00 */
[----:B------:R-:W-:-:S04]  /*283f0*/  ISETP.NE.U32.AND P0, PT, RZ, UR4, PT ;  /* 0x00000004ff007c0c */ /* 0x000fc8000bf05070 */
[----:B------:R-:W-:-:S13]  /*28400*/  ISETP.NE.AND.EX P0, PT, RZ, UR5, PT, P0 ;  /* 0x00000005ff007c0c */ /* 0x000fda000bf05300 */
[----:B------:R-:W-:Y:S05]  /*28410*/  @!P0 BRA `(.L_x_2967) ;  /* 0x0000000000188947 */ /* 0x000fea0003800000 */
[----:B------:R-:W2:Y:S01]  /*28420*/  LDC.64 R2, c[0x0][0xa08] ;  /* 0x00028200ff027b82 */ /* 0x000ea20000000a00 */
[----:B------:R-:W-:Y:S01]  /*28430*/  ULDC.64 UR4, c[0x0][0x208] ;  /* 0x0000820000047ab9 */ /* 0x000fe20000000a00 */
[----:B--2---:R-:W-:-:S05]  /*28440*/  IMAD.WIDE R2, R33, 0x4, R2 ;  /* 0x0000000421027825 */ /* 0x004fca00078e0202 */
[----:B------:R-:W2:Y:S04]  /*28450*/  LDG.E R7, desc[UR4][R2.64] ;  /* 0x0000000402077981 */ /* 0x000ea8000c1e1900 */
[----:B0-----:R-:W2:Y:S02]  /*28460*/  LDG.E R8, desc[UR4][R2.64+0x4] ;  /* 0x0000040402087981 */ /* 0x001ea4000c1e1900 */
[----:B--2---:R-:W-:-:S07]  /*28470*/  IADD3 R7, -R7, R8, RZ ;  /* 0x0000000807077210 */ /* 0x004fce0007ffe1ff */
.L_x_2967:
[----:B------:R-:W-:Y:S01]  /*28480*/  ULDC.64 UR4, c[0x0][0x208] ;  /* 0x0000820000047ab9 */ /* 0x000fe20000000a00 */
[----:B--2---:R-:W2:Y:S01]  /*28490*/  LDC R3, c[0x0][0x448] ;  /* 0x00011200ff037b82 */ /* 0x004ea20000000800 */
[----:B------:R-:W3:Y:S04]  /*284a0*/  @P1 LDG.E R2, desc[UR4][R4.64] ;  /* 0x0000000404021981 */ /* 0x000ee8000c1e1900 */
[----:B------:R-:W3:Y:S01]  /*284b0*/  @P1 LDG.E R9, desc[UR4][R4.64+0x4] ;  /* 0x0000040404091981 */ /* 0x000ee2000c1e1900 */
[----:B-----5:R-:W-:Y:S01]  /*284c0*/  IMAD.IADD R7, R7, 0x1, -R11 ;  /* 0x0000000107077824 */ /* 0x020fe200078e0a0b */
[----:B------:R-:W-:Y:S01]  /*284d0*/  BSSY B0, `(.L_x_2968) ;  /* 0x00001a3000007945 */ /* 0x000fe20003800000 */
[----:B--2---:R-:W-:-:S13]  /*284e0*/  ISETP.NE.AND P0, PT, R3, 0x1, PT ;  /* 0x000000010300780c */ /* 0x004fda0003f05270 */
[----:B0-----:R-:W0:Y:S08]  /*284f0*/  @P0 LDC R8, c[0x0][0x44c] ;  /* 0x00011300ff080b82 */ /* 0x001e300000000800 */
[----:B------:R-:W2:Y:S01]  /*28500*/  @P0 LDC R3, c[0x0][0x450] ;  /* 0x00011400ff030b82 */ /* 0x000ea20000000800 */
[----:B---3--:R-:W-:Y:S02]  /*28510*/  @P1 IMAD.IADD R6, R9, 0x1, -R2 ;  /* 0x0000000109061824 */ /* 0x008fe400078e0a02 */
[----:B------:R-:W-:-:S02]  /*28520*/  IMAD.SHL.U32 R9, R17, 0x80, RZ ;  /* 0x0000008011097824 */ /* 0x000fc400078e00ff */
[----:B------:R-:W-:Y:S02]  /*28530*/  IMAD.IADD R5, R7, 0x1, R6 ;  /* 0x0000000107057824 */ /* 0x000fe400078e0206 */
[----:B------:R-:W-:Y:S02]  /*28540*/  VIADD R9, R9, 0x7f ;  /* 0x0000007f09097836 */ /* 0x000fe40000000000 */
[----:B------:R-:W-:Y:S01]  /*28550*/  VIADD R2, R5, 0x4f ;  /* 0x0000004f05027836 */ /* 0x000fe20000000000 */
[----:B------:R3:W-:Y:S01]  /*28560*/  STL [R1+0xc], R5 ;  /* 0x00000c0501007387 */ /* 0x0007e20000100800 */
[----:B0-----:R-:W-:Y:S01]  /*28570*/  @P0 IMAD.HI.U32 R8, R9, R8, RZ ;  /* 0x0000000809080227 */ /* 0x001fe200078e00ff */
[----:B------:R-:W-:-:S03]  /*28580*/  MOV R4, R9 ;  /* 0x0000000900047202 */ /* 0x000fc60000000f00 */
[----:B------:R-:W-:Y:S01]  /*28590*/  IMAD.HI R2, R2, 0x66666667, RZ ;  /* 0x6666666702027827 */ /* 0x000fe200078e02ff */
[----:B--2---:R-:W-:-:S04]  /*285a0*/  @P0 SHF.R.U32.HI R4, RZ, R3, R8 ;  /* 0x00000003ff040219 */ /* 0x004fc80000011608 */
[----:B------:R-:W-:-:S04]  /*285b0*/  SHF.R.U32.HI R3, RZ, 0x1f, R2 ;  /* 0x0000001fff037819 */ /* 0x000fc80000011602 */
[----:B------:R-:W-:Y:S02]  /*285c0*/  LEA.HI.SX32 R3, R2, R3, 0x1b ;  /* 0x0000000302037211 */ /* 0x000fe400078fdaff */
[----:B------:R-:W-:-:S04]  /*285d0*/  IADD3 R2, R5, 0x50, -R10 ;  /* 0x0000005005027810 */ /* 0x000fc80007ffe80a */
[----:B------:R-:W-:-:S05]  /*285e0*/  IADD3 R4, R2, R4, RZ ;  /* 0x0000000402047210 */ /* 0x000fca0007ffe0ff */
[----:B------:R-:W-:-:S05]  /*285f0*/  IMAD.HI R4, R4, 0x66666667, RZ ;  /* 0x6666666704047827 */ /* 0x000fca00078e02ff */
[----:B---3--:R-:W-:-:S04]  /*28600*/  SHF.R.U32.HI R5, RZ, 0x1f, R4 ;  /* 0x0000001fff057819 */ /* 0x008fc80000011604 */
[----:B------:R-:W-:-:S04]  /*28610*/  LEA.HI.SX32 R4, R4, R5, 0x1b ;  /* 0x0000000504047211 */ /* 0x000fc800078fdaff */
[----:B------:R-:W-:-:S05]  /*28620*/  VIMNMX R4, R3, R4, PT ;  /* 0x0000000403047248 */ /* 0x000fca0003fe0100 */
[--C-:B------:R-:W-:Y:S02]  /*28630*/  IMAD R5, R4, 0x50, -R7.reuse ;  /* 0x0000005004057824 */ /* 0x100fe400078e0a07 */
[----:B------:R-:W-:-:S03]  /*28640*/  IMAD.MOV R7, RZ, RZ, -R7 ;  /* 0x000000ffff077224 */ /* 0x000fc600078e0a07 */
[----:B------:R-:W-:Y:S02]  /*28650*/  VIMNMX R4, R5, R6, PT ;  /* 0x0000000605047248 */ /* 0x000fe40003fe0100 */
[----:B------:R-:W-:-:S04]  /*28660*/  VIMNMX R7, RZ, R7, !PT ;  /* 0x00000007ff077248 */ /* 0x000fc80007fe0100 */
        /* <DEDUP_REMOVED lines=18> */
.L_x_3177:
[----:B--2---:R-:W-:Y:S02]  /*28790*/  ISETP.NE.AND P0, PT, R14, RZ, PT ;  /* 0x000000ff0e00720c */ /* 0x004fe40003f05270 */
[----:B------:R-:W-:-:S11]  /*287a0*/  PLOP3.LUT P6, PT, PT, PT, PT, 0x8, 0x0 ;  /* 0x000000000000781c */ /* 0x000fd60003fce170 */
[----:B------:R-:W-:Y:S05]  /*287b0*/  @P0 BRA `(.L_x_2971) ;  /* 0x00000000000c0947 */ /* 0x000fea0003800000 */
[----:B------:R-:W-:-:S03]  /*287c0*/  UMOV UR4, 0xffffffff ;  /* 0xffffffff00047882 */ /* 0x000fc60000000000 */
[----:B------:R-:W-:Y:S05]  /*287d0*/  BRA.DIV UR4, `(.L_x_2972) ;  /* 0x0000007e04c47947 */ /* 0x000fea000b800000 */
[----:B------:R-:W-:-:S13]  /*287e0*/  ELECT P6, URZ, PT ;  /* 0x00000000003f782f */ /* 0x000fda00038c0000 */
.L_x_2971:
        /* <DEDUP_REMOVED lines=9> */
.L_x_3180:
[----:B------:R-:W-:Y:S05]  /*28880*/  BSYNC B1 ;  /* 0x0000000000017941 */ /* 0x000fea0003800000 */
.L_x_2973:
[----:B------:R-:W-:Y:S04]  /*28890*/  BSSY B1, `(.L_x_2975) ;  /* 0x00000aa000017945 */ /* 0x000fe80003800000 */
[----:B------:R-:W-:Y:S05]  /*288a0*/  @!P6 BRA `(.L_x_2976) ;  /* 0x0000000800a0e947 */ /* 0x000fea0003800000 */
[----:B------:R-:W-:Y:S01]  /*288b0*/  IMAD R11, R28, 0x8, R22 ;  /* 0x000000081c0b7824 */ /* 0x000fe200078e0216 */
[----:B-1----:R-:W-:Y:S01]  /*288c0*/  SHF.L.U32 R10, R30, 0x1f, RZ ;  /* 0x0000001f1e0a7819 */ /* 0x002fe200000006ff */
[----:B------:R-:W1:Y:S01]  /*288d0*/  S2R R8, SR_TID.X ;  /* 0x0000000000087919 */ /* 0x000e620000002100 */
[----:B------:R-:W-:Y:S02]  /*288e0*/  BSSY B2, `(.L_x_2977) ;  /* 0x0000005000027945 */ /* 0x000fe40003800000 */
[----:B------:R-:W2:Y:S01]  /*288f0*/  SYNCS.PHASECHK.TRANS64.TRYWAIT P0, [R11+URZ+0x388a0], R10 ;  /* 0x0388a00a0b0075a7 */ /* 0x000ea2000800017f */
[----:B-1----:R-:W-:-:S04]  /*28900*/  LOP3.LUT R8, R8, 0x7f, RZ, 0xc0, !PT ;  /* 0x0000007f08087812 */ /* 0x002fc800078ec0ff */
[----:B------:R-:W-:Y:S01]  /*28910*/  ISETP.NE.AND P1, PT, R8, RZ, PT ;  /* 0x000000ff0800720c */ /* 0x000fe20003f25270 */
[----:B--2---:R-:W-:-:S12]  /*28920*/  @!P0 BRA `(.L_x_2978) ;  /* 0x0000007c00a48947 */ /* 0x004fd80003800000 */
.L_x_3181:
[----:B------:R-:W-:Y:S05]  /*28930*/  BSYNC B2 ;  /* 0x0000000000027941 */ /* 0x000fea0003800000 */
.L_x_2977:
[----:B------:R-:W-:Y:S04]  /*28940*/  BSSY B2, `(.L_x_2979) ;  /* 0x0000009000027945 */ /* 0x000fe80003800000 */
[----:B------:R-:W-:Y:S05]  /*28950*/  @P1 BRA `(.L_x_2980) ;  /* 0x00000000001c1947 */ /* 0x000fea0003800000 */
[----:B------:R-:W2:Y:S01]  /*28960*/  S2R R8, SR_TID.X ;  /* 0x0000000000087919 */ /* 0x000ea20000002100 */
[----:B0-----:R-:W-:-:S04]  /*28970*/  IMAD.MOV.U32 R7, RZ, RZ, 0xa000 ;  /* 0x0000a000ff077424 */ /* 0x001fc800078e00ff */
[----:B------:R3:W-:Y:S01]  /*28980*/  SYNCS.ARRIVE.TRANS64 RZ, [R11+URZ+0x38890], R7 ;  /* 0x038890070bff79a7 */ /* 0x0007e2000800003f */
[----:B--2---:R-:W-:-:S04]  /*28990*/  LOP3.LUT R8, R8, 0x1f, RZ, 0xc0, !PT ;  /* 0x0000001f08087812 */ /* 0x004fc800078ec0ff */
[----:B------:R-:W-:-:S13]  /*289a0*/  ISETP.NE.AND P0, PT, R8, RZ, PT ;  /* 0x000000ff0800720c */ /* 0x000fda0003f05270 */
[----:B---3--:R-:W-:Y:S05]  /*289b0*/  @!P0 BRA `(.L_x_2980) ;  /* 0x0000000000048947 */ /* 0x008fea0003800000 */
[----:B------:R-:W-:Y:S01]  /*289c0*/  BPT.TRAP 0x1 ;  /* 0x000000040000795c */ /* 0x000fe20000300000 */
.L_x_2980:
[----:B------:R-:W-:Y:S05]  /*289d0*/  BSYNC B2 ;  /* 0x0000000000027941 */ /* 0x000fea0003800000 */
.L_x_2979:
[----:B------:R-:W-:Y:S01]  /*289e0*/  MOV R21, RZ ;  /* 0x000000ff00157202 */ /* 0x000fe20000000f00 */
[----:B------:R-:W-:Y:S01]  /*289f0*/  IMAD R8, R5, 0x50, R0 ;  /* 0x0000005005087824 */ /* 0x000fe200078e0200 */
[----:B------:R-:W-:Y:S01]  /*28a00*/  UIADD3 UR4, UP0, UR38, 0x570, URZ ;  /* 0x0000057026047890 */ /* 0x000fe2000ff1e03f */
[----:B------:R-:W-:Y:S01]  /*28a10*/  IMAD R9, R28, 0xa000, R22 ;  /* 0x0000a0001c097824 */ /* 0x000fe200078e0216 */
[----:B------:R-:W-:Y:S01]  /*28a20*/  R2UR UR10, R21 ;  /* 0x00000000150a72ca */ /* 0x000fe200000e0000 */
[----:B------:R-:W-:Y:S01]  /*28a30*/  VIADD R8, R8, 0xffffffb0 ;  /* 0xffffffb008087836 */ /* 0x000fe20000000000 */
[----:B------:R-:W-:Y:S01]  /*28a40*/  PLOP3.LUT P0, PT, PT, PT, PT, 0x80, 0x0 ;  /* 0x000000000000781c */ /* 0x000fe20003f0f070 */
[----:B0-----:R-:W-:Y:S01]  /*28a50*/  VIADD R7, R11, 0x38890 ;  /* 0x000388900b077836 */ /* 0x001fe20000000000 */
[----:B------:R-:W-:Y:S01]  /*28a60*/  UIADD3.X UR5, URZ, UR39, URZ, UP0, !UPT ;  /* 0x000000273f057290 */ /* 0x000fe200087fe43f */
[----:B------:R-:W-:Y:S01]  /*28a70*/  VIADD R12, R9, 0x24400 ;  /* 0x00024400090c7836 */ /* 0x000fe20000000000 */
[----:B------:R-:W-:Y:S01]  /*28a80*/  UMOV UR6, 0x0 ;  /* 0x0000000000067882 */ /* 0x000fe20000000000 */
[----:B------:R-:W-:-:S09]  /*28a90*/  UMOV UR7, 0x12f00000 ;  /* 0x12f0000000077882 */ /* 0x000fd20000000000 */
.L_x_2981:
        /* <DEDUP_REMOVED lines=16> */
.L_x_2982:
        /* <DEDUP_REMOVED lines=16> */
.L_x_2983:
        /* <DEDUP_REMOVED lines=16> */
.L_x_2984:
        /* <DEDUP_REMOVED lines=13> */
.L_x_3182:
[----:B------:R-:W-:Y:S05]  /*28e70*/  BSYNC B2 ;  /* 0x0000000000027941 */ /* 0x000fea0003800000 */
.L_x_2985:
[----:B------:R-:W-:Y:S01]  /*28e80*/  BSSY B2, `(.L_x_2987) ;  /* 0x000000b000027945 */ /* 0x000fe20003800000 */
[----:B------:R-:W-:Y:S02]  /*28e90*/  IMAD.MOV.U32 R12, RZ, RZ, 0x0 ;  /* 0x00000000ff0c7424 */ /* 0x000fe400078e00ff */
[----:B------:R-:W-:Y:S01]  /*28ea0*/  IMAD.MOV.U32 R13, RZ, RZ, 0x12f00000 ;  /* 0x12f00000ff0d7424 */ /* 0x000fe200078e00ff */
[----:B------:R-:W-:Y:S06]  /*28eb0*/  @P1 BRA `(.L_x_2988) ;  /* 0x00000000001c1947 */ /* 0x000fec0003800000 */
[----:B------:R-:W2:Y:S01]  /*28ec0*/  S2R R26, SR_TID.X ;  /* 0x00000000001a7919 */ /* 0x000ea20000002100 */
[----:B------:R-:W-:-:S04]  /*28ed0*/  MOV R7, 0xa000 ;  /* 0x0000a00000077802 */ /* 0x000fc80000000f00 */
[----:B------:R3:W-:Y:S01]  /*28ee0*/  SYNCS.ARRIVE.TRANS64 RZ, [R11+URZ+0x388b0], R7 ;  /* 0x0388b0070bff79a7 */ /* 0x0007e2000800003f */
[----:B--2---:R-:W-:-:S04]  /*28ef0*/  LOP3.LUT R26, R26, 0x1f, RZ, 0xc0, !PT ;  /* 0x0000001f1a1a7812 */ /* 0x004fc800078ec0ff */
[----:B------:R-:W-:-:S13]  /*28f00*/  ISETP.NE.AND P0, PT, R26, RZ, PT ;  /* 0x000000ff1a00720c */ /* 0x000fda0003f05270 */
[----:B---3--:R-:W-:Y:S05]  /*28f10*/  @!P0 BRA `(.L_x_2988) ;  /* 0x0000000000048947 */ /* 0x008fea0003800000 */
[----:B------:R-:W-:Y:S01]  /*28f20*/  BPT.TRAP 0x1 ;  /* 0x000000040000795c */ /* 0x000fe20000300000 */
.L_x_2988:
[----:B------:R-:W-:Y:S05]  /*28f30*/  BSYNC B2 ;  /* 0x0000000000027941 */ /* 0x000fea0003800000 */
.L_x_2987:
[----:B------:R-:W-:Y:S01]  /*28f40*/  R2UR UR10, R21 ;  /* 0x00000000150a72ca */ /* 0x000fe200000e0000 */
[----:B------:R-:W-:Y:S01]  /*28f50*/  UIADD3 UR4, UP0, UR38, 0x670, URZ ;  /* 0x0000067026047890 */ /* 0x000fe2000ff1e03f */
[----:B------:R-:W-:Y:S01]  /*28f60*/  R2UR UR6, R12 ;  /* 0x000000000c0672ca */ /* 0x000fe200000e0000 */
[----:B01----:R-:W-:Y:S01]  /*28f70*/  VIADD R11, R11, 0x388b0 ;  /* 0x000388b00b0b7836 */ /* 0x003fe20000000000 */
[----:B------:R-:W-:Y:S01]  /*28f80*/  R2UR UR7, R13 ;  /* 0x000000000d0772ca */ /* 0x000fe200000e0000 */
[----:B------:R-:W-:Y:S01]  /*28f90*/  VIADD R7, R9, 0x400 ;  /* 0x0000040009077836 */ /* 0x000fe20000000000 */
[----:B------:R-:W-:Y:S01]  /*28fa0*/  PLOP3.LUT P0, PT, PT, PT, PT, 0x80, 0x0 ;  /* 0x000000000000781c */ /* 0x000fe20003f0f070 */
[----:B------:R-:W-:-:S12]  /*28fb0*/  UIADD3.X UR5, URZ, UR39, URZ, UP0, !UPT ;  /* 0x000000273f057290 */ /* 0x000fd800087fe43f */
.L_x_2989:
        /* <DEDUP_REMOVED lines=15> */
.L_x_2990:
        /* <DEDUP_REMOVED lines=15> */
.L_x_2991:
        /* <DEDUP_REMOVED lines=15> */
.L_x_2992:
        /* <DEDUP_REMOVED lines=10> */
.L_x_2976:
[----:B------:R-:W-:Y:S05]  /*29330*/  BSYNC B1 ;  /* 0x0000000000017941 */ /* 0x000fea0003800000 */
.L_x_2975:
        /* <DEDUP_REMOVED lines=9> */
.L_x_3011:
[----:B------:R-:W-:Y:S05]  /*293d0*/  YIELD ;  /* 0x0000000000007946 */ /* 0x000fea0003800000 */
[----:B------:R-:W-:Y:S04]  /*293e0*/  BSSY B1, `(.L_x_2993) ;  /* 0x00000a9000017945 */ /* 0x000fe80003800000 */
[----:B------:R-:W-:Y:S05]  /*293f0*/  @!P6 BRA `(.L_x_2994) ;  /* 0x00000008009ce947 */ /* 0x000fea0003800000 */
[----:B-1----:R-:W-:Y:S01]  /*29400*/  LEA R10, R28, R22, 0x3 ;  /* 0x000000161c0a7211 */ /* 0x002fe200078e18ff */
[----:B------:R-:W1:Y:S01]  /*29410*/  S2R R5, SR_TID.X ;  /* 0x0000000000057919 */ /* 0x000e620000002100 */
[----:B------:R-:W-:Y:S01]  /*29420*/  SHF.L.U32 R9, R30, 0x1f, RZ ;  /* 0x0000001f1e097819 */ /* 0x000fe200000006ff */
[----:B------:R-:W-:Y:S03]  /*29430*/  BSSY B2, `(.L_x_2995) ;  /* 0x0000005000027945 */ /* 0x000fe60003800000 */
[----:B------:R-:W2:Y:S01]  /*29440*/  SYNCS.PHASECHK.TRANS64.TRYWAIT P1, [R10+URZ+0x388a0], R9 ;  /* 0x0388a0090a0075a7 */ /* 0x000ea2000802017f */
[----:B-1----:R-:W-:-:S04]  /*29450*/  LOP3.LUT R5, R5, 0x7f, RZ, 0xc0, !PT ;  /* 0x0000007f05057812 */ /* 0x002fc800078ec0ff */
[----:B------:R-:W-:Y:S01]  /*29460*/  ISETP.NE.AND P2, PT, R5, RZ, PT ;  /* 0x000000ff0500720c */ /* 0x000fe20003f45270 */
[----:B--2---:R-:W-:-:S12]  /*29470*/  @!P1 BRA `(.L_x_2996) ;  /* 0x0000007000f89947 */ /* 0x004fd80003800000 */
.L_x_3183:
[----:B------:R-:W-:Y:S05]  /*29480*/  BSYNC B2 ;  /* 0x0000000000027941 */ /* 0x000fea0003800000 */
.L_x_2995:
        /* <DEDUP_REMOVED lines=9> */
.L_x_2998:
[----:B------:R-:W-:Y:S05]  /*29520*/  BSYNC B2 ;  /* 0x0000000000027941 */ /* 0x000fea0003800000 */
.L_x_2997:
        /* <DEDUP_REMOVED lines=11> */
.L_x_2999:
        /* <DEDUP_REMOVED lines=16> */
.L_x_3000:
        /* <DEDUP_REMOVED lines=16> */
.L_x_3001:
        /* <DEDUP_REMOVED lines=16> */
.L_x_3002:
        /* <DEDUP_REMOVED lines=13> */
.L_x_3184:
[----:B------:R-:W-:Y:S05]  /*299b0*/  BSYNC B2 ;  /* 0x0000000000027941 */ /* 0x000fea0003800000 */
.L_x_3003:
        /* <DEDUP_REMOVED lines=11> */
.L_x_3006:
[----:B------:R-:W-:Y:S05]  /*29a70*/  BSYNC B2 ;  /* 0x0000000000027941 */ /* 0x000fea0003800000 */
.L_x_3005:
        /* <DEDUP_REMOVED lines=8> */
.L_x_3007:
        /* <DEDUP_REMOVED lines=15> */
.L_x_3008:
        /* <DEDUP_REMOVED lines=15> */
.L_x_3009:
        /* <DEDUP_REMOVED lines=15> */
.L_x_3010:
        /* <DEDUP_REMOVED lines=10> */
.L_x_2994:
[----:B------:R-:W-:Y:S05]  /*29e70*/  BSYNC B1 ;  /* 0x0000000000017941 */ /* 0x000fea0003800000 */
.L_x_2993:
[C---:B------:R-:W-:Y:S01]  /*29e80*/  ISETP.GT.AND P2, PT, R11.reuse, R6, PT ;  /* 0x000000060b00720c */ /* 0x040fe20003f44270 */
[----:B------:R-:W-:Y:S01]  /*29e90*/  VIADD R28, R28, 0x1 ;  /* 0x000000011c1c7836 */ /* 0x000fe20000000000 */
[----:B------:R-:W-:-:S04]  /*29ea0*/  IADD3 R11, R11, -0x1, RZ ;  /* 0xffffffff0b0b7810 */ /* 0x000fc80007ffe0ff */
[----:B------:R-:W-:-:S04]  /*29eb0*/  ISETP.NE.AND P1, PT, R28, 0x2, PT ;  /* 0x000000021c00780c */ /* 0x000fc80003f25270 */
[----:B------:R-:W-:Y:S02]  /*29ec0*/  SEL R5, RZ, 0x1, P1 ;  /* 0x00000001ff057807 */ /* 0x000fe40000800000 */
[----:B------:R-:W-:Y:S02]  /*29ed0*/  SEL R28, R28, RZ, P1 ;  /* 0x000000ff1c1c7207 */ /* 0x000fe40000800000 */
[----:B------:R-:W-:Y:S01]  /*29ee0*/  LOP3.LUT R30, R30, R5, RZ, 0x3c, !PT ;  /* 0x000000051e1e7212 */ /* 0x000fe200078e3cff */
[----:B------:R-:W-:Y:S06]  /*29ef0*/  @P2 BRA `(.L_x_3011) ;  /* 0xfffffff400342947 */ /* 0x000fec000383ffff */
.L_x_2969:
[----:B------:R-:W-:Y:S05]  /*29f00*/  BSYNC B0 ;  /* 0x0000000000007941 */ /* 0x000fea0003800000 */
.L_x_2968:
[----:B------:R-:W2:Y:S01]  /*29f10*/  LDC R0, c[0x0][0x448] ;  /* 0x00011200ff007b82 */ /* 0x000ea20000000800 */
[----:B------:R-:W-:Y:S01]  /*29f20*/  LEA R5, R17, 0x7f, 0x7 ;  /* 0x0000007f11057811 */ /* 0x000fe200078e38ff */
[----:B------:R-:W-:Y:S05]  /*29f30*/  @!P0 WARPSYNC.ALL ;  /* 0x0000000000008948 */ /* 0x000fea0003800000 */
[----:B------:R-:W-:Y:S01]  /*29f40*/  BSSY B7, `(.L_x_3012) ;  /* 0x00003a7000077945 */ /* 0x000fe20003800000 */
[----:B------:R-:W-:Y:S01]  /*29f50*/  @!P0 BAR.SYNC.DEFER_BLOCKING 0xc, 0x180 ;  /* 0x0306000000008b1d */ /* 0x000fe20000010000 */
[----:B--2---:R-:W-:-:S13]  /*29f60*/  ISETP.NE.AND P1, PT, R0, 0x1, PT ;  /* 0x000000010000780c */ /* 0x004fda0003f25270 */
[----:B------:R-:W0:Y:S08]  /*29f70*/  @P1 LDC R4, c[0x0][0x44c] ;  /* 0x00011300ff041b82 */ /* 0x000e300000000800 */
[----:B------:R-:W2:Y:S01]  /*29f80*/  @P1 LDC R0, c[0x0][0x450] ;  /* 0x00011400ff001b82 */ /* 0x000ea20000000800 */
[----:B0-----:R-:W-:-:S05]  /*29f90*/  @P1 IMAD.HI.U32 R7, R5, R4, RZ ;  /* 0x0000000405071227 */ /* 0x001fca00078e00ff */
[----:B--2---:R-:W-:-:S05]  /*29fa0*/  @P1 SHF.R.U32.HI R5, RZ, R0, R7 ;  /* 0x00000000ff051219 */ /* 0x004fca0000011607 */
[----:B------:R-:W-:-:S04]  /*29fb0*/  IMAD.IADD R5, R2, 0x1, R5 ;  /* 0x0000000102057824 */ /* 0x000fc800078e0205 */
[----:B------:R-:W-:-:S05]  /*29fc0*/  IMAD.HI R5, R5, 0x66666667, RZ ;  /* 0x6666666705057827 */ /* 0x000fca00078e02ff */
[----:B------:R-:W-:-:S04]  /*29fd0*/  SHF.R.U32.HI R0, RZ, 0x1f, R5 ;  /* 0x0000001fff007819 */ /* 0x000fc80000011605 */
        /* <DEDUP_REMOVED lines=11> */
[----:B------:R-:W2:Y:S01]  /*2a090*/  LDC.64 R2, c[0x0][0xc60] ;  /* 0x00031800ff027b82 */ /* 0x000ea20000000a00 */
[----:B------:R-:W0:Y:S01]  /*2a0a0*/  FLO.U32 R0, UR4 ;  /* 0x0000000400007d00 */ /* 0x000e2200080e0000 */
[----:B------:R-:W-:Y:S01]  /*2a0b0*/  ULDC.64 UR6, c[0x0][0x208] ;  /* 0x0000820000067ab9 */ /* 0x000fe20000000a00 */
[----:B0-----:R-:W-:-:S06]  /*2a0c0*/  ISETP.EQ.U32.AND P0, PT, R0, R5, PT ;  /* 0x000000050000720c */ /* 0x001fcc0003f02070 */
[----:B------:R-:W2:Y:S07]  /*2a0d0*/  POPC R5, UR4 ;  /* 0x0000000400057d09 */ /* 0x000eae0008000000 */
[----:B--2---:R-:W2:Y:S01]  /*2a0e0*/  @P0 ATOMG.E.ADD.STRONG.GPU PT, R3, desc[UR6][R2.64], R5 ;  /* 0x00000005020309a8 */ /* 0x004ea200081ee1c6 */
[----:B------:R-:W0:Y:S02]  /*2a0f0*/  S2R R4, SR_LTMASK ;  /* 0x0000000000047919 */ /* 0x000e240000003900 */
[----:B0-----:R-:W-:-:S04]  /*2a100*/  LOP3.LUT R4, R4, UR4, RZ, 0xc0, !PT ;  /* 0x0000000404047c12 */ /* 0x001fc8000f8ec0ff */
[----:B------:R-:W0:Y:S01]  /*2a110*/  POPC R7, R4 ;  /* 0x0000000400077309 */ /* 0x000e220000000000 */
[----:B--2---:R-:W0:Y:S02]  /*2a120*/  SHFL.IDX PT, R0, R3, R0, 0x1f ;  /* 0x00001f0003007589 */ /* 0x004e2400000e0000 */
[----:B0-----:R-:W-:Y:S01]  /*2a130*/  IADD3 R16, R0, UR36, R7 ;  /* 0x0000002400107c10 */ /* 0x001fe2000fffe007 */
[----:B------:R-:W-:Y:S06]  /*2a140*/  BRA `(.L_x_3014) ;  /* 0x0000003800187947 */ /* 0x000fec0003800000 */
.L_x_3013:
        /* <DEDUP_REMOVED lines=13> */
[----:B------:R-:W-:Y:S02]  /*2a220*/  IMAD.U32 R7, RZ, RZ, UR9 ;  /* 0x00000009ff077e24 */ /* 0x000fe4000f8e00ff */
[----:B-1----:R-:W-:-:S02]  /*2a230*/  IMAD.U32 R10, RZ, RZ, UR4 ;  /* 0x00000004ff0a7e24 */ /* 0x002fc4000f8e00ff */
[----:B------:R-:W-:Y:S02]  /*2a240*/  IMAD.MOV.U32 R8, RZ, RZ, 0x70 ;  /* 0x00000070ff087424 */ /* 0x000fe400078e00ff */
[----:B------:R-:W-:Y:S02]  /*2a250*/  IMAD.MOV.U32 R12, RZ, RZ, 0x1 ;  /* 0x00000001ff0c7424 */ /* 0x000fe400078e00ff */
[----:B------:R-:W-:-:S07]  /*2a260*/  IMAD.MOV.U32 R13, RZ, RZ, RZ ;  /* 0x000000ffff0d7224 */ /* 0x000fce00078e00ff */
[----:B------:R-:W-:-:S07]  /*2a270*/  LEPC R20, `(.L_x_3016) ;  /* 0x000000001014794e */ /* 0x000fce0000000000 */
[----:B0-----:R-:W-:Y:S05]  /*2a280*/  CALL.ABS.NOINC R2 ;  /* 0x0000000002007343 */ /* 0x001fea0003c00000 */
.L_x_3016:
[----:B------:R-:W-:Y:S05]  /*2a290*/  BSYNC B6 ;  /* 0x0000000000067941 */ /* 0x000fea0003800000 */
.L_x_3015:
        /* <DEDUP_REMOVED lines=10> */
[----:B------:R-:W-:Y:S01]  /*2a340*/  MOV R7, UR9 ;  /* 0x0000000900077c02 */ /* 0x000fe20008000f00 */
[----:B------:R-:W-:Y:S01]  /*2a350*/  IMAD.U32 R5, RZ, RZ, UR7 ;  /* 0x00000007ff057e24 */ /* 0x000fe2000f8e00ff */
[----:B------:R-:W-:Y:S01]  /*2a360*/  MOV R12, 0x1 ;  /* 0x00000001000c7802 */ /* 0x000fe20000000f00 */
[----:B------:R-:W-:Y:S02]  /*2a370*/  IMAD.U32 R6, RZ, RZ, UR8 ;  /* 0x00000008ff067e24 */ /* 0x000fe4000f8e00ff */
[----:B-1----:R-:W-:-:S02]  /*2a380*/  IMAD.U32 R10, RZ, RZ, UR4 ;  /* 0x00000004ff0a7e24 */ /* 0x002fc4000f8e00ff */
[----:B------:R-:W-:Y:S02]  /*2a390*/  IMAD.U32 R11, RZ, RZ, UR5 ;  /* 0x00000005ff0b7e24 */ /* 0x000fe4000f8e00ff */
[----:B------:R-:W-:Y:S02]  /*2a3a0*/  IMAD.MOV.U32 R8, RZ, RZ, 0x70 ;  /* 0x00000070ff087424 */ /* 0x000fe400078e00ff */
[----:B0-----:R-:W-:-:S07]  /*2a3b0*/  IMAD.MOV.U32 R13, RZ, RZ, RZ ;  /* 0x000000ffff0d7224 */ /* 0x001fce00078e00ff */
[----:B------:R-:W-:-:S07]  /*2a3c0*/  LEPC R20, `(.L_x_3019) ;  /* 0x000000001014794e */ /* 0x000fce0000000000 */
[----:B--2---:R-:W-:Y:S05]  /*2a3d0*/  CALL.ABS.NOINC R2 ;  /* 0x0000000002007343 */ /* 0x004fea0003c00000 */
.L_x_3019:
[----:B------:R0:W1:Y:S01]  /*2a3e0*/  LDC.64 R2, c[0x4][R26] ;  /* 0x010000001a027b82 */ /* 0x0000620000000a00 */
[----:B------:R-:W-:Y:S01]  /*2a3f0*/  ULDC.64 UR4, c[0x4][0xa8] ;  /* 0x01002a0000047ab9 */ /* 0x000fe20000000a00 */
[----:B------:R-:W-:Y:S01]  /*2a400*/  ULDC.64 UR6, c[0x4][0xb0] ;  /* 0x01002c0000067ab9 */ /* 0x000fe20000000a00 */
[----:B------:R-:W-:Y:S01]  /*2a410*/  ULDC.64 UR8, c[0x4][0x18] ;  /* 0x0100060000087ab9 */ /* 0x000fe20000000a00 */
        /* <DEDUP_REMOVED lines=11> */
.L_x_3018:
[----:B------:R-:W-:Y:S05]  /*2a4d0*/  BSYNC B6 ;  /* 0x0000000000067941 */ /* 0x000fea0003800000 */
.L_x_3017:
[----:B------:R-:W2:Y:S01]  /*2a4e0*/  LDL R21, [R1+0xc] ;  /* 0x00000c0001157983 */ /* 0x000ea20000100800 */
[----:B------:R-:W-:-:S03]  /*2a4f0*/  ULDC.64 UR4, c[0x0][0x9f8] ;  /* 0x00027e0000047ab9 */ /* 0x000fc60000000a00 */
[----:B------:R-:W3:Y:S01]  /*2a500*/  LDL R2, [R1+0x10] ;  /* 0x0000100001027983 */ /* 0x000ee20000100800 */
[----:B------:R-:W-:Y:S01]  /*2a510*/  ISETP.NE.U32.AND P0, PT, RZ, UR4, PT ;  /* 0x00000004ff007c0c */ /* 0x000fe2000bf05070 */
[----:B------:R-:W-:Y:S01]  /*2a520*/  ULDC.64 UR6, c[0x0][0x208] ;  /* 0x0000820000067ab9 */ /* 0x000fe20000000a00 */
[----:B------:R-:W0:Y:S01]  /*2a530*/  LDC R0, c[0x0][0x430] ;  /* 0x00010c00ff007b82 */ /* 0x000e220000000800 */
        /* <DEDUP_REMOVED lines=9> */
[----:B0-----:R-:W-:-:S13]  /*2a5d0*/  ISETP.NE.AND P1, PT, R0, 0x1, PT ;  /* 0x000000010000780c */ /* 0x001fda0003f25270 */
[----:B------:R-:W0:Y:S08]  /*2a5e0*/  @P1 LDC R7, c[0x0][0x434] ;  /* 0x00010d00ff071b82 */ /* 0x000e300000000800 */
[----:B------:R-:W1:Y:S01]  /*2a5f0*/  @P1 LDC R5, c[0x0][0x438] ;  /* 0x00010e00ff051b82 */ /* 0x000e620000000800 */
[----:B----4-:R-:W-:-:S05]  /*2a600*/  IMAD.SHL.U32 R20, R20, 0x10, RZ ;  /* 0x0000001014147824 */ /* 0x010fca00078e00ff */
[----:B------:R-:W-:Y:S02]  /*2a610*/  LOP3.LUT R20, R26, 0x70, R20, 0xf8, !PT ;  /* 0x000000701a147812 */ /* 0x000fe400078ef814 */
[----:B------:R-:W-:-:S05]  /*2a620*/  IADD3 R26, R32, -0x1, RZ ;  /* 0xffffffff201a7810 */ /* 0x000fca0007ffe0ff */
[----:B------:R-:W-:Y:S01]  /*2a630*/  IMAD R6, R26, 0x50, R20 ;  /* 0x000000501a067824 */ /* 0x000fe200078e0214 */
[----:B------:R-:W-:Y:S02]  /*2a640*/  LOP3.LUT R23, R23, 0xfffffffe, RZ, 0xc0, !PT ;  /* 0xfffffffe17177812 */ /* 0x000fe400078ec0ff */
[----:B------:R-:W-:Y:S01]  /*2a650*/  LOP3.LUT R9, R36, 0x80, RZ, 0xfc, !PT ;  /* 0x0000008024097812 */ /* 0x000fe200078efcff */
[----:B------:R-:W-:Y:S01]  /*2a660*/  UMOV UR5, 0xffffffff ;  /* 0xffffffff00057882 */ /* 0x000fe20000000000 */
[----:B--2---:R-:W-:-:S04]  /*2a670*/  ISETP.GE.AND P0, PT, R6, R21, PT ;  /* 0x000000150600720c */ /* 0x004fc80003f06270 */
[----:B------:R-:W-:Y:S01]  /*2a680*/  ISETP.GT.U32.OR P0, PT, R20, 0x4f, P0 ;  /* 0x0000004f1400780c */ /* 0x000fe20000704470 */
[----:B---3--:R-:W-:-:S04]  /*2a690*/  IMAD.IADD R6, R6, 0x1, R2 ;  /* 0x0000000106067824 */ /* 0x008fc800078e0202 */
[----:B0-----:R-:W-:-:S08]  /*2a6a0*/  @P1 IMAD.HI.U32 R7, R6, R7, RZ ;  /* 0x0000000706071227 */ /* 0x001fd000078e00ff */
[----:B------:R-:W0:Y:S01]  /*2a6b0*/  @!P0 LDC.64 R2, c[0x0][0x428] ;  /* 0x00010a00ff028b82 */ /* 0x000e220000000a00 */
[----:B------:R-:W-:Y:S01]  /*2a6c0*/  IMAD.MOV.U32 R4, RZ, RZ, R6 ;  /* 0x000000ffff047224 */ /* 0x000fe200078e0006 */
[----:B-1----:R-:W-:-:S05]  /*2a6d0*/  @P1 SHF.R.U32.HI R4, RZ, R5, R7 ;  /* 0x00000005ff041219 */ /* 0x002fca0000011607 */
[----:B------:R-:W-:-:S04]  /*2a6e0*/  IMAD.MOV R5, RZ, RZ, -R4 ;  /* 0x000000ffff057224 */ /* 0x000fc800078e0a04 */
[----:B------:R-:W-:Y:S01]  /*2a6f0*/  IMAD R0, R0, R5, R6 ;  /* 0x0000000500007224 */ /* 0x000fe200078e0206 */
[----:B------:R-:W-:Y:S02]  /*2a700*/  SHF.R.S32.HI R8, RZ, 0x1f, R33 ;  /* 0x0000001fff087819 */ /* 0x000fe40000011421 */
[----:B------:R-:W-:-:S03]  /*2a710*/  @!P0 SHF.R.S32.HI R5, RZ, 0x1f, R4 ;  /* 0x0000001fff058819 */ /* 0x000fc60000011404 */
[-C--:B0-----:R-:W-:Y:S02]  /*2a720*/  @!P0 IMAD R6, R8, R2.reuse, RZ ;  /* 0x0000000208068224 */ /* 0x081fe400078e02ff */
[----:B------:R-:W-:-:S04]  /*2a730*/  @!P0 IMAD.WIDE.U32 R4, R33, R2, R4 ;  /* 0x0000000221048225 */ /* 0x000fc800078e0004 */
[----:B------:R-:W-:Y:S02]  /*2a740*/  @!P0 IMAD R6, R33, R3, R6 ;  /* 0x0000000321068224 */ /* 0x000fe400078e0206 */
[----:B------:R-:W0:Y:S03]  /*2a750*/  @!P0 LDC.64 R2, c[0x0][0x418] ;  /* 0x00010600ff028b82 */ /* 0x000e260000000a00 */
[----:B------:R-:W-:Y:S01]  /*2a760*/  @!P0 IADD3 R6, R5, R6, RZ ;  /* 0x0000000605068210 */ /* 0x000fe20007ffe0ff */
[----:B------:R-:W-:Y:S01]  /*2a770*/  IMAD.U32 R7, RZ, RZ, UR37 ;  /* 0x00000025ff077e24 */ /* 0x000fe2000f8e00ff */
        /* <DEDUP_REMOVED lines=25> */
.L_x_3187:
[----:B------:R-:W-:Y:S01]  /*2a910*/  SHF.R.S32.HI R32, RZ, 0x1f, R18 ;  /* 0x0000001fff207819 */ /* 0x000fe20000011412 */
[----:B------:R-:W-:Y:S06]  /*2a920*/  @!P2 BRA `(.L_x_3021) ;  /* 0x000000000004a947 */ /* 0x000fec0003800000 */
[----:B------:R-:W-:Y:S01]  /*2a930*/  BPT.TRAP 0x1 ;  /* 0x000000040000795c */ /* 0x000fe20000300000 */
.L_x_3021:
        /* <DEDUP_REMOVED lines=25> */
.L_x_3188:
[----:B------:R-:W-:Y:S05]  /*2aad0*/  BSYNC B0 ;  /* 0x0000000000007941 */ /* 0x000fea0003800000 */
.L_x_3022:
        /* <DEDUP_REMOVED lines=29> */
[C---:B------:R-:W-:Y:S01]  /*2acb0*/  LOP3.LUT P5, RZ, R23.reuse, 0x10, RZ, 0xc0, !PT ;  /* 0x0000001017ff7812 */ /* 0x040fe200078ac0ff */
[----:B------:R-:W-:Y:S01]  /*2acc0*/  ULDC.64 UR4, c[0x0][0x208] ;  /* 0x0000820000047ab9 */ /* 0x000fe20000000a00 */
[C---:B------:R-:W-:Y:S01]  /*2acd0*/  LOP3.LUT P4, RZ, R23.reuse, 0x8, RZ, 0xc0, !PT ;  /* 0x0000000817ff7812 */ /* 0x040fe2000788c0ff */
[----:B------:R-:W1:Y:S01]  /*2ace0*/  SHFL.IDX PT, R2, R6, RZ, 0x181f ;  /* 0x00181fff06027589 */ /* 0x000e6200000e0000 */
[C---:B------:R-:W-:Y:S02]  /*2acf0*/  LOP3.LUT P3, RZ, R23.reuse, 0x4, RZ, 0xc0, !PT ;  /* 0x0000000417ff7812 */ /* 0x040fe4000786c0ff */
[----:B------:R-:W-:Y:S01]  /*2ad00*/  LOP3.LUT P2, RZ, R23, 0x2, RZ, 0xc0, !PT ;  /* 0x0000000217ff7812 */ /* 0x000fe2000784c0ff */
[----:B------:R-:W-:Y:S01]  /*2ad10*/  SHFL.IDX PT, R8, R6, 0x1, 0x181f ;  /* 0x00381f0006087f89 */ /* 0x000fe200000e0000 */
[----:B------:R-:W-:Y:S02]  /*2ad20*/  @P0 LEA R9, R7, R22, 0x1 ;  /* 0x0000001607090211 */ /* 0x000fe400078e08ff */
[----:B0-----:R-:W-:-:S05]  /*2ad30*/  @P0 LEA R3, P1, R36, R3, 0x1 ;  /* 0x0000000324030211 */ /* 0x001fca00078208ff */
[----:B-1----:R-:W-:Y:S01]  /*2ad40*/  @P0 IMAD.X R2, RZ, RZ, R2, P1 ;  /* 0x000000ffff020224 */ /* 0x002fe200008e0602 */
[----:B------:R-:W-:-:S04]  /*2ad50*/  ISETP.GE.AND P1, PT, R4, 0x11, PT ;  /* 0x000000110400780c */ /* 0x000fc80003f26270 */
[----:B------:R-:W-:-:S04]  /*2ad60*/  @P0 LOP3.LUT R3, R3, R2, RZ, 0x3c, !PT ;  /* 0x0000000203030212 */ /* 0x000fc800078e3cff */
[----:B------:R-:W-:-:S04]  /*2ad70*/  @P0 LOP3.LUT R2, R3, R2, RZ, 0x3c, !PT ;  /* 0x0000000203020212 */ /* 0x000fc800078e3cff */
[----:B------:R-:W-:Y:S01]  /*2ad80*/  @P0 LOP3.LUT R3, R3, R2, RZ, 0x3c, !PT ;  /* 0x0000000203030212 */ /* 0x000fe200078e3cff */
[----:B------:R-:W-:-:S04]  /*2ad90*/  @P1 IMAD R21, R7, 0x2, R22 ;  /* 0x0000000207151824 */ /* 0x000fc800078e0216 */
        /* <DEDUP_REMOVED lines=33> */
.L_x_3200:
        /* <DEDUP_REMOVED lines=18> */
.L_x_3026:
[----:B------:R-:W-:Y:S05]  /*2b0d0*/  BSYNC B0 ;  /* 0x0000000000007941 */ /* 0x000fea0003800000 */
.L_x_3025:
[----:B------:R-:W-:Y:S01]  /*2b0e0*/  NOP ;  /* 0x0000000000007918 */ /* 0x000fe20000000000 */
[----:B------:R-:W-:-:S13]  /*2b0f0*/  PLOP3.LUT P0, PT, PT, PT, PT, 0x80, 0x0 ;  /* 0x000000000000781c */ /* 0x000fda0003f0f070 */
.L_x_3027:
        /* <DEDUP_REMOVED lines=11> */
.L_x_3028:
        /* <DEDUP_REMOVED lines=17> */
[----:B0-----:R-:W-:Y:S02]  /*2b2c0*/  VIADD R2, R22, 0x14400 ;  /* 0x0001440016027836 */ /* 0x001fe40000000000 */
[----:B------:R-:W-:-:S03]  /*2b2d0*/  IMAD.IADD R35, R5, 0x1, R0 ;  /* 0x0000000105237824 */ /* 0x000fc600078e0200 */
[----:B------:R-:W-:-:S13]  /*2b2e0*/  LOP3.LUT P0, RZ, R2, 0x3ff, RZ, 0xc0, !PT ;  /* 0x000003ff02ff7812 */ /* 0x000fda000780c0ff */
[----:B-1----:R-:W-:Y:S05]  /*2b2f0*/  @!P0 BRA `(.L_x_3030) ;  /* 0x0000000000408947 */ /* 0x002fea0003800000 */
[----:B------:R-:W-:Y:S01]  /*2b300*/  MOV R2, 0x0 ;  /* 0x0000000000027802 */ /* 0x000fe20000000f00 */
[----:B------:R-:W-:Y:S01]  /*2b310*/  ULDC.64 UR4, c[0x4][0xa8] ;  /* 0x01002a0000047ab9 */ /* 0x000fe20000000a00 */
[----:B------:R-:W-:Y:S01]  /*2b320*/  ULDC.64 UR6, c[0x4][0xb0] ;  /* 0x01002c0000067ab9 */ /* 0x000fe20000000a00 */
[----:B------:R-:W-:Y:S01]  /*2b330*/  ULDC.64 UR8, c[0x4][0x20] ;  /* 0x0100080000087ab9 */ /* 0x000fe20000000a00 */
[----:B------:R-:W-:Y:S01]  /*2b340*/  MOV R4, UR4 ;  /* 0x0000000400047c02 */ /* 0x000fe20008000f00 */
[----:B------:R-:W-:Y:S01]  /*2b350*/  IMAD.U32 R5, RZ, RZ, UR5 ;  /* 0x00000005ff057e24 */ /* 0x000fe2000f8e00ff */
        /* <DEDUP_REMOVED lines=10> */
.L_x_3030:
[----:B------:R-:W-:Y:S05]  /*2b400*/  BSYNC B6 ;  /* 0x0000000000067941 */ /* 0x000fea0003800000 */
.L_x_3029:
[----:B------:R-:W3:Y:S01]  /*2b410*/  LDL.LU R20, [R1+0x24] ;  /* 0x0000240001147983 */ /* 0x000ee20000300800 */
[----:B------:R-:W-:Y:S01]  /*2b420*/  ULDC.64 UR4, c[0x0][0x2d8] ;  /* 0x0000b60000047ab9 */ /* 0x000fe20000000a00 */
[----:B------:R-:W0:Y:S02]  /*2b430*/  LDC R7, c[0x0][0x448] ;  /* 0x00011200ff077b82 */ /* 0x000e240000000800 */
[----:B------:R-:W4:Y:S01]  /*2b440*/  LDL.LU.64 R2, [R1+0x28] ;  /* 0x0000280001027983 */ /* 0x000f220000300a00 */
[----:B------:R-:W-:-:S03]  /*2b450*/  IMAD R0, R32, UR4, RZ ;  /* 0x0000000420007c24 */ /* 0x000fc6000f8e02ff */
[----:B------:R1:W5:Y:S01]  /*2b460*/  LDL R9, [R1+0x1c] ;  /* 0x00001c0001097983 */ /* 0x0003620000100800 */
[----:B------:R-:W-:Y:S01]  /*2b470*/  IMAD R0, R18, UR5, R0 ;  /* 0x0000000512007c24 */ /* 0x000fe2000f8e0200 */
[----:B0-----:R-:W-:-:S13]  /*2b480*/  ISETP.NE.AND P0, PT, R7, 0x1, PT ;  /* 0x000000010700780c */ /* 0x001fda0003f05270 */
[----:B------:R-:W0:Y:S01]  /*2b490*/  @P0 LDC R6, c[0x0][0x44c] ;  /* 0x00011300ff060b82 */ /* 0x000e220000000800 */
[C---:B------:R-:W-:Y:S02]  /*2b4a0*/  LOP3.LUT R11, R36.reuse, 0x40, RZ, 0xfc, !PT ;  /* 0x00000040240b7812 */ /* 0x040fe400078efcff */
[C---:B--2---:R-:W-:Y:S02]  /*2b4b0*/  LOP3.LUT R8, R36.reuse, 0x80, RZ, 0xfc, !PT ;  /* 0x0000008024087812 */ /* 0x044fe400078efcff */
[----:B------:R-:W-:Y:S01]  /*2b4c0*/  LOP3.LUT R10, R36, 0xc0, RZ, 0xfc, !PT ;  /* 0x000000c0240a7812 */ /* 0x000fe200078efcff */
[----:B----4-:R-:W-:Y:S02]  /*2b4d0*/  IMAD.MOV.U32 R3, RZ, RZ, R35 ;  /* 0x000000ffff037224 */ /* 0x010fe400078e0023 */
[----:B------:R-:W-:Y:S01]  /*2b4e0*/  IMAD.WIDE.U32 R2, R18, UR4, R2 ;  /* 0x0000000412027c25 */ /* 0x000fe2000f8e0002 */
[----:B------:R-:W-:-:S03]  /*2b4f0*/  ULDC.64 UR4, c[0x0][0x2e0] ;  /* 0x0000b80000047ab9 */ /* 0x000fc60000000a00 */
[----:B------:R-:W-:Y:S02]  /*2b500*/  IMAD.IADD R3, R3, 0x1, R0 ;  /* 0x0000000103037824 */ /* 0x000fe400078e0200 */
[----:B---3--:R-:W-:Y:S02]  /*2b510*/  IMAD R0, R20, UR4, RZ ;  /* 0x0000000414007c24 */ /* 0x008fe4000f8e02ff */
[----:B------:R-:W2:Y:S01]  /*2b520*/  S2R R20, SR_TID.X ;  /* 0x0000000000147919 */ /* 0x000ea20000002100 */
[----:B------:R-:W-:-:S04]  /*2b530*/  IMAD.WIDE.U32 R2, R31, UR4, R2 ;  /* 0x000000041f027c25 */ /* 0x000fc8000f8e0002 */
[----:B------:R-:W-:Y:S01]  /*2b540*/  IMAD R0, R31, UR5, R0 ;  /* 0x000000051f007c24 */ /* 0x000fe2000f8e0200 */
[----:B------:R-:W-:-:S03]  /*2b550*/  ULDC.64 UR4, c[0x0][0x2d0] ;  /* 0x0000b40000047ab9 */ /* 0x000fc60000000a00 */
[----:B------:R-:W-:Y:S02]  /*2b560*/  IMAD.IADD R3, R3, 0x1, R0 ;  /* 0x0000000103037824 */ /* 0x000fe400078e0200 */
[----:B------:R-:W3:Y:S01]  /*2b570*/  @P0 LDC R0, c[0x0][0x450] ;  /* 0x00011400ff000b82 */ /* 0x000ee20000000800 */
[----:B--2---:R-:W-:-:S04]  /*2b580*/  LOP3.LUT R20, R20, 0x7f, RZ, 0xc0, !PT ;  /* 0x0000007f14147812 */ /* 0x004fc800078ec0ff */
[----:B------:R-:W-:Y:S02]  /*2b590*/  SHF.R.U32.HI R21, RZ, 0x3, R20 ;  /* 0x00000003ff157819 */ /* 0x000fe40000011614 */
[----:B------:R-:W2:Y:S02]  /*2b5a0*/  S2R R20, SR_TID.X ;  /* 0x0000000000147919 */ /* 0x000ea40000002100 */
[----:B--2---:R-:W-:-:S04]  /*2b5b0*/  SHF.L.U32 R20, R20, 0x4, RZ ;  /* 0x0000000414147819 */ /* 0x004fc800000006ff */
[----:B------:R-:W-:-:S05]  /*2b5c0*/  LOP3.LUT R20, R21, 0x70, R20, 0xf8, !PT ;  /* 0x0000007015147812 */ /* 0x000fca00078ef814 */
[----:B------:R-:W-:-:S04]  /*2b5d0*/  IMAD R5, R17, 0x80, R20 ;  /* 0x0000008011057824 */ /* 0x000fc800078e0214 */
[----:B0-----:R-:W-:-:S04]  /*2b5e0*/  @P0 IMAD.HI.U32 R6, R5, R6, RZ ;  /* 0x0000000605060227 */ /* 0x001fc800078e00ff */
[----:B------:R-:W-:Y:S01]  /*2b5f0*/  IMAD.MOV.U32 R4, RZ, RZ, R5 ;  /* 0x000000ffff047224 */ /* 0x000fe200078e0005 */
[----:B---3--:R-:W-:Y:S01]  /*2b600*/  @P0 SHF.R.U32.HI R4, RZ, R0, R6 ;  /* 0x00000000ff040219 */ /* 0x008fe20000011606 */
        /* <DEDUP_REMOVED lines=8> */
[----:B------:R-:W-:-:S03]  /*2b690*/  ULDC.64 UR4, c[0x0][0x2c8] ;  /* 0x0000b20000047ab9 */ /* 0x000fc60000000a00 */
[----:B------:R-:W-:Y:S01]  /*2b6a0*/  IADD3 R3, R3, R5, RZ ;  /* 0x0000000503037210 */ /* 0x000fe20007ffe0ff */
[----:B------:R-:W-:Y:S02]  /*2b6b0*/  IMAD R4, R4, UR4, RZ ;  /* 0x0000000404047c24 */ /* 0x000fe4000f8e02ff */
[----:B------:R-:W-:-:S04]  /*2b6c0*/  IMAD.WIDE.U32 R2, R0, UR4, R2 ;  /* 0x0000000400027c25 */ /* 0x000fc8000f8e0002 */
[----:B------:R-:W-:Y:S01]  /*2b6d0*/  IMAD R5, R0, UR5, R4 ;  /* 0x0000000500057c24 */ /* 0x000fe2000f8e0204 */
[----:B------:R-:W-:Y:S02]  /*2b6e0*/  ULDC.64 UR4, c[0x0][0x280] ;  /* 0x0000a00000047ab9 */ /* 0x000fe40000000a00 */
[----:B------:R-:W-:Y:S01]  /*2b6f0*/  LEA R4, P0, R2, UR4, 0x1 ;  /* 0x0000000402047c11 */ /* 0x000fe2000f8008ff */
[----:B------:R-:W-:Y:S01]  /*2b700*/  IMAD.IADD R0, R3, 0x1, R5 ;  /* 0x0000000103007824 */ /* 0x000fe200078e0205 */
[----:B------:R-:W-:Y:S01]  /*2b710*/  ULDC UR4, c[0x0][0x2b8] ;  /* 0x0000ae0000047ab9 */ /* 0x000fe20000000800 */
[----:B0-----:R-:W-:-:S03]  /*2b720*/  LOP3.LUT R20, R20, 0x7f, RZ, 0xc0, !PT ;  /* 0x0000007f14147812 */ /* 0x001fc600078ec0ff */
[----:B------:R-:W-:Y:S01]  /*2b730*/  LEA.HI.X R0, R2, UR5, R0, 0x1, P0 ;  /* 0x0000000502007c11 */ /* 0x000fe200080f0c00 */
[----:B------:R-:W-:Y:S01]  /*2b740*/  UMOV UR5, 0xffffffff ;  /* 0xffffffff00057882 */ /* 0x000fe20000000000 */
[----:B------:R-:W-:Y:S02]  /*2b750*/  ISETP.GE.AND P4, PT, R36, UR4, PT ;  /* 0x0000000424007c0c */ /* 0x000fe4000bf86270 */
[----:B------:R-:W-:Y:S02]  /*2b760*/  ISETP.GE.AND P3, PT, R11, UR4, PT ;  /* 0x000000040b007c0c */ /* 0x000fe4000bf66270 */
[----:B------:R-:W-:Y:S02]  /*2b770*/  ISETP.GE.AND P2, PT, R8, UR4, PT ;  /* 0x0000000408007c0c */ /* 0x000fe4000bf46270 */
[----:B------:R-:W-:Y:S02]  /*2b780*/  ISETP.GE.AND P0, PT, R10, UR4, PT ;  /* 0x000000040a007c0c */ /* 0x000fe4000bf06270 */
[----:B------:R-:W-:Y:S01]  /*2b790*/  SHF.R.U32.HI R8, RZ, 0x3, R20 ;  /* 0x00000003ff087819 */ /* 0x000fe20000011614 */
[----:B-1----:R-:W-:Y:S10]  /*2b7a0*/  BRA.DIV UR5, `(.L_x_3031) ;  /* 0x0000005a05707947 */ /* 0x002ff4000b800000 */
[----:B------:R-:W0:Y:S01]  /*2b7b0*/  SHFL.IDX PT, R3, R4, RZ, 0x181f ;  /* 0x00181fff04037589 */ /* 0x000e2200000e0000 */
[----:B-----5:R-:W-:Y:S01]  /*2b7c0*/  IMAD R5, R9, R7, RZ ;  /* 0x0000000709057224 */ /* 0x020fe200078e02ff */
[----:B------:R-:W-:Y:S01]  /*2b7d0*/  ULDC.64 UR4, c[0x0][0x208] ;  /* 0x0000820000047ab9 */ /* 0x000fe20000000a00 */
[----:B------:R-:W-:Y:S01]  /*2b7e0*/  IMAD R17, R17, 0x80, R8 ;  /* 0x0000008011117824 */ /* 0x000fe200078e0208 */
        /* <DEDUP_REMOVED lines=83> */
.L_x_3217:
        /* <DEDUP_REMOVED lines=14> */
.L_x_3033:
[----:B------:R-:W-:Y:S05]  /*2be00*/  BSYNC B0 ;  /* 0x0000000000007941 */ /* 0x000fea0003800000 */
.L_x_3032:
[----:B------:R-:W-:Y:S01]  /*2be10*/  NOP ;  /* 0x0000000000007918 */ /* 0x000fe20000000000 */
[----:B------:R-:W-:-:S13]  /*2be20*/  PLOP3.LUT P0, PT, PT, PT, PT, 0x80, 0x0 ;  /* 0x000000000000781c */ /* 0x000fda0003f0f070 */
.L_x_3034:
[----:B------:R-:W-:Y:S02]  /*2be30*/  PLOP3.LUT P1, PT, P1, P0, PT, 0xa2, 0x0 ;  /* 0x000000000000781c */ /* 0x000fe40000f21472 */
[----:B------:R-:W-:-:S08]  /*2be40*/  @P0 R2UR P1, UR4, R22 ;  /* 0x00000000160402ca */ /* 0x000fd00000020000 */
[----:B------:R-:W-:-:S05]  /*2be50*/  @P0 PLOP3.LUT P0, PT, P1, PT, PT, 0x80, 0x0 ;  /* 0x000000000000081c */ /* 0x000fca0000f0f070 */
[----:B------:R-:W-:Y:S01]  /*2be60*/  @!P1 SYNCS.ARRIVE.TRANS64.RED.A0T1 RZ, [UR4+0x38800], RZ ;  /* 0x038800ffffff99a7 */ /* 0x000fe20008200404 */
[----:B------:R-:W-:Y:S07]  /*2be70*/  @!P1 ARRIVES.LDGSTSBAR.64.TRANSCNT [UR4+0x38800] ;  /* 0x03880000ff0099b0 */ /* 0x000fee0008000a84 */
[----:B------:R-:W-:Y:S05]  /*2be80*/  @P0 BRA.U.ANY `(.L_x_3034) ;  /* 0xfffffffd00e80947 */ /* 0x000fea000393ffff */
[----:B0-----:R-:W2:Y:S02]  /*2be90*/  LDL.LU R2, [R1+0x30] ;  /* 0x0000300001027983 */ /* 0x001ea40000300800 */
[----:B--2---:R-:W-:-:S05]  /*2bea0*/  VIADD R2, R2, 0x1 ;  /* 0x0000000102027836 */ /* 0x004fca0000000000 */
[----:B------:R0:W-:Y:S01]  /*2beb0*/  STL [R1+0x30], R2 ;  /* 0x0000300201007387 */ /* 0x0001e20000100800 */
[----:B------:R-:W-:-:S04]  /*2bec0*/  LEA.HI R0, R2, R2, RZ, 0x1 ;  /* 0x0000000202007211 */ /* 0x000fc800078f08ff */
[----:B------:R-:W-:-:S04]  /*2bed0*/  LOP3.LUT R0, R0, 0xfffffffe, RZ, 0xc0, !PT ;  /* 0xfffffffe00007812 */ /* 0x000fc800078ec0ff */
[----:B------:R-:W-:-:S04]  /*2bee0*/  IADD3 R0, R2, -R0, RZ ;  /* 0x8000000002007210 */ /* 0x000fc80007ffe0ff */
[----:B------:R-:W-:Y:S01]  /*2bef0*/  SHF.L.U32 R3, R0, 0x1f, RZ ;  /* 0x0000001f00037819 */ /* 0x000fe200000006ff */
[----:B------:R-:W-:Y:S01]  /*2bf00*/  NOP ;  /* 0x0000000000007918 */ /* 0x000fe20000000000 */
[----:B------:R0:W-:Y:S01]  /*2bf10*/  SYNCS.ARRIVE.TRANS64.A1T0 RZ, [R22+URZ+0x38800], RZ ;  /* 0x038800ff16ff79a7 */ /* 0x0001e2000810003f */
[----:B------:R-:W-:Y:S01]  /*2bf20*/  BSSY B0, `(.L_x_3035) ;  /* 0x0000003000007945 */ /* 0x000fe20003800000 */
[----:B------:R-:W2:Y:S03]  /*2bf30*/  SYNCS.PHASECHK.TRANS64.TRYWAIT P0, [R22+URZ+0x38820], R3 ;  /* 0x03882003160075a7 */ /* 0x000ea6000800017f */
[----:B0-2---:R-:W-:Y:S05]  /*2bf40*/  @!P0 BRA `(.L_x_3036) ;  /* 0x0000005c00788947 */ /* 0x005fea0003800000 */
.L_x_3218:
[----:B------:R-:W-:Y:S05]  /*2bf50*/  BSYNC B0 ;  /* 0x0000000000007941 */ /* 0x000fea0003800000 */
.L_x_3035:
[----:B------:R-:W2:Y:S01]  /*2bf60*/  LDL R0, [R1+0x20] ;  /* 0x0000200001007983 */ /* 0x000ea20000100800 */
[----:B------:R-:W-:Y:S01]  /*2bf70*/  BSSY B0, `(.L_x_3037) ;  /* 0x000011f000007945 */ /* 0x000fe20003800000 */
[----:B--2---:R-:W-:-:S13]  /*2bf80*/  ISETP.GE.AND P0, PT, R0, 0x2, PT ;  /* 0x000000020000780c */ /* 0x004fda0003f06270 */
[----:B------:R-:W-:Y:S05]  /*2bf90*/  @!P0 BRA `(.L_x_3038) ;  /* 0x0000001000708947 */ /* 0x000fea0003800000 */
[C---:B------:R-:W-:Y:S01]  /*2bfa0*/  LOP3.LUT R5, R36.reuse, 0x40, RZ, 0xfc, !PT ;  /* 0x0000004024057812 */ /* 0x040fe200078efcff */
[----:B------:R-:W-:Y:S01]  /*2bfb0*/  ULDC UR4, c[0x0][0x2f4] ;  /* 0x0000bd0000047ab9 */ /* 0x000fe20000000800 */
[----:B------:R-:W-:Y:S01]  /*2bfc0*/  LOP3.LUT R4, R36, 0x80, RZ, 0xfc, !PT ;  /* 0x0000008024047812 */ /* 0x000fe200078efcff */
[----:B------:R-:W-:Y:S01]  /*2bfd0*/  VIADD R0, R0, 0xfffffffe ;  /* 0xfffffffe00007836 */ /* 0x000fe20000000000 */
[C---:B------:R-:W-:Y:S01]  /*2bfe0*/  LOP3.LUT R2, R36.reuse, 0xc0, RZ, 0xfc, !PT ;  /* 0x000000c024027812 */ /* 0x040fe200078efcff */
[----:B------:R-:W-:Y:S01]  /*2bff0*/  IMAD.MOV.U32 R17, RZ, RZ, R29 ;  /* 0x000000ffff117224 */ /* 0x000fe200078e001d */
[----:B------:R-:W-:Y:S01]  /*2c000*/  MOV R31, R26 ;  /* 0x0000001a001f7202 */ /* 0x000fe20000000f00 */
[----:B------:R-:W-:Y:S01]  /*2c010*/  IMAD.MOV.U32 R7, RZ, RZ, R27 ;  /* 0x000000ffff077224 */ /* 0x000fe200078e001b */
[----:B------:R-:W-:Y:S02]  /*2c020*/  ISETP.GE.AND P4, PT, R36, UR4, PT ;  /* 0x0000000424007c0c */ /* 0x000fe4000bf86270 */
[----:B------:R-:W-:-:S02]  /*2c030*/  ISETP.GE.AND P3, PT, R5, UR4, PT ;  /* 0x0000000405007c0c */ /* 0x000fc4000bf66270 */
[----:B------:R-:W-:Y:S02]  /*2c040*/  ISETP.GE.AND P2, PT, R4, UR4, PT ;  /* 0x0000000404007c0c */ /* 0x000fe4000bf46270 */
[----:B------:R-:W-:-:S13]  /*2c050*/  ISETP.GE.AND P1, PT, R2, UR4, PT ;  /* 0x0000000402007c0c */ /* 0x000fda000bf26270 */
.L_x_3051:
[----:B------:R-:W1:Y:S01]  /*2c060*/  LDL R5, [R1+0x10] ;  /* 0x0000100001057983 */ /* 0x000e620000100800 */
[----:B------:R-:W2:Y:S03]  /*2c070*/  LDC R11, c[0x0][0x430] ;  /* 0x00010c00ff0b7b82 */ /* 0x000ea60000000800 */
[----:B------:R-:W3:Y:S01]  /*2c080*/  LDL R8, [R1+0x14] ;  /* 0x0000140001087983 */ /* 0x000ee20000100800 */
[----:B------:R-:W4:Y:S01]  /*2c090*/  S2R R2, SR_TID.X ;  /* 0x0000000000027919 */ /* 0x000f220000002100 */
[----:B------:R-:W4:Y:S01]  /*2c0a0*/  S2R R4, SR_TID.X ;  /* 0x0000000000047919 */ /* 0x000f220000002100 */
[----:B--2---:R-:W-:-:S13]  /*2c0b0*/  ISETP.NE.AND P0, PT, R11, 0x1, PT ;  /* 0x000000010b00780c */ /* 0x004fda0003f05270 */
[----:B0-----:R-:W0:Y:S01]  /*2c0c0*/  @P0 LDC R3, c[0x0][0x434] ;  /* 0x00010d00ff030b82 */ /* 0x001e220000000800 */
[----:B----4-:R-:W-:Y:S01]  /*2c0d0*/  LOP3.LUT R2, R2, 0x7f, RZ, 0xc0, !PT ;  /* 0x0000007f02027812 */ /* 0x010fe200078ec0ff */
[----:B------:R-:W-:-:S03]  /*2c0e0*/  IMAD.SHL.U32 R4, R4, 0x10, RZ ;  /* 0x0000001004047824 */ /* 0x000fc600078e00ff */
[----:B------:R-:W-:-:S04]  /*2c0f0*/  SHF.R.U32.HI R2, RZ, 0x3, R2 ;  /* 0x00000003ff027819 */ /* 0x000fc80000011602 */
[----:B------:R-:W-:Y:S02]  /*2c100*/  LOP3.LUT R4, R2, 0x70, R4, 0xf8, !PT ;  /* 0x0000007002047812 */ /* 0x000fe400078ef804 */
[----:B------:R-:W2:Y:S02]  /*2c110*/  @P0 LDC R2, c[0x0][0x438] ;  /* 0x00010e00ff020b82 */ /* 0x000ea40000000800 */
[----:B------:R-:W-:Y:S01]  /*2c120*/  ISETP.GT.U32.AND P5, PT, R4, 0x4f, PT ;  /* 0x0000004f0400780c */ /* 0x000fe20003fa4070 */
[----:B------:R-:W-:Y:S01]  /*2c130*/  ULDC.64 UR4, c[0x0][0x208] ;  /* 0x0000820000047ab9 */ /* 0x000fe20000000a00 */
[----:B------:R-:W-:Y:S01]  /*2c140*/  MOV R12, UR37 ;  /* 0x00000025000c7c02 */ /* 0x000fe20008000f00 */
[----:B------:R-:W-:Y:S02]  /*2c150*/  VIADD R27, R7, 0x1 ;  /* 0x00000001071b7836 */ /* 0x000fe40000000000 */
[----:B------:R-:W-:Y:S02]  /*2c160*/  IMAD.MOV.U32 R26, RZ, RZ, R0 ;  /* 0x000000ffff1a7224 */ /* 0x000fe400078e0000 */
[----:B-1----:R-:W-:-:S04]  /*2c170*/  IMAD R6, R0, 0x50, R5 ;  /* 0x0000005000067824 */ /* 0x002fc800078e0205 */
[----:B------:R-:W-:Y:S02]  /*2c180*/  IMAD.IADD R6, R4, 0x1, R6 ;  /* 0x0000000104067824 */ /* 0x000fe400078e0206 */
[----:B------:R-:W1:Y:S02]  /*2c190*/  @!P5 LDC.64 R4, c[0x0][0x428] ;  /* 0x00010a00ff04db82 */ /* 0x000e640000000a00 */
[----:B0-----:R-:W-:-:S04]  /*2c1a0*/  @P0 IMAD.HI.U32 R3, R6, R3, RZ ;  /* 0x0000000306030227 */ /* 0x001fc800078e00ff */
[----:B------:R-:W-:Y:S01]  /*2c1b0*/  IMAD.MOV.U32 R10, RZ, RZ, R6 ;  /* 0x000000ffff0a7224 */ /* 0x000fe200078e0006 */
[----:B--2---:R-:W-:-:S04]  /*2c1c0*/  @P0 SHF.R.U32.HI R10, RZ, R2, R3 ;  /* 0x00000002ff0a0219 */ /* 0x004fc80000011603 */
[----:B------:R-:W-:Y:S02]  /*2c1d0*/  @!P5 SHF.R.S32.HI R3, RZ, 0x1f, R10 ;  /* 0x0000001fff03d819 */ /* 0x000fe4000001140a */
[----:B------:R-:W-:-:S05]  /*2c1e0*/  @!P5 MOV R2, R10 ;  /* 0x0000000a0002d202 */ /* 0x000fca0000000f00 */
[----:B-1----:R-:W-:-:S04]  /*2c1f0*/  @!P5 IMAD.WIDE.U32 R2, R33, R4, R2 ;  /* 0x000000042102d225 */ /* 0x002fc800078e0002 */
        /* <DEDUP_REMOVED lines=18> */
.L_x_3039:
[----:B------:R-:W-:Y:S01]  /*2c320*/  IMAD R6, R27, 0x8, R22 ;  /* 0x000000081b067824 */ /* 0x000fe200078e0216 */
[----:B------:R-:W-:Y:S01]  /*2c330*/  SHF.L.U32 R3, R29, 0x1f, RZ ;  /* 0x0000001f1d037819 */ /* 0x000fe200000006ff */
[----:B------:R-:W-:Y:S03]  /*2c340*/  BSSY B1, `(.L_x_3040) ;  /* 0x0000003000017945 */ /* 0x000fe60003800000 */
[----:B------:R-:W0:Y:S02]  /*2c350*/  SYNCS.PHASECHK.TRANS64.TRYWAIT P0, [R6+URZ+0x38840], R3 ;  /* 0x03884003060075a7 */ /* 0x000e24000800017f */
[----:B0-----:R-:W-:Y:S05]  /*2c360*/  @!P0 BRA `(.L_x_3041) ;  /* 0x0000005800848947 */ /* 0x001fea0003800000 */
.L_x_3219:
[----:B------:R-:W-:Y:S05]  /*2c370*/  BSYNC B1 ;  /* 0x0000000000017941 */ /* 0x000fea0003800000 */
.L_x_3040:
        /* <DEDUP_REMOVED lines=70> */
.L_x_3231:
        /* <DEDUP_REMOVED lines=18> */
.L_x_3043:
[----:B------:R-:W-:Y:S02]  /*2c900*/  PLOP3.LUT P5, PT, P5, P0, PT, 0xa2, 0x0 ;  /* 0x000000000000781c */ /* 0x000fe40002fa1472 */
[----:B------:R-:W-:-:S08]  /*2c910*/  @P0 R2UR P5, UR4, R6 ;  /* 0x00000000060402ca */ /* 0x000fd000000a0000 */
[----:B------:R-:W-:-:S05]  /*2c920*/  @P0 PLOP3.LUT P0, PT, P5, PT, PT, 0x80, 0x0 ;  /* 0x000000000000081c */ /* 0x000fca0002f0f070 */
[----:B------:R-:W-:Y:S01]  /*2c930*/  @!P5 SYNCS.ARRIVE.TRANS64.RED.A0T1 RZ, [UR4+0x38830], RZ ;  /* 0x038830ffffffd9a7 */ /* 0x000fe20008200404 */
[----:B------:R-:W-:Y:S07]  /*2c940*/  @!P5 ARRIVES.LDGSTSBAR.64.TRANSCNT [UR4+0x38830] ;  /* 0x03883000ff00d9b0 */ /* 0x000fee0008000a84 */
[----:B------:R-:W-:Y:S05]  /*2c950*/  @P0 BRA.U.ANY `(.L_x_3043) ;  /* 0xfffffffd00e80947 */ /* 0x000fea000393ffff */
[----:B------:R-:W-:Y:S01]  /*2c960*/  NOP ;  /* 0x0000000000007918 */ /* 0x000fe20000000000 */
[----:B-1----:R-:W-:-:S05]  /*2c970*/  IMAD.U32 R2, RZ, RZ, UR37 ;  /* 0x00000025ff027e24 */ /* 0x002fca000f8e00ff */
[----:B------:R-:W-:-:S13]  /*2c980*/  ISETP.NE.AND P6, PT, R2, 0x3, PT ;  /* 0x000000030200780c */ /* 0x000fda0003fc5270 */
[----:B------:R-:W-:Y:S05]  /*2c990*/  @!P6 BRA `(.L_x_3044) ;  /* 0x000000000004e947 */ /* 0x000fea0003800000 */
[----:B------:R-:W-:Y:S01]  /*2c9a0*/  BPT.TRAP 0x1 ;  /* 0x000000040000795c */ /* 0x000fe20000300000 */
.L_x_3044:
[----:B------:R1:W-:Y:S01]  /*2c9b0*/  SYNCS.ARRIVE.TRANS64.A1T0 RZ, [R6+URZ+0x38830], RZ ;  /* 0x038830ff06ff79a7 */ /* 0x0003e2000810003f */
[----:B------:R-:W-:Y:S05]  /*2c9c0*/  @!P6 BRA `(.L_x_3045) ;  /* 0x000000000004e947 */ /* 0x000fea0003800000 */
[----:B------:R-:W-:Y:S01]  /*2c9d0*/  BPT.TRAP 0x1 ;  /* 0x000000040000795c */ /* 0x000fe20000300000 */
.L_x_3045:
[----:B------:R-:W-:Y:S01]  /*2c9e0*/  SHF.L.U32 R2, R17, 0x1f, RZ ;  /* 0x0000001f11027819 */ /* 0x000fe200000006ff */
[----:B-1----:R-:W-:Y:S01]  /*2c9f0*/  IMAD R6, R7, 0x8, R22 ;  /* 0x0000000807067824 */ /* 0x002fe200078e0216 */
[----:B------:R-:W-:Y:S03]  /*2ca00*/  BSSY B1, `(.L_x_3046) ;  /* 0x0000003000017945 */ /* 0x000fe60003800000 */
[----:B------:R-:W1:Y:S02]  /*2ca10*/  SYNCS.PHASECHK.TRANS64.TRYWAIT P0, [R6+URZ+0x38860], R2 ;  /* 0x03886002060075a7 */ /* 0x000e64000800017f */
[----:B-1----:R-:W-:Y:S05]  /*2ca20*/  @!P0 BRA `(.L_x_3047) ;  /* 0x0000005800bc8947 */ /* 0x002fea0003800000 */
.L_x_3232:
[----:B------:R-:W-:Y:S05]  /*2ca30*/  BSYNC B1 ;  /* 0x0000000000017941 */ /* 0x000fea0003800000 */
.L_x_3046:
[----:B0-----:R-:W2:Y:S01]  /*2ca40*/  LDL R8, [R1+0xc] ;  /* 0x00000c0001087983 */ /* 0x001ea20000100800 */
[----:B------:R-:W0:Y:S01]  /*2ca50*/  S2R R3, SR_TID.X ;  /* 0x0000000000037919 */ /* 0x000e220000002100 */
[----:B------:R-:W-:Y:S01]  /*2ca60*/  UMOV UR4, 0xffffffff ;  /* 0xffffffff00047882 */ /* 0x000fe20000000000 */
[----:B------:R-:W-:Y:S01]  /*2ca70*/  IMAD R7, R7, 0x5000, R34 ;  /* 0x0000500007077824 */ /* 0x000fe200078e0222 */
[----:B0-----:R-:W-:-:S04]  /*2ca80*/  LOP3.LUT R3, R3, 0x7f, RZ, 0xc0, !PT ;  /* 0x0000007f03037812 */ /* 0x001fc800078ec0ff */
[----:B------:R-:W-:Y:S01]  /*2ca90*/  SHF.R.U32.HI R3, RZ, 0x3, R3 ;  /* 0x00000003ff037819 */ /* 0x000fe20000011603 */
[----:B--2---:R-:W-:-:S05]  /*2caa0*/  IMAD R8, R31, -0x50, R8 ;  /* 0xffffffb01f087824 */ /* 0x004fca00078e0208 */
[----:B------:R-:W-:Y:S01]  /*2cab0*/  IADD3 R8, -R3, R8, RZ ;  /* 0x0000000803087210 */ /* 0x000fe20007ffe1ff */
[----:B------:R-:W-:Y:S06]  /*2cac0*/  BRA.DIV UR4, `(.L_x_3048) ;  /* 0x0000005a04a87947 */ /* 0x000fec000b800000 */
[----:B-1----:R-:W0:Y:S01]  /*2cad0*/  SHFL.IDX PT, R2, R24, RZ, 0x181f ;  /* 0x00181fff18027589 */ /* 0x002e2200000e0000 */
[----:B------:R-:W-:Y:S01]  /*2cae0*/  IMAD R7, R7, 0x2, R22 ;  /* 0x0000000207077824 */ /* 0x000fe200078e0216 */
[----:B------:R-:W-:Y:S02]  /*2caf0*/  ULDC.64 UR4, c[0x0][0x208] ;  /* 0x0000820000047ab9 */ /* 0x000fe40000000a00 */
        /* <DEDUP_REMOVED lines=50> */
.L_x_3244:
        /* <DEDUP_REMOVED lines=31> */
[----:B0-----:R-:W-:-:S04]  /*2d010*/  LEA R24, P0, R2, UR4, 0x1 ;  /* 0x0000000402187c11 */ /* 0x001fc8000f8008ff */
[----:B------:R-:W-:Y:S02]  /*2d020*/  LEA.HI.X R25, R2, UR5, R3, 0x1, P0 ;  /* 0x0000000502197c11 */ /* 0x000fe400080f0c03 */
[----:B------:R-:W-:-:S13]  /*2d030*/  PLOP3.LUT P0, PT, PT, PT, PT, 0x80, 0x0 ;  /* 0x000000000000781c */ /* 0x000fda0003f0f070 */
.L_x_3049:
        /* <DEDUP_REMOVED lines=11> */
.L_x_3050:
[C---:B------:R-:W-:Y:S01]  /*2d0f0*/  ISETP.GT.AND P0, PT, R26.reuse, RZ, PT ;  /* 0x000000ff1a00720c */ /* 0x040fe20003f04270 */
[----:B------:R2:W-:Y:S01]  /*2d100*/  SYNCS.ARRIVE.TRANS64.A1T0 RZ, [R6+URZ+0x38850], RZ ;  /* 0x038850ff06ff79a7 */ /* 0x0005e2000810003f */
[----:B------:R-:W-:Y:S01]  /*2d110*/  VIADD R0, R26, 0xffffffff ;  /* 0xffffffff1a007836 */ /* 0x000fe20000000000 */
[----:B------:R-:W-:Y:S01]  /*2d120*/  MOV R17, R29 ;  /* 0x0000001d00117202 */ /* 0x000fe20000000f00 */
[----:B------:R-:W-:Y:S02]  /*2d130*/  IMAD.MOV.U32 R7, RZ, RZ, R27 ;  /* 0x000000ffff077224 */ /* 0x000fe400078e001b */
[----:B------:R-:W-:-:S07]  /*2d140*/  IMAD.MOV.U32 R31, RZ, RZ, R26 ;  /* 0x000000ffff1f7224 */ /* 0x000fce00078e001a */
[----:B--2---:R-:W-:Y:S05]  /*2d150*/  @P0 BRA `(.L_x_3051) ;  /* 0xffffffec00c00947 */ /* 0x004fea000383ffff */
.L_x_3038:
[----:B------:R-:W-:Y:S05]  /*2d160*/  BSYNC B0 ;  /* 0x0000000000007941 */ /* 0x000fea0003800000 */
.L_x_3037:
        /* <DEDUP_REMOVED lines=18> */
.L_x_3053:
[----:B------:R-:W-:Y:S05]  /*2d290*/  BSYNC B0 ;  /* 0x0000000000007941 */ /* 0x000fea0003800000 */
.L_x_3052:
[----:B------:R-:W-:-:S05]  /*2d2a0*/  IMAD.U32 R0, RZ, RZ, UR37 ;  /* 0x00000025ff007e24 */ /* 0x000fca000f8e00ff */
[----:B------:R-:W-:-:S13]  /*2d2b0*/  ISETP.NE.AND P0, PT, R0, 0x3, PT ;  /* 0x000000030000780c */ /* 0x000fda0003f05270 */
[----:B------:R-:W-:Y:S05]  /*2d2c0*/  @!P0 BRA `(.L_x_3054) ;  /* 0x0000000000048947 */ /* 0x000fea0003800000 */
[----:B------:R-:W-:Y:S01]  /*2d2d0*/  BPT.TRAP 0x1 ;  /* 0x000000040000795c */ /* 0x000fe20000300000 */
.L_x_3054:
[----:B------:R-:W2:Y:S01]  /*2d2e0*/  LDL.LU R0, [R1+0xc] ;  /* 0x00000c0001007983 */ /* 0x000ea20000300800 */
[----:B------:R-:W-:Y:S01]  /*2d2f0*/  LEA R4, R27, R22, 0x3 ;  /* 0x000000161b047211 */ /* 0x000fe200078e18ff */
[----:B------:R-:W-:Y:S01]  /*2d300*/  BSSY B0, `(.L_x_3055) ;  /* 0x0000005000007945 */ /* 0x000fe20003800000 */
[----:B0-----:R-:W-:-:S04]  /*2d310*/  SHF.L.U32 R3, R29, 0x1f, RZ ;  /* 0x0000001f1d037819 */ /* 0x001fc800000006ff */
[----:B------:R-:W0:Y:S01]  /*2d320*/  SYNCS.PHASECHK.TRANS64.TRYWAIT P0, [R4+URZ+0x38860], R3 ;  /* 0x03886003040075a7 */ /* 0x000e22000800017f */
[----:B--2---:R-:W-:Y:S01]  /*2d330*/  IMAD R5, R26, -0x50, R0 ;  /* 0xffffffb01a057824 */ /* 0x004fe200078e0200 */
[----:B0-----:R-:W-:Y:S06]  /*2d340*/  @!P0 BRA `(.L_x_3056) ;  /* 0x0000005800688947 */ /* 0x001fec0003800000 */
.L_x_3245:
[----:B------:R-:W-:Y:S05]  /*2d350*/  BSYNC B0 ;  /* 0x0000000000007941 */ /* 0x000fea0003800000 */
.L_x_3055:
[----:B------:R-:W2:Y:S01]  /*2d360*/  S2R R0, SR_TID.X ;  /* 0x0000000000007919 */ /* 0x000ea20000002100 */
[----:B------:R-:W-:Y:S01]  /*2d370*/  UMOV UR4, 0xffffffff ;  /* 0xffffffff00047882 */ /* 0x000fe20000000000 */
[----:B------:R-:W-:Y:S01]  /*2d380*/  IMAD R7, R27, 0x5000, R34 ;  /* 0x000050001b077824 */ /* 0x000fe200078e0222 */
        /* <DEDUP_REMOVED lines=10> */
[----:B------:R-:W-:Y:S01]  /*2d430*/  IMAD R0, R7, 0x2, R22 ;  /* 0x0000000207007824 */ /* 0x000fe200078e0216 */
[----:B------:R-:W-:Y:S01]  /*2d440*/  ISETP.LT.OR P4, PT, R5, 0x1, P3 ;  /* 0x000000010500780c */ /* 0x000fe20001f81670 */
[----:B------:R-:W-:Y:S01]  /*2d450*/  ULDC.64 UR6, c[0x0][0x208] ;  /* 0x0000820000067ab9 */ /* 0x000fe20000000a00 */
[----:B------:R-:W-:Y:S02]  /*2d460*/  ISETP.GE.AND P2, PT, R2, UR4, PT ;  /* 0x0000000402007c0c */ /* 0x000fe4000bf46270 */
[----:B------:R-:W-:-:S04]  /*2d470*/  LOP3.LUT R2, R36, 0x80, RZ, 0xfc, !PT ;  /* 0x0000008024027812 */ /* 0x000fc800078efcff */
[----:B------:R-:W-:Y:S02]  /*2d480*/  ISETP.GE.AND P1, PT, R2, UR4, PT ;  /* 0x0000000402007c0c */ /* 0x000fe4000bf26270 */
[----:B------:R-:W-:Y:S02]  /*2d490*/  LOP3.LUT R2, R36, 0xc0, RZ, 0xfc, !PT ;  /* 0x000000c024027812 */ /* 0x000fe400078efcff */
[----:B-1----:R-:W-:Y:S02]  /*2d4a0*/  IADD3 R6, P0, R14, R8, RZ ;  /* 0x000000080e067210 */ /* 0x002fe40007f1e0ff */
[----:B------:R-:W1:Y:S02]  /*2d4b0*/  SHFL.IDX PT, R14, R24, 0x1, 0x181f ;  /* 0x00381f00180e7f89 */ /* 0x000e6400000e0000 */
[----:B0-----:R-:W-:Y:S02]  /*2d4c0*/  IADD3.X R7, RZ, R3, RZ, P0, !PT ;  /* 0x00000003ff077210 */ /* 0x001fe400007fe4ff */
        /* <DEDUP_REMOVED lines=45> */
.L_x_3257:
[C---:B------:R-:W-:Y:S01]  /*2d7a0*/  ISETP.LT.OR P3, PT, R5.reuse, 0x41, P3 ;  /* 0x000000410500780c */ /* 0x040fe20001f61670 */
[----:B------:R-:W-:Y:S01]  /*2d7b0*/  ULDC.64 UR4, c[0x0][0x208] ;  /* 0x0000820000047ab9 */ /* 0x000fe20000000a00 */
[C---:B------:R-:W-:Y:S02]  /*2d7c0*/  ISETP.LT.OR P2, PT, R5.reuse, 0x41, P2 ;  /* 0x000000410500780c */ /* 0x040fe40001741670 */
[C---:B------:R-:W-:Y:S02]  /*2d7d0*/  ISETP.LT.OR P1, PT, R5.reuse, 0x41, P1 ;  /* 0x000000410500780c */ /* 0x040fe40000f21670 */
[----:B------:R-:W-:Y:S02]  /*2d7e0*/  ISETP.LT.OR P0, PT, R5, 0x41, P0 ;  /* 0x000000410500780c */ /* 0x000fe40000701670 */
[----:B---3--:R-:W-:-:S04]  /*2d7f0*/  IADD3 R2, P4, R14, R8, RZ ;  /* 0x000000080e027210 */ /* 0x008fc80007f9e0ff */
[----:B------:R-:W-:-:S05]  /*2d800*/  IADD3.X R3, RZ, R25, RZ, P4, !PT ;  /* 0x00000019ff037210 */ /* 0x000fca00027fe4ff */
        /* <DEDUP_REMOVED lines=9> */
.L_x_3058:
[----:B------:R-:W-:Y:S02]  /*2d8a0*/  PLOP3.LUT P1, PT, P1, P0, PT, 0xa2, 0x0 ;  /* 0x000000000000781c */ /* 0x000fe40000f21472 */
[----:B------:R-:W-:-:S08]  /*2d8b0*/  @P0 R2UR P1, UR4, R4 ;  /* 0x00000000040402ca */ /* 0x000fd00000020000 */
[----:B------:R-:W-:-:S05]  /*2d8c0*/  @P0 PLOP3.LUT P0, PT, P1, PT, PT, 0x80, 0x0 ;  /* 0x000000000000081c */ /* 0x000fca0000f0f070 */
[----:B------:R-:W-:Y:S01]  /*2d8d0*/  @!P1 SYNCS.ARRIVE.TRANS64.RED.A0T1 RZ, [UR4+0x38850], RZ ;  /* 0x038850ffffff99a7 */ /* 0x000fe20008200404 */
[----:B------:R-:W-:Y:S07]  /*2d8e0*/  @!P1 ARRIVES.LDGSTSBAR.64.TRANSCNT [UR4+0x38850] ;  /* 0x03885000ff0099b0 */ /* 0x000fee0008000a84 */
[----:B------:R-:W-:Y:S05]  /*2d8f0*/  @P0 BRA.U.ANY `(.L_x_3058) ;  /* 0xfffffffd00e80947 */ /* 0x000fea000393ffff */
[----:B------:R-:W-:Y:S01]  /*2d900*/  NOP ;  /* 0x0000000000007918 */ /* 0x000fe20000000000 */
[----:B0-----:R-:W-:-:S05]  /*2d910*/  IMAD.U32 R0, RZ, RZ, UR37 ;  /* 0x00000025ff007e24 */ /* 0x001fca000f8e00ff */
[----:B------:R-:W-:-:S13]  /*2d920*/  ISETP.NE.AND P2, PT, R0, 0x3, PT ;  /* 0x000000030000780c */ /* 0x000fda0003f45270 */
[----:B------:R-:W-:Y:S05]  /*2d930*/  @!P2 BRA `(.L_x_3059) ;  /* 0x000000000004a947 */ /* 0x000fea0003800000 */
[----:B------:R-:W-:Y:S01]  /*2d940*/  BPT.TRAP 0x1 ;  /* 0x000000040000795c */ /* 0x000fe20000300000 */
.L_x_3059:
[----:B------:R0:W-:Y:S01]  /*2d950*/  SYNCS.ARRIVE.TRANS64.A1T0 RZ, [R4+URZ+0x38850], RZ ;  /* 0x038850ff04ff79a7 */ /* 0x0001e2000810003f */
[----:B------:R-:W-:-:S05]  /*2d960*/  VIADD R27, R27, 0x1 ;  /* 0x000000011b1b7836 */ /* 0x000fca0000000000 */
[----:B------:R-:W-:-:S04]  /*2d970*/  ISETP.NE.AND P0, PT, R27, 0x2, PT ;  /* 0x000000021b00780c */ /* 0x000fc80003f05270 */
[----:B------:R-:W-:Y:S02]  /*2d980*/  SEL R0, RZ, 0x1, P0 ;  /* 0x00000001ff007807 */ /* 0x000fe40000000000 */
[----:B------:R-:W-:Y:S02]  /*2d990*/  SEL R27, R27, RZ, P0 ;  /* 0x000000ff1b1b7207 */ /* 0x000fe40000000000 */
[----:B0-----:R-:W-:-:S07]  /*2d9a0*/  LOP3.LUT R29, R29, R0, RZ, 0x3c, !PT ;  /* 0x000000001d1d7212 */ /* 0x001fce00078e3cff */
.L_x_3014:
[----:B------:R-:W-:Y:S05]  /*2d9b0*/  BSYNC B7 ;  /* 0x0000000000077941 */ /* 0x000fea0003800000 */
.L_x_3012:
        /* <DEDUP_REMOVED lines=8> */
[----:B------:R2:W3:Y:S01]  /*2da40*/  LDS.128 R16, [R22+0x388d0] ;  /* 0x0388d00016107984 */ /* 0x0004e20000000c00 */
[----:B------:R-:W-:Y:S06]  /*2da50*/  BAR.ARV 0x4, 0x180 ;  /* 0x0106000000007b1d */ /* 0x000fec0000002000 */
[----:B------:R-:W-:Y:S05]  /*2da60*/  BRA `(.L_x_3061) ;  /* 0x0000000800d87947 */ /* 0x000fea0003800000 */
.L_x_3060:
[----:B------:R-:W0:Y:S01]  /*2da70*/  S2R R8, SR_TID.X ;  /* 0x0000000000087919 */ /* 0x000e220000002100 */
[----:B------:R-:W-:Y:S01]  /*2da80*/  UMOV UR4, 0xffffffff ;  /* 0xffffffff00047882 */ /* 0x000fe20000000000 */
[----:B0-----:R-:W-:-:S04]  /*2da90*/  LOP3.LUT R8, R8, 0x1f, RZ, 0xc0, !PT ;  /* 0x0000001f08087812 */ /* 0x001fc800078ec0ff */
[----:B------:R-:W-:Y:S01]  /*2daa0*/  ISETP.NE.AND P0, PT, R8, 0x1f, PT ;  /* 0x0000001f0800780c */ /* 0x000fe20003f05270 */
[----:B------:R-:W-:-:S12]  /*2dab0*/  BRA.DIV UR4, `(.L_x_3062) ;  /* 0x0000005a04907947 */ /* 0x000fd8000b800000 */
[----:B------:R-:W-:Y:S01]  /*2dac0*/  IADD3 R5, R19, R8, RZ ;  /* 0x0000000813057210 */ /* 0x000fe20007ffe0ff */
        /* <DEDUP_REMOVED lines=31> */
.L_x_3267:
[----:B------:R-:W-:Y:S02]  /*2dcc0*/  ULDC UR4, c[0x0][0xc38] ;  /* 0x00030e0000047ab9 */ /* 0x000fe40000000800 */
[----:B------:R-:W-:-:S05]  /*2dcd0*/  MOV R7, UR4 ;  /* 0x0000000400077c02 */ /* 0x000fca0008000f00 */
[----:B--2---:R-:W-:-:S04]  /*2dce0*/  IMAD R14, R14, R7, RZ ;  /* 0x000000070e0e7224 */ /* 0x004fc800078e02ff */
[----:B------:R-:W-:-:S05]  /*2dcf0*/  IMAD.IADD R9, R4, 0x1, R14 ;  /* 0x0000000104097824 */ /* 0x000fca00078e020e */
[----:B------:R-:W-:-:S13]  /*2dd00*/  ISETP.GT.AND P6, PT, R9, R0, PT ;  /* 0x000000000900720c */ /* 0x000fda0003fc4270 */
[----:B------:R-:W-:Y:S05]  /*2dd10*/  @P6 BRA `(.L_x_3063) ;  /* 0x0000000000a06947 */ /* 0x000fea0003800000 */
.L_x_3068:
[----:B0-----:R-:W0:Y:S01]  /*2dd20*/  LDC R2, c[0x0][0xc3c] ;  /* 0x00030f00ff027b82 */ /* 0x001e220000000800 */
[----:B------:R-:W-:-:S05]  /*2dd30*/  VIADD R19, R19, 0x1f ;  /* 0x0000001f13137836 */ /* 0x000fca0000000000 */
[----:B0-----:R-:W-:-:S13]  /*2dd40*/  ISETP.GE.AND P6, PT, R19, R2, PT ;  /* 0x000000021300720c */ /* 0x001fda0003fc6270 */
[----:B------:R-:W-:Y:S05]  /*2dd50*/  @P6 BRA `(.L_x_3064) ;  /* 0x0000000400d86947 */ /* 0x000fea0003800000 */
[----:B------:R-:W0:Y:S01]  /*2dd60*/  S2R R3, SR_TID.X ;  /* 0x0000000000037919 */ /* 0x000e220000002100 */
        /* <DEDUP_REMOVED lines=10> */
.L_x_3066:
[----:B------:R-:W-:Y:S05]  /*2de10*/  BSYNC B0 ;  /* 0x0000000000007941 */ /* 0x000fea0003800000 */
.L_x_3065:
[----:B------:R-:W-:-:S03]  /*2de20*/  UMOV UR4, 0xffffffff ;  /* 0xffffffff00047882 */ /* 0x000fc60000000000 */
[----:B------:R-:W-:Y:S05]  /*2de30*/  BRA.DIV UR4, `(.L_x_3067) ;  /* 0x0000005a04d87947 */ /* 0x000fea000b800000 */
[----:B-----5:R-:W2:Y:S02]  /*2de40*/  SHFL.UP PT, R14, R5, 0x1, RZ ;  /* 0x04200000050e7989 */ /* 0x020ea400000e00ff */
[----:B--2---:R-:W-:-:S05]  /*2de50*/  SEL R14, R14, RZ, P1 ;  /* 0x000000ff0e0e7207 */ /* 0x004fca0000800000 */
        /* <DEDUP_REMOVED lines=13> */
[----:B------:R0:W2:Y:S02]  /*2df30*/  SHFL.IDX PT, R14, R2, 0x1f, 0x1f ;  /* 0x03e01f00020e7f89 */ /* 0x0000a400000e0000 */
.L_x_3275:
[----:B------:R-:W-:Y:S02]  /*2df40*/  ULDC UR4, c[0x0][0xc38] ;  /* 0x00030e0000047ab9 */ /* 0x000fe40000000800 */
[----:B------:R-:W-:-:S04]  /*2df50*/  IMAD.U32 R7, RZ, RZ, UR4 ;  /* 0x00000004ff077e24 */ /* 0x000fc8000f8e00ff */
[----:B--2---:R-:W-:-:S04]  /*2df60*/  IMAD R14, R14, R7, RZ ;  /* 0x000000070e0e7224 */ /* 0x004fc800078e02ff */
[----:B------:R-:W-:-:S05]  /*2df70*/  IMAD.IADD R9, R14, 0x1, R9 ;  /* 0x000000010e097824 */ /* 0x000fca00078e0209 */
[----:B------:R-:W-:-:S13]  /*2df80*/  ISETP.GT.AND P6, PT, R9, R0, PT ;  /* 0x000000000900720c */ /* 0x000fda0003fc4270 */
[----:B------:R-:W-:Y:S05]  /*2df90*/  @!P6 BRA `(.L_x_3068) ;  /* 0xfffffffc0060e947 */ /* 0x000fea000383ffff */
.L_x_3063:
[----:B------:R-:W-:Y:S01]  /*2dfa0*/  IADD3 R16, -R14, R9, RZ ;  /* 0x000000090e107210 */ /* 0x000fe20007ffe1ff */
[----:B------:R-:W-:-:S04]  /*2dfb0*/  UMOV UR4, 0xffffffff ;  /* 0xffffffff00047882 */ /* 0x000fc80000000000 */
[----:B------:R-:W-:-:S05]  /*2dfc0*/  IMAD R3, R2, R7, R16 ;  /* 0x0000000702037224 */ /* 0x000fca00078e0210 */
[----:B------:R-:W-:Y:S01]  /*2dfd0*/  ISETP.GT.AND P6, PT, R3, R0, PT ;  /* 0x000000000300720c */ /* 0x000fe20003fc4270 */
[----:B------:R-:W-:-:S12]  /*2dfe0*/  BRA.DIV UR4, `(.L_x_3069) ;  /* 0x0000005e04287947 */ /* 0x000fd8000b800000 */
[----:B------:R-:W-:-:S04]  /*2dff0*/  VOTE.ANY R3, PT, !P6 ;  /* 0x0000000000037806 */ /* 0x000fc800070e0100 */
[----:B------:R-:W2:Y:S02]  /*2e000*/  POPC R4, R3 ;  /* 0x0000000300047309 */ /* 0x000ea40000000000 */
[----:B--2---:R2:W3:Y:S02]  /*2e010*/  SHFL.IDX PT, R5, R5, R4, 0x1f ;  /* 0x00001f0405057589 */ /* 0x0044e400000e0000 */
.L_x_3279:
[----:B------:R-:W-:Y:S01]  /*2e020*/  ISETP.NE.AND P0, PT, R3, RZ, PT ;  /* 0x000000ff0300720c */ /* 0x000fe20003f05270 */
[----:B------:R-:W-:-:S12]  /*2e030*/  IMAD.MOV.U32 R14, RZ, RZ, RZ ;  /* 0x000000ffff0e7224 */ /* 0x000fd800078e00ff */
[----:B------:R-:W-:Y:S05]  /*2e040*/  @!P0 BRA `(.L_x_3070) ;  /* 0x0000000000108947 */ /* 0x000fea0003800000 */
[----:B------:R-:W-:Y:S01]  /*2e050*/  UMOV UR4, 0xffffffff ;  /* 0xffffffff00047882 */ /* 0x000fe20000000000 */
[----:B------:R-:W-:Y:S02]  /*2e060*/  VIADD R12, R4, 0xffffffff ;  /* 0xffffffff040c7836 */ /* 0x000fe40000000000 */
[----:B------:R-:W-:Y:S05]  /*2e070*/  BRA.DIV UR4, `(.L_x_3071) ;  /* 0x0000005e044c7947 */ /* 0x000fea000b800000 */
[----:B------:R4:W0:Y:S02]  /*2e080*/  SHFL.IDX PT, R14, R2, R12, 0x1f ;  /* 0x00001f0c020e7589 */ /* 0x00082400000e0000 */
.L_x_3070:
[----:B0---4-:R-:W0:Y:S01]  /*2e090*/  LDC.64 R2, c[0x0][0xc90] ;  /* 0x00032400ff027b82 */ /* 0x011e220000000a00 */
[----:B------:R-:W-:Y:S01]  /*2e0a0*/  IMAD.IADD R19, R4, 0x1, R19 ;  /* 0x0000000104137824 */ /* 0x000fe200078e0213 */
[----:B------:R-:W-:-:S03]  /*2e0b0*/  ULDC.64 UR4, c[0x0][0x208] ;  /* 0x0000820000047ab9 */ /* 0x000fc60000000a00 */
[----:B0-----:R-:W-:-:S05]  /*2e0c0*/  IMAD.WIDE R2, R19, 0x4, R2 ;  /* 0x0000000413027825 */ /* 0x001fca00078e0202 */
[----:B------:R0:W2:Y:S01]  /*2e0d0*/  LDG.E R6, desc[UR4][R2.64] ;  /* 0x0000000402067981 */ /* 0x0000a2000c1e1900 */
[----:B------:R-:W-:Y:S02]  /*2e0e0*/  IMAD R16, R14, R7, R16 ;  /* 0x000000070e107224 */ /* 0x000fe400078e0210 */
[----:B0-----:R-:W-:Y:S02]  /*2e0f0*/  IMAD.MOV.U32 R2, RZ, RZ, RZ ;  /* 0x000000ffff027224 */ /* 0x001fe400078e00ff */
[----:B--23--:R-:W-:-:S05]  /*2e100*/  IMAD R4, R5, R6, RZ ;  /* 0x0000000605047224 */ /* 0x00cfca00078e02ff */
[----:B------:R-:W-:-:S04]  /*2e110*/  IABS R8, R4 ;  /* 0x0000000400087213 */ /* 0x000fc80000000000 */
[----:B-1----:R-:W0:Y:S08]  /*2e120*/  I2F.RP R10, R8 ;  /* 0x00000008000a7306 */ /* 0x002e300000209400 */
[----:B0-----:R-:W0:Y:S02]  /*2e130*/  MUFU.RCP R10, R10 ;  /* 0x0000000a000a7308 */ /* 0x001e240000001000 */
[----:B0-----:R-:W-:-:S06]  /*2e140*/  IADD3 R11, R10, 0xffffffe, RZ ;  /* 0x0ffffffe0a0b7810 */ /* 0x001fcc0007ffe0ff */
        /* <DEDUP_REMOVED lines=32> */
[----:B0-----:R-:W-:-:S05]  /*2e350*/  IADD3 R2, RZ, -R3, RZ ;  /* 0x80000003ff027210 */ /* 0x001fca0007ffe0ff */
        /* <DEDUP_REMOVED lines=10> */
[----:B------:R-:W-:Y:S01]  /*2e400*/  @!P1 IMAD.IADD R4, R4, 0x1, -R7 ;  /* 0x0000000104049824 */ /* 0x000fe200078e0a07 */
[----:B------:R-:W-:Y:S02]  /*2e410*/  @!P1 IADD3 R2, R2, 0x1, RZ ;  /* 0x0000000102029810 */ /* 0x000fe40007ffe0ff */
[----:B------:R-:W-:Y:S02]  /*2e420*/  ISETP.NE.AND P1, PT, R6, RZ, PT ;  /* 0x000000ff0600720c */ /* 0x000fe40003f25270 */
[----:B------:R-:W-:-:S13]  /*2e430*/  ISETP.GE.U32.AND P0, PT, R4, R7, PT ;  /* 0x000000070400720c */ /* 0x000fda0003f06070 */
[----:B------:R-:W-:-:S04]  /*2e440*/  @P0 VIADD R2, R2, 0x1 ;  /* 0x0000000102020836 */ /* 0x000fc80000000000 */
[----:B------:R-:W-:Y:S01]  /*2e450*/  @!P2 IMAD.MOV R2, RZ, RZ, -R2 ;  /* 0x000000ffff02a224 */ /* 0x000fe200078e0a02 */
[----:B------:R-:W-:Y:S02]  /*2e460*/  @!P1 LOP3.LUT R2, RZ, R6, RZ, 0x33, !PT ;  /* 0x00000006ff029212 */ /* 0x000fe400078e33ff */
[----:B------:R-:W-:-:S05]  /*2e470*/  IADD3 R6, -R6, RZ, RZ ;  /* 0x000000ff06067210 */ /* 0x000fca0007ffe1ff */
[----:B------:R-:W-:Y:S01]  /*2e480*/  IMAD R18, R2, R6, R9 ;  /* 0x0000000602127224 */ /* 0x000fe200078e0209 */
[----:B------:R-:W-:-:S05]  /*2e490*/  LOP3.LUT R2, RZ, R2, RZ, 0x33, !PT ;  /* 0x00000002ff027212 */ /* 0x000fca00078e33ff */
[----:B------:R-:W-:Y:S01]  /*2e4a0*/  IMAD.IADD R17, R5, 0x1, R2 ;  /* 0x0000000105117824 */ /* 0x000fe200078e0202 */
[----:B------:R-:W-:Y:S06]  /*2e4b0*/  BRA `(.L_x_3072) ;  /* 0x00000000001c7947 */ /* 0x000fec0003800000 */
.L_x_3064:
[----:B------:R-:W-:Y:S01]  /*2e4c0*/  UMOV UR4, URZ ;  /* 0x0000003f00047c82 */ /* 0x000fe20008000000 */
[----:B------:R-:W-:Y:S01]  /*2e4d0*/  UMOV UR5, URZ ;  /* 0x0000003f00057c82 */ /* 0x000fe20008000000 */
[----:B------:R-:W-:Y:S01]  /*2e4e0*/  ULDC UR6, c[0x0][0xc3c] ;  /* 0x00030f0000067ab9 */ /* 0x000fe20000000800 */
[----:B------:R-:W-:Y:S01]  /*2e4f0*/  IMAD.MOV.U32 R16, RZ, RZ, R0 ;  /* 0x000000ffff107224 */ /* 0x000fe200078e0000 */
[----:B------:R-:W-:Y:S01]  /*2e500*/  MOV R18, UR5 ;  /* 0x0000000500127c02 */ /* 0x000fe20008000f00 */
[----:B------:R-:W-:Y:S02]  /*2e510*/  IMAD.U32 R17, RZ, RZ, UR4 ;  /* 0x00000004ff117e24 */ /* 0x000fe4000f8e00ff */
[----:B------:R-:W-:-:S07]  /*2e520*/  IMAD.U32 R19, RZ, RZ, UR6 ;  /* 0x00000006ff137e24 */ /* 0x000fce000f8e00ff */
.L_x_3072:
        /* <DEDUP_REMOVED lines=10> */
.L_x_3061:
[----:B------:R-:W-:Y:S02]  /*2e5d0*/  ULDC UR4, c[0x0][0xc3c] ;  /* 0x00030f0000047ab9 */ /* 0x000fe40000000800 */
[----:B---3--:R-:W-:-:S13]  /*2e5e0*/  ISETP.GE.AND P0, PT, R19, UR4, PT ;  /* 0x0000000413007c0c */ /* 0x008fda000bf06270 */
[----:B------:R-:W-:Y:S05]  /*2e5f0*/  @!P0 BRA `(.L_x_3073) ;  /* 0xffffff9800648947 */ /* 0x000fea000383ffff */
[----:B------:R-:W-:Y:S05]  /*2e600*/  BSYNC B8 ;  /* 0x0000000000087941 */ /* 0x000fea0003800000 */
.L_x_2964:
[----:B------:R-:W3:Y:S01]  /*2e610*/  LDL.LU R0, [R1+0x30] ;  /* 0x0000300001007983 */ /* 0x000ee20000300800 */
[----:B------:R-:W-:Y:S01]  /*2e620*/  BSSY B0, `(.L_x_3074) ;  /* 0x000000b000007945 */ /* 0x000fe20003800000 */
[----:B------:R-:W4:Y:S01]  /*2e630*/  S2R R5, SR_CgaCtaId ;  /* 0x0000000000057919 */ /* 0x000f220000008800 */
[----:B---3--:R-:W-:-:S05]  /*2e640*/  VIADD R0, R0, 0x1 ;  /* 0x0000000100007836 */ /* 0x008fca0000000000 */
        /* <DEDUP_REMOVED lines=8> */
.L_x_3282:
[----:B------:R-:W-:Y:S05]  /*2e6d0*/  BSYNC B0 ;  /* 0x0000000000007941 */ /* 0x000fea0003800000 */
.L_x_3074:
[----:B------:R-:W-:-:S03]  /*2e6e0*/  UMOV UR4, 0xffffffff ;  /* 0xffffffff00047882 */ /* 0x000fc60000000000 */
[----:B------:R-:W-:Y:S05]  /*2e6f0*/  BRA.DIV UR4, `(.L_x_3076) ;  /* 0x0000005604e47947 */ /* 0x000fea000b800000 */
[----:B-1----:R-:W1:Y:S02]  /*2e700*/  S2R R0, SR_TID.X ;  /* 0x0000000000007919 */ /* 0x002e640000002100 */
[----:B-1----:R-:W-:-:S04]  /*2e710*/  SHF.R.U32.HI R0, RZ, 0x5, R0 ;  /* 0x00000005ff007819 */ /* 0x002fc80000011600 */
[----:B------:R-:W-:-:S05]  /*2e720*/  LOP3.LUT R0, R0, 0x3, RZ, 0xc0, !PT ;  /* 0x0000000300007812 */ /* 0x000fca00078ec0ff */
[----:B------:R1:W3:Y:S02]  /*2e730*/  SHFL.IDX PT, R14, R0, RZ, 0x1f ;  /* 0x00001fff000e7589 */ /* 0x0002e400000e0000 */
.L_x_3285:
[----:B---3--:R-:W-:-:S13]  /*2e740*/  ISETP.NE.AND P0, PT, R14, RZ, PT ;  /* 0x000000ff0e00720c */ /* 0x008fda0003f05270 */
[----:B------:R-:W-:Y:S05]  /*2e750*/  @P0 BRA `(.L_x_2683) ;  /* 0x0000000000880947 */ /* 0x000fea0003800000 */
[----:B------:R-:W-:-:S03]  /*2e760*/  UMOV UR4, 0xffffffff ;  /* 0xffffffff00047882 */ /* 0x000fc60000000000 */
[----:B------:R-:W-:Y:S05]  /*2e770*/  BRA.DIV UR4, `(.L_x_3077) ;  /* 0x0000005604f87947 */ /* 0x000fea000b800000 */
[----:B------:R-:W-:-:S13]  /*2e780*/  ELECT P6, URZ, PT ;  /* 0x00000000003f782f */ /* 0x000fda00038c0000 */
.L_x_3288:
[----:B------:R-:W-:Y:S05]  /*2e790*/  @!P6 BRA `(.L_x_2683) ;  /* 0x000000000078e947 */ /* 0x000fea0003800000 */
[----:B------:R-:W-:-:S06]  /*2e7a0*/  ULOP3.LUT UR4, UR60, 0x2, URZ, 0xfc, !UPT ;  /* 0x000000023c047892 */ /* 0x000fcc000f8efc3f */
[----:B-1----:R-:W-:-:S04]  /*2e7b0*/  MOV R0, UR4 ;  /* 0x0000000400007c02 */ /* 0x002fc80008000f00 */
[----:B------:R-:W-:-:S13]  /*2e7c0*/  ISETP.NE.AND P0, PT, R0, 0x3, PT ;  /* 0x000000030000780c */ /* 0x000fda0003f05270 */
[----:B------:R-:W-:Y:S05]  /*2e7d0*/  @!P0 BRA `(.L_x_3078) ;  /* 0x0000000000048947 */ /* 0x000fea0003800000 */
[----:B------:R-:W-:Y:S01]  /*2e7e0*/  BPT.TRAP 0x1 ;  /* 0x000000040000795c */ /* 0x000fe20000300000 */
.L_x_3078:
[----:B------:R-:W-:Y:S01]  /*2e7f0*/  IMAD R3, R27, 0x8, R5 ;  /* 0x000000081b037824 */ /* 0x000fe200078e0205 */
[----:B------:R-:W-:Y:S01]  /*2e800*/  SHF.L.U32 R2, R29, 0x1f, RZ ;  /* 0x0000001f1d027819 */ /* 0x000fe200000006ff */
[----:B------:R-:W-:-:S03]  /*2e810*/  VIADD R27, R27, 0x1 ;  /* 0x000000011b1b7836 */ /* 0x000fc60000000000 */
[----:B------:R-:W1:Y:S02]  /*2e820*/  SYNCS.PHASECHK.TRANS64.TRYWAIT P1, [R3+URZ+0x38840], R2 ;  /* 0x03884002030075a7 */ /* 0x000e64000802017f */
[----:B------:R-:W-:-:S04]  /*2e830*/  ISETP.NE.AND P2, PT, R27, 0x2, PT ;  /* 0x000000021b00780c */ /* 0x000fc80003f45270 */
[----:B------:R-:W-:Y:S01]  /*2e840*/  SEL R0, RZ, 0x1, P2 ;  /* 0x00000001ff007807 */ /* 0x000fe20001000000 */
[----:B-1----:R-:W-:Y:S08]  /*2e850*/  @!P1 BRA `(.L_x_3079) ;  /* 0x0000005400e09947 */ /* 0x002ff00003800000 */
.L_x_3289:
[----:B------:R-:W-:Y:S02]  /*2e860*/  SEL R27, R27, RZ, P2 ;  /* 0x000000ff1b1b7207 */ /* 0x000fe40001000000 */
[----:B------:R-:W-:Y:S01]  /*2e870*/  LOP3.LUT R0, R29, R0, RZ, 0x3c, !PT ;  /* 0x000000001d007212 */ /* 0x000fe200078e3cff */
[----:B------:R-:W-:Y:S06]  /*2e880*/  @!P0 BRA `(.L_x_3080) ;  /* 0x0000000000048947 */ /* 0x000fec0003800000 */
[----:B------:R-:W-:Y:S01]  /*2e890*/  BPT.TRAP 0x1 ;  /* 0x000000040000795c */ /* 0x000fe20000300000 */
.L_x_3080:
[----:B------:R-:W-:Y:S01]  /*2e8a0*/  IMAD R27, R27, 0x8, R5 ;  /* 0x000000081b1b7824 */ /* 0x000fe200078e0205 */
[----:B------:R-:W-:-:S04]  /*2e8b0*/  SHF.L.U32 R0, R0, 0x1f, RZ ;  /* 0x0000001f00007819 */ /* 0x000fc800000006ff */
[----:B------:R-:W3:Y:S02]  /*2e8c0*/  SYNCS.PHASECHK.TRANS64.TRYWAIT P1, [R27+URZ+0x38840], R0 ;  /* 0x038840001b0075a7 */ /* 0x000ee4000802017f */
[----:B---3--:R-:W-:Y:S05]  /*2e8d0*/  @!P1 BRA `(.L_x_3081) ;  /* 0x0000005400d49947 */ /* 0x008fea0003800000 */
.L_x_3290:
[----:B------:R-:W-:Y:S05]  /*2e8e0*/  @!P0 BRA `(.L_x_3082) ;  /* 0x0000000000048947 */ /* 0x000fea0003800000 */
[----:B------:R-:W-:Y:S01]  /*2e8f0*/  BPT.TRAP 0x1 ;  /* 0x000000040000795c */ /* 0x000fe20000300000 */
.L_x_3082:
[----:B------:R-:W4:Y:S02]  /*2e900*/  SYNCS.PHASECHK.TRANS64.TRYWAIT P1, [R3+URZ+0x38860], R2 ;  /* 0x03886002030075a7 */ /* 0x000f24000802017f */
[----:B----4-:R-:W-:Y:S05]  /*2e910*/  @!P1 BRA `(.L_x_3083) ;  /* 0x0000005400d89947 */ /* 0x010fea0003800000 */
.L_x_3291:
[----:B------:R-:W-:Y:S05]  /*2e920*/  @!P0 BRA `(.L_x_3084) ;  /* 0x0000000000048947 */ /* 0x000fea0003800000 */
[----:B------:R-:W-:Y:S01]  /*2e930*/  BPT.TRAP 0x1 ;  /* 0x000000040000795c */ /* 0x000fe20000300000 */
.L_x_3084:
[----:B------:R0:W0:Y:S02]  /*2e940*/  SYNCS.PHASECHK.TRANS64.TRYWAIT P0, [R27+URZ+0x38860], R0 ;  /* 0x038860001b0075a7 */ /* 0x000024000800017f */
[----:B0-----:R-:W-:Y:S05]  /*2e950*/  @!P0 NANOSLEEP.SYNCS 0x989680 ;  /* 0x009896800000895d */ /* 0x001fea0003900000 */
[----:B------:R-:W0:Y:S02]  /*2e960*/  @!P0 SYNCS.PHASECHK.TRANS64 P0, [R27+URZ+0x38860], R0 ;  /* 0x038860001b0085a7 */ /* 0x000e24000800007f */
[----:B0-----:R-:W-:Y:S05]  /*2e970*/  @!P0 BRA `(.L_x_3084) ;  /* 0xfffffffc00f08947 */ /* 0x001fea000383ffff */
.L_x_2683:
[----:B------:R-:W-:Y:S05]  /*2e980*/  BSYNC B9 ;  /* 0x0000000000097941 */ /* 0x000fea0003800000 */
.L_x_2680:
[----:B------:R-:W-:Y:S05]  /*2e990*/  EXIT ;  /* 0x000000000000794d */ /* 0x000fea0003800000 */
.L_x_2703:
[----:B0-----:R0:W1:Y:S02]  /*2e9a0*/  SYNCS.PHASECHK.TRANS64.TRYWAIT P6, [R89+URZ+0x38890], R90 ;  /* 0x0388905a590075a7 */ /* 0x00106400080c017f */
[----:B-1----:R-:W-:Y:S05]  /*2e9b0*/  @!P6 NANOSLEEP.SYNCS 0x989680 ;  /* 0x009896800000e95d */ /* 0x002fea0003900000 */
[----:B------:R-:W1:Y:S02]  /*2e9c0*/  @!P6 SYNCS.PHASECHK.TRANS64 P6, [R89+URZ+0x38890], R90 ;  /* 0x0388905a5900e5a7 */ /* 0x000e6400080c007f */
[----:B-1----:R-:W-:Y:S05]  /*2e9d0*/  @!P6 BRA `(.L_x_2703) ;  /* 0xfffffffc00f0e947 */ /* 0x002fea000383ffff */
[----:B------:R-:W-:Y:S05]  /*2e9e0*/  BRA `(.L_x_3085) ;  /* 0xfffffd4800fc7947 */ /* 0x000fea000383ffff */
.L_x_2704:
        /* <DEDUP_REMOVED lines=8> */
.L_x_3087:
[----:B------:R-:W-:Y:S05]  /*2ea70*/  BSYNC B1 ;  /* 0x0000000000017941 */ /* 0x000fea0003800000 */
.L_x_3086:
[----:B------:R-:W-:Y:S01]  /*2ea80*/  IMAD.MOV.U32 R13, RZ, RZ, R120 ;  /* 0x000000ffff0d7224 */ /* 0x000fe200078e0078 */
[----:B------:R-:W-:Y:S01]  /*2ea90*/  MOV R15, 0xffffffff ;  /* 0xffffffff000f7802 */ /* 0x000fe20000000f00 */
[----:B------:R-:W-:Y:S01]  /*2eaa0*/  IMAD.MOV.U32 R12, RZ, RZ, RZ ;  /* 0x000000ffff0c7224 */ /* 0x000fe200078e00ff */
[----:B------:R-:W-:Y:S01]  /*2eab0*/  MOV R83, R14 ;  /* 0x0000000e00537202 */ /* 0x000fe20000000f00 */
[----:B------:R-:W-:-:S07]  /*2eac0*/  IMAD.MOV.U32 R11, RZ, RZ, 0x181f ;  /* 0x0000181fff0b7424 */ /* 0x000fce00078e00ff */
[----:B------:R-:W-:Y:S05]  /*2ead0*/  WARPSYNC.COLLECTIVE R15, `(.L_x_3088) ;  /* 0x000000000f087348 */ /* 0x000fea0003c00000 */
[----:B------:R0:W1:Y:S02]  /*2eae0*/  SHFL.IDX P6, R14, R13, R12, R11 ;  /* 0x0000000c0d0e7389 */ /* 0x00006400000c000b */
[----:B01----:R-:W-:Y:S01]  /*2eaf0*/  ENDCOLLECTIVE ;  /* 0x000000000000791b */ /* 0x003fe20003800000 */
.L_x_3088:
[----:B------:R-:W-:Y:S01]  /*2eb00*/  IMAD.MOV.U32 R82, RZ, RZ, R14 ;  /* 0x000000ffff527224 */ /* 0x000fe200078e000e */
[----:B------:R-:W-:Y:S06]  /*2eb10*/  BRA `(.L_x_3089) ;  /* 0xfffffd4800c47947 */ /* 0x000fec000383ffff */
.L_x_2721:
        /* <DEDUP_REMOVED lines=8> */
.L_x_3091:
[----:B------:R-:W-:Y:S05]  /*2eba0*/  BSYNC B1 ;  /* 0x0000000000017941 */ /* 0x000fea0003800000 */
.L_x_3090:
        /* <DEDUP_REMOVED lines=8> */
.L_x_3092:
[----:B------:R-:W-:Y:S01]  /*2ec30*/  IMAD.MOV.U32 R66, RZ, RZ, R14 ;  /* 0x000000ffff427224 */ /* 0x000fe200078e000e */
[----:B------:R-:W-:Y:S06]  /*2ec40*/  BRA `(.L_x_3093) ;  /* 0xfffffd5400f87947 */ /* 0x000fec000383ffff */
.L_x_2738:
        /* <DEDUP_REMOVED lines=8> */
.L_x_3095:
[----:B------:R-:W-:Y:S05]  /*2ecd0*/  BSYNC B1 ;  /* 0x0000000000017941 */ /* 0x000fea0003800000 */
.L_x_3094:
        /* <DEDUP_REMOVED lines=8> */
.L_x_3096:
[----:B------:R-:W-:Y:S01]  /*2ed60*/  IMAD.MOV.U32 R120, RZ, RZ, R14 ;  /* 0x000000ffff787224 */ /* 0x000fe200078e000e */
[----:B------:R-:W-:Y:S06]  /*2ed70*/  BRA `(.L_x_3097) ;  /* 0xfffffd6400107947 */ /* 0x000fec000383ffff */
.L_x_2762:
[----:B-1----:R1:W2:Y:S02]  /*2ed80*/  SYNCS.PHASECHK.TRANS64.TRYWAIT P6, [R89+URZ+0x38890], R90 ;  /* 0x0388905a590075a7 */ /* 0x0022a400080c017f */
[----:B--2---:R-:W-:Y:S05]  /*2ed90*/  @!P6 NANOSLEEP.SYNCS 0x989680 ;  /* 0x009896800000e95d */ /* 0x004fea0003900000 */
[----:B------:R-:W2:Y:S02]  /*2eda0*/  @!P6 SYNCS.PHASECHK.TRANS64 P6, [R89+URZ+0x38890], R90 ;  /* 0x0388905a5900e5a7 */ /* 0x000ea400080c007f */
[----:B--2---:R-:W-:Y:S05]  /*2edb0*/  @!P6 BRA `(.L_x_2762) ;  /* 0xfffffffc00f0e947 */ /* 0x004fea000383ffff */
[----:B------:R-:W-:Y:S05]  /*2edc0*/  BRA `(.L_x_3098) ;  /* 0xfffffd7c008c7947 */ /* 0x000fea000383ffff */
.L_x_2763:
[----:B------:R-:W-:Y:S01]  /*2edd0*/  BSSY B1, `(.L_x_3099) ;  /* 0x0000008000017945 */ /* 0x000fe20003800000 */
[----:B------:R-:W-:Y:S01]  /*2ede0*/  IMAD.MOV.U32 R13, RZ, RZ, R119 ;  /* 0x000000ffff0d7224 */ /* 0x000fe200078e0077 */
[----:B------:R-:W-:Y:S01]  /*2edf0*/  MOV R11, 0x181f ;  /* 0x0000181f000b7802 */ /* 0x000fe20000000f00 */
[----:B------:R-:W-:Y:S02]  /*2ee00*/  IMAD.MOV.U32 R12, RZ, RZ, RZ ;  /* 0x000000ffff0c7224 */ /* 0x000fe400078e00ff */
[----:B------:R-:W-:-:S07]  /*2ee10*/  IMAD.MOV.U32 R15, RZ, RZ, -0x1 ;  /* 0xffffffffff0f7424 */ /* 0x000fce00078e00ff */
[----:B-1----:R-:W-:Y:S05]  /*2ee20*/  WARPSYNC.COLLECTIVE R15, `(.L_x_3100) ;  /* 0x000000000f087348 */ /* 0x002fea0003c00000 */
[----:B------:R0:W2:Y:S02]  /*2ee30*/  SHFL.IDX P6, R14, R13, R12, R11 ;  /* 0x0000000c0d0e7389 */ /* 0x0000a400000c000b */
[----:B012---:R-:W-:Y:S01]  /*2ee40*/  ENDCOLLECTIVE ;  /* 0x000000000000791b */ /* 0x007fe20003800000 */
.L_x_3100:
[----:B------:R-:W-:Y:S05]  /*2ee50*/  BSYNC B1 ;  /* 0x0000000000017941 */ /* 0x000fea0003800000 */
.L_x_3099:
        /* <DEDUP_REMOVED lines=8> */
.L_x_3101:
[----:B------:R-:W-:Y:S01]  /*2eee0*/  IMAD.MOV.U32 R124, RZ, RZ, R14 ;  /* 0x000000ffff7c7224 */ /* 0x000fe200078e000e */
[----:B------:R-:W-:Y:S06]  /*2eef0*/  BRA `(.L_x_3102) ;  /* 0xfffffd7c00587947 */ /* 0x000fec000383ffff */
.L_x_2772:
[----:B------:R-:W-:Y:S01]  /*2ef00*/  BSSY B1, `(.L_x_3103) ;  /* 0x0000008000017945 */ /* 0x000fe20003800000 */
[----:B--2-4-:R-:W-:Y:S01]  /*2ef10*/  MOV R13, R119 ;  /* 0x00000077000d7202 */ /* 0x014fe20000000f00 */
[----:B------:R-:W-:Y:S02]  /*2ef20*/  IMAD.MOV.U32 R12, RZ, RZ, 0x1 ;  /* 0x00000001ff0c7424 */ /* 0x000fe400078e00ff */
[----:B------:R-:W-:Y:S02]  /*2ef30*/  IMAD.MOV.U32 R11, RZ, RZ, 0x181f ;  /* 0x0000181fff0b7424 */ /* 0x000fe400078e00ff */
[----:B------:R-:W-:-:S07]  /*2ef40*/  IMAD.MOV.U32 R15, RZ, RZ, -0x1 ;  /* 0xffffffffff0f7424 */ /* 0x000fce00078e00ff */
[----:B01-3--:R-:W-:Y:S05]  /*2ef50*/  WARPSYNC.COLLECTIVE R15, `(.L_x_3104) ;  /* 0x000000000f087348 */ /* 0x00bfea0003c00000 */
[----:B------:R2:W4:Y:S02]  /*2ef60*/  SHFL.IDX P6, R14, R13, R12, R11 ;  /* 0x0000000c0d0e7389 */ /* 0x00052400000c000b */
[----:B01234-:R-:W-:Y:S01]  /*2ef70*/  ENDCOLLECTIVE ;  /* 0x000000000000791b */ /* 0x01ffe20003800000 */
.L_x_3104:
[----:B------:R-:W-:Y:S05]  /*2ef80*/  BSYNC B1 ;  /* 0x0000000000017941 */ /* 0x000fea0003800000 */
.L_x_3103:
        /* <DEDUP_REMOVED lines=8> */
.L_x_3105:
[----:B------:R-:W-:Y:S01]  /*2f010*/  IMAD.MOV.U32 R36, RZ, RZ, R14 ;  /* 0x000000ffff247224 */ /* 0x000fe200078e000e */
[----:B------:R-:W-:Y:S06]  /*2f020*/  BRA `(.L_x_3106) ;  /* 0xfffffd8800dc7947 */ /* 0x000fec000383ffff */
.L_x_2781:
        /* <DEDUP_REMOVED lines=8> */
.L_x_3108:
[----:B------:R-:W-:Y:S05]  /*2f0b0*/  BSYNC B1 ;  /* 0x0000000000017941 */ /* 0x000fea0003800000 */
.L_x_3107:
        /* <DEDUP_REMOVED lines=8> */
.L_x_3109:
[----:B------:R-:W-:Y:S01]  /*2f140*/  IMAD.MOV.U32 R36, RZ, RZ, R14 ;  /* 0x000000ffff247224 */ /* 0x000fe200078e000e */
[----:B------:R-:W-:Y:S06]  /*2f150*/  BRA `(.L_x_3110) ;  /* 0xfffffd98009c7947 */ /* 0x000fec000383ffff */
.L_x_2790:
[----:B0-----:R0:W1:Y:S02]  /*2f160*/  SYNCS.PHASECHK.TRANS64.TRYWAIT P3, [R89+URZ+0x38890], R90 ;  /* 0x0388905a590075a7 */ /* 0x001064000806017f */
[----:B-1----:R-:W-:Y:S05]  /*2f170*/  @!P3 NANOSLEEP.SYNCS 0x989680 ;  /* 0x009896800000b95d */ /* 0x002fea0003900000 */
[----:B------:R-:W1:Y:S02]  /*2f180*/  @!P3 SYNCS.PHASECHK.TRANS64 P3, [R89+URZ+0x38890], R90 ;  /* 0x0388905a5900b5a7 */ /* 0x000e64000806007f */
[----:B-1----:R-:W-:Y:S05]  /*2f190*/  @!P3 BRA `(.L_x_2790) ;  /* 0xfffffffc00f0b947 */ /* 0x002fea000383ffff */
[----:B------:R-:W-:Y:S05]  /*2f1a0*/  BRA `(.L_x_3111) ;  /* 0xfffffda8007c7947 */ /* 0x000fea000383ffff */
.L_x_2791:
        /* <DEDUP_REMOVED lines=8> */
.L_x_3113:
[----:B------:R-:W-:Y:S05]  /*2f230*/  BSYNC B1 ;  /* 0x0000000000017941 */ /* 0x000fea0003800000 */
.L_x_3112:
        /* <DEDUP_REMOVED lines=8> */
.L_x_3114:
[----:B------:R-:W-:Y:S01]  /*2f2c0*/  IMAD.MOV.U32 R32, RZ, RZ, R14 ;  /* 0x000000ffff207224 */ /* 0x000fe200078e000e */
[----:B------:R-:W-:Y:S06]  /*2f2d0*/  BRA `(.L_x_3115) ;  /* 0xfffffda800a07947 */ /* 0x000fec000383ffff */
.L_x_2794:
        /* <DEDUP_REMOVED lines=8> */
.L_x_3117:
[----:B------:R-:W-:Y:S05]  /*2f360*/  BSYNC B1 ;  /* 0x0000000000017941 */ /* 0x000fea0003800000 */
.L_x_3116:
        /* <DEDUP_REMOVED lines=8> */
.L_x_3118:
[----:B------:R-:W-:Y:S01]  /*2f3f0*/  IMAD.MOV.U32 R32, RZ, RZ, R14 ;  /* 0x000000ffff207224 */ /* 0x000fe200078e000e */
[----:B------:R-:W-:Y:S06]  /*2f400*/  BRA `(.L_x_3119) ;  /* 0xfffffda800c87947 */ /* 0x000fec000383ffff */
.L_x_2797:
[----:B------:R-:W-:Y:S01]  /*2f410*/  BSSY B1, `(.L_x_3120) ;  /* 0x0000008000017945 */ /* 0x000fe20003800000 */
[----:B---3--:R-:W-:Y:S01]  /*2f420*/  MOV R13, R41 ;  /* 0x00000029000d7202 */ /* 0x008fe20000000f00 */
[----:B------:R-:W-:Y:S02]  /*2f430*/  IMAD.MOV.U32 R12, RZ, RZ, 0x2 ;  /* 0x00000002ff0c7424 */ /* 0x000fe400078e00ff */
[----:B------:R-:W-:Y:S02]  /*2f440*/  IMAD.MOV.U32 R11, RZ, RZ, 0x181f ;  /* 0x0000181fff0b7424 */ /* 0x000fe400078e00ff */
[----:B------:R-:W-:-:S07]  /*2f450*/  IMAD.MOV.U32 R15, RZ, RZ, -0x1 ;  /* 0xffffffffff0f7424 */ /* 0x000fce00078e00ff */
[----:B012-4-:R-:W-:Y:S05]  /*2f460*/  WARPSYNC.COLLECTIVE R15, `(.L_x_3121) ;  /* 0x000000000f087348 */ /* 0x017fea0003c00000 */
[----:B------:R3:W0:Y:S02]  /*2f470*/  SHFL.IDX P6, R14, R13, R12, R11 ;  /* 0x0000000c0d0e7389 */ /* 0x00062400000c000b */
[----:B01234-:R-:W-:Y:S01]  /*2f480*/  ENDCOLLECTIVE ;  /* 0x000000000000791b */ /* 0x01ffe20003800000 */
.L_x_3121:
[----:B------:R-:W-:Y:S05]  /*2f490*/  BSYNC B1 ;  /* 0x0000000000017941 */ /* 0x000fea0003800000 */
.L_x_3120:
        /* <DEDUP_REMOVED lines=8> */
.L_x_3122:
[----:B------:R-:W-:Y:S01]  /*2f520*/  IMAD.MOV.U32 R32, RZ, RZ, R14 ;  /* 0x000000ffff207224 */ /* 0x000fe200078e000e */
[----:B------:R-:W-:Y:S06]  /*2f530*/  BRA `(.L_x_3123) ;  /* 0xfffffda800f47947 */ /* 0x000fec000383ffff */
.L_x_2801:
[----:B------:R0:W0:Y:S02]  /*2f540*/  SYNCS.PHASECHK.TRANS64.TRYWAIT P0, [R89+URZ+0x388b0], R90 ;  /* 0x0388b05a590075a7 */ /* 0x000024000800017f */
[----:B0-----:R-:W-:Y:S05]  /*2f550*/  @!P0 NANOSLEEP.SYNCS 0x989680 ;  /* 0x009896800000895d */ /* 0x001fea0003900000 */
[----:B------:R-:W0:Y:S02]  /*2f560*/  @!P0 SYNCS.PHASECHK.TRANS64 P0, [R89+URZ+0x388b0], R90 ;  /* 0x0388b05a590085a7 */ /* 0x000e24000800007f */
[----:B0-----:R-:W-:Y:S05]  /*2f570*/  @!P0 BRA `(.L_x_2801) ;  /* 0xfffffffc00f08947 */ /* 0x001fea000383ffff */
[----:B------:R-:W-:Y:S05]  /*2f580*/  BRA `(.L_x_3124) ;  /* 0xfffffdac009c7947 */ /* 0x000fea000383ffff */
.L_x_2821:
        /* <DEDUP_REMOVED lines=8> */
.L_x_3126:
[----:B------:R-:W-:Y:S05]  /*2f610*/  BSYNC B1 ;  /* 0x0000000000017941 */ /* 0x000fea0003800000 */
.L_x_3125:
        /* <DEDUP_REMOVED lines=8> */
.L_x_3127:
[----:B------:R-:W-:Y:S01]  /*2f6a0*/  IMAD.MOV.U32 R13, RZ, RZ, R8 ;  /* 0x000000ffff0d7224 */ /* 0x000fe200078e0008 */
[----:B------:R-:W-:-:S07]  /*2f6b0*/  MOV R5, R14 ;  /* 0x0000000e00057202 */ /* 0x000fce0000000f00 */
[----:B------:R-:W-:Y:S05]  /*2f6c0*/  WARPSYNC.COLLECTIVE R15, `(.L_x_3128) ;  /* 0x000000000f087348 */ /* 0x000fea0003c00000 */
[----:B------:R0:W1:Y:S02]  /*2f6d0*/  SHFL.IDX P6, R14, R13, R12, R11 ;  /* 0x0000000c0d0e7389 */ /* 0x00006400000c000b */
[----:B01----:R-:W-:Y:S01]  /*2f6e0*/  ENDCOLLECTIVE ;  /* 0x000000000000791b */ /* 0x003fe20003800000 */
.L_x_3128:
[----:B------:R-:W-:Y:S01]  /*2f6f0*/  MOV R13, R0 ;  /* 0x00000000000d7202 */ /* 0x000fe20000000f00 */
[----:B------:R-:W-:-:S07]  /*2f700*/  IMAD.MOV.U32 R9, RZ, RZ, R14 ;  /* 0x000000ffff097224 */ /* 0x000fce00078e000e */
[----:B------:R-:W-:Y:S05]  /*2f710*/  WARPSYNC.COLLECTIVE R15, `(.L_x_3129) ;  /* 0x000000000f087348 */ /* 0x000fea0003c00000 */
[----:B------:R0:W1:Y:S02]  /*2f720*/  SHFL.IDX P6, R14, R13, R12, R11 ;  /* 0x0000000c0d0e7389 */ /* 0x00006400000c000b */
[----:B01----:R-:W-:Y:S01]  /*2f730*/  ENDCOLLECTIVE ;  /* 0x000000000000791b */ /* 0x003fe20003800000 */
.L_x_3129:
[----:B------:R-:W-:Y:S05]  /*2f740*/  BRA `(.L_x_3130) ;  /* 0xfffffdc000a07947 */ /* 0x000fea000383ffff */
.L_x_2824:
        /* <DEDUP_REMOVED lines=8> */
.L_x_3132:
[----:B------:R-:W-:Y:S05]  /*2f7d0*/  BSYNC B1 ;  /* 0x0000000000017941 */ /* 0x000fea0003800000 */
.L_x_3131:
        /* <DEDUP_REMOVED lines=8> */
.L_x_3133:
[----:B------:R-:W-:Y:S02]  /*2f860*/  IMAD.MOV.U32 R13, RZ, RZ, R8 ;  /* 0x000000ffff0d7224 */ /* 0x000fe400078e0008 */
[----:B------:R-:W-:-:S07]  /*2f870*/  IMAD.MOV.U32 R5, RZ, RZ, R14 ;  /* 0x000000ffff057224 */ /* 0x000fce00078e000e */
[----:B------:R-:W-:Y:S05]  /*2f880*/  WARPSYNC.COLLECTIVE R15, `(.L_x_3134) ;  /* 0x000000000f087348 */ /* 0x000fea0003c00000 */
[----:B------:R0:W1:Y:S02]  /*2f890*/  SHFL.IDX P6, R14, R13, R12, R11 ;  /* 0x0000000c0d0e7389 */ /* 0x00006400000c000b */
[----:B01----:R-:W-:Y:S01]  /*2f8a0*/  ENDCOLLECTIVE ;  /* 0x000000000000791b */ /* 0x003fe20003800000 */
.L_x_3134:
[----:B------:R-:W-:Y:S01]  /*2f8b0*/  IMAD.MOV.U32 R13, RZ, RZ, R0 ;  /* 0x000000ffff0d7224 */ /* 0x000fe200078e0000 */
[----:B------:R-:W-:-:S07]  /*2f8c0*/  MOV R9, R14 ;  /* 0x0000000e00097202 */ /* 0x000fce0000000f00 */
[----:B------:R-:W-:Y:S05]  /*2f8d0*/  WARPSYNC.COLLECTIVE R15, `(.L_x_3135) ;  /* 0x000000000f087348 */ /* 0x000fea0003c00000 */
[----:B------:R0:W1:Y:S02]  /*2f8e0*/  SHFL.IDX P6, R14, R13, R12, R11 ;  /* 0x0000000c0d0e7389 */ /* 0x00006400000c000b */
[----:B01----:R-:W-:Y:S01]  /*2f8f0*/  ENDCOLLECTIVE ;  /* 0x000000000000791b */ /* 0x003fe20003800000 */
.L_x_3135:
[----:B------:R-:W-:Y:S05]  /*2f900*/  BRA `(.L_x_3136) ;  /* 0xfffffdc4009c7947 */ /* 0x000fea000383ffff */
.L_x_2827:
[----:B------:R-:W-:Y:S01]  /*2f910*/  BSSY B1, `(.L_x_3137) ;  /* 0x0000008000017945 */ /* 0x000fe20003800000 */
[----:B------:R-:W-:Y:S01]  /*2f920*/  IMAD.MOV.U32 R13, RZ, RZ, R7 ;  /* 0x000000ffff0d7224 */ /* 0x000fe200078e0007 */
[----:B------:R-:W-:Y:S01]  /*2f930*/  MOV R12, 0x2 ;  /* 0x00000002000c7802 */ /* 0x000fe20000000f00 */
[----:B------:R-:W-:Y:S02]  /*2f940*/  IMAD.MOV.U32 R11, RZ, RZ, 0x181f ;  /* 0x0000181fff0b7424 */ /* 0x000fe400078e00ff */
[----:B------:R-:W-:-:S07]  /*2f950*/  IMAD.MOV.U32 R15, RZ, RZ, -0x1 ;  /* 0xffffffffff0f7424 */ /* 0x000fce00078e00ff */
[----:B-1--4-:R-:W-:Y:S05]  /*2f960*/  WARPSYNC.COLLECTIVE R15, `(.L_x_3138) ;  /* 0x000000000f087348 */ /* 0x012fea0003c00000 */
[----:B----4-:R0:W2:Y:S02]  /*2f970*/  SHFL.IDX P6, R14, R13, R12, R11 ;  /* 0x0000000c0d0e7389 */ /* 0x0100a400000c000b */
[----:B012---:R-:W-:Y:S01]  /*2f980*/  ENDCOLLECTIVE ;  /* 0x000000000000791b */ /* 0x007fe20003800000 */
.L_x_3138:
[----:B------:R-:W-:Y:S05]  /*2f990*/  BSYNC B1 ;  /* 0x0000000000017941 */ /* 0x000fea0003800000 */
.L_x_3137:
        /* <DEDUP_REMOVED lines=8> */
.L_x_3139:
[----:B------:R-:W-:Y:S01]  /*2fa20*/  MOV R13, R8 ;  /* 0x00000008000d7202 */ /* 0x000fe20000000f00 */
[----:B------:R-:W-:-:S07]  /*2fa30*/  IMAD.MOV.U32 R5, RZ, RZ, R14 ;  /* 0x000000ffff057224 */ /* 0x000fce00078e000e */
[----:B------:R-:W-:Y:S05]  /*2fa40*/  WARPSYNC.COLLECTIVE R15, `(.L_x_3140) ;  /* 0x000000000f087348 */ /* 0x000fea0003c00000 */
[----:B------:R0:W1:Y:S02]  /*2fa50*/  SHFL.IDX P6, R14, R13, R12, R11 ;  /* 0x0000000c0d0e7389 */ /* 0x00006400000c000b */
[----:B01----:R-:W-:Y:S01]  /*2fa60*/  ENDCOLLECTIVE ;  /* 0x000000000000791b */ /* 0x003fe20003800000 */
.L_x_3140:
[----:B------:R-:W-:Y:S02]  /*2fa70*/  IMAD.MOV.U32 R13, RZ, RZ, R0 ;  /* 0x000000ffff0d7224 */ /* 0x000fe400078e0000 */
[----:B------:R-:W-:-:S07]  /*2fa80*/  IMAD.MOV.U32 R9, RZ, RZ, R14 ;  /* 0x000000ffff097224 */ /* 0x000fce00078e000e */
[----:B------:R-:W-:Y:S05]  /*2fa90*/  WARPSYNC.COLLECTIVE R15, `(.L_x_3141) ;  /* 0x000000000f087348 */ /* 0x000fea0003c00000 */
[----:B------:R0:W1:Y:S02]  /*2faa0*/  SHFL.IDX P6, R14, R13, R12, R11 ;  /* 0x0000000c0d0e7389 */ /* 0x00006400000c000b */
[----:B01----:R-:W-:Y:S01]  /*2fab0*/  ENDCOLLECTIVE ;  /* 0x000000000000791b */ /* 0x003fe20003800000 */
.L_x_3141:
[----:B------:R-:W-:Y:S05]  /*2fac0*/  BRA `(.L_x_3142) ;  /* 0xfffffdc8008c7947 */ /* 0x000fea000383ffff */
.L_x_2830:
[----:B------:R-:W-:Y:S01]  /*2fad0*/  BSSY B1, `(.L_x_3143) ;  /* 0x0000008000017945 */ /* 0x000fe20003800000 */
[----:B------:R-:W-:Y:S01]  /*2fae0*/  MOV R13, R7 ;  /* 0x00000007000d7202 */ /* 0x000fe20000000f00 */
[----:B------:R-:W-:Y:S01]  /*2faf0*/  IMAD.MOV.U32 R12, RZ, RZ, 0x3 ;  /* 0x00000003ff0c7424 */ /* 0x000fe200078e00ff */
[----:B------:R-:W-:Y:S01]  /*2fb00*/  MOV R15, 0xffffffff ;  /* 0xffffffff000f7802 */ /* 0x000fe20000000f00 */
[----:B------:R-:W-:-:S07]  /*2fb10*/  IMAD.MOV.U32 R11, RZ, RZ, 0x181f ;  /* 0x0000181fff0b7424 */ /* 0x000fce00078e00ff */
[----:B-1--4-:R-:W-:Y:S05]  /*2fb20*/  WARPSYNC.COLLECTIVE R15, `(.L_x_3144) ;  /* 0x000000000f087348 */ /* 0x012fea0003c00000 */
[----:B------:R0:W2:Y:S02]  /*2fb30*/  SHFL.IDX P6, R14, R13, R12, R11 ;  /* 0x0000000c0d0e7389 */ /* 0x0000a400000c000b */
[----:B012-4-:R-:W-:Y:S01]  /*2fb40*/  ENDCOLLECTIVE ;  /* 0x000000000000791b */ /* 0x017fe20003800000 */
.L_x_3144:
[----:B------:R-:W-:Y:S05]  /*2fb50*/  BSYNC B1 ;  /* 0x0000000000017941 */ /* 0x000fea0003800000 */
.L_x_3143:
        /* <DEDUP_REMOVED lines=8> */
.L_x_3145:
[----:B------:R-:W-:Y:S01]  /*2fbe0*/  IMAD.MOV.U32 R13, RZ, RZ, R8 ;  /* 0x000000ffff0d7224 */ /* 0x000fe200078e0008 */
[----:B------:R-:W-:-:S07]  /*2fbf0*/  MOV R67, R14 ;  /* 0x0000000e00437202 */ /* 0x000fce0000000f00 */
[----:B------:R-:W-:Y:S05]  /*2fc00*/  WARPSYNC.COLLECTIVE R15, `(.L_x_3146) ;  /* 0x000000000f087348 */ /* 0x000fea0003c00000 */
[----:B------:R0:W1:Y:S02]  /*2fc10*/  SHFL.IDX P6, R14, R13, R12, R11 ;  /* 0x0000000c0d0e7389 */ /* 0x00006400000c000b */
[----:B01----:R-:W-:Y:S01]  /*2fc20*/  ENDCOLLECTIVE ;  /* 0x000000000000791b */ /* 0x003fe20003800000 */
.L_x_3146:
[----:B------:R-:W-:Y:S01]  /*2fc30*/  MOV R13, R0 ;  /* 0x00000000000d7202 */ /* 0x000fe20000000f00 */
[----:B------:R-:W-:-:S07]  /*2fc40*/  IMAD.MOV.U32 R72, RZ, RZ, R14 ;  /* 0x000000ffff487224 */ /* 0x000fce00078e000e */
[----:B------:R-:W-:Y:S05]  /*2fc50*/  WARPSYNC.COLLECTIVE R15, `(.L_x_3147) ;  /* 0x000000000f087348 */ /* 0x000fea0003c00000 */
[----:B------:R0:W1:Y:S02]  /*2fc60*/  SHFL.IDX P6, R14, R13, R12, R11 ;  /* 0x0000000c0d0e7389 */ /* 0x00006400000c000b */
[----:B01----:R-:W-:Y:S01]  /*2fc70*/  ENDCOLLECTIVE ;  /* 0x000000000000791b */ /* 0x003fe20003800000 */
.L_x_3147:
[----:B------:R-:W-:Y:S05]  /*2fc80*/  BRA `(.L_x_3148) ;  /* 0xfffffdcc00847947 */ /* 0x000fea000383ffff */
.L_x_2834:
[----:B0-----:R0:W1:Y:S02]  /*2fc90*/  SYNCS.PHASECHK.TRANS64.TRYWAIT P0, [R22+URZ+0x38800], R125 ;  /* 0x0388007d160075a7 */ /* 0x001064000800017f */
[----:B-1----:R-:W-:Y:S05]  /*2fca0*/  @!P0 NANOSLEEP.SYNCS 0x989680 ;  /* 0x009896800000895d */ /* 0x002fea0003900000 */
[----:B------:R-:W1:Y:S02]  /*2fcb0*/  @!P0 SYNCS.PHASECHK.TRANS64 P0, [R22+URZ+0x38800], R125 ;  /* 0x0388007d160085a7 */ /* 0x000e64000800007f */
[----:B-1----:R-:W-:Y:S05]  /*2fcc0*/  @!P0 BRA `(.L_x_2834) ;  /* 0xfffffffc00f08947 */ /* 0x002fea000383ffff */
[----:B------:R-:W-:Y:S05]  /*2fcd0*/  BRA `(.L_x_3149) ;  /* 0xfffffdd000e47947 */ /* 0x000fea000383ffff */
.L_x_2866:
        /* <DEDUP_REMOVED lines=8> */
.L_x_3151:
[----:B------:R-:W-:Y:S05]  /*2fd60*/  BSYNC B1 ;  /* 0x0000000000017941 */ /* 0x000fea0003800000 */
.L_x_3150:
        /* <DEDUP_REMOVED lines=8> */
.L_x_3152:
[----:B------:R-:W-:Y:S02]  /*2fdf0*/  IMAD.MOV.U32 R13, RZ, RZ, R9 ;  /* 0x000000ffff0d7224 */ /* 0x000fe400078e0009 */
[----:B------:R-:W-:-:S07]  /*2fe00*/  IMAD.MOV.U32 R5, RZ, RZ, R14 ;  /* 0x000000ffff057224 */ /* 0x000fce00078e000e */
[----:B------:R-:W-:Y:S05]  /*2fe10*/  WARPSYNC.COLLECTIVE R15, `(.L_x_3153) ;  /* 0x000000000f087348 */ /* 0x000fea0003c00000 */
[----:B------:R0:W1:Y:S02]  /*2fe20*/  SHFL.IDX P6, R14, R13, R12, R11 ;  /* 0x0000000c0d0e7389 */ /* 0x00006400000c000b */
[----:B01----:R-:W-:Y:S01]  /*2fe30*/  ENDCOLLECTIVE ;  /* 0x000000000000791b */ /* 0x003fe20003800000 */
.L_x_3153:
[----:B------:R-:W-:Y:S01]  /*2fe40*/  IMAD.MOV.U32 R13, RZ, RZ, R6 ;  /* 0x000000ffff0d7224 */ /* 0x000fe200078e0006 */
[----:B------:R-:W-:-:S07]  /*2fe50*/  MOV R10, R14 ;  /* 0x0000000e000a7202 */ /* 0x000fce0000000f00 */
[----:B------:R-:W-:Y:S05]  /*2fe60*/  WARPSYNC.COLLECTIVE R15, `(.L_x_3154) ;  /* 0x000000000f087348 */ /* 0x000fea0003c00000 */
[----:B------:R0:W1:Y:S02]  /*2fe70*/  SHFL.IDX P6, R14, R13, R12, R11 ;  /* 0x0000000c0d0e7389 */ /* 0x00006400000c000b */
[----:B01----:R-:W-:Y:S01]  /*2fe80*/  ENDCOLLECTIVE ;  /* 0x000000000000791b */ /* 0x003fe20003800000 */
.L_x_3154:
[----:B------:R-:W-:Y:S05]  /*2fe90*/  BRA `(.L_x_3155) ;  /* 0xfffffe0000a47947 */ /* 0x000fea000383ffff */
.L_x_2869:
        /* <DEDUP_REMOVED lines=8> */
.L_x_3157:
[----:B------:R-:W-:Y:S05]  /*2ff20*/  BSYNC B1 ;  /* 0x0000000000017941 */ /* 0x000fea0003800000 */
.L_x_3156:
        /* <DEDUP_REMOVED lines=8> */
.L_x_3158:
[----:B------:R-:W-:Y:S01]  /*2ffb0*/  MOV R13, R9 ;  /* 0x00000009000d7202 */ /* 0x000fe20000000f00 */
[----:B------:R-:W-:-:S07]  /*2ffc0*/  IMAD.MOV.U32 R5, RZ, RZ, R14 ;  /* 0x000000ffff057224 */ /* 0x000fce00078e000e */
[----:B------:R-:W-:Y:S05]  /*2ffd0*/  WARPSYNC.COLLECTIVE R15, `(.L_x_3159) ;  /* 0x000000000f087348 */ /* 0x000fea0003c00000 */
[----:B------:R0:W1:Y:S02]  /*2ffe0*/  SHFL.IDX P6, R14, R13, R12, R11 ;  /* 0x0000000c0d0e7389 */ /* 0x00006400000c000b */
[----:B01----:R-:W-:Y:S01]  /*2fff0*/  ENDCOLLECTIVE ;  /* 0x000000000000791b */ /* 0x003fe20003800000 */
.L_x_3159:
[----:B------:R-:W-:Y:S02]  /*30000*/  IMAD.MOV.U32 R13, RZ, RZ, R6 ;  /* 0x000000ffff0d7224 */ /* 0x000fe400078e0006 */
[----:B------:R-:W-:-:S07]  /*30010*/  IMAD.MOV.U32 R10, RZ, RZ, R14 ;  /* 0x000000ffff0a7224 */ /* 0x000fce00078e000e */
[----:B------:R-:W-:Y:S05]  /*30020*/  WARPSYNC.COLLECTIVE R15, `(.L_x_3160) ;  /* 0x000000000f087348 */ /* 0x000fea0003c00000 */
[----:B------:R0:W1:Y:S02]  /*30030*/  SHFL.IDX P6, R14, R13, R12, R11 ;  /* 0x0000000c0d0e7389 */ /* 0x00006400000c000b */
[----:B01----:R-:W-:Y:S01]  /*30040*/  ENDCOLLECTIVE ;  /* 0x000000000000791b */ /* 0x003fe20003800000 */
.L_x_3160:
[----:B------:R-:W-:Y:S05]  /*30050*/  BRA `(.L_x_3161) ;  /* 0xfffffe0400607947 */ /* 0x000fea000383ffff */
.L_x_2872:
[----:B------:R-:W-:Y:S01]  /*30060*/  BSSY B1, `(.L_x_3162) ;  /* 0x0000008000017945 */ /* 0x000fe20003800000 */
[----:B------:R-:W-:Y:S01]  /*30070*/  MOV R13, R8 ;  /* 0x00000008000d7202 */ /* 0x000fe20000000f00 */
[----:B------:R-:W-:Y:S01]  /*30080*/  IMAD.MOV.U32 R12, RZ, RZ, 0x2 ;  /* 0x00000002ff0c7424 */ /* 0x000fe200078e00ff */
[----:B------:R-:W-:Y:S01]  /*30090*/  MOV R15, 0xffffffff ;  /* 0xffffffff000f7802 */ /* 0x000fe20000000f00 */
[----:B------:R-:W-:-:S07]  /*300a0*/  IMAD.MOV.U32 R11, RZ, RZ, 0x181f ;  /* 0x0000181fff0b7424 */ /* 0x000fce00078e00ff */
[----:B-1--4-:R-:W-:Y:S05]  /*300b0*/  WARPSYNC.COLLECTIVE R15, `(.L_x_3163) ;  /* 0x000000000f087348 */ /* 0x012fea0003c00000 */
[----:B----4-:R0:W2:Y:S02]  /*300c0*/  SHFL.IDX P6, R14, R13, R12, R11 ;  /* 0x0000000c0d0e7389 */ /* 0x0100a400000c000b */
[----:B012---:R-:W-:Y:S01]  /*300d0*/  ENDCOLLECTIVE ;  /* 0x000000000000791b */ /* 0x007fe20003800000 */
.L_x_3163:
[----:B------:R-:W-:Y:S05]  /*300e0*/  BSYNC B1 ;  /* 0x0000000000017941 */ /* 0x000fea0003800000 */
.L_x_3162:
        /* <DEDUP_REMOVED lines=8> */
.L_x_3164:
[----:B------:R-:W-:Y:S01]  /*30170*/  IMAD.MOV.U32 R13, RZ, RZ, R9 ;  /* 0x000000ffff0d7224 */ /* 0x000fe200078e0009 */
[----:B------:R-:W-:-:S07]  /*30180*/  MOV R5, R14 ;  /* 0x0000000e00057202 */ /* 0x000fce0000000f00 */
[----:B------:R-:W-:Y:S05]  /*30190*/  WARPSYNC.COLLECTIVE R15, `(.L_x_3165) ;  /* 0x000000000f087348 */ /* 0x000fea0003c00000 */
[----:B------:R0:W1:Y:S02]  /*301a0*/  SHFL.IDX P6, R14, R13, R12, R11 ;  /* 0x0000000c0d0e7389 */ /* 0x00006400000c000b */
[----:B01----:R-:W-:Y:S01]  /*301b0*/  ENDCOLLECTIVE ;  /* 0x000000000000791b */ /* 0x003fe20003800000 */
.L_x_3165:
[----:B------:R-:W-:Y:S01]  /*301c0*/  MOV R13, R6 ;  /* 0x00000006000d7202 */ /* 0x000fe20000000f00 */
[----:B------:R-:W-:-:S07]  /*301d0*/  IMAD.MOV.U32 R10, RZ, RZ, R14 ;  /* 0x000000ffff0a7224 */ /* 0x000fce00078e000e */
[----:B------:R-:W-:Y:S05]  /*301e0*/  WARPSYNC.COLLECTIVE R15, `(.L_x_3166) ;  /* 0x000000000f087348 */ /* 0x000fea0003c00000 */
[----:B------:R0:W1:Y:S02]  /*301f0*/  SHFL.IDX P6, R14, R13, R12, R11 ;  /* 0x0000000c0d0e7389 */ /* 0x00006400000c000b */
[----:B01----:R-:W-:Y:S01]  /*30200*/  ENDCOLLECTIVE ;  /* 0x000000000000791b */ /* 0x003fe20003800000 */
.L_x_3166:
[----:B------:R-:W-:Y:S05]  /*30210*/  BRA `(.L_x_3167) ;  /* 0xfffffe0800087947 */ /* 0x000fea000383ffff */
.L_x_2875:
        /* <DEDUP_REMOVED lines=8> */
.L_x_3169:
[----:B------:R-:W-:Y:S05]  /*302a0*/  BSYNC B1 ;  /* 0x0000000000017941 */ /* 0x000fea0003800000 */
.L_x_3168:
        /* <DEDUP_REMOVED lines=8> */
.L_x_3170:
[----:B------:R-:W-:Y:S02]  /*30330*/  IMAD.MOV.U32 R13, RZ, RZ, R9 ;  /* 0x000000ffff0d7224 */ /* 0x000fe400078e0009 */
[----:B------:R-:W-:-:S07]  /*30340*/  IMAD.MOV.U32 R21, RZ, RZ, R14 ;  /* 0x000000ffff157224 */ /* 0x000fce00078e000e */
[----:B------:R-:W-:Y:S05]  /*30350*/  WARPSYNC.COLLECTIVE R15, `(.L_x_3171) ;  /* 0x000000000f087348 */ /* 0x000fea0003c00000 */
[----:B------:R0:W1:Y:S02]  /*30360*/  SHFL.IDX P6, R14, R13, R12, R11 ;  /* 0x0000000c0d0e7389 */ /* 0x00006400000c000b */
[----:B01----:R-:W-:Y:S01]  /*30370*/  ENDCOLLECTIVE ;  /* 0x000000000000791b */ /* 0x003fe20003800000 */
.L_x_3171:
[----:B------:R-:W-:Y:S01]  /*30380*/  IMAD.MOV.U32 R13, RZ, RZ, R6 ;  /* 0x000000ffff0d7224 */ /* 0x000fe200078e0006 */
[----:B------:R-:W-:-:S07]  /*30390*/  MOV R76, R14 ;  /* 0x0000000e004c7202 */ /* 0x000fce0000000f00 */
[----:B------:R-:W-:Y:S05]  /*303a0*/  WARPSYNC.COLLECTIVE R15, `(.L_x_3172) ;  /* 0x000000000f087348 */ /* 0x000fea0003c00000 */
[----:B------:R0:W1:Y:S02]  /*303b0*/  SHFL.IDX P6, R14, R13, R12, R11 ;  /* 0x0000000c0d0e7389 */ /* 0x00006400000c000b */
[----:B01----:R-:W-:Y:S01]  /*303c0*/  ENDCOLLECTIVE ;  /* 0x000000000000791b */ /* 0x003fe20003800000 */
.L_x_3172:
[----:B------:R-:W-:Y:S01]  /*303d0*/  IMAD.MOV.U32 R77, RZ, RZ, R14 ;  /* 0x000000ffff4d7224 */ /* 0x000fe200078e000e */
[----:B------:R-:W-:Y:S06]  /*303e0*/  BRA `(.L_x_3173) ;  /* 0xfffffe0800b47947 */ /* 0x000fec000383ffff */
.L_x_2879:
[----:B0-----:R0:W1:Y:S02]  /*303f0*/  SYNCS.PHASECHK.TRANS64.TRYWAIT P0, [R22+URZ+0x38800], R85 ;  /* 0x03880055160075a7 */ /* 0x001064000800017f */
[----:B-1----:R-:W-:Y:S05]  /*30400*/  @!P0 NANOSLEEP.SYNCS 0x989680 ;  /* 0x009896800000895d */ /* 0x002fea0003900000 */
[----:B------:R-:W1:Y:S02]  /*30410*/  @!P0 SYNCS.PHASECHK.TRANS64 P0, [R22+URZ+0x38800], R85 ;  /* 0x03880055160085a7 */ /* 0x000e64000800007f */
[----:B-1----:R-:W-:Y:S05]  /*30420*/  @!P0 BRA `(.L_x_2879) ;  /* 0xfffffffc00f08947 */ /* 0x002fea000383ffff */
[----:B------:R-:W-:Y:S05]  /*30430*/  BRA `(.L_x_3174) ;  /* 0xfffffe0c00dc7947 */ /* 0x000fea000383ffff */
.L_x_2897:
[----:B-1----:R1:W3:Y:S02]  /*30440*/  SYNCS.PHASECHK.TRANS64.TRYWAIT P1, [R0+URZ+0x38830], R3 ;  /* 0x03883003000075a7 */ /* 0x0022e4000802017f */
[----:B---3--:R-:W-:Y:S05]  /*30450*/  @!P1 NANOSLEEP.SYNCS 0x989680 ;  /* 0x009896800000995d */ /* 0x008fea0003900000 */
[----:B------:R-:W3:Y:S02]  /*30460*/  @!P1 SYNCS.PHASECHK.TRANS64 P1, [R0+URZ+0x38830], R3 ;  /* 0x03883003000095a7 */ /* 0x000ee4000802007f */
[----:B---3--:R-:W-:Y:S05]  /*30470*/  @!P1 BRA `(.L_x_2897) ;  /* 0xfffffffc00f09947 */ /* 0x008fea000383ffff */
[----:B------:R-:W-:Y:S05]  /*30480*/  BRA `(.L_x_2896) ;  /* 0xfffffe4400a87947 */ /* 0x000fea000383ffff */
.L_x_2905:
[----:B-1----:R1:W2:Y:S02]  /*30490*/  SYNCS.PHASECHK.TRANS64.TRYWAIT P2, [R10+URZ+0x38830], R3 ;  /* 0x038830030a0075a7 */ /* 0x0022a4000804017f */
[----:B--2---:R-:W-:Y:S05]  /*304a0*/  @!P2 NANOSLEEP.SYNCS 0x989680 ;  /* 0x009896800000a95d */ /* 0x004fea0003900000 */
[----:B------:R-:W2:Y:S02]  /*304b0*/  @!P2 SYNCS.PHASECHK.TRANS64 P2, [R10+URZ+0x38830], R3 ;  /* 0x038830030a00a5a7 */ /* 0x000ea4000804007f */
[----:B--2---:R-:W-:Y:S05]  /*304c0*/  @!P2 BRA `(.L_x_2905) ;  /* 0xfffffffc00f0a947 */ /* 0x004fea000383ffff */
[----:B------:R-:W-:Y:S05]  /*304d0*/  BRA `(.L_x_2904) ;  /* 0xfffffe8c00f87947 */ /* 0x000fea000383ffff */
.L_x_2910:
[----:B---3--:R3:W4:Y:S02]  /*304e0*/  SYNCS.PHASECHK.TRANS64.TRYWAIT P2, [R6+URZ+0x38850], R0 ;  /* 0x03885000060075a7 */ /* 0x008724000804017f */
[----:B----4-:R-:W-:Y:S05]  /*304f0*/  @!P2 NANOSLEEP.SYNCS 0x989680 ;  /* 0x009896800000a95d */ /* 0x010fea0003900000 */
[----:B------:R-:W4:Y:S02]  /*30500*/  @!P2 SYNCS.PHASECHK.TRANS64 P2, [R6+URZ+0x38850], R0 ;  /* 0x038850000600a5a7 */ /* 0x000f24000804007f */
[----:B----4-:R-:W-:Y:S05]  /*30510*/  @!P2 BRA `(.L_x_2910) ;  /* 0xfffffffc00f0a947 */ /* 0x010fea000383ffff */
[----:B------:R-:W-:Y:S05]  /*30520*/  BRA `(.L_x_2909) ;  /* 0xfffffec400b87947 */ /* 0x000fea000383ffff */
.L_x_2920:
[----:B-1----:R1:W2:Y:S02]  /*30530*/  SYNCS.PHASECHK.TRANS64.TRYWAIT P1, [R3+URZ+0x38830], R6 ;  /* 0x03883006030075a7 */ /* 0x0022a4000802017f */
[----:B--2---:R-:W-:Y:S05]  /*30540*/  @!P1 NANOSLEEP.SYNCS 0x989680 ;  /* 0x009896800000995d */ /* 0x004fea0003900000 */
[----:B------:R-:W2:Y:S02]  /*30550*/  @!P1 SYNCS.PHASECHK.TRANS64 P1, [R3+URZ+0x38830], R6 ;  /* 0x03883006030095a7 */ /* 0x000ea4000802007f */
[----:B--2---:R-:W-:Y:S05]  /*30560*/  @!P1 BRA `(.L_x_2920) ;  /* 0xfffffffc00f09947 */ /* 0x004fea000383ffff */
[----:B------:R-:W-:Y:S05]  /*30570*/  BRA `(.L_x_2919) ;  /* 0xfffffedc00c87947 */ /* 0x000fea000383ffff */
.L_x_2925:
[----:B-1----:R1:W2:Y:S02]  /*30580*/  SYNCS.PHASECHK.TRANS64.TRYWAIT P1, [R6+URZ+0x38850], R0 ;  /* 0x03885000060075a7 */ /* 0x0022a4000802017f */
[----:B--2---:R-:W-:Y:S05]  /*30590*/  @!P1 NANOSLEEP.SYNCS 0x989680 ;  /* 0x009896800000995d */ /* 0x004fea0003900000 */
[----:B------:R-:W2:Y:S02]  /*305a0*/  @!P1 SYNCS.PHASECHK.TRANS64 P1, [R6+URZ+0x38850], R0 ;  /* 0x03885000060095a7 */ /* 0x000ea4000802007f */
[----:B--2---:R-:W-:Y:S05]  /*305b0*/  @!P1 BRA `(.L_x_2925) ;  /* 0xfffffffc00f09947 */ /* 0x004fea000383ffff */
[----:B------:R-:W-:Y:S05]  /*305c0*/  BRA `(.L_x_2924) ;  /* 0xffffff14008c7947 */ /* 0x000fea000383ffff */
.L_x_2933:
[----:B-1----:R1:W2:Y:S02]  /*305d0*/  SYNCS.PHASECHK.TRANS64.TRYWAIT P1, [R8+URZ+0x38850], R7 ;  /* 0x03885007080075a7 */ /* 0x0022a4000802017f */
[----:B--2---:R-:W-:Y:S05]  /*305e0*/  @!P1 NANOSLEEP.SYNCS 0x989680 ;  /* 0x009896800000995d */ /* 0x004fea0003900000 */
[----:B------:R-:W2:Y:S02]  /*305f0*/  @!P1 SYNCS.PHASECHK.TRANS64 P1, [R8+URZ+0x38850], R7 ;  /* 0x03885007080095a7 */ /* 0x000ea4000802007f */
[----:B--2---:R-:W-:Y:S05]  /*30600*/  @!P1 BRA `(.L_x_2933) ;  /* 0xfffffffc00f09947 */ /* 0x004fea000383ffff */
[----:B------:R-:W-:Y:S05]  /*30610*/  BRA `(.L_x_2932) ;  /* 0xffffff2c00d07947 */ /* 0x000fea000383ffff */
.L_x_2970:
        /* <DEDUP_REMOVED lines=8> */
[----:B-1----:R-:W-:Y:S05]  /*306a0*/  WARPSYNC.COLLECTIVE R15, `(.L_x_3176) ;  /* 0x000000000f087348 */ /* 0x002fea0003c00000 */
[----:B------:R0:W2:Y:S02]  /*306b0*/  SHFL.IDX P6, R14, R13, R12, R11 ;  /* 0x0000000c0d0e7389 */ /* 0x0000a400000c000b */
[----:B012---:R-:W-:Y:S01]  /*306c0*/  ENDCOLLECTIVE ;  /* 0x000000000000791b */ /* 0x007fe20003800000 */
.L_x_3176:
[----:B------:R-:W-:Y:S05]  /*306d0*/  BSYNC B1 ;  /* 0x0000000000017941 */ /* 0x000fea0003800000 */
.L_x_3175:
[----:B------:R-:W-:Y:S05]  /*306e0*/  BRA `(.L_x_3177) ;  /* 0xffffff8000287947 */ /* 0x000fea000383ffff */
.L_x_2972:
[----:B------:R-:W-:Y:S01]  /*306f0*/  BSSY B1, `(.L_x_3178) ;  /* 0x0000006000017945 */ /* 0x000fe20003800000 */
[----:B------:R-:W-:-:S07]  /*30700*/  IMAD.MOV.U32 R15, RZ, RZ, -0x1 ;  /* 0xffffffffff0f7424 */ /* 0x000fce00078e00ff */
[----:B01----:R-:W-:Y:S05]  /*30710*/  WARPSYNC.COLLECTIVE R15, `(.L_x_3179) ;  /* 0x000000000f0c7348 */ /* 0x003fea0003c00000 */
[----:B------:R-:W-:Y:S02]  /*30720*/  ELECT P6, UR62, PT ;  /* 0x00000000003e782f */ /* 0x000fe400038c0000 */
[----:B------:R-:W-:Y:S01]  /*30730*/  MOV R14, UR62 ;  /* 0x0000003e000e7c02 */ /* 0x000fe20008000f00 */
[----:B01----:R-:W-:Y:S10]  /*30740*/  ENDCOLLECTIVE ;  /* 0x000000000000791b */ /* 0x003ff40003800000 */
.L_x_3179:
[----:B------:R-:W-:Y:S05]  /*30750*/  BSYNC B1 ;  /* 0x0000000000017941 */ /* 0x000fea0003800000 */
.L_x_3178:
[----:B------:R-:W-:Y:S05]  /*30760*/  BRA `(.L_x_2971) ;  /* 0xffffff8000207947 */ /* 0x000fea000383ffff */
.L_x_2974:
[----:B0-----:R0:W2:Y:S02]  /*30770*/  SYNCS.PHASECHK.TRANS64.TRYWAIT P0, [R22+URZ+0x38820], R7 ;  /* 0x03882007160075a7 */ /* 0x0010a4000800017f */
[----:B--2---:R-:W-:Y:S05]  /*30780*/  @!P0 NANOSLEEP.SYNCS 0x989680 ;  /* 0x009896800000895d */ /* 0x004fea0003900000 */
[----:B------:R-:W2:Y:S02]  /*30790*/  @!P0 SYNCS.PHASECHK.TRANS64 P0, [R22+URZ+0x38820], R7 ;  /* 0x03882007160085a7 */ /* 0x000ea4000800007f */
[----:B--2---:R-:W-:Y:S05]  /*307a0*/  @!P0 BRA `(.L_x_2974) ;  /* 0xfffffffc00f08947 */ /* 0x004fea000383ffff */
[----:B------:R-:W-:Y:S05]  /*307b0*/  BRA `(.L_x_3180) ;  /* 0xffffff8000307947 */ /* 0x000fea000383ffff */
.L_x_2978:
[----:B-1----:R1:W2:Y:S02]  /*307c0*/  SYNCS.PHASECHK.TRANS64.TRYWAIT P0, [R11+URZ+0x388a0], R10 ;  /* 0x0388a00a0b0075a7 */ /* 0x0022a4000800017f */
[----:B--2---:R-:W-:Y:S05]  /*307d0*/  @!P0 NANOSLEEP.SYNCS 0x989680 ;  /* 0x009896800000895d */ /* 0x004fea0003900000 */
[----:B------:R-:W2:Y:S02]  /*307e0*/  @!P0 SYNCS.PHASECHK.TRANS64 P0, [R11+URZ+0x388a0], R10 ;  /* 0x0388a00a0b0085a7 */ /* 0x000ea4000800007f */
[----:B--2---:R-:W-:Y:S05]  /*307f0*/  @!P0 BRA `(.L_x_2978) ;  /* 0xfffffffc00f08947 */ /* 0x004fea000383ffff */
[----:B------:R-:W-:Y:S05]  /*30800*/  BRA `(.L_x_3181) ;  /* 0xffffff8000487947 */ /* 0x000fea000383ffff */
.L_x_2986:
[----:B0-----:R0:W2:Y:S02]  /*30810*/  SYNCS.PHASECHK.TRANS64.TRYWAIT P0, [R11+URZ+0x388c0], R10 ;  /* 0x0388c00a0b0075a7 */ /* 0x0010a4000800017f */
[----:B--2---:R-:W-:Y:S05]  /*30820*/  @!P0 NANOSLEEP.SYNCS 0x989680 ;  /* 0x009896800000895d */ /* 0x004fea0003900000 */
[----:B------:R-:W2:Y:S02]  /*30830*/  @!P0 SYNCS.PHASECHK.TRANS64 P0, [R11+URZ+0x388c0], R10 ;  /* 0x0388c00a0b0085a7 */ /* 0x000ea4000800007f */
[----:B--2---:R-:W-:Y:S05]  /*30840*/  @!P0 BRA `(.L_x_2986) ;  /* 0xfffffffc00f08947 */ /* 0x004fea000383ffff */
[----:B------:R-:W-:Y:S05]  /*30850*/  BRA `(.L_x_3182) ;  /* 0xffffff8400847947 */ /* 0x000fea000383ffff */
.L_x_2996:
[----:B-1----:R1:W2:Y:S02]  /*30860*/  SYNCS.PHASECHK.TRANS64.TRYWAIT P1, [R10+URZ+0x388a0], R9 ;  /* 0x0388a0090a0075a7 */ /* 0x0022a4000802017f */
[----:B--2---:R-:W-:Y:S05]  /*30870*/  @!P1 NANOSLEEP.SYNCS 0x989680 ;  /* 0x009896800000995d */ /* 0x004fea0003900000 */
[----:B------:R-:W2:Y:S02]  /*30880*/  @!P1 SYNCS.PHASECHK.TRANS64 P1, [R10+URZ+0x388a0], R9 ;  /* 0x0388a0090a0095a7 */ /* 0x000ea4000802007f */
[----:B--2---:R-:W-:Y:S05]  /*30890*/  @!P1 BRA `(.L_x_2996) ;  /* 0xfffffffc00f09947 */ /* 0x004fea000383ffff */
[----:B------:R-:W-:Y:S05]  /*308a0*/  BRA `(.L_x_3183) ;  /* 0xffffff8800f47947 */ /* 0x000fea000383ffff */
.L_x_3004:
[----:B0-----:R0:W2:Y:S02]  /*308b0*/  SYNCS.PHASECHK.TRANS64.TRYWAIT P1, [R10+URZ+0x388c0], R9 ;  /* 0x0388c0090a0075a7 */ /* 0x0010a4000802017f */
[----:B--2---:R-:W-:Y:S05]  /*308c0*/  @!P1 NANOSLEEP.SYNCS 0x989680 ;  /* 0x009896800000995d */ /* 0x004fea0003900000 */
[----:B------:R-:W2:Y:S02]  /*308d0*/  @!P1 SYNCS.PHASECHK.TRANS64 P1, [R10+URZ+0x388c0], R9 ;  /* 0x0388c0090a0095a7 */ /* 0x000ea4000802007f */
[----:B--2---:R-:W-:Y:S05]  /*308e0*/  @!P1 BRA `(.L_x_3004) ;  /* 0xfffffffc00f09947 */ /* 0x004fea000383ffff */
[----:B------:R-:W-:Y:S05]  /*308f0*/  BRA `(.L_x_3184) ;  /* 0xffffff90002c7947 */ /* 0x000fea000383ffff */
.L_x_3020:
        /* <DEDUP_REMOVED lines=11> */
.L_x_3186:
[----:B------:R-:W-:Y:S05]  /*309b0*/  BSYNC B0 ;  /* 0x0000000000007941 */ /* 0x000fea0003800000 */
.L_x_3185:
[----:B------:R-:W-:Y:S05]  /*309c0*/  BRA `(.L_x_3187) ;  /* 0xffffff9c00d07947 */ /* 0x000fea000383ffff */
.L_x_3023:
[----:B0-----:R0:W1:Y:S02]  /*309d0*/  SYNCS.PHASECHK.TRANS64.TRYWAIT P0, [R5+URZ+0x38840], R2 ;  /* 0x03884002050075a7 */ /* 0x001064000800017f */
[----:B-1----:R-:W-:Y:S05]  /*309e0*/  @!P0 NANOSLEEP.SYNCS 0x989680 ;  /* 0x009896800000895d */ /* 0x002fea0003900000 */
[----:B------:R-:W1:Y:S02]  /*309f0*/  @!P0 SYNCS.PHASECHK.TRANS64 P0, [R5+URZ+0x38840], R2 ;  /* 0x03884002050085a7 */ /* 0x000e64000800007f */
[----:B-1----:R-:W-:Y:S05]  /*30a00*/  @!P0 BRA `(.L_x_3023) ;  /* 0xfffffffc00f08947 */ /* 0x002fea000383ffff */
[----:B------:R-:W-:Y:S05]  /*30a10*/  BRA `(.L_x_3188) ;  /* 0xffffffa0002c7947 */ /* 0x000fea000383ffff */
.L_x_3024:
        /* <DEDUP_REMOVED lines=8> */
.L_x_3190:
[----:B------:R-:W-:Y:S05]  /*30aa0*/  BSYNC B0 ;  /* 0x0000000000007941 */ /* 0x000fea0003800000 */
.L_x_3189:
[----:B------:R-:W-:Y:S01]  /*30ab0*/  IMAD.MOV.U32 R13, RZ, RZ, R0 ;  /* 0x000000ffff0d7224 */ /* 0x000fe200078e0000 */
[----:B------:R-:W-:Y:S01]  /*30ac0*/  MOV R12, RZ ;  /* 0x000000ff000c7202 */ /* 0x000fe20000000f00 */
[----:B------:R-:W-:Y:S01]  /*30ad0*/  IMAD.MOV.U32 R11, RZ, RZ, 0x181f ;  /* 0x0000181fff0b7424 */ /* 0x000fe200078e00ff */
        /* <DEDUP_REMOVED lines=9> */
.L_x_3191:
[----:B------:R-:W-:Y:S01]  /*30b70*/  LOP3.LUT P2, RZ, R23, 0x2, RZ, 0xc0, !PT ;  /* 0x0000000217ff7812 */ /* 0x000fe2000784c0ff */
[----:B------:R-:W-:Y:S01]  /*30b80*/  ULDC.64 UR4, c[0x0][0x208] ;  /* 0x0000820000047ab9 */ /* 0x000fe20000000a00 */
[----:B------:R-:W-:Y:S01]  /*30b90*/  MOV R13, R6 ;  /* 0x00000006000d7202 */ /* 0x000fe20000000f00 */
[----:B------:R-:W-:Y:S01]  /*30ba0*/  IMAD.MOV.U32 R12, RZ, RZ, 0x1 ;  /* 0x00000001ff0c7424 */ /* 0x000fe200078e00ff */
[----:B------:R-:W-:-:S04]  /*30bb0*/  MOV R3, R14 ;  /* 0x0000000e00037202 */ /* 0x000fc80000000f00 */
[----:B------:R-:W-:-:S05]  /*30bc0*/  @P0 LEA R3, P1, R36, R3, 0x1 ;  /* 0x0000000324030211 */ /* 0x000fca00078208ff */
[----:B------:R-:W-:Y:S01]  /*30bd0*/  @P0 IMAD.X R2, RZ, RZ, R2, P1 ;  /* 0x000000ffff020224 */ /* 0x000fe200008e0602 */
[----:B------:R-:W-:-:S04]  /*30be0*/  ISETP.GE.AND P1, PT, R4, 0x11, PT ;  /* 0x000000110400780c */ /* 0x000fc80003f26270 */
[----:B------:R-:W-:-:S04]  /*30bf0*/  @P0 LOP3.LUT R3, R3, R2, RZ, 0x3c, !PT ;  /* 0x0000000203030212 */ /* 0x000fc800078e3cff */
[----:B------:R-:W-:-:S04]  /*30c00*/  @P0 LOP3.LUT R2, R3, R2, RZ, 0x3c, !PT ;  /* 0x0000000203020212 */ /* 0x000fc800078e3cff */
[----:B------:R-:W-:Y:S02]  /*30c10*/  @P0 LOP3.LUT R3, R3, R2, RZ, 0x3c, !PT ;  /* 0x0000000203030212 */ /* 0x000fe400078e3cff */
[----:B------:R-:W-:-:S03]  /*30c20*/  @P1 LEA R21, R7, R22, 0x1 ;  /* 0x0000001607151211 */ /* 0x000fc600078e08ff */
        /* <DEDUP_REMOVED lines=10> */
.L_x_3192:
[----:B------:R-:W-:Y:S01]  /*30cd0*/  MOV R13, R0 ;  /* 0x00000000000d7202 */ /* 0x000fe20000000f00 */
[----:B------:R-:W-:-:S07]  /*30ce0*/  IMAD.MOV.U32 R8, RZ, RZ, R14 ;  /* 0x000000ffff087224 */ /* 0x000fce00078e000e */
[----:B------:R-:W-:Y:S05]  /*30cf0*/  WARPSYNC.COLLECTIVE R15, `(.L_x_3193) ;  /* 0x000000000f087348 */ /* 0x000fea0003c00000 */
[----:B------:R0:W1:Y:S02]  /*30d00*/  SHFL.IDX P6, R14, R13, R12, R11 ;  /* 0x0000000c0d0e7389 */ /* 0x00006400000c000b */
[----:B01----:R-:W-:Y:S01]  /*30d10*/  ENDCOLLECTIVE ;  /* 0x000000000000791b */ /* 0x003fe20003800000 */
.L_x_3193:
[----:B------:R-:W-:Y:S01]  /*30d20*/  ULDC.64 UR4, c[0x0][0x208] ;  /* 0x0000820000047ab9 */ /* 0x000fe20000000a00 */
[----:B------:R-:W-:Y:S02]  /*30d30*/  IMAD.MOV.U32 R13, RZ, RZ, R6 ;  /* 0x000000ffff0d7224 */ /* 0x000fe400078e0006 */
[----:B------:R-:W-:Y:S02]  /*30d40*/  IMAD.MOV.U32 R12, RZ, RZ, 0x2 ;  /* 0x00000002ff0c7424 */ /* 0x000fe400078e00ff */
[----:B------:R-:W-:-:S05]  /*30d50*/  IMAD.MOV.U32 R2, RZ, RZ, R14 ;  /* 0x000000ffff027224 */ /* 0x000fca00078e000e */
        /* <DEDUP_REMOVED lines=13> */
.L_x_3194:
[----:B------:R-:W-:Y:S02]  /*30e30*/  @P1 IMAD R9, R7, 0x2, R22 ;  /* 0x0000000207091824 */ /* 0x000fe400078e0216 */
[----:B------:R-:W-:Y:S01]  /*30e40*/  IMAD.MOV.U32 R13, RZ, RZ, R0 ;  /* 0x000000ffff0d7224 */ /* 0x000fe200078e0000 */
[----:B------:R-:W-:-:S07]  /*30e50*/  MOV R8, R14 ;  /* 0x0000000e00087202 */ /* 0x000fce0000000f00 */
[----:B------:R-:W-:Y:S05]  /*30e60*/  WARPSYNC.COLLECTIVE R15, `(.L_x_3195) ;  /* 0x000000000f087348 */ /* 0x000fea0003c00000 */
[----:B------:R0:W1:Y:S02]  /*30e70*/  SHFL.IDX P6, R14, R13, R12, R11 ;  /* 0x0000000c0d0e7389 */ /* 0x00006400000c000b */
[----:B01----:R-:W-:Y:S01]  /*30e80*/  ENDCOLLECTIVE ;  /* 0x000000000000791b */ /* 0x003fe20003800000 */
.L_x_3195:
[----:B------:R-:W-:Y:S01]  /*30e90*/  ULDC.64 UR4, c[0x0][0x208] ;  /* 0x0000820000047ab9 */ /* 0x000fe20000000a00 */
[----:B------:R-:W-:Y:S01]  /*30ea0*/  IMAD.MOV.U32 R13, RZ, RZ, R6 ;  /* 0x000000ffff0d7224 */ /* 0x000fe200078e0006 */
[----:B------:R-:W-:Y:S01]  /*30eb0*/  MOV R12, 0x3 ;  /* 0x00000003000c7802 */ /* 0x000fe20000000f00 */
        /* <DEDUP_REMOVED lines=14> */
.L_x_3196:
[----:B------:R-:W-:Y:S02]  /*30fa0*/  @P1 IMAD R21, R7, 0x2, R22 ;  /* 0x0000000207151824 */ /* 0x000fe400078e0216 */
[----:B------:R-:W-:Y:S02]  /*30fb0*/  IMAD.MOV.U32 R13, RZ, RZ, R0 ;  /* 0x000000ffff0d7224 */ /* 0x000fe400078e0000 */
[----:B------:R-:W-:-:S07]  /*30fc0*/  IMAD.MOV.U32 R8, RZ, RZ, R14 ;  /* 0x000000ffff087224 */ /* 0x000fce00078e000e */
[----:B------:R-:W-:Y:S05]  /*30fd0*/  WARPSYNC.COLLECTIVE R15, `(.L_x_3197) ;  /* 0x000000000f087348 */ /* 0x000fea0003c00000 */
[----:B------:R0:W1:Y:S02]  /*30fe0*/  SHFL.IDX P6, R14, R13, R12, R11 ;  /* 0x0000000c0d0e7389 */ /* 0x00006400000c000b */
[----:B01----:R-:W-:Y:S01]  /*30ff0*/  ENDCOLLECTIVE ;  /* 0x000000000000791b */ /* 0x003fe20003800000 */
.L_x_3197:
[----:B------:R-:W-:Y:S01]  /*31000*/  ULDC.64 UR4, c[0x0][0x208] ;  /* 0x0000820000047ab9 */ /* 0x000fe20000000a00 */
[----:B------:R-:W-:Y:S01]  /*31010*/  MOV R13, R6 ;  /* 0x00000006000d7202 */ /* 0x000fe20000000f00 */
[----:B------:R-:W-:Y:S01]  /*31020*/  IMAD.MOV.U32 R12, RZ, RZ, 0x4 ;  /* 0x00000004ff0c7424 */ /* 0x000fe200078e00ff */
        /* <DEDUP_REMOVED lines=13> */
.L_x_3198:
[----:B------:R-:W-:Y:S01]  /*31100*/  MOV R13, R0 ;  /* 0x00000000000d7202 */ /* 0x000fe20000000f00 */
[----:B------:R-:W-:-:S07]  /*31110*/  IMAD.MOV.U32 R8, RZ, RZ, R14 ;  /* 0x000000ffff087224 */ /* 0x000fce00078e000e */
[----:B------:R-:W-:Y:S05]  /*31120*/  WARPSYNC.COLLECTIVE R15, `(.L_x_3199) ;  /* 0x000000000f087348 */ /* 0x000fea0003c00000 */
[----:B------:R0:W1:Y:S02]  /*31130*/  SHFL.IDX P6, R14, R13, R12, R11 ;  /* 0x0000000c0d0e7389 */ /* 0x00006400000c000b */
[----:B01----:R-:W-:Y:S01]  /*31140*/  ENDCOLLECTIVE ;  /* 0x000000000000791b */ /* 0x003fe20003800000 */
.L_x_3199:
[----:B------:R-:W-:Y:S01]  /*31150*/  IMAD.MOV.U32 R0, RZ, RZ, R14 ;  /* 0x000000ffff007224 */ /* 0x000fe200078e000e */
[----:B------:R-:W-:Y:S06]  /*31160*/  BRA `(.L_x_3200) ;  /* 0xffffff9c00907947 */ /* 0x000fec000383ffff */
.L_x_3031:
[----:B------:R-:W-:Y:S01]  /*31170*/  IMAD.MOV.U32 R13, RZ, RZ, R0 ;  /* 0x000000ffff0d7224 */ /* 0x000fe200078e0000 */
[----:B------:R-:W-:Y:S01]  /*31180*/  MOV R12, RZ ;  /* 0x000000ff000c7202 */ /* 0x000fe20000000f00 */
[----:B------:R-:W-:Y:S01]  /*31190*/  IMAD.MOV.U32 R11, RZ, RZ, 0x181f ;  /* 0x0000181fff0b7424 */ /* 0x000fe200078e00ff */
[----:B------:R-:W-:Y:S01]  /*311a0*/  LEA R17, R17, R8, 0x7 ;  /* 0x0000000811117211 */ /* 0x000fe200078e38ff */
[----:B------:R-:W-:Y:S02]  /*311b0*/  IMAD.MOV.U32 R15, RZ, RZ, -0x1 ;  /* 0xffffffffff0f7424 */ /* 0x000fe400078e00ff */
[----:B-----5:R-:W-:-:S07]  /*311c0*/  IMAD R5, R9, R7, RZ ;  /* 0x0000000709057224 */ /* 0x020fce00078e02ff */
[----:B------:R-:W-:Y:S05]  /*311d0*/  WARPSYNC.COLLECTIVE R15, `(.L_x_3201) ;  /* 0x000000000f087348 */ /* 0x000fea0003c00000 */
[----:B------:R0:W1:Y:S02]  /*311e0*/  SHFL.IDX P6, R14, R13, R12, R11 ;  /* 0x0000000c0d0e7389 */ /* 0x00006400000c000b */
[----:B01----:R-:W-:Y:S01]  /*311f0*/  ENDCOLLECTIVE ;  /* 0x000000000000791b */ /* 0x003fe20003800000 */
.L_x_3201:
[----:B------:R-:W-:Y:S01]  /*31200*/  ISETP.GE.AND P1, PT, R17, R5, PT ;  /* 0x000000051100720c */ /* 0x000fe20003f26270 */
[----:B------:R-:W-:Y:S01]  /*31210*/  IMAD.MOV.U32 R13, RZ, RZ, R4 ;  /* 0x000000ffff0d7224 */ /* 0x000fe200078e0004 */
[----:B------:R-:W-:-:S11]  /*31220*/  MOV R2, R14 ;  /* 0x0000000e00027202 */ /* 0x000fd60000000f00 */
[----:B------:R-:W-:Y:S05]  /*31230*/  WARPSYNC.COLLECTIVE R15, `(.L_x_3202) ;  /* 0x000000000f087348 */ /* 0x000fea0003c00000 */
[----:B------:R0:W1:Y:S02]  /*31240*/  SHFL.IDX P6, R14, R13, R12, R11 ;  /* 0x0000000c0d0e7389 */ /* 0x00006400000c000b */
[----:B01----:R-:W-:Y:S01]  /*31250*/  ENDCOLLECTIVE ;  /* 0x000000000000791b */ /* 0x003fe20003800000 */
.L_x_3202:
[----:B------:R-:W-:Y:S01]  /*31260*/  ULDC.64 UR4, c[0x0][0x208] ;  /* 0x0000820000047ab9 */ /* 0x000fe20000000a00 */
[----:B------:R-:W-:Y:S02]  /*31270*/  IMAD.MOV.U32 R13, RZ, RZ, R0 ;  /* 0x000000ffff0d7224 */ /* 0x000fe400078e0000 */
[----:B------:R-:W-:Y:S02]  /*31280*/  IMAD.MOV.U32 R12, RZ, RZ, 0x1 ;  /* 0x00000001ff0c7424 */ /* 0x000fe400078e00ff */
[----:B------:R-:W-:-:S05]  /*31290*/  IMAD.MOV.U32 R3, RZ, RZ, R14 ;  /* 0x000000ffff037224 */ /* 0x000fca00078e000e */
[----:B------:R-:W-:-:S05]  /*312a0*/  @!P1 LEA R6, P5, R36, R3, 0x1 ;  /* 0x0000000324069211 */ /* 0x000fca00078a08ff */
[----:B------:R-:W-:Y:S02]  /*312b0*/  @!P1 IMAD.X R3, RZ, RZ, R2, P5 ;  /* 0x000000ffff039224 */ /* 0x000fe400028e0602 */
        /* <DEDUP_REMOVED lines=13> */
.L_x_3203:
[----:B------:R-:W-:Y:S01]  /*31390*/  IMAD.MOV.U32 R13, RZ, RZ, R4 ;  /* 0x000000ffff0d7224 */ /* 0x000fe200078e0004 */
[----:B------:R-:W-:-:S07]  /*313a0*/  MOV R2, R14 ;  /* 0x0000000e00027202 */ /* 0x000fce0000000f00 */
[----:B------:R-:W-:Y:S05]  /*313b0*/  WARPSYNC.COLLECTIVE R15, `(.L_x_3204) ;  /* 0x000000000f087348 */ /* 0x000fea0003c00000 */
[----:B------:R0:W1:Y:S02]  /*313c0*/  SHFL.IDX P6, R14, R13, R12, R11 ;  /* 0x0000000c0d0e7389 */ /* 0x00006400000c000b */
[----:B01----:R-:W-:Y:S01]  /*313d0*/  ENDCOLLECTIVE ;  /* 0x000000000000791b */ /* 0x003fe20003800000 */
.L_x_3204:
[----:B------:R-:W-:Y:S01]  /*313e0*/  ULDC.64 UR4, c[0x0][0x208] ;  /* 0x0000820000047ab9 */ /* 0x000fe20000000a00 */
[----:B------:R-:W-:Y:S02]  /*313f0*/  IMAD.MOV.U32 R13, RZ, RZ, R0 ;  /* 0x000000ffff0d7224 */ /* 0x000fe400078e0000 */
[----:B------:R-:W-:Y:S02]  /*31400*/  IMAD.MOV.U32 R12, RZ, RZ, 0x2 ;  /* 0x00000002ff0c7424 */ /* 0x000fe400078e00ff */
[----:B------:R-:W-:-:S05]  /*31410*/  IMAD.MOV.U32 R3, RZ, RZ, R14 ;  /* 0x000000ffff037224 */ /* 0x000fca00078e000e */
[----:B------:R-:W-:-:S04]  /*31420*/  @!P1 LEA R6, P5, R36, R3, 0x1 ;  /* 0x0000000324069211 */ /* 0x000fc800078a08ff */
[----:B------:R-:W-:Y:S01]  /*31430*/  @!P1 IADD3.X R7, RZ, R2, RZ, P5, !PT ;  /* 0x00000002ff079210 */ /* 0x000fe20002ffe4ff */
[----:B------:R-:W-:Y:S01]  /*31440*/  @!P1 IMAD.MOV.U32 R2, RZ, RZ, R6 ;  /* 0x000000ffff029224 */ /* 0x000fe200078e0006 */
[----:B------:R-:W-:-:S03]  /*31450*/  IADD3 R6, R17, 0x20, RZ ;  /* 0x0000002011067810 */ /* 0x000fc60007ffe0ff */
        /* <DEDUP_REMOVED lines=12> */
.L_x_3205:
[----:B------:R-:W-:Y:S01]  /*31520*/  IMAD.MOV.U32 R13, RZ, RZ, R4 ;  /* 0x000000ffff0d7224 */ /* 0x000fe200078e0004 */
[----:B------:R-:W-:-:S07]  /*31530*/  MOV R2, R14 ;  /* 0x0000000e00027202 */ /* 0x000fce0000000f00 */
[----:B------:R-:W-:Y:S05]  /*31540*/  WARPSYNC.COLLECTIVE R15, `(.L_x_3206) ;  /* 0x000000000f087348 */ /* 0x000fea0003c00000 */
[----:B------:R0:W1:Y:S02]  /*31550*/  SHFL.IDX P6, R14, R13, R12, R11 ;  /* 0x0000000c0d0e7389 */ /* 0x00006400000c000b */
[----:B01----:R-:W-:Y:S01]  /*31560*/  ENDCOLLECTIVE ;  /* 0x000000000000791b */ /* 0x003fe20003800000 */
.L_x_3206:
        /* <DEDUP_REMOVED lines=20> */
.L_x_3207:
[----:B------:R-:W-:Y:S01]  /*316b0*/  IMAD.MOV.U32 R13, RZ, RZ, R4 ;  /* 0x000000ffff0d7224 */ /* 0x000fe200078e0004 */
[----:B------:R-:W-:-:S07]  /*316c0*/  MOV R2, R14 ;  /* 0x0000000e00027202 */ /* 0x000fce0000000f00 */
[----:B------:R-:W-:Y:S05]  /*316d0*/  WARPSYNC.COLLECTIVE R15, `(.L_x_3208) ;  /* 0x000000000f087348 */ /* 0x000fea0003c00000 */
[----:B------:R0:W1:Y:S02]  /*316e0*/  SHFL.IDX P6, R14, R13, R12, R11 ;  /* 0x0000000c0d0e7389 */ /* 0x00006400000c000b */
[----:B01----:R-:W-:Y:S01]  /*316f0*/  ENDCOLLECTIVE ;  /* 0x000000000000791b */ /* 0x003fe20003800000 */
.L_x_3208:
        /* <DEDUP_REMOVED lines=20> */
.L_x_3209:
[----:B------:R-:W-:Y:S01]  /*31840*/  IMAD.MOV.U32 R13, RZ, RZ, R4 ;  /* 0x000000ffff0d7224 */ /* 0x000fe200078e0004 */
[----:B------:R-:W-:-:S07]  /*31850*/  MOV R2, R14 ;  /* 0x0000000e00027202 */ /* 0x000fce0000000f00 */
[----:B------:R-:W-:Y:S05]  /*31860*/  WARPSYNC.COLLECTIVE R15, `(.L_x_3210) ;  /* 0x000000000f087348 */ /* 0x000fea0003c00000 */
[----:B------:R0:W1:Y:S02]  /*31870*/  SHFL.IDX P6, R14, R13, R12, R11 ;  /* 0x0000000c0d0e7389 */ /* 0x00006400000c000b */
[----:B01----:R-:W-:Y:S01]  /*31880*/  ENDCOLLECTIVE ;  /* 0x000000000000791b */ /* 0x003fe20003800000 */
.L_x_3210:
        /* <DEDUP_REMOVED lines=20> */
.L_x_3211:
[----:B------:R-:W-:Y:S01]  /*319d0*/  IMAD.MOV.U32 R13, RZ, RZ, R4 ;  /* 0x000000ffff0d7224 */ /* 0x000fe200078e0004 */
[----:B------:R-:W-:-:S07]  /*319e0*/  MOV R2, R14 ;  /* 0x0000000e00027202 */ /* 0x000fce0000000f00 */
[----:B------:R-:W-:Y:S05]  /*319f0*/  WARPSYNC.COLLECTIVE R15, `(.L_x_3212) ;  /* 0x000000000f087348 */ /* 0x000fea0003c00000 */
[----:B------:R0:W1:Y:S02]  /*31a00*/  SHFL.IDX P6, R14, R13, R12, R11 ;  /* 0x0000000c0d0e7389 */ /* 0x00006400000c000b */
[----:B01----:R-:W-:Y:S01]  /*31a10*/  ENDCOLLECTIVE ;  /* 0x000000000000791b */ /* 0x003fe20003800000 */
.L_x_3212:
        /* <DEDUP_REMOVED lines=20> */
.L_x_3213:
[----:B------:R-:W-:Y:S01]  /*31b60*/  IMAD.MOV.U32 R13, RZ, RZ, R4 ;  /* 0x000000ffff0d7224 */ /* 0x000fe200078e0004 */
[----:B------:R-:W-:-:S07]  /*31b70*/  MOV R2, R14 ;  /* 0x0000000e00027202 */ /* 0x000fce0000000f00 */
[----:B------:R-:W-:Y:S05]  /*31b80*/  WARPSYNC.COLLECTIVE R15, `(.L_x_3214) ;  /* 0x000000000f087348 */ /* 0x000fea0003c00000 */
[----:B------:R0:W1:Y:S02]  /*31b90*/  SHFL.IDX P6, R14, R13, R12, R11 ;  /* 0x0000000c0d0e7389 */ /* 0x00006400000c000b */
[----:B01----:R-:W-:Y:S01]  /*31ba0*/  ENDCOLLECTIVE ;  /* 0x000000000000791b */ /* 0x003fe20003800000 */
.L_x_3214:
[----:B------:R-:W-:Y:S01]  /*31bb0*/  ULDC.64 UR4, c[0x0][0x208] ;  /* 0x0000820000047ab9 */ /* 0x000fe20000000a00 */
[----:B------:R-:W-:Y:S01]  /*31bc0*/  MOV R13, R0 ;  /* 0x00000000000d7202 */ /* 0x000fe20000000f00 */
[----:B------:R-:W-:Y:S02]  /*31bd0*/  IMAD.MOV.U32 R12, RZ, RZ, 0x7 ;  /* 0x00000007ff0c7424 */ /* 0x000fe400078e00ff */
[----:B------:R-:W-:-:S05]  /*31be0*/  IMAD.MOV.U32 R3, RZ, RZ, R14 ;  /* 0x000000ffff037224 */ /* 0x000fca00078e000e */
[----:B------:R-:W-:-:S04]  /*31bf0*/  @!P1 LEA R6, P5, R36, R3, 0x1 ;  /* 0x0000000324069211 */ /* 0x000fc800078a08ff */
[----:B------:R-:W-:Y:S01]  /*31c00*/  @!P1 IADD3.X R7, RZ, R2, RZ, P5, !PT ;  /* 0x00000002ff079210 */ /* 0x000fe20002ffe4ff */
[----:B------:R-:W-:-:S04]  /*31c10*/  @!P1 IMAD.MOV.U32 R2, RZ, RZ, R6 ;  /* 0x000000ffff029224 */ /* 0x000fc800078e0006 */
        /* <DEDUP_REMOVED lines=11> */
.L_x_3215:
[----:B------:R-:W-:Y:S01]  /*31cd0*/  MOV R13, R4 ;  /* 0x00000004000d7202 */ /* 0x000fe20000000f00 */
[----:B------:R-:W-:-:S07]  /*31ce0*/  IMAD.MOV.U32 R6, RZ, RZ, R14 ;  /* 0x000000ffff067224 */ /* 0x000fce00078e000e */
[----:B------:R-:W-:Y:S05]  /*31cf0*/  WARPSYNC.COLLECTIVE R15, `(.L_x_3216) ;  /* 0x000000000f087348 */ /* 0x000fea0003c00000 */
[----:B------:R0:W1:Y:S02]  /*31d00*/  SHFL.IDX P6, R14, R13, R12, R11 ;  /* 0x0000000c0d0e7389 */ /* 0x00006400000c000b */
[----:B01----:R-:W-:Y:S01]  /*31d10*/  ENDCOLLECTIVE ;  /* 0x000000000000791b */ /* 0x003fe20003800000 */
.L_x_3216:
[----:B------:R-:W-:Y:S05]  /*31d20*/  BRA `(.L_x_3217) ;  /* 0xffffff9c00fc7947 */ /* 0x000fea000383ffff */
.L_x_3036:
[----:B0-----:R0:W2:Y:S02]  /*31d30*/  SYNCS.PHASECHK.TRANS64.TRYWAIT P0, [R22+URZ+0x38820], R3 ;  /* 0x03882003160075a7 */ /* 0x0010a4000800017f */
[----:B--2---:R-:W-:Y:S05]  /*31d40*/  @!P0 NANOSLEEP.SYNCS 0x989680 ;  /* 0x009896800000895d */ /* 0x004fea0003900000 */
[----:B------:R-:W2:Y:S02]  /*31d50*/  @!P0 SYNCS.PHASECHK.TRANS64 P0, [R22+URZ+0x38820], R3 ;  /* 0x03882003160085a7 */ /* 0x000ea4000800007f */
[----:B--2---:R-:W-:Y:S05]  /*31d60*/  @!P0 BRA `(.L_x_3036) ;  /* 0xfffffffc00f08947 */ /* 0x004fea000383ffff */
[----:B------:R-:W-:Y:S05]  /*31d70*/  BRA `(.L_x_3218) ;  /* 0xffffffa000747947 */ /* 0x000fea000383ffff */
.L_x_3041:
[----:B0-----:R0:W1:Y:S02]  /*31d80*/  SYNCS.PHASECHK.TRANS64.TRYWAIT P0, [R6+URZ+0x38840], R3 ;  /* 0x03884003060075a7 */ /* 0x001064000800017f */
[----:B-1----:R-:W-:Y:S05]  /*31d90*/  @!P0 NANOSLEEP.SYNCS 0x989680 ;  /* 0x009896800000895d */ /* 0x002fea0003900000 */
[----:B------:R-:W1:Y:S02]  /*31da0*/  @!P0 SYNCS.PHASECHK.TRANS64 P0, [R6+URZ+0x38840], R3 ;  /* 0x03884003060085a7 */ /* 0x000e64000800007f */
[----:B-1----:R-:W-:Y:S05]  /*31db0*/  @!P0 BRA `(.L_x_3041) ;  /* 0xfffffffc00f08947 */ /* 0x002fea000383ffff */
[----:B------:R-:W-:Y:S05]  /*31dc0*/  BRA `(.L_x_3219) ;  /* 0xffffffa400687947 */ /* 0x000fea000383ffff */
.L_x_3042:
        /* <DEDUP_REMOVED lines=8> */
.L_x_3221:
[----:B------:R-:W-:Y:S05]  /*31e50*/  BSYNC B1 ;  /* 0x0000000000017941 */ /* 0x000fea0003800000 */
.L_x_3220:
[----:B------:R-:W-:Y:S01]  /*31e60*/  MOV R13, R8 ;  /* 0x00000008000d7202 */ /* 0x000fe20000000f00 */
[----:B------:R-:W-:Y:S01]  /*31e70*/  IMAD.MOV.U32 R12, RZ, RZ, RZ ;  /* 0x000000ffff0c7224 */ /* 0x000fe200078e00ff */
[----:B------:R-:W-:Y:S01]  /*31e80*/  MOV R15, 0xffffffff ;  /* 0xffffffff000f7802 */ /* 0x000fe20000000f00 */
[----:B------:R-:W-:Y:S01]  /*31e90*/  IMAD.MOV.U32 R11, RZ, RZ, 0x181f ;  /* 0x0000181fff0b7424 */ /* 0x000fe200078e00ff */
[----:B------:R-:W-:Y:S01]  /*31ea0*/  LOP3.LUT R23, R23, 0xfffffdff, RZ, 0xc0, !PT ;  /* 0xfffffdff17177812 */ /* 0x000fe200078ec0ff */
[----:B------:R-:W-:Y:S02]  /*31eb0*/  IMAD.MOV.U32 R3, RZ, RZ, R14 ;  /* 0x000000ffff037224 */ /* 0x000fe400078e000e */
[----:B------:R-:W-:-:S07]  /*31ec0*/  IMAD.SHL.U32 R0, R36, 0x2, RZ ;  /* 0x0000000224007824 */ /* 0x000fce00078e00ff */
[----:B------:R-:W-:Y:S05]  /*31ed0*/  WARPSYNC.COLLECTIVE R15, `(.L_x_3222) ;  /* 0x000000000f087348 */ /* 0x000fea0003c00000 */
[----:B------:R0:W1:Y:S02]  /*31ee0*/  SHFL.IDX P6, R14, R13, R12, R11 ;  /* 0x0000000c0d0e7389 */ /* 0x00006400000c000b */
[----:B01----:R-:W-:Y:S01]  /*31ef0*/  ENDCOLLECTIVE ;  /* 0x000000000000791b */ /* 0x003fe20003800000 */
.L_x_3222:
[----:B------:R-:W-:Y:S01]  /*31f00*/  @P3 LOP3.LUT R23, R23, 0x200, RZ, 0xfc, !PT ;  /* 0x0000020017173812 */ /* 0x000fe200078efcff */
[----:B------:R-:W-:Y:S01]  /*31f10*/  IMAD R9, R9, 0x2, R22 ;  /* 0x0000000209097824 */ /* 0x000fe200078e0216 */
[----:B------:R-:W-:Y:S02]  /*31f20*/  ULDC.64 UR4, c[0x0][0x208] ;  /* 0x0000820000047ab9 */ /* 0x000fe40000000a00 */
[C---:B------:R-:W-:Y:S02]  /*31f30*/  LOP3.LUT P3, RZ, R23.reuse, 0x10, RZ, 0xc0, !PT ;  /* 0x0000001017ff7812 */ /* 0x040fe4000786c0ff */
[----:B------:R-:W-:-:S04]  /*31f40*/  LOP3.LUT R23, R23, 0xfffffeff, RZ, 0xc0, !PT ;  /* 0xfffffeff17177812 */ /* 0x000fc800078ec0ff */
[----:B------:R-:W-:Y:S01]  /*31f50*/  @P2 LOP3.LUT R23, R23, 0x100, RZ, 0xfc, !PT ;  /* 0x0000010017172812 */ /* 0x000fe200078efcff */
[----:B------:R-:W-:-:S03]  /*31f60*/  IMAD.MOV.U32 R13, RZ, RZ, R10 ;  /* 0x000000ffff0d7224 */ /* 0x000fc600078e000a */
[C---:B------:R-:W-:Y:S02]  /*31f70*/  LOP3.LUT P2, RZ, R23.reuse, 0x8, RZ, 0xc0, !PT ;  /* 0x0000000817ff7812 */ /* 0x040fe4000784c0ff */
[----:B------:R-:W-:Y:S02]  /*31f80*/  LOP3.LUT R23, R23, 0xffffff7f, RZ, 0xc0, !PT ;  /* 0xffffff7f17177812 */ /* 0x000fe400078ec0ff */
[----:B------:R-:W-:Y:S02]  /*31f90*/  MOV R12, 0x1 ;  /* 0x00000001000c7802 */ /* 0x000fe40000000f00 */
[----:B------:R-:W-:Y:S01]  /*31fa0*/  @P1 LOP3.LUT R23, R23, 0x80, RZ, 0xfc, !PT ;  /* 0x0000008017171812 */ /* 0x000fe200078efcff */
[----:B------:R-:W-:-:S03]  /*31fb0*/  IMAD.MOV.U32 R2, RZ, RZ, R14 ;  /* 0x000000ffff027224 */ /* 0x000fc600078e000e */
[----:B------:R-:W-:Y:S02]  /*31fc0*/  LOP3.LUT P1, RZ, R23, 0x4, RZ, 0xc0, !PT ;  /* 0x0000000417ff7812 */ /* 0x000fe4000782c0ff */
        /* <DEDUP_REMOVED lines=12> */
.L_x_3223:
[----:B------:R-:W-:Y:S02]  /*32090*/  IMAD.MOV.U32 R13, RZ, RZ, R8 ;  /* 0x000000ffff0d7224 */ /* 0x000fe400078e0008 */
[----:B------:R-:W-:-:S07]  /*320a0*/  IMAD.MOV.U32 R35, RZ, RZ, R14 ;  /* 0x000000ffff237224 */ /* 0x000fce00078e000e */
[----:B------:R-:W-:Y:S05]  /*320b0*/  WARPSYNC.COLLECTIVE R15, `(.L_x_3224) ;  /* 0x000000000f087348 */ /* 0x000fea0003c00000 */
[----:B------:R0:W1:Y:S02]  /*320c0*/  SHFL.IDX P6, R14, R13, R12, R11 ;  /* 0x0000000c0d0e7389 */ /* 0x00006400000c000b */
[----:B01----:R-:W-:Y:S01]  /*320d0*/  ENDCOLLECTIVE ;  /* 0x000000000000791b */ /* 0x003fe20003800000 */
.L_x_3224:
[----:B------:R-:W-:Y:S01]  /*320e0*/  ULDC.64 UR4, c[0x0][0x208] ;  /* 0x0000820000047ab9 */ /* 0x000fe20000000a00 */
[----:B------:R-:W-:Y:S01]  /*320f0*/  IMAD.MOV.U32 R13, RZ, RZ, R10 ;  /* 0x000000ffff0d7224 */ /* 0x000fe200078e000a */
[----:B------:R-:W-:Y:S02]  /*32100*/  MOV R12, 0x2 ;  /* 0x00000002000c7802 */ /* 0x000fe40000000f00 */
[----:B------:R-:W-:-:S04]  /*32110*/  MOV R2, R14 ;  /* 0x0000000e00027202 */ /* 0x000fc80000000f00 */
        /* <DEDUP_REMOVED lines=12> */
.L_x_3225:
[----:B------:R-:W-:Y:S02]  /*321e0*/  IMAD.MOV.U32 R13, RZ, RZ, R8 ;  /* 0x000000ffff0d7224 */ /* 0x000fe400078e0008 */
[----:B------:R-:W-:-:S07]  /*321f0*/  IMAD.MOV.U32 R35, RZ, RZ, R14 ;  /* 0x000000ffff237224 */ /* 0x000fce00078e000e */
[----:B------:R-:W-:Y:S05]  /*32200*/  WARPSYNC.COLLECTIVE R15, `(.L_x_3226) ;  /* 0x000000000f087348 */ /* 0x000fea0003c00000 */
[----:B------:R0:W1:Y:S02]  /*32210*/  SHFL.IDX P6, R14, R13, R12, R11 ;  /* 0x0000000c0d0e7389 */ /* 0x00006400000c000b */
[----:B01----:R-:W-:Y:S01]  /*32220*/  ENDCOLLECTIVE ;  /* 0x000000000000791b */ /* 0x003fe20003800000 */
.L_x_3226:
        /* <DEDUP_REMOVED lines=16> */
.L_x_3227:
[----:B------:R-:W-:Y:S02]  /*32330*/  IMAD.MOV.U32 R13, RZ, RZ, R8 ;  /* 0x000000ffff0d7224 */ /* 0x000fe400078e0008 */
[----:B------:R-:W-:-:S07]  /*32340*/  IMAD.MOV.U32 R35, RZ, RZ, R14 ;  /* 0x000000ffff237224 */ /* 0x000fce00078e000e */
[----:B------:R-:W-:Y:S05]  /*32350*/  WARPSYNC.COLLECTIVE R15, `(.L_x_3228) ;  /* 0x000000000f087348 */ /* 0x000fea0003c00000 */
[----:B------:R0:W1:Y:S02]  /*32360*/  SHFL.IDX P6, R14, R13, R12, R11 ;  /* 0x0000000c0d0e7389 */ /* 0x00006400000c000b */
[----:B01----:R-:W-:Y:S01]  /*32370*/  ENDCOLLECTIVE ;  /* 0x000000000000791b */ /* 0x003fe20003800000 */
.L_x_3228:
        /* <DEDUP_REMOVED lines=19> */
.L_x_3229:
[----:B------:R-:W-:Y:S02]  /*324b0*/  IMAD.MOV.U32 R13, RZ, RZ, R8 ;  /* 0x000000ffff0d7224 */ /* 0x000fe400078e0008 */
[----:B------:R-:W-:-:S07]  /*324c0*/  IMAD.MOV.U32 R35, RZ, RZ, R14 ;  /* 0x000000ffff237224 */ /* 0x000fce00078e000e */
[----:B------:R-:W-:Y:S05]  /*324d0*/  WARPSYNC.COLLECTIVE R15, `(.L_x_3230) ;  /* 0x000000000f087348 */ /* 0x000fea0003c00000 */
[----:B------:R0:W1:Y:S02]  /*324e0*/  SHFL.IDX P6, R14, R13, R12, R11 ;  /* 0x0000000c0d0e7389 */ /* 0x00006400000c000b */
[----:B01----:R-:W-:Y:S01]  /*324f0*/  ENDCOLLECTIVE ;  /* 0x000000000000791b */ /* 0x003fe20003800000 */
.L_x_3230:
[----:B------:R-:W-:Y:S01]  /*32500*/  MOV R2, R14 ;  /* 0x0000000e00027202 */ /* 0x000fe20000000f00 */
[----:B------:R-:W-:Y:S06]  /*32510*/  BRA `(.L_x_3231) ;  /* 0xffffffa000b07947 */ /* 0x000fec000383ffff */
.L_x_3047:
[----:B-1----:R1:W2:Y:S02]  /*32520*/  SYNCS.PHASECHK.TRANS64.TRYWAIT P0, [R6+URZ+0x38860], R2 ;  /* 0x03886002060075a7 */ /* 0x0022a4000800017f */
[----:B--2---:R-:W-:Y:S05]  /*32530*/  @!P0 NANOSLEEP.SYNCS 0x989680 ;  /* 0x009896800000895d */ /* 0x004fea0003900000 */
[----:B------:R-:W2:Y:S02]  /*32540*/  @!P0 SYNCS.PHASECHK.TRANS64 P0, [R6+URZ+0x38860], R2 ;  /* 0x03886002060085a7 */ /* 0x000ea4000800007f */
[----:B--2---:R-:W-:Y:S05]  /*32550*/  @!P0 BRA `(.L_x_3047) ;  /* 0xfffffffc00f08947 */ /* 0x004fea000383ffff */
[----:B------:R-:W-:Y:S05]  /*32560*/  BRA `(.L_x_3232) ;  /* 0xffffffa400307947 */ /* 0x000fea000383ffff */
.L_x_3048:
        /* <DEDUP_REMOVED lines=8> */
.L_x_3234:
[----:B------:R-:W-:Y:S05]  /*325f0*/  BSYNC B1 ;  /* 0x0000000000017941 */ /* 0x000fea0003800000 */
.L_x_3233:
[----:B------:R-:W-:Y:S01]  /*32600*/  MOV R13, R24 ;  /* 0x00000018000d7202 */ /* 0x000fe20000000f00 */
[----:B------:R-:W-:Y:S01]  /*32610*/  IMAD.MOV.U32 R12, RZ, RZ, RZ ;  /* 0x000000ffff0c7224 */ /* 0x000fe200078e00ff */
[----:B------:R-:W-:Y:S01]  /*32620*/  MOV R15, 0xffffffff ;  /* 0xffffffff000f7802 */ /* 0x000fe20000000f00 */
[----:B------:R-:W-:Y:S01]  /*32630*/  IMAD.MOV.U32 R11, RZ, RZ, 0x181f ;  /* 0x0000181fff0b7424 */ /* 0x000fe200078e00ff */
[----:B------:R-:W-:Y:S01]  /*32640*/  LEA R7, R7, R22, 0x1 ;  /* 0x0000001607077211 */ /* 0x000fe200078e08ff */
[----:B------:R-:W-:-:S07]  /*32650*/  IMAD.MOV.U32 R3, RZ, RZ, R14 ;  /* 0x000000ffff037224 */ /* 0x000fce00078e000e */
[----:B------:R-:W-:Y:S05]  /*32660*/  WARPSYNC.COLLECTIVE R15, `(.L_x_3235) ;  /* 0x000000000f087348 */ /* 0x000fea0003c00000 */
[----:B------:R0:W1:Y:S02]  /*32670*/  SHFL.IDX P6, R14, R13, R12, R11 ;  /* 0x0000000c0d0e7389 */ /* 0x00006400000c000b */
[----:B01----:R-:W-:Y:S01]  /*32680*/  ENDCOLLECTIVE ;  /* 0x000000000000791b */ /* 0x003fe20003800000 */
.L_x_3235:
[----:B------:R-:W-:Y:S01]  /*32690*/  ULDC.64 UR4, c[0x0][0x208] ;  /* 0x0000820000047ab9 */ /* 0x000fe20000000a00 */
[----:B------:R-:W-:Y:S02]  /*326a0*/  IMAD.MOV.U32 R13, RZ, RZ, R25 ;  /* 0x000000ffff0d7224 */ /* 0x000fe400078e0019 */
[----:B------:R-:W-:Y:S02]  /*326b0*/  IMAD.MOV.U32 R12, RZ, RZ, 0x1 ;  /* 0x00000001ff0c7424 */ /* 0x000fe400078e00ff */
[----:B------:R-:W-:-:S05]  /*326c0*/  IMAD.MOV.U32 R2, RZ, RZ, R14 ;  /* 0x000000ffff027224 */ /* 0x000fca00078e000e */
        /* <DEDUP_REMOVED lines=16> */
.L_x_3236:
[----:B------:R-:W-:Y:S01]  /*327d0*/  IMAD.MOV.U32 R13, RZ, RZ, R24 ;  /* 0x000000ffff0d7224 */ /* 0x000fe200078e0018 */
[----:B------:R-:W-:-:S07]  /*327e0*/  MOV R3, R14 ;  /* 0x0000000e00037202 */ /* 0x000fce0000000f00 */
[----:B------:R-:W-:Y:S05]  /*327f0*/  WARPSYNC.COLLECTIVE R15, `(.L_x_3237) ;  /* 0x000000000f087348 */ /* 0x000fea0003c00000 */
[----:B------:R0:W1:Y:S02]  /*32800*/  SHFL.IDX P6, R14, R13, R12, R11 ;  /* 0x0000000c0d0e7389 */ /* 0x00006400000c000b */
[----:B01----:R-:W-:Y:S01]  /*32810*/  ENDCOLLECTIVE ;  /* 0x000000000000791b */ /* 0x003fe20003800000 */
.L_x_3237:
[----:B------:R-:W-:Y:S01]  /*32820*/  ULDC.64 UR4, c[0x0][0x208] ;  /* 0x0000820000047ab9 */ /* 0x000fe20000000a00 */
[----:B------:R-:W-:Y:S02]  /*32830*/  IMAD.MOV.U32 R13, RZ, RZ, R25 ;  /* 0x000000ffff0d7224 */ /* 0x000fe400078e0019 */
        /* <DEDUP_REMOVED lines=18> */
.L_x_3238:
[----:B------:R-:W-:Y:S01]  /*32960*/  IMAD.MOV.U32 R13, RZ, RZ, R24 ;  /* 0x000000ffff0d7224 */ /* 0x000fe200078e0018 */
[----:B------:R-:W-:-:S07]  /*32970*/  MOV R3, R14 ;  /* 0x0000000e00037202 */ /* 0x000fce0000000f00 */
[----:B------:R-:W-:Y:S05]  /*32980*/  WARPSYNC.COLLECTIVE R15, `(.L_x_3239) ;  /* 0x000000000f087348 */ /* 0x000fea0003c00000 */
[----:B------:R0:W1:Y:S02]  /*32990*/  SHFL.IDX P6, R14, R13, R12, R11 ;  /* 0x0000000c0d0e7389 */ /* 0x00006400000c000b */
[----:B01----:R-:W-:Y:S01]  /*329a0*/  ENDCOLLECTIVE ;  /* 0x000000000000791b */ /* 0x003fe20003800000 */
.L_x_3239:
        /* <DEDUP_REMOVED lines=20> */
.L_x_3240:
[----:B------:R-:W-:Y:S01]  /*32af0*/  IMAD.MOV.U32 R13, RZ, RZ, R24 ;  /* 0x000000ffff0d7224 */ /* 0x000fe200078e0018 */
[----:B------:R-:W-:-:S07]  /*32b00*/  MOV R3, R14 ;  /* 0x0000000e00037202 */ /* 0x000fce0000000f00 */
[----:B------:R-:W-:Y:S05]  /*32b10*/  WARPSYNC.COLLECTIVE R15, `(.L_x_3241) ;  /* 0x000000000f087348 */ /* 0x000fea0003c00000 */
[----:B------:R0:W1:Y:S02]  /*32b20*/  SHFL.IDX P6, R14, R13, R12, R11 ;  /* 0x0000000c0d0e7389 */ /* 0x00006400000c000b */
[----:B01----:R-:W-:Y:S01]  /*32b30*/  ENDCOLLECTIVE ;  /* 0x000000000000791b */ /* 0x003fe20003800000 */
.L_x_3241:
        /* <DEDUP_REMOVED lines=20> */
.L_x_3242:
[----:B------:R-:W-:Y:S01]  /*32c80*/  IMAD.MOV.U32 R13, RZ, RZ, R24 ;  /* 0x000000ffff0d7224 */ /* 0x000fe200078e0018 */
[----:B------:R-:W-:-:S07]  /*32c90*/  MOV R25, R14 ;  /* 0x0000000e00197202 */ /* 0x000fce0000000f00 */
[----:B------:R-:W-:Y:S05]  /*32ca0*/  WARPSYNC.COLLECTIVE R15, `(.L_x_3243) ;  /* 0x000000000f087348 */ /* 0x000fea0003c00000 */
[----:B------:R0:W1:Y:S02]  /*32cb0*/  SHFL.IDX P6, R14, R13, R12, R11 ;  /* 0x0000000c0d0e7389 */ /* 0x00006400000c000b */
[----:B01----:R-:W-:Y:S01]  /*32cc0*/  ENDCOLLECTIVE ;  /* 0x000000000000791b */ /* 0x003fe20003800000 */
.L_x_3243:
[----:B------:R-:W-:Y:S01]  /*32cd0*/  IMAD.MOV.U32 R2, RZ, RZ, R14 ;  /* 0x000000ffff027224 */ /* 0x000fe200078e000e */
[----:B------:R-:W-:Y:S06]  /*32ce0*/  BRA `(.L_x_3244) ;  /* 0xffffffa0004c7947 */ /* 0x000fec000383ffff */
.L_x_3056:
[----:B0-----:R0:W2:Y:S02]  /*32cf0*/  SYNCS.PHASECHK.TRANS64.TRYWAIT P0, [R4+URZ+0x38860], R3 ;  /* 0x03886003040075a7 */ /* 0x0010a4000800017f */
[----:B--2---:R-:W-:Y:S05]  /*32d00*/  @!P0 NANOSLEEP.SYNCS 0x989680 ;  /* 0x009896800000895d */ /* 0x004fea0003900000 */
[----:B------:R-:W2:Y:S02]  /*32d10*/  @!P0 SYNCS.PHASECHK.TRANS64 P0, [R4+URZ+0x38860], R3 ;  /* 0x03886003040085a7 */ /* 0x000ea4000800007f */
[----:B--2---:R-:W-:Y:S05]  /*32d20*/  @!P0 BRA `(.L_x_3056) ;  /* 0xfffffffc00f08947 */ /* 0x004fea000383ffff */
[----:B------:R-:W-:Y:S05]  /*32d30*/  BRA `(.L_x_3245) ;  /* 0xffffffa400847947 */ /* 0x000fea000383ffff */
.L_x_3057:
[----:B------:R-:W-:Y:S01]  /*32d40*/  BSSY B0, `(.L_x_3246) ;  /* 0x0000008000007945 */ /* 0x000fe20003800000 */
[----:B------:R-:W-:Y:S01]  /*32d50*/  MOV R13, R25 ;  /* 0x00000019000d7202 */ /* 0x000fe20000000f00 */
[----:B------:R-:W-:Y:S01]  /*32d60*/  IMAD.MOV.U32 R12, RZ, RZ, RZ ;  /* 0x000000ffff0c7224 */ /* 0x000fe200078e00ff */
[----:B------:R-:W-:Y:S01]  /*32d70*/  MOV R15, 0xffffffff ;  /* 0xffffffff000f7802 */ /* 0x000fe20000000f00 */
[----:B------:R-:W-:-:S07]  /*32d80*/  IMAD.MOV.U32 R11, RZ, RZ, 0x181f ;  /* 0x0000181fff0b7424 */ /* 0x000fce00078e00ff */
[----:B01----:R-:W-:Y:S05]  /*32d90*/  WARPSYNC.COLLECTIVE R15, `(.L_x_3247) ;  /* 0x000000000f087348 */ /* 0x003fea0003c00000 */
[----:B------:R2:W3:Y:S02]  /*32da0*/  SHFL.IDX P6, R14, R13, R12, R11 ;  /* 0x0000000c0d0e7389 */ /* 0x0004e400000c000b */
[----:B0123--:R-:W-:Y:S01]  /*32db0*/  ENDCOLLECTIVE ;  /* 0x000000000000791b */ /* 0x00ffe20003800000 */
.L_x_3247:
[----:B------:R-:W-:Y:S05]  /*32dc0*/  BSYNC B0 ;  /* 0x0000000000007941 */ /* 0x000fea0003800000 */
.L_x_3246:
[----:B------:R-:W-:Y:S01]  /*32dd0*/  IMAD.MOV.U32 R13, RZ, RZ, R24 ;  /* 0x000000ffff0d7224 */ /* 0x000fe200078e0018 */
[----:B------:R-:W-:Y:S01]  /*32de0*/  MOV R12, RZ ;  /* 0x000000ff000c7202 */ /* 0x000fe20000000f00 */
[----:B------:R-:W-:Y:S01]  /*32df0*/  IMAD.MOV.U32 R11, RZ, RZ, 0x181f ;  /* 0x0000181fff0b7424 */ /* 0x000fe200078e00ff */
[C---:B------:R-:W-:Y:S01]  /*32e00*/  SHF.L.U32 R8, R36.reuse, 0x1, RZ ;  /* 0x0000000124087819 */ /* 0x040fe200000006ff */
[----:B------:R-:W-:Y:S01]  /*32e10*/  IMAD.MOV.U32 R15, RZ, RZ, -0x1 ;  /* 0xffffffffff0f7424 */ /* 0x000fe200078e00ff */
[C---:B------:R-:W-:Y:S01]  /*32e20*/  LOP3.LUT R0, R36.reuse, 0x40, RZ, 0xfc, !PT ;  /* 0x0000004024007812 */ /* 0x040fe200078efcff */
[----:B------:R-:W-:Y:S01]  /*32e30*/  IMAD.MOV.U32 R3, RZ, RZ, R14 ;  /* 0x000000ffff037224 */ /* 0x000fe200078e000e */
[----:B------:R-:W-:-:S07]  /*32e40*/  LOP3.LUT R6, R36, 0x80, RZ, 0xfc, !PT ;  /* 0x0000008024067812 */ /* 0x000fce00078efcff */
[----:B------:R-:W-:Y:S05]  /*32e50*/  WARPSYNC.COLLECTIVE R15, `(.L_x_3248) ;  /* 0x000000000f087348 */ /* 0x000fea0003c00000 */
[----:B------:R0:W1:Y:S02]  /*32e60*/  SHFL.IDX P6, R14, R13, R12, R11 ;  /* 0x0000000c0d0e7389 */ /* 0x00006400000c000b */
[----:B01----:R-:W-:Y:S01]  /*32e70*/  ENDCOLLECTIVE ;  /* 0x000000000000791b */ /* 0x003fe20003800000 */
.L_x_3248:
[----:B------:R-:W-:Y:S01]  /*32e80*/  ULDC UR4, c[0x0][0x2f4] ;  /* 0x0000bd0000047ab9 */ /* 0x000fe20000000800 */
[----:B------:R-:W-:Y:S01]  /*32e90*/  ULDC.64 UR6, c[0x0][0x208] ;  /* 0x0000820000067ab9 */ /* 0x000fe20000000a00 */
[----:B------:R-:W-:Y:S02]  /*32ea0*/  ISETP.GE.AND P3, PT, R36, UR4, PT ;  /* 0x0000000424007c0c */ /* 0x000fe4000bf66270 */
[----:B------:R-:W-:Y:S01]  /*32eb0*/  ISETP.GE.AND P2, PT, R0, UR4, PT ;  /* 0x0000000400007c0c */ /* 0x000fe2000bf46270 */
[----:B------:R-:W-:Y:S01]  /*32ec0*/  IMAD R0, R7, 0x2, R22 ;  /* 0x0000000207007824 */ /* 0x000fe200078e0216 */
[----:B------:R-:W-:Y:S02]  /*32ed0*/  ISETP.LT.OR P4, PT, R5, 0x1, P3 ;  /* 0x000000010500780c */ /* 0x000fe40001f81670 */
[----:B------:R-:W-:Y:S02]  /*32ee0*/  ISETP.GE.AND P1, PT, R6, UR4, PT ;  /* 0x0000000406007c0c */ /* 0x000fe4000bf26270 */
[----:B------:R-:W-:-:S02]  /*32ef0*/  LOP3.LUT R6, R36, 0xc0, RZ, 0xfc, !PT ;  /* 0x000000c024067812 */ /* 0x000fc400078efcff */
[----:B------:R-:W-:Y:S01]  /*32f00*/  MOV R13, R25 ;  /* 0x00000019000d7202 */ /* 0x000fe20000000f00 */
        /* <DEDUP_REMOVED lines=17> */
.L_x_3249:
[----:B------:R-:W-:Y:S01]  /*33020*/  MOV R13, R24 ;  /* 0x00000018000d7202 */ /* 0x000fe20000000f00 */
[----:B------:R-:W-:-:S07]  /*33030*/  IMAD.MOV.U32 R3, RZ, RZ, R14 ;  /* 0x000000ffff037224 */ /* 0x000fce00078e000e */
[----:B------:R-:W-:Y:S05]  /*33040*/  WARPSYNC.COLLECTIVE R15, `(.L_x_3250) ;  /* 0x000000000f087348 */ /* 0x000fea0003c00000 */
[----:B------:R0:W1:Y:S02]  /*33050*/  SHFL.IDX P6, R14, R13, R12, R11 ;  /* 0x0000000c0d0e7389 */ /* 0x00006400000c000b */
[----:B01----:R-:W-:Y:S01]  /*33060*/  ENDCOLLECTIVE ;  /* 0x000000000000791b */ /* 0x003fe20003800000 */
.L_x_3250:
[----:B------:R-:W-:Y:S01]  /*33070*/  ULDC.64 UR4, c[0x0][0x208] ;  /* 0x0000820000047ab9 */ /* 0x000fe20000000a00 */
[----:B------:R-:W-:Y:S01]  /*33080*/  IMAD.MOV.U32 R13, RZ, RZ, R25 ;  /* 0x000000ffff0d7224 */ /* 0x000fe200078e0019 */
[----:B------:R-:W-:Y:S02]  /*33090*/  MOV R12, 0x2 ;  /* 0x00000002000c7802 */ /* 0x000fe40000000f00 */
        /* <DEDUP_REMOVED lines=16> */
.L_x_3251:
[----:B------:R-:W-:Y:S02]  /*331a0*/  IMAD.MOV.U32 R13, RZ, RZ, R24 ;  /* 0x000000ffff0d7224 */ /* 0x000fe400078e0018 */
[----:B------:R-:W-:-:S07]  /*331b0*/  IMAD.MOV.U32 R7, RZ, RZ, R14 ;  /* 0x000000ffff077224 */ /* 0x000fce00078e000e */
[----:B------:R-:W-:Y:S05]  /*331c0*/  WARPSYNC.COLLECTIVE R15, `(.L_x_3252) ;  /* 0x000000000f087348 */ /* 0x000fea0003c00000 */
[----:B------:R0:W1:Y:S02]  /*331d0*/  SHFL.IDX P6, R14, R13, R12, R11 ;  /* 0x0000000c0d0e7389 */ /* 0x00006400000c000b */
[----:B01----:R-:W-:Y:S01]  /*331e0*/  ENDCOLLECTIVE ;  /* 0x000000000000791b */ /* 0x003fe20003800000 */
.L_x_3252:
[----:B------:R-:W-:Y:S01]  /*331f0*/  ULDC.64 UR4, c[0x0][0x208] ;  /* 0x0000820000047ab9 */ /* 0x000fe20000000a00 */
[----:B------:R-:W-:Y:S02]  /*33200*/  IMAD.MOV.U32 R13, RZ, RZ, R25 ;  /* 0x000000ffff0d7224 */ /* 0x000fe400078e0019 */
[----:B------:R-:W-:Y:S01]  /*33210*/  IMAD.MOV.U32 R12, RZ, RZ, 0x3 ;  /* 0x00000003ff0c7424 */ /* 0x000fe200078e00ff */
        /* <DEDUP_REMOVED lines=16> */
.L_x_3253:
[----:B------:R-:W-:Y:S01]  /*33320*/  IMAD.MOV.U32 R13, RZ, RZ, R24 ;  /* 0x000000ffff0d7224 */ /* 0x000fe200078e0018 */
[----:B------:R-:W-:-:S07]  /*33330*/  MOV R3, R14 ;  /* 0x0000000e00037202 */ /* 0x000fce0000000f00 */
[----:B------:R-:W-:Y:S05]  /*33340*/  WARPSYNC.COLLECTIVE R15, `(.L_x_3254) ;  /* 0x000000000f087348 */ /* 0x000fea0003c00000 */
[----:B------:R0:W1:Y:S02]  /*33350*/  SHFL.IDX P6, R14, R13, R12, R11 ;  /* 0x0000000c0d0e7389 */ /* 0x00006400000c000b */
[----:B01----:R-:W-:Y:S01]  /*33360*/  ENDCOLLECTIVE ;  /* 0x000000000000791b */ /* 0x003fe20003800000 */
.L_x_3254:
        /* <DEDUP_REMOVED lines=19> */
.L_x_3255:
[----:B------:R-:W-:Y:S01]  /*334a0*/  MOV R13, R24 ;  /* 0x00000018000d7202 */ /* 0x000fe20000000f00 */
[----:B------:R-:W-:-:S07]  /*334b0*/  IMAD.MOV.U32 R25, RZ, RZ, R14 ;  /* 0x000000ffff197224 */ /* 0x000fce00078e000e */
[----:B------:R-:W-:Y:S05]  /*334c0*/  WARPSYNC.COLLECTIVE R15, `(.L_x_3256) ;  /* 0x000000000f087348 */ /* 0x000fea0003c00000 */
[----:B------:R0:W1:Y:S02]  /*334d0*/  SHFL.IDX P6, R14, R13, R12, R11 ;  /* 0x0000000c0d0e7389 */ /* 0x00006400000c000b */
[----:B01----:R-:W-:Y:S01]  /*334e0*/  ENDCOLLECTIVE ;  /* 0x000000000000791b */ /* 0x003fe20003800000 */
.L_x_3256:
[----:B------:R-:W-:Y:S05]  /*334f0*/  BRA `(.L_x_3257) ;  /* 0xffffffa000a87947 */ /* 0x000fea000383ffff */
.L_x_3062:
        /* <DEDUP_REMOVED lines=8> */
.L_x_3259:
[----:B------:R-:W-:Y:S05]  /*33580*/  BSYNC B0 ;  /* 0x0000000000007941 */ /* 0x000fea0003800000 */
.L_x_3258:
[----:B------:R-:W-:Y:S01]  /*33590*/  MOV R13, R16 ;  /* 0x00000010000d7202 */ /* 0x000fe20000000f00 */
[----:B------:R-:W-:Y:S01]  /*335a0*/  IMAD.MOV.U32 R12, RZ, RZ, 0x1 ;  /* 0x00000001ff0c7424 */ /* 0x000fe200078e00ff */
[----:B------:R-:W-:Y:S01]  /*335b0*/  MOV R15, 0xffffffff ;  /* 0xffffffff000f7802 */ /* 0x000fe20000000f00 */
[----:B------:R-:W-:Y:S02]  /*335c0*/  IMAD.MOV.U32 R11, RZ, RZ, 0x1f ;  /* 0x0000001fff0b7424 */ /* 0x000fe400078e00ff */
[----:B------:R-:W-:Y:S02]  /*335d0*/  IMAD.IADD R5, R19, 0x1, R8 ;  /* 0x0000000113057824 */ /* 0x000fe400078e0208 */
[----:B------:R-:W-:-:S07]  /*335e0*/  IMAD.MOV.U32 R0, RZ, RZ, R14 ;  /* 0x000000ffff007224 */ /* 0x000fce00078e000e */
[----:B------:R-:W-:Y:S05]  /*335f0*/  WARPSYNC.COLLECTIVE R15, `(.L_x_3260) ;  /* 0x000000000f087348 */ /* 0x000fea0003c00000 */
[----:B------:R0:W1:Y:S02]  /*33600*/  SHFL.IDX P6, R14, R13, R12, R11 ;  /* 0x0000000c0d0e7389 */ /* 0x00006400000c000b */
[----:B01----:R-:W-:Y:S01]  /*33610*/  ENDCOLLECTIVE ;  /* 0x000000000000791b */ /* 0x003fe20003800000 */
.L_x_3260:
[----:B------:R-:W-:Y:S01]  /*33620*/  ULDC UR4, c[0x0][0xc3c] ;  /* 0x00030f0000047ab9 */ /* 0x000fe20000000800 */
[----:B------:R-:W-:Y:S01]  /*33630*/  ULDC.64 UR6, c[0x0][0x208] ;  /* 0x0000820000067ab9 */ /* 0x000fe20000000a00 */
[----:B------:R-:W-:-:S13]  /*33640*/  ISETP.GE.OR P1, PT, R5, UR4, !P0 ;  /* 0x0000000405007c0c */ /* 0x000fda000c726670 */
[----:B------:R-:W0:Y:S01]  /*33650*/  @!P1 LDC.64 R2, c[0x0][0xc80] ;  /* 0x00032000ff029b82 */ /* 0x000e220000000a00 */
[----:B------:R-:W-:Y:S01]  /*33660*/  MOV R11, RZ ;  /* 0x000000ff000b7202 */ /* 0x000fe20000000f00 */
[----:B------:R-:W-:Y:S02]  /*33670*/  IMAD.MOV.U32 R4, RZ, RZ, R14 ;  /* 0x000000ffff047224 */ /* 0x000fe400078e000e */
[----:B0-----:R-:W-:-:S06]  /*33680*/  @!P1 IMAD.WIDE R2, R5, 0x4, R2 ;  /* 0x0000000405029825 */ /* 0x001fcc00078e0202 */
[----:B------:R-:W2:Y:S01]  /*33690*/  @!P1 LDG.E R2, desc[UR6][R2.64] ;  /* 0x0000000602029981 */ /* 0x000ea2000c1e1900 */
[----:B------:R-:W-:Y:S02]  /*336a0*/  MOV R5, RZ ;  /* 0x000000ff00057202 */ /* 0x000fe40000000f00 */
        /* <DEDUP_REMOVED lines=10> */
.L_x_3261:
[----:B------:R-:W-:Y:S02]  /*33750*/  MOV R12, 0x2 ;  /* 0x00000002000c7802 */ /* 0x000fe40000000f00 */
[----:B------:R-:W-:-:S05]  /*33760*/  SEL R6, R14, RZ, P1 ;  /* 0x000000ff0e067207 */ /* 0x000fca0000800000 */
[----:B------:R-:W-:-:S04]  /*33770*/  IMAD.IADD R6, R5, 0x1, R6 ;  /* 0x0000000105067824 */ /* 0x000fc800078e0206 */
[----:B------:R-:W-:-:S07]  /*33780*/  IMAD.MOV.U32 R13, RZ, RZ, R6 ;  /* 0x000000ffff0d7224 */ /* 0x000fce00078e0006 */
[----:B------:R-:W-:Y:S05]  /*33790*/  WARPSYNC.COLLECTIVE R15, `(.L_x_3262) ;  /* 0x000000000f087348 */ /* 0x000fea0003c00000 */
[----:B------:R0:W1:Y:S02]  /*337a0*/  SHFL.UP P6, R14, R13, R12, R11 ;  /* 0x0400000c0d0e7389 */ /* 0x00006400000c000b */
[----:B01----:R-:W-:Y:S01]  /*337b0*/  ENDCOLLECTIVE ;  /* 0x000000000000791b */ /* 0x003fe20003800000 */
.L_x_3262:
[----:B------:R-:W-:Y:S02]  /*337c0*/  MOV R12, 0x4 ;  /* 0x00000004000c7802 */ /* 0x000fe40000000f00 */
[----:B------:R-:W-:-:S05]  /*337d0*/  SEL R7, R14, RZ, P2 ;  /* 0x000000ff0e077207 */ /* 0x000fca0001000000 */
[----:B------:R-:W-:-:S04]  /*337e0*/  IMAD.IADD R7, R6, 0x1, R7 ;  /* 0x0000000106077824 */ /* 0x000fc800078e0207 */
[----:B------:R-:W-:-:S07]  /*337f0*/  IMAD.MOV.U32 R13, RZ, RZ, R7 ;  /* 0x000000ffff0d7224 */ /* 0x000fce00078e0007 */
[----:B------:R-:W-:Y:S05]  /*33800*/  WARPSYNC.COLLECTIVE R15, `(.L_x_3263) ;  /* 0x000000000f087348 */ /* 0x000fea0003c00000 */
[----:B------:R0:W1:Y:S02]  /*33810*/  SHFL.UP P6, R14, R13, R12, R11 ;  /* 0x0400000c0d0e7389 */ /* 0x00006400000c000b */
[----:B01----:R-:W-:Y:S01]  /*33820*/  ENDCOLLECTIVE ;  /* 0x000000000000791b */ /* 0x003fe20003800000 */
.L_x_3263:
[----:B------:R-:W-:Y:S02]  /*33830*/  MOV R12, 0x8 ;  /* 0x00000008000c7802 */ /* 0x000fe40000000f00 */
[----:B------:R-:W-:-:S05]  /*33840*/  SEL R2, R14, RZ, P3 ;  /* 0x000000ff0e027207 */ /* 0x000fca0001800000 */
[----:B------:R-:W-:-:S04]  /*33850*/  IMAD.IADD R2, R7, 0x1, R2 ;  /* 0x0000000107027824 */ /* 0x000fc800078e0202 */
[----:B------:R-:W-:-:S07]  /*33860*/  IMAD.MOV.U32 R13, RZ, RZ, R2 ;  /* 0x000000ffff0d7224 */ /* 0x000fce00078e0002 */
[----:B------:R-:W-:Y:S05]  /*33870*/  WARPSYNC.COLLECTIVE R15, `(.L_x_3264) ;  /* 0x000000000f087348 */ /* 0x000fea0003c00000 */
[----:B------:R0:W1:Y:S02]  /*33880*/  SHFL.UP P6, R14, R13, R12, R11 ;  /* 0x0400000c0d0e7389 */ /* 0x00006400000c000b */
[----:B01----:R-:W-:Y:S01]  /*33890*/  ENDCOLLECTIVE ;  /* 0x000000000000791b */ /* 0x003fe20003800000 */
.L_x_3264:
[----:B------:R-:W-:Y:S02]  /*338a0*/  MOV R12, 0x10 ;  /* 0x00000010000c7802 */ /* 0x000fe40000000f00 */
[----:B------:R-:W-:-:S05]  /*338b0*/  SEL R3, R14, RZ, P4 ;  /* 0x000000ff0e037207 */ /* 0x000fca0002000000 */
[----:B------:R-:W-:-:S04]  /*338c0*/  IMAD.IADD R3, R2, 0x1, R3 ;  /* 0x0000000102037824 */ /* 0x000fc800078e0203 */
[----:B------:R-:W-:-:S07]  /*338d0*/  IMAD.MOV.U32 R13, RZ, RZ, R3 ;  /* 0x000000ffff0d7224 */ /* 0x000fce00078e0003 */
[----:B------:R-:W-:Y:S05]  /*338e0*/  WARPSYNC.COLLECTIVE R15, `(.L_x_3265) ;  /* 0x000000000f087348 */ /* 0x000fea0003c00000 */
[----:B------:R0:W1:Y:S02]  /*338f0*/  SHFL.UP P6, R14, R13, R12, R11 ;  /* 0x0400000c0d0e7389 */ /* 0x00006400000c000b */
[----:B01----:R-:W-:Y:S01]  /*33900*/  ENDCOLLECTIVE ;  /* 0x000000000000791b */ /* 0x003fe20003800000 */
.L_x_3265:
        /* <DEDUP_REMOVED lines=8> */
.L_x_3266:
[----:B------:R-:W-:Y:S05]  /*33990*/  BRA `(.L_x_3267) ;  /* 0xffffffa000c87947 */ /* 0x000fea000383ffff */
.L_x_3067:
        /* <DEDUP_REMOVED lines=8> */
.L_x_3269:
[----:B------:R-:W-:Y:S05]  /*33a20*/  BSYNC B0 ;  /* 0x0000000000007941 */ /* 0x000fea0003800000 */
.L_x_3268:
[----:B------:R-:W-:Y:S01]  /*33a30*/  SEL R14, R14, RZ, P1 ;  /* 0x000000ff0e0e7207 */ /* 0x000fe20000800000 */
[----:B------:R-:W-:Y:S01]  /*33a40*/  IMAD.MOV.U32 R12, RZ, RZ, 0x2 ;  /* 0x00000002ff0c7424 */ /* 0x000fe200078e00ff */
[----:B------:R-:W-:Y:S01]  /*33a50*/  MOV R15, 0xffffffff ;  /* 0xffffffff000f7802 */ /* 0x000fe20000000f00 */
[----:B------:R-:W-:Y:S01]  /*33a60*/  IMAD.MOV.U32 R11, RZ, RZ, RZ ;  /* 0x000000ffff0b7224 */ /* 0x000fe200078e00ff */
[----:B------:R-:W-:-:S07]  /*33a70*/  IADD3 R13, R5, R14, RZ ;  /* 0x0000000e050d7210 */ /* 0x000fce0007ffe0ff */
[----:B------:R-:W-:Y:S05]  /*33a80*/  WARPSYNC.COLLECTIVE R15, `(.L_x_3270) ;  /* 0x000000000f087348 */ /* 0x000fea0003c00000 */
[----:B------:R0:W1:Y:S02]  /*33a90*/  SHFL.UP P6, R14, R13, R12, R11 ;  /* 0x0400000c0d0e7389 */ /* 0x00006400000c000b */
[----:B01----:R-:W-:Y:S01]  /*33aa0*/  ENDCOLLECTIVE ;  /* 0x000000000000791b */ /* 0x003fe20003800000 */
.L_x_3270:
[----:B------:R-:W-:Y:S02]  /*33ab0*/  MOV R12, 0x4 ;  /* 0x00000004000c7802 */ /* 0x000fe40000000f00 */
[----:B------:R-:W-:-:S05]  /*33ac0*/  SEL R2, R14, RZ, P2 ;  /* 0x000000ff0e027207 */ /* 0x000fca0001000000 */
[----:B------:R-:W-:-:S04]  /*33ad0*/  IMAD.IADD R2, R13, 0x1, R2 ;  /* 0x000000010d027824 */ /* 0x000fc800078e0202 */
[----:B------:R-:W-:-:S07]  /*33ae0*/  IMAD.MOV.U32 R13, RZ, RZ, R2 ;  /* 0x000000ffff0d7224 */ /* 0x000fce00078e0002 */
[----:B------:R-:W-:Y:S05]  /*33af0*/  WARPSYNC.COLLECTIVE R15, `(.L_x_3271) ;  /* 0x000000000f087348 */ /* 0x000fea0003c00000 */
[----:B------:R0:W1:Y:S02]  /*33b00*/  SHFL.UP P6, R14, R13, R12, R11 ;  /* 0x0400000c0d0e7389 */ /* 0x00006400000c000b */
[----:B01----:R-:W-:Y:S01]  /*33b10*/  ENDCOLLECTIVE ;  /* 0x000000000000791b */ /* 0x003fe20003800000 */
.L_x_3271:
[----:B------:R-:W-:Y:S02]  /*33b20*/  MOV R12, 0x8 ;  /* 0x00000008000c7802 */ /* 0x000fe40000000f00 */
[----:B------:R-:W-:-:S05]  /*33b30*/  SEL R3, R14, RZ, P3 ;  /* 0x000000ff0e037207 */ /* 0x000fca0001800000 */
[----:B------:R-:W-:-:S04]  /*33b40*/  IMAD.IADD R3, R2, 0x1, R3 ;  /* 0x0000000102037824 */ /* 0x000fc800078e0203 */
[----:B------:R-:W-:-:S07]  /*33b50*/  IMAD.MOV.U32 R13, RZ, RZ, R3 ;  /* 0x000000ffff0d7224 */ /* 0x000fce00078e0003 */
[----:B------:R-:W-:Y:S05]  /*33b60*/  WARPSYNC.COLLECTIVE R15, `(.L_x_3272) ;  /* 0x000000000f087348 */ /* 0x000fea0003c00000 */
[----:B------:R0:W1:Y:S02]  /*33b70*/  SHFL.UP P6, R14, R13, R12, R11 ;  /* 0x0400000c0d0e7389 */ /* 0x00006400000c000b */
[----:B01----:R-:W-:Y:S01]  /*33b80*/  ENDCOLLECTIVE ;  /* 0x000000000000791b */ /* 0x003fe20003800000 */
.L_x_3272:
[----:B------:R-:W-:Y:S02]  /*33b90*/  MOV R12, 0x10 ;  /* 0x00000010000c7802 */ /* 0x000fe40000000f00 */
[----:B------:R-:W-:-:S05]  /*33ba0*/  SEL R4, R14, RZ, P4 ;  /* 0x000000ff0e047207 */ /* 0x000fca0002000000 */
[----:B------:R-:W-:-:S04]  /*33bb0*/  IMAD.IADD R4, R3, 0x1, R4 ;  /* 0x0000000103047824 */ /* 0x000fc800078e0204 */
[----:B------:R-:W-:-:S07]  /*33bc0*/  IMAD.MOV.U32 R13, RZ, RZ, R4 ;  /* 0x000000ffff0d7224 */ /* 0x000fce00078e0004 */
[----:B------:R-:W-:Y:S05]  /*33bd0*/  WARPSYNC.COLLECTIVE R15, `(.L_x_3273) ;  /* 0x000000000f087348 */ /* 0x000fea0003c00000 */
[----:B------:R0:W1:Y:S02]  /*33be0*/  SHFL.UP P6, R14, R13, R12, R11 ;  /* 0x0400000c0d0e7389 */ /* 0x00006400000c000b */
[----:B01----:R-:W-:Y:S01]  /*33bf0*/  ENDCOLLECTIVE ;  /* 0x000000000000791b */ /* 0x003fe20003800000 */
.L_x_3273:
        /* <DEDUP_REMOVED lines=8> */
.L_x_3274:
[----:B------:R-:W-:Y:S05]  /*33c80*/  BRA `(.L_x_3275) ;  /* 0xffffffa000ac7947 */ /* 0x000fea000383ffff */
.L_x_3069:
[----:B------:R-:W-:Y:S01]  /*33c90*/  BSSY B0, `(.L_x_3276) ;  /* 0x0000006000007945 */ /* 0x000fe20003800000 */
[----:B------:R-:W-:Y:S01]  /*33ca0*/  PLOP3.LUT P6, PT, P6, PT, PT, 0x8, 0x0 ;  /* 0x000000000000781c */ /* 0x000fe200037ce170 */
[----:B------:R-:W-:-:S12]  /*33cb0*/  IMAD.MOV.U32 R15, RZ, RZ, -0x1 ;  /* 0xffffffffff0f7424 */ /* 0x000fd800078e00ff */
[----:B01----:R-:W-:Y:S05]  /*33cc0*/  WARPSYNC.COLLECTIVE R15, `(.L_x_3277) ;  /* 0x000000000f087348 */ /* 0x003fea0003c00000 */
[----:B------:R-:W-:Y:S01]  /*33cd0*/  VOTE.ANY R14, PT, P6 ;  /* 0x00000000000e7806 */ /* 0x000fe200030e0100 */
[----:B01----:R-:W-:Y:S06]  /*33ce0*/  ENDCOLLECTIVE ;  /* 0x000000000000791b */ /* 0x003fec0003800000 */
.L_x_3277:
[----:B------:R-:W-:Y:S05]  /*33cf0*/  BSYNC B0 ;  /* 0x0000000000007941 */ /* 0x000fea0003800000 */
.L_x_3276:
[----:B------:R-:W-:Y:S01]  /*33d00*/  MOV R3, R14 ;  /* 0x0000000e00037202 */ /* 0x000fe20000000f00 */
[----:B------:R-:W-:Y:S01]  /*33d10*/  IMAD.MOV.U32 R13, RZ, RZ, R5 ;  /* 0x000000ffff0d7224 */ /* 0x000fe200078e0005 */
[----:B------:R-:W-:Y:S01]  /*33d20*/  MOV R11, 0x1f ;  /* 0x0000001f000b7802 */ /* 0x000fe20000000f00 */
[----:B------:R-:W-:Y:S01]  /*33d30*/  IMAD.MOV.U32 R15, RZ, RZ, -0x1 ;  /* 0xffffffffff0f7424 */ /* 0x000fe200078e00ff */
[----:B------:R-:W0:Y:S02]  /*33d40*/  POPC R4, R3 ;  /* 0x0000000300047309 */ /* 0x000e240000000000 */
[----:B0-----:R-:W-:-:S07]  /*33d50*/  IMAD.MOV.U32 R12, RZ, RZ, R4 ;  /* 0x000000ffff0c7224 */ /* 0x001fce00078e0004 */
[----:B------:R-:W-:Y:S05]  /*33d60*/  WARPSYNC.COLLECTIVE R15, `(.L_x_3278) ;  /* 0x000000000f087348 */ /* 0x000fea0003c00000 */
[----:B------:R0:W1:Y:S02]  /*33d70*/  SHFL.IDX P6, R14, R13, R12, R11 ;  /* 0x0000000c0d0e7389 */ /* 0x00006400000c000b */
[----:B01----:R-:W-:Y:S01]  /*33d80*/  ENDCOLLECTIVE ;  /* 0x000000000000791b */ /* 0x003fe20003800000 */
.L_x_3278:
[----:B------:R-:W-:Y:S01]  /*33d90*/  IMAD.MOV.U32 R5, RZ, RZ, R14 ;  /* 0x000000ffff057224 */ /* 0x000fe200078e000e */
[----:B------:R-:W-:Y:S06]  /*33da0*/  BRA `(.L_x_3279) ;  /* 0xffffffa0009c7947 */ /* 0x000fec000383ffff */
.L_x_3071:
[----:B------:R-:W-:Y:S01]  /*33db0*/  BSSY B0, `(.L_x_3280) ;  /* 0x0000007000007945 */ /* 0x000fe20003800000 */
[----:B------:R-:W-:Y:S01]  /*33dc0*/  MOV R13, R2 ;  /* 0x00000002000d7202 */ /* 0x000fe20000000f00 */
[----:B------:R-:W-:Y:S02]  /*33dd0*/  IMAD.MOV.U32 R11, RZ, RZ, 0x1f ;  /* 0x0000001fff0b7424 */ /* 0x000fe400078e00ff */
[----:B------:R-:W-:-:S07]  /*33de0*/  IMAD.MOV.U32 R15, RZ, RZ, -0x1 ;  /* 0xffffffffff0f7424 */ /* 0x000fce00078e00ff */
[----:B0123--:R-:W-:Y:S05]  /*33df0*/  WARPSYNC.COLLECTIVE R15, `(.L_x_3281) ;  /* 0x000000000f087348 */ /* 0x00ffea0003c00000 */
[----:B------:R4:W0:Y:S02]  /*33e00*/  SHFL.IDX P6, R14, R13, R12, R11 ;  /* 0x0000000c0d0e7389 */ /* 0x00082400000c000b */
[----:B01234-:R-:W-:Y:S01]  /*33e10*/  ENDCOLLECTIVE ;  /* 0x000000000000791b */ /* 0x01ffe20003800000 */
.L_x_3281:
[----:B------:R-:W-:Y:S05]  /*33e20*/  BSYNC B0 ;  /* 0x0000000000007941 */ /* 0x000fea0003800000 */
.L_x_3280:
[----:B------:R-:W-:Y:S05]  /*33e30*/  BRA `(.L_x_3070) ;  /* 0xffffffa000947947 */ /* 0x000fea000383ffff */
.L_x_3075:
[----:B-1----:R1:W3:Y:S02]  /*33e40*/  SYNCS.PHASECHK.TRANS64.TRYWAIT P0, [R5+URZ+0x38820], R0 ;  /* 0x03882000050075a7 */ /* 0x0022e4000800017f */
[----:B---3--:R-:W-:Y:S05]  /*33e50*/  @!P0 NANOSLEEP.SYNCS 0x989680 ;  /* 0x009896800000895d */ /* 0x008fea0003900000 */
[----:B------:R-:W3:Y:S02]  /*33e60*/  @!P0 SYNCS.PHASECHK.TRANS64 P0, [R5+URZ+0x38820], R0 ;  /* 0x03882000050085a7 */ /* 0x000ee4000800007f */
[----:B---3--:R-:W-:Y:S05]  /*33e70*/  @!P0 BRA `(.L_x_3075) ;  /* 0xfffffffc00f08947 */ /* 0x008fea000383ffff */
[----:B------:R-:W-:Y:S05]  /*33e80*/  BRA `(.L_x_3282) ;  /* 0xffffffa800107947 */ /* 0x000fea000383ffff */
.L_x_3076:
[----:B------:R-:W3:Y:S01]  /*33e90*/  S2R R2, SR_TID.X ;  /* 0x0000000000027919 */ /* 0x000ee20000002100 */
[----:B------:R-:W-:Y:S01]  /*33ea0*/  BSSY B0, `(.L_x_3283) ;  /* 0x000000a000007945 */ /* 0x000fe20003800000 */
[----:B------:R-:W-:Y:S01]  /*33eb0*/  IMAD.MOV.U32 R12, RZ, RZ, RZ ;  /* 0x000000ffff0c7224 */ /* 0x000fe200078e00ff */
[----:B------:R-:W-:Y:S01]  /*33ec0*/  MOV R15, 0xffffffff ;  /* 0xffffffff000f7802 */ /* 0x000fe20000000f00 */
[----:B------:R-:W-:Y:S01]  /*33ed0*/  IMAD.MOV.U32 R11, RZ, RZ, 0x1f ;  /* 0x0000001fff0b7424 */ /* 0x000fe200078e00ff */
[----:B---3--:R-:W-:-:S04]  /*33ee0*/  SHF.R.U32.HI R2, RZ, 0x5, R2 ;  /* 0x00000005ff027819 */ /* 0x008fc80000011602 */
[----:B------:R-:W-:-:S04]  /*33ef0*/  LOP3.LUT R2, R2, 0x3, RZ, 0xc0, !PT ;  /* 0x0000000302027812 */ /* 0x000fc800078ec0ff */
[----:B------:R-:W-:-:S07]  /*33f00*/  MOV R13, R2 ;  /* 0x00000002000d7202 */ /* 0x000fce0000000f00 */
[----:B012---:R-:W-:Y:S05]  /*33f10*/  WARPSYNC.COLLECTIVE R15, `(.L_x_3284) ;  /* 0x000000000f087348 */ /* 0x007fea0003c00000 */
[----:B------:R3:W4:Y:S02]  /*33f20*/  SHFL.IDX P6, R14, R13, R12, R11 ;  /* 0x0000000c0d0e7389 */ /* 0x00072400000c000b */
[----:B01234-:R-:W-:Y:S01]  /*33f30*/  ENDCOLLECTIVE ;  /* 0x000000000000791b */ /* 0x01ffe20003800000 */
.L_x_3284:
[----:B------:R-:W-:Y:S05]  /*33f40*/  BSYNC B0 ;  /* 0x0000000000007941 */ /* 0x000fea0003800000 */
.L_x_3283:
[----:B------:R-:W-:Y:S05]  /*33f50*/  BRA `(.L_x_3285) ;  /* 0xffffffa400f87947 */ /* 0x000fea000383ffff */
.L_x_3077:
[----:B------:R-:W-:Y:S01]  /*33f60*/  BSSY B0, `(.L_x_3286) ;  /* 0x0000006000007945 */ /* 0x000fe20003800000 */
[----:B------:R-:W-:-:S07]  /*33f70*/  IMAD.MOV.U32 R15, RZ, RZ, -0x1 ;  /* 0xffffffffff0f7424 */ /* 0x000fce00078e00ff */
[----:B012---:R-:W-:Y:S05]  /*33f80*/  WARPSYNC.COLLECTIVE R15, `(.L_x_3287) ;  /* 0x000000000f0c7348 */ /* 0x007fea0003c00000 */
[----:B------:R-:W-:Y:S02]  /*33f90*/  ELECT P6, UR62, PT ;  /* 0x00000000003e782f */ /* 0x000fe400038c0000 */
[----:B------:R-:W-:Y:S01]  /*33fa0*/  MOV R14, UR62 ;  /* 0x0000003e000e7c02 */ /* 0x000fe20008000f00 */
[----:B012---:R-:W-:Y:S10]  /*33fb0*/  ENDCOLLECTIVE ;  /* 0x000000000000791b */ /* 0x007ff40003800000 */
.L_x_3287:
[----:B------:R-:W-:Y:S05]  /*33fc0*/  BSYNC B0 ;  /* 0x0000000000007941 */ /* 0x000fea0003800000 */
.L_x_3286:
[----:B------:R-:W-:Y:S05]  /*33fd0*/  BRA `(.L_x_3288) ;  /* 0xffffffa400ec7947 */ /* 0x000fea000383ffff */
.L_x_3079:
[----:B-1----:R1:W3:Y:S02]  /*33fe0*/  SYNCS.PHASECHK.TRANS64.TRYWAIT P1, [R3+URZ+0x38840], R2 ;  /* 0x03884002030075a7 */ /* 0x0022e4000802017f */
[----:B---3--:R-:W-:Y:S05]  /*33ff0*/  @!P1 NANOSLEEP.SYNCS 0x989680 ;  /* 0x009896800000995d */ /* 0x008fea0003900000 */
[----:B------:R-:W3:Y:S02]  /*34000*/  @!P1 SYNCS.PHASECHK.TRANS64 P1, [R3+URZ+0x38840], R2 ;  /* 0x03884002030095a7 */ /* 0x000ee4000802007f */
[----:B---3--:R-:W-:Y:S05]  /*34010*/  @!P1 BRA `(.L_x_3079) ;  /* 0xfffffffc00f09947 */ /* 0x008fea000383ffff */
[----:B------:R-:W-:Y:S05]  /*34020*/  BRA `(.L_x_3289) ;  /* 0xffffffa8000c7947 */ /* 0x000fea000383ffff */
.L_x_3081:
[----:B---3--:R3:W4:Y:S02]  /*34030*/  SYNCS.PHASECHK.TRANS64.TRYWAIT P1, [R27+URZ+0x38840], R0 ;  /* 0x038840001b0075a7 */ /* 0x008724000802017f */
[----:B----4-:R-:W-:Y:S05]  /*34040*/  @!P1 NANOSLEEP.SYNCS 0x989680 ;  /* 0x009896800000995d */ /* 0x010fea0003900000 */
[----:B------:R-:W4:Y:S02]  /*34050*/  @!P1 SYNCS.PHASECHK.TRANS64 P1, [R27+URZ+0x38840], R0 ;  /* 0x038840001b0095a7 */ /* 0x000f24000802007f */
[----:B----4-:R-:W-:Y:S05]  /*34060*/  @!P1 BRA `(.L_x_3081) ;  /* 0xfffffffc00f09947 */ /* 0x010fea000383ffff */
[----:B------:R-:W-:Y:S05]  /*34070*/  BRA `(.L_x_3290) ;  /* 0xffffffa800187947 */ /* 0x000fea000383ffff */
.L_x_3083:
[----:B----4-:R4:W0:Y:S02]  /*34080*/  SYNCS.PHASECHK.TRANS64.TRYWAIT P1, [R3+URZ+0x38860], R2 ;  /* 0x03886002030075a7 */ /* 0x010824000802017f */
[----:B0-----:R-:W-:Y:S05]  /*34090*/  @!P1 NANOSLEEP.SYNCS 0x989680 ;  /* 0x009896800000995d */ /* 0x001fea0003900000 */
[----:B------:R-:W0:Y:S02]  /*340a0*/  @!P1 SYNCS.PHASECHK.TRANS64 P1, [R3+URZ+0x38860], R2 ;  /* 0x03886002030095a7 */ /* 0x000e24000802007f */
[----:B0-----:R-:W-:Y:S05]  /*340b0*/  @!P1 BRA `(.L_x_3083) ;  /* 0xfffffffc00f09947 */ /* 0x001fea000383ffff */
[----:B------:R-:W-:Y:S05]  /*340c0*/  BRA `(.L_x_3291) ;  /* 0xffffffa800147947 */ /* 0x000fea000383ffff */
.L_x_3292:
        /* <DEDUP_REMOVED lines=11> */
.L_x_3301:


//--------------------- .nv.global.init           --------------------------
	.section	.nv.global.init,"aw",@progbits
.nv.global.init:
	.type		$str$23,@object
	.size		$str$23,($str$24 - $str$23)
$str$23:
        /*0000*/ 	.byte	0x28, 0x61, 0x64, 0x64, 0x72, 0x65, 0x73, 0x73, 0x20, 0x26, 0x20, 0x6d, 0x61, 0x73, 0x6b, 0x29
        /*0010*/ 	.byte	0x20, 0x3d, 0x3d, 0x20, 0x30, 0x00
	.type		$str$24,@object
	.size		$str$24,(__unnamed_9 - $str$24)
$str$24:
        /*0016*/ 	.byte	0x2f, 0x74, 0x6d, 0x70, 0x2f, 0x6f, 0x73, 0x73, 0x5f, 0x6b, 0x65, 0x72, 0x6e, 0x65, 0x6c, 0x73
        /*0026*/ 	.byte	0x5f, 0x73, 0x72, 0x63, 0x2f, 0x66, 0x6c, 0x61, 0x73, 0x68, 0x5f, 0x61, 0x74, 0x74, 0x65, 0x6e
        /*0036*/ 	.byte	0x74, 0x69, 0x6f, 0x6e, 0x2f, 0x63, 0x73, 0x72, 0x63, 0x2f, 0x63, 0x75, 0x74, 0x6c, 0x61, 0x73
        /*0046*/ 	.byte	0x73, 0x2f, 0x69, 0x6e, 0x63, 0x6c, 0x75, 0x64, 0x65, 0x2f, 0x63, 0x75, 0x74, 0x65, 0x2f, 0x70
        /*0056*/ 	.byte	0x6f, 0x69, 0x6e, 0x74, 0x65, 0x72, 0x5f, 0x66, 0x6c, 0x61, 0x67, 0x67, 0x65, 0x64, 0x2e, 0x68
        /*0066*/ 	.byte	0x70, 0x70, 0x00
	.type		__unnamed_9,@object
	.size		__unnamed_9,(__unnamed_5 - __unnamed_9)
__unnamed_9:
        /* <DEDUP_REMOVED lines=23> */
        /*01d9*/ 	.byte	0x3a, 0x43, 0x3c, 0x30, 0x3e, 0x3e, 0x3e, 0x3e, 0x3e, 0x20, 0x26, 0x5d, 0x00
	.type		__unnamed_5,@object
	.size		__unnamed_5,(__unnamed_4 - __unnamed_5)
__unnamed_5:
        /* <DEDUP_REMOVED lines=24> */
	.type		__unnamed_4,@object
	.size		__unnamed_4,(__unnamed_7 - __unnamed_4)
__unnamed_4:
        /* <DEDUP_REMOVED lines=24> */
	.type		__unnamed_7,@object
	.size		__unnamed_7,(__unnamed_8 - __unnamed_7)
__unnamed_7:
        /* <DEDUP_REMOVED lines=28> */
        /*06a6*/ 	.byte	0x36, 0x33, 0x38, 0x34, 0x3e, 0x3e, 0x3e, 0x3e, 0x3e, 0x5d, 0x00
	.type		__unnamed_8,@object
	.size		__unnamed_8,(__unnamed_3 - __unnamed_8)
__unnamed_8:
        /* <DEDUP_REMOVED lines=29> */
	.type		__unnamed_3,@object
	.size		__unnamed_3,(__unnamed_2 - __unnamed_3)
__unnamed_3:
        /* <DEDUP_REMOVED lines=29> */
	.type		__unnamed_2,@object
	.size		__unnamed_2,(__unnamed_6 - __unnamed_2)
__unnamed_2:
        /* <DEDUP_REMOVED lines=29> */
	.type		__unnamed_6,@object
	.size		__unnamed_6,(__unnamed_1 - __unnamed_6)
__unnamed_6:
        /* <DEDUP_REMOVED lines=29> */
	.type		__unnamed_1,@object
	.size		__unnamed_1,(.L_0 - __unnamed_1)
__unnamed_1:
        /* <DEDUP_REMOVED lines=28> */
        /*0fa1*/ 	.byte	0x32, 0x30, 0x34, 0x38, 0x30, 0x3e, 0x3e, 0x3e, 0x3e, 0x3e, 0x20, 0x26, 0x5d, 0x00
.L_0:


//--------------------- .nv.shared._ZN7cutlass13device_kernelIN5flash11enable_sm90INS1_16FlashAttnFwdSm90INS1_25CollectiveMainloopFwdSm90ILi2EN4cute5tupleIJNS5_1CILi1EEES8_S8_EEENS6_IJNS7_ILi128EEENS7_ILi80EEENS7_ILi256EEEEEELi256ENS_6half_tEfNS_4arch4Sm90ELb0ELb0ELb0ELb0ELb1ELb0ELb0ELb1ELb1ELb1ELb0ELb0EEENS1_21CollectiveEpilogueFwdINS6_IJSA_SC_SB_EEES9_SE_SG_Li256ELb0ELb1ELb0ELb0EEENS1_29StaticPersistentTileSchedulerILb0EEEEEEEEEvNT_6ParamsE --------------------------
	.section	.nv.shared._ZN7cutlass13device_kernelIN5flash11enable_sm90INS1_16FlashAttnFwdSm90INS1_25CollectiveMainloopFwdSm90ILi2EN4cute5tupleIJNS5_1CILi1EEES8_S8_EEENS6_IJNS7_ILi128EEENS7_ILi80EEENS7_ILi256EEEEEELi256ENS_6half_tEfNS_4arch4Sm90ELb0ELb0ELb0ELb0ELb1ELb0ELb0ELb1ELb1ELb1ELb0ELb0EEENS1_21CollectiveEpilogueFwdINS6_IJSA_SC_SB_EEES9_SE_SG_Li256ELb0ELb1ELb0ELb0EEENS1_29StaticPersistentTileSchedulerILb0EEEEEEEEEvNT_6ParamsE,"aw",@nobits
	.sectionflags	@""
	.align	16
	.zero		1024


//--------------------- .nv.shared.reserved.0     --------------------------
	.section	.nv.shared.reserved.0,"aw",@nobits
	.weak		__nv_reservedSMEM_offset_0_alias
	.size		__nv_reservedSMEM_offset_0_alias, 0, 0
	.other		__nv_reservedSMEM_offset_0_alias,@"STO_CUDA_RESERVED_SHARED STV_DEFAULT"
__nv_reservedSMEM_offset_0_alias:
	.zero		0


//--------------------- .nv.global                --------------------------
	.section	.nv.global,"aw",@nobits
.nv.global:
	.type		_ZN72_INTERNAL_7c4d67b1_36_flash_fwd_hdim256_fp16_paged_sm90_cu_8e232a79_41634cute1_E,@object
	.size		_ZN72_INTERNAL_7c4d67b1_36_flash_fwd_hdim256_fp16_paged_sm90_cu_8e232a79_41634cute1_E,(_ZN72_INTERNAL_7c4d67b1_36_flash_fwd_hdim256_fp16_paged_sm90_cu_8e232a79_41634cuda3std3__45__cpo6cbeginE - _ZN72_INTERNAL_7c4d67b1_36_flash_fwd_hdim256_fp16_paged_sm90_cu_8e232a79_41634cute1_E)
_ZN72_INTERNAL_7c4d67b1_36_flash_fwd_hdim256_fp16_paged_sm90_cu_8e232a79_41634cute1_E:
	.zero		1
	.type		_ZN72_INTERNAL_7c4d67b1_36_flash_fwd_hdim256_fp16_paged_sm90_cu_8e232a79_41634cuda3std3__45__cpo6cbeginE,@object
	.size		_ZN72_INTERNAL_7c4d67b1_36_flash_fwd_hdim256_fp16_paged_sm90_cu_8e232a79_41634cuda3std3__45__cpo6cbeginE,(_ZN72_INTERNAL_7c4d67b1_36_flash_fwd_hdim256_fp16_paged_sm90_cu_8e232a79_41634cuda3std3__48in_placeE - _ZN72_INTERNAL_7c4d67b1_36_flash_fwd_hdim256_fp16_paged_sm90_cu_8e232a79_41634cuda3std3__45__cpo6cbeginE)
_ZN72_INTERNAL_7c4d67b1_36_flash_fwd_hdim256_fp16_paged_sm90_cu_8e232a79_41634cuda3std3__45__cpo6cbeginE:
	.zero		1
	.type		_ZN72_INTERNAL_7c4d67b1_36_flash_fwd_hdim256_fp16_paged_sm90_cu_8e232a79_41634cuda3std3__48in_placeE,@object
	.size		_ZN72_INTERNAL_7c4d67b1_36_flash_fwd_hdim256_fp16_paged_sm90_cu_8e232a79_41634cuda3std3__48in_placeE,(_ZN72_INTERNAL_7c4d67b1_36_flash_fwd_hdim256_fp16_paged_sm90_cu_8e232a79_41634cuda3std6ranges3__45__cpo9iter_moveE - _ZN72_INTERNAL_7c4d67b1_36_flash_fwd_hdim256_fp16_paged_sm90_cu_8e232a79_41634cuda3std3__48in_placeE)
_ZN72_INTERNAL_7c4d67b1_36_flash_fwd_hdim256_fp16_paged_sm90_cu_8e232a79_41634cuda3std3__48in_placeE:
	.zero		1
	.type		_ZN72_INTERNAL_7c4d67b1_36_flash_fwd_hdim256_fp16_paged_sm90_cu_8e232a79_41634cuda3std6ranges3__45__cpo9iter_moveE,@object
	.size		_ZN72_INTERNAL_7c4d67b1_36_flash_fwd_hdim256_fp16_paged_sm90_cu_8e232a79_41634cuda3std6ranges3__45__cpo9iter_moveE,(_ZN72_INTERNAL_7c4d67b1_36_flash_fwd_hdim256_fp16_paged_sm90_cu_8e232a79_41634cuda3std3__45__cpo5beginE - _ZN72_INTERNAL_7c4d67b1_36_flash_fwd_hdim256_fp16_paged_sm90_cu_8e232a79_41634cuda3std6ranges3__45__cpo9iter_moveE)
_ZN72_INTERNAL_7c4d67b1_36_flash_fwd_hdim256_fp16_paged_sm90_cu_8e232a79_41634cuda3std6ranges3__45__cpo9iter_moveE:
	.zero		1
	.type		_ZN72_INTERNAL_7c4d67b1_36_flash_fwd_hdim256_fp16_paged_sm90_cu_8e232a79_41634cuda3std3__45__cpo5beginE,@object
	.size		_ZN72_INTERNAL_7c4d67b1_36_flash_fwd_hdim256_fp16_paged_sm90_cu_8e232a79_41634cuda3std3__45__cpo5beginE,(_ZN72_INTERNAL_7c4d67b1_36_flash_fwd_hdim256_fp16_paged_sm90_cu_8e232a79_41634cuda3std3__474_GLOBAL__N__7c4d67b1_36_flash_fwd_hdim256_fp16_paged_sm90_cu_8e232a79_41636ignoreE - _ZN72_INTERNAL_7c4d67b1_36_flash_fwd_hdim256_fp16_paged_sm90_cu_8e232a79_41634cuda3std3__45__cpo5beginE)
_ZN72_INTERNAL_7c4d67b1_36_flash_fwd_hdim256_fp16_paged_sm90_cu_8e232a79_41634cuda3std3__45__cpo5beginE:
	.zero		1
	.type		_ZN72_INTERNAL_7c4d67b1_36_flash_fwd_hdim256_fp16_paged_sm90_cu_8e232a79_41634cuda3std3__474_GLOBAL__N__7c4d67b1_36_flash_fwd_hdim256_fp16_paged_sm90_cu_8e232a79_41636ignoreE,@object
	.size		_ZN72_INTERNAL_7c4d67b1_36_flash_fwd_hdim256_fp16_paged_sm90_cu_8e232a79_41634cuda3std3__474_GLOBAL__N__7c4d67b1_36_flash_fwd_hdim256_fp16_paged_sm90_cu_8e232a79_41636ignoreE,(_ZN72_INTERNAL_7c4d67b1_36_flash_fwd_hdim256_fp16_paged_sm90_cu_8e232a79_41634cute7productE - _ZN72_INTERNAL_7c4d67b1_36_flash_fwd_hdim256_fp16_paged_sm90_cu_8e232a79_41634cuda3std3__474_GLOBAL__N__7c4d67b1_36_flash_fwd_hdim256_fp16_paged_sm90_cu_8e232a79_41636ignoreE)
_ZN72_INTERNAL_7c4d67b1_36_flash_fwd_hdim256_fp16_paged_sm90_cu_8e232a79_41634cuda3std3__474_GLOBAL__N__7c4d67b1_36_flash_fwd_hdim256_fp16_paged_sm90_cu_8e232a79_41636ignoreE:
	.zero		1
	.type		_ZN72_INTERNAL_7c4d67b1_36_flash_fwd_hdim256_fp16_paged_sm90_cu_8e232a79_41634cute7productE,@object
	.size		_ZN72_INTERNAL_7c4d67b1_36_flash_fwd_hdim256_fp16_paged_sm90_cu_8e232a79_41634cute7productE,(_ZN72_INTERNAL_7c4d67b1_36_flash_fwd_hdim256_fp16_paged_sm90_cu_8e232a79_41634cuda3std3__45__cpo3endE - _ZN72_INTERNAL_7c4d67b1_36_flash_fwd_hdim256_fp16_paged_sm90_cu_8e232a79_41634cute7productE)
_ZN72_INTERNAL_7c4d67b1_36_flash_fwd_hdim256_fp16_paged_sm90_cu_8e232a79_41634cute7productE:
	.zero		1
	.type		_ZN72_INTERNAL_7c4d67b1_36_flash_fwd_hdim256_fp16_paged_sm90_cu_8e232a79_41634cuda3std3__45__cpo3endE,@object
	.size		_ZN72_INTERNAL_7c4d67b1_36_flash_fwd_hdim256_fp16_paged_sm90_cu_8e232a79_41634cuda3std3__45__cpo3endE,(_ZN72_INTERNAL_7c4d67b1_36_flash_fwd_hdim256_fp16_paged_sm90_cu_8e232a79_41634cuda3std3__419piecewise_constructE - _ZN72_INTERNAL_7c4d67b1_36_flash_fwd_hdim256_fp16_paged_sm90_cu_8e232a79_41634cuda3std3__45__cpo3endE)
_ZN72_INTERNAL_7c4d67b1_36_flash_fwd_hdim256_fp16_paged_sm90_cu_8e232a79_41634cuda3std3__45__cpo3endE:
	.zero		1
	.type		_ZN72_INTERNAL_7c4d67b1_36_flash_fwd_hdim256_fp16_paged_sm90_cu_8e232a79_41634cuda3std3__419piecewise_constructE,@object
	.size		_ZN72_INTERNAL_7c4d67b1_36_flash_fwd_hdim256_fp16_paged_sm90_cu_8e232a79_41634cuda3std3__419piecewise_constructE,(_ZN72_INTERNAL_7c4d67b1_36_flash_fwd_hdim256_fp16_paged_sm90_cu_8e232a79_41634cuda3std3__45__cpo4cendE - _ZN72_INTERNAL_7c4d67b1_36_flash_fwd_hdim256_fp16_paged_sm90_cu_8e232a79_41634cuda3std3__419piecewise_constructE)
_ZN72_INTERNAL_7c4d67b1_36_flash_fwd_hdim256_fp16_paged_sm90_cu_8e232a79_41634cuda3std3__419piecewise_constructE:
	.zero		1
	.type		_ZN72_INTERNAL_7c4d67b1_36_flash_fwd_hdim256_fp16_paged_sm90_cu_8e232a79_41634cuda3std3__45__cpo4cendE,@object
	.size		_ZN72_INTERNAL_7c4d67b1_36_flash_fwd_hdim256_fp16_paged_sm90_cu_8e232a79_41634cuda3std3__45__cpo4cendE,(_ZN72_INTERNAL_7c4d67b1_36_flash_fwd_hdim256_fp16_paged_sm90_cu_8e232a79_41634cuda3std6ranges3__45__cpo4swapE - _ZN72_INTERNAL_7c4d67b1_36_flash_fwd_hdim256_fp16_paged_sm90_cu_8e232a79_41634cuda3std3__45__cpo4cendE)
_ZN72_INTERNAL_7c4d67b1_36_flash_fwd_hdim256_fp16_paged_sm90_cu_8e232a79_41634cuda3std3__45__cpo4cendE:
	.zero		1
	.type		_ZN72_INTERNAL_7c4d67b1_36_flash_fwd_hdim256_fp16_paged_sm90_cu_8e232a79_41634cuda3std6ranges3__45__cpo4swapE,@object
	.size		_ZN72_INTERNAL_7c4d67b1_36_flash_fwd_hdim256_fp16_paged_sm90_cu_8e232a79_41634cuda3std6ranges3__45__cpo4swapE,(.L_16 - _ZN72_INTERNAL_7c4d67b1_36_flash_fwd_hdim256_fp16_paged_sm90_cu_8e232a79_41634cuda3std6ranges3__45__cpo4swapE)
_ZN72_INTERNAL_7c4d67b1_36_flash_fwd_hdim256_fp16_paged_sm90_cu_8e232a79_41634cuda3std6ranges3__45__cpo4swapE:
	.zero		1
.L_16:


//--------------------- .nv.shared._ZN7cutlass13device_kernelIN5flash11enable_sm90INS1_16FlashAttnFwdSm90INS1_25CollectiveMainloopFwdSm90ILi2EN4cute5tupleIJNS5_1CILi1EEES8_S8_EEENS6_IJNS7_ILi128EEENS7_ILi80EEENS7_ILi256EEEEEELi256ENS_6half_tEfNS_4arch4Sm90ELb0ELb0ELb0ELb1ELb1ELb0ELb0ELb1ELb1ELb1ELb0ELb0EEENS1_21CollectiveEpilogueFwdINS6_IJSA_SC_SB_EEES9_SE_SG_Li256ELb1ELb1ELb0ELb0EEENS1_36VarlenDynamicPersistentTileSchedulerILi128ELi80ELi256ELi128ELb0ELb1ELb1ELb0ELb1ELb1EEEEEEEEEvNT_6ParamsE --------------------------
	.section	.nv.shared._ZN7cutlass13device_kernelIN5flash11enable_sm90INS1_16FlashAttnFwdSm90INS1_25CollectiveMainloopFwdSm90ILi2EN4cute5tupleIJNS5_1CILi1EEES8_S8_EEENS6_IJNS7_ILi128EEENS7_ILi80EEENS7_ILi256EEEEEELi256ENS_6half_tEfNS_4arch4Sm90ELb0ELb0ELb0ELb1ELb1ELb0ELb0ELb1ELb1ELb1ELb0ELb0EEENS1_21CollectiveEpilogueFwdINS6_IJSA_SC_SB_EEES9_SE_SG_Li256ELb1ELb1ELb0ELb0EEENS1_36VarlenDynamicPersistentTileSchedulerILi128ELi80ELi256ELi128ELb0ELb1ELb1ELb0ELb1ELb1EEEEEEEEEvNT_6ParamsE,"aw",@nobits
	.sectionflags	@""
	.align	16
	.zero		1024


//--------------------- .nv.shared._ZN7cutlass13device_kernelIN5flash11enable_sm90INS1_16FlashAttnFwdSm90INS1_25CollectiveMainloopFwdSm90ILi2EN4cute5tupleIJNS5_1CILi1EEES8_S8_EEENS6_IJNS7_ILi128EEENS7_ILi80EEENS7_ILi256EEEEEELi256ENS_6half_tEfNS_4arch4Sm90ELb0ELb0ELb0ELb1ELb1ELb1ELb0ELb1ELb1ELb1ELb0ELb0EEENS1_21CollectiveEpilogueFwdINS6_IJSA_SC_SB_EEES9_SE_SG_Li256ELb1ELb1ELb0ELb0EEENS1_36VarlenDynamicPersistentTileSchedulerILi128ELi80ELi256ELi128ELb0ELb1ELb1ELb0ELb1ELb1EEEEEEEEEvNT_6ParamsE --------------------------
	.section	.nv.shared._ZN7cutlass13device_kernelIN5flash11enable_sm90INS1_16FlashAttnFwdSm90INS1_25CollectiveMainloopFwdSm90ILi2EN4cute5tupleIJNS5_1CILi1EEES8_S8_EEENS6_IJNS7_ILi128EEENS7_ILi80EEENS7_ILi256EEEEEELi256ENS_6half_tEfNS_4arch4Sm90ELb0ELb0ELb0ELb1ELb1ELb1ELb0ELb1ELb1ELb1ELb0ELb0EEENS1_21CollectiveEpilogueFwdINS6_IJSA_SC_SB_EEES9_SE_SG_Li256ELb1ELb1ELb0ELb0EEENS1_36VarlenDynamicPersistentTileSchedulerILi128ELi80ELi256ELi128ELb0ELb1ELb1ELb0ELb1ELb1EEEEEEEEEvNT_6ParamsE,"aw",@nobits
	.sectionflags	@""
	.align	16
	.zero		1024


//--------------------- .nv.shared._ZN7cutlass13device_kernelIN5flash11enable_sm90INS1_16FlashAttnFwdSm90INS1_25CollectiveMainloopFwdSm90ILi2EN4cute5tupleIJNS5_1CILi1EEES8_S8_EEENS6_IJNS7_ILi128EEENS7_ILi64EEENS7_ILi256EEEEEELi256ENS_6half_tEfNS_4arch4Sm90ELb0ELb1ELb0ELb0ELb1ELb0ELb0ELb1ELb1ELb1ELb0ELb0EEENS1_21CollectiveEpilogueFwdINS6_IJSA_SC_SB_EEES9_SE_SG_Li256ELb0ELb1ELb0ELb0EEENS1_30DynamicPersistentTileSchedulerILi256ELi128ELb0ELb1ELb1EEEEEEEEEvNT_6ParamsE --------------------------
	.section	.nv.shared._ZN7cutlass13device_kernelIN5flash11enable_sm90INS1_16FlashAttnFwdSm90INS1_25CollectiveMainloopFwdSm90ILi2EN4cute5tupleIJNS5_1CILi1EEES8_S8_EEENS6_IJNS7_ILi128EEENS7_ILi64EEENS7_ILi256EEEEEELi256ENS_6half_tEfNS_4arch4Sm90ELb0ELb1ELb0ELb0ELb1ELb0ELb0ELb1ELb1ELb1ELb0ELb0EEENS1_21CollectiveEpilogueFwdINS6_IJSA_SC_SB_EEES9_SE_SG_Li256ELb0ELb1ELb0ELb0EEENS1_30DynamicPersistentTileSchedulerILi256ELi128ELb0ELb1ELb1EEEEEEEEEvNT_6ParamsE,"aw",@nobits
	.sectionflags	@""
	.align	16
	.zero		1024


//--------------------- .nv.shared._ZN7cutlass13device_kernelIN5flash11enable_sm90INS1_16FlashAttnFwdSm90INS1_25CollectiveMainloopFwdSm90ILi2EN4cute5tupleIJNS5_1CILi1EEES8_S8_EEENS6_IJNS7_ILi128EEENS7_ILi64EEENS7_ILi256EEEEEELi256ENS_6half_tEfNS_4arch4Sm90ELb0ELb1ELb0ELb1ELb1ELb0ELb0ELb1ELb1ELb1ELb0ELb0EEENS1_21CollectiveEpilogueFwdINS6_IJSA_SC_SB_EEES9_SE_SG_Li256ELb1ELb1ELb0ELb0EEENS1_36VarlenDynamicPersistentTileSchedulerILi128ELi64ELi256ELi128ELb0ELb1ELb1ELb1ELb0ELb1EEEEEEEEEvNT_6ParamsE --------------------------
	.section	.nv.shared._ZN7cutlass13device_kernelIN5flash11enable_sm90INS1_16FlashAttnFwdSm90INS1_25CollectiveMainloopFwdSm90ILi2EN4cute5tupleIJNS5_1CILi1EEES8_S8_EEENS6_IJNS7_ILi128EEENS7_ILi64EEENS7_ILi256EEEEEELi256ENS_6half_tEfNS_4arch4Sm90ELb0ELb1ELb0ELb1ELb1ELb0ELb0ELb1ELb1ELb1ELb0ELb0EEENS1_21CollectiveEpilogueFwdINS6_IJSA_SC_SB_EEES9_SE_SG_Li256ELb1ELb1ELb0ELb0EEENS1_36VarlenDynamicPersistentTileSchedulerILi128ELi64ELi256ELi128ELb0ELb1ELb1ELb1ELb0ELb1EEEEEEEEEvNT_6ParamsE,"aw",@nobits
	.sectionflags	@""
	.align	16
	.zero		1024


//--------------------- .nv.shared._ZN7cutlass13device_kernelIN5flash11enable_sm90INS1_16FlashAttnFwdSm90INS1_25CollectiveMainloopFwdSm90ILi2EN4cute5tupleIJNS5_1CILi1EEES8_S8_EEENS6_IJNS7_ILi128EEENS7_ILi64EEENS7_ILi256EEEEEELi256ENS_6half_tEfNS_4arch4Sm90ELb0ELb1ELb0ELb1ELb1ELb1ELb0ELb1ELb1ELb1ELb0ELb0EEENS1_21CollectiveEpilogueFwdINS6_IJSA_SC_SB_EEES9_SE_SG_Li256ELb1ELb1ELb0ELb0EEENS1_36VarlenDynamicPersistentTileSchedulerILi128ELi64ELi256ELi128ELb0ELb1ELb1ELb1ELb0ELb1EEEEEEEEEvNT_6ParamsE --------------------------
	.section	.nv.shared._ZN7cutlass13device_kernelIN5flash11enable_sm90INS1_16FlashAttnFwdSm90INS1_25CollectiveMainloopFwdSm90ILi2EN4cute5tupleIJNS5_1CILi1EEES8_S8_EEENS6_IJNS7_ILi128EEENS7_ILi64EEENS7_ILi256EEEEEELi256ENS_6half_tEfNS_4arch4Sm90ELb0ELb1ELb0ELb1ELb1ELb1ELb0ELb1ELb1ELb1ELb0ELb0EEENS1_21CollectiveEpilogueFwdINS6_IJSA_SC_SB_EEES9_SE_SG_Li256ELb1ELb1ELb0ELb0EEENS1_36VarlenDynamicPersistentTileSchedulerILi128ELi64ELi256ELi128ELb0ELb1ELb1ELb1ELb0ELb1EEEEEEEEEvNT_6ParamsE,"aw",@nobits
	.sectionflags	@""
	.align	16
	.zero		1024


//--------------------- .nv.shared._ZN7cutlass13device_kernelIN5flash11enable_sm90INS1_16FlashAttnFwdSm90INS1_25CollectiveMainloopFwdSm90ILi2EN4cute5tupleIJNS5_1CILi1EEES8_S8_EEENS6_IJNS7_ILi128EEENS7_ILi80EEENS7_ILi256EEEEEELi256ENS_6half_tEfNS_4arch4Sm90ELb1ELb0ELb0ELb0ELb1ELb0ELb0ELb1ELb1ELb1ELb0ELb0EEENS1_21CollectiveEpilogueFwdINS6_IJSA_SC_SB_EEES9_SE_SG_Li256ELb0ELb1ELb0ELb0EEENS1_30DynamicPersistentTileSchedulerILi256ELi128ELb0ELb1ELb1EEEEEEEEEvNT_6ParamsE --------------------------
	.section	.nv.shared._ZN7cutlass13device_kernelIN5flash11enable_sm90INS1_16FlashAttnFwdSm90INS1_25CollectiveMainloopFwdSm90ILi2EN4cute5tupleIJNS5_1CILi1EEES8_S8_EEENS6_IJNS7_ILi128EEENS7_ILi80EEENS7_ILi256EEEEEELi256ENS_6half_tEfNS_4arch4Sm90ELb1ELb0ELb0ELb0ELb1ELb0ELb0ELb1ELb1ELb1ELb0ELb0EEENS1_21CollectiveEpilogueFwdINS6_IJSA_SC_SB_EEES9_SE_SG_Li256ELb0ELb1ELb0ELb0EEENS1_30DynamicPersistentTileSchedulerILi256ELi128ELb0ELb1ELb1EEEEEEEEEvNT_6ParamsE,"aw",@nobits
	.sectionflags	@""
	.align	16
	.zero		1024


//--------------------- .nv.shared._ZN7cutlass13device_kernelIN5flash11enable_sm90INS1_16FlashAttnFwdSm90INS1_25CollectiveMainloopFwdSm90ILi2EN4cute5tupleIJNS5_1CILi1EEES8_S8_EEENS6_IJNS7_ILi128EEENS7_ILi80EEENS7_ILi256EEEEEELi256ENS_6half_tEfNS_4arch4Sm90ELb1ELb0ELb0ELb1ELb1ELb0ELb0ELb1ELb1ELb1ELb0ELb0EEENS1_21CollectiveEpilogueFwdINS6_IJSA_SC_SB_EEES9_SE_SG_Li256ELb1ELb1ELb0ELb0EEENS1_36VarlenDynamicPersistentTileSchedulerILi128ELi80ELi256ELi128ELb0ELb1ELb1ELb1ELb1ELb1EEEEEEEEEvNT_6ParamsE --------------------------
	.section	.nv.shared._ZN7cutlass13device_kernelIN5flash11enable_sm90INS1_16FlashAttnFwdSm90INS1_25CollectiveMainloopFwdSm90ILi2EN4cute5tupleIJNS5_1CILi1EEES8_S8_EEENS6_IJNS7_ILi128EEENS7_ILi80EEENS7_ILi256EEEEEELi256ENS_6half_tEfNS_4arch4Sm90ELb1ELb0ELb0ELb1ELb1ELb0ELb0ELb1ELb1ELb1ELb0ELb0EEENS1_21CollectiveEpilogueFwdINS6_IJSA_SC_SB_EEES9_SE_SG_Li256ELb1ELb1ELb0ELb0EEENS1_36VarlenDynamicPersistentTileSchedulerILi128ELi80ELi256ELi128ELb0ELb1ELb1ELb1ELb1ELb1EEEEEEEEEvNT_6ParamsE,"aw",@nobits
	.sectionflags	@""
	.align	16
	.zero		1024


//--------------------- .nv.shared._ZN7cutlass13device_kernelIN5flash11enable_sm90INS1_16FlashAttnFwdSm90INS1_25CollectiveMainloopFwdSm90ILi2EN4cute5tupleIJNS5_1CILi1EEES8_S8_EEENS6_IJNS7_ILi128EEENS7_ILi80EEENS7_ILi256EEEEEELi256ENS_6half_tEfNS_4arch4Sm90ELb1ELb0ELb0ELb1ELb1ELb1ELb0ELb1ELb1ELb1ELb0ELb0EEENS1_21CollectiveEpilogueFwdINS6_IJSA_SC_SB_EEES9_SE_SG_Li256ELb1ELb1ELb0ELb0EEENS1_36VarlenDynamicPersistentTileSchedulerILi128ELi80ELi256ELi128ELb0ELb1ELb1ELb1ELb1ELb1EEEEEEEEEvNT_6ParamsE --------------------------
	.section	.nv.shared._ZN7cutlass13device_kernelIN5flash11enable_sm90INS1_16FlashAttnFwdSm90INS1_25CollectiveMainloopFwdSm90ILi2EN4cute5tupleIJNS5_1CILi1EEES8_S8_EEENS6_IJNS7_ILi128EEENS7_ILi80EEENS7_ILi256EEEEEELi256ENS_6half_tEfNS_4arch4Sm90ELb1ELb0ELb0ELb1ELb1ELb1ELb0ELb1ELb1ELb1ELb0ELb0EEENS1_21CollectiveEpilogueFwdINS6_IJSA_SC_SB_EEES9_SE_SG_Li256ELb1ELb1ELb0ELb0EEENS1_36VarlenDynamicPersistentTileSchedulerILi128ELi80ELi256ELi128ELb0ELb1ELb1ELb1ELb1ELb1EEEEEEEEEvNT_6ParamsE,"aw",@nobits
	.sectionflags	@""
	.align	16
	.zero		1024


//--------------------- .nv.constant0._ZN7cutlass13device_kernelIN5flash11enable_sm90INS1_16FlashAttnFwdSm90INS1_25CollectiveMainloopFwdSm90ILi2EN4cute5tupleIJNS5_1CILi1EEES8_S8_EEENS6_IJNS7_ILi128EEENS7_ILi80EEENS7_ILi256EEEEEELi256ENS_6half_tEfNS_4arch4Sm90ELb0ELb0ELb0ELb0ELb1ELb0ELb0ELb1ELb1ELb1ELb0ELb0EEENS1_21CollectiveEpilogueFwdINS6_IJSA_SC_SB_EEES9_SE_SG_Li256ELb0ELb1ELb0ELb0EEENS1_29StaticPersistentTileSchedulerILb0EEEEEEEEEvNT_6ParamsE --------------------------
	.section	.nv.constant0._ZN7cutlass13device_kernelIN5flash11enable_sm90INS1_16FlashAttnFwdSm90INS1_25CollectiveMainloopFwdSm90ILi2EN4cute5tupleIJNS5_1CILi1EEES8_S8_EEENS6_IJNS7_ILi128EEENS7_ILi80EEENS7_ILi256EEEEEELi256ENS_6half_tEfNS_4arch4Sm90ELb0ELb0ELb0ELb0ELb1ELb0ELb0ELb1ELb1ELb1ELb0ELb0EEENS1_21CollectiveEpilogueFwdINS6_IJSA_SC_SB_EEES9_SE_SG_Li256ELb0ELb1ELb0ELb0EEENS1_29StaticPersistentTileSchedulerILb0EEEEEEEEEvNT_6ParamsE,"a",@progbits
	.sectionflags	@""
	.align	4
.nv.constant0._ZN7cutlass13device_kernelIN5flash11enable_sm90INS1_16FlashAttnFwdSm90INS1_25CollectiveMainloopFwdSm90ILi2EN4cute5tupleIJNS5_1CILi1EEES8_S8_EEENS6_IJNS7_ILi128EEENS7_ILi80EEENS7_ILi256EEEEEELi256ENS_6half_tEfNS_4arch4Sm90ELb0ELb0ELb0ELb0ELb1ELb0ELb0ELb1ELb1ELb1ELb0ELb0EEENS1_21CollectiveEpilogueFwdINS6_IJSA_SC_SB_EEES9_SE_SG_Li256ELb0ELb1ELb0ELb0EEENS1_29StaticPersistentTileSchedulerILb0EEEEEEEEEvNT_6ParamsE:
	.zero		3200


//--------------------- .nv.constant0._ZN7cutlass13device_kernelIN5flash11enable_sm90INS1_16FlashAttnFwdSm90INS1_25CollectiveMainloopFwdSm90ILi2EN4cute5tupleIJNS5_1CILi1EEES8_S8_EEENS6_IJNS7_ILi128EEENS7_ILi80EEENS7_ILi256EEEEEELi256ENS_6half_tEfNS_4arch4Sm90ELb0ELb0ELb0ELb1ELb1ELb0ELb0ELb1ELb1ELb1ELb0ELb0EEENS1_21CollectiveEpilogueFwdINS6_IJSA_SC_SB_EEES9_SE_SG_Li256ELb1ELb1ELb0ELb0EEENS1_36VarlenDynamicPersistentTileSchedulerILi128ELi80ELi256ELi128ELb0ELb1ELb1ELb0ELb1ELb1EEEEEEEEEvNT_6ParamsE --------------------------
	.section	.nv.constant0._ZN7cutlass13device_kernelIN5flash11enable_sm90INS1_16FlashAttnFwdSm90INS1_25CollectiveMainloopFwdSm90ILi2EN4cute5tupleIJNS5_1CILi1EEES8_S8_EEENS6_IJNS7_ILi128EEENS7_ILi80EEENS7_ILi256EEEEEELi256ENS_6half_tEfNS_4arch4Sm90ELb0ELb0ELb0ELb1ELb1ELb0ELb0ELb1ELb1ELb1ELb0ELb0EEENS1_21CollectiveEpilogueFwdINS6_IJSA_SC_SB_EEES9_SE_SG_Li256ELb1ELb1ELb0ELb0EEENS1_36VarlenDynamicPersistentTileSchedulerILi128ELi80ELi256ELi128ELb0ELb1ELb1ELb0ELb1ELb1EEEEEEEEEvNT_6ParamsE,"a",@progbits
	.sectionflags	@""
	.align	4
.nv.constant0._ZN7cutlass13device_kernelIN5flash11enable_sm90INS1_16FlashAttnFwdSm90INS1_25CollectiveMainloopFwdSm90ILi2EN4cute5tupleIJNS5_1CILi1EEES8_S8_EEENS6_IJNS7_ILi128EEENS7_ILi80EEENS7_ILi256EEEEEELi256ENS_6half_tEfNS_4arch4Sm90ELb0ELb0ELb0ELb1ELb1ELb0ELb0ELb1ELb1ELb1ELb0ELb0EEENS1_21CollectiveEpilogueFwdINS6_IJSA_SC_SB_EEES9_SE_SG_Li256ELb1ELb1ELb0ELb0EEENS1_36VarlenDynamicPersistentTileSchedulerILi128ELi80ELi256ELi128ELb0ELb1ELb1ELb0ELb1ELb1EEEEEEEEEvNT_6ParamsE:
	.zero		3328


//--------------------- .nv.constant0._ZN7cutlass13device_kernelIN5flash11enable_sm90INS1_16FlashAttnFwdSm90INS1_25CollectiveMainloopFwdSm90ILi2EN4cute5tupleIJNS5_1CILi1EEES8_S8_EEENS6_IJNS7_ILi128EEENS7_ILi80EEENS7_ILi256EEEEEELi256ENS_6half_tEfNS_4arch4Sm90ELb0ELb0ELb0ELb1ELb1ELb1ELb0ELb1ELb1ELb1ELb0ELb0EEENS1_21CollectiveEpilogueFwdINS6_IJSA_SC_SB_EEES9_SE_SG_Li256ELb1ELb1ELb0ELb0EEENS1_36VarlenDynamicPersistentTileSchedulerILi128ELi80ELi256ELi128ELb0ELb1ELb1ELb0ELb1ELb1EEEEEEEEEvNT_6ParamsE --------------------------
	.section	.nv.constant0._ZN7cutlass13device_kernelIN5flash11enable_sm90INS1_16FlashAttnFwdSm90INS1_25CollectiveMainloopFwdSm90ILi2EN4cute5tupleIJNS5_1CILi1EEES8_S8_EEENS6_IJNS7_ILi128EEENS7_ILi80EEENS7_ILi256EEEEEELi256ENS_6half_tEfNS_4arch4Sm90ELb0ELb0ELb0ELb1ELb1ELb1ELb0ELb1ELb1ELb1ELb0ELb0EEENS1_21CollectiveEpilogueFwdINS6_IJSA_SC_SB_EEES9_SE_SG_Li256ELb1ELb1ELb0ELb0EEENS1_36VarlenDynamicPersistentTileSchedulerILi128ELi80ELi256ELi128ELb0ELb1ELb1ELb0ELb1ELb1EEEEEEEEEvNT_6ParamsE,"a",@progbits
	.sectionflags	@""
	.align	4
.nv.constant0._ZN7cutlass13device_kernelIN5flash11enable_sm90INS1_16FlashAttnFwdSm90INS1_25CollectiveMainloopFwdSm90ILi2EN4cute5tupleIJNS5_1CILi1EEES8_S8_EEENS6_IJNS7_ILi128EEENS7_ILi80EEENS7_ILi256EEEEEELi256ENS_6half_tEfNS_4arch4Sm90ELb0ELb0ELb0ELb1ELb1ELb1ELb0ELb1ELb1ELb1ELb0ELb0EEENS1_21CollectiveEpilogueFwdINS6_IJSA_SC_SB_EEES9_SE_SG_Li256ELb1ELb1ELb0ELb0EEENS1_36VarlenDynamicPersistentTileSchedulerILi128ELi80ELi256ELi128ELb0ELb1ELb1ELb0ELb1ELb1EEEEEEEEEvNT_6ParamsE:
	.zero		3328


//--------------------- .nv.constant0._ZN7cutlass13device_kernelIN5flash11enable_sm90INS1_16FlashAttnFwdSm90INS1_25CollectiveMainloopFwdSm90ILi2EN4cute5tupleIJNS5_1CILi1EEES8_S8_EEENS6_IJNS7_ILi128EEENS7_ILi64EEENS7_ILi256EEEEEELi256ENS_6half_tEfNS_4arch4Sm90ELb0ELb1ELb0ELb0ELb1ELb0ELb0ELb1ELb1ELb1ELb0ELb0EEENS1_21CollectiveEpilogueFwdINS6_IJSA_SC_SB_EEES9_SE_SG_Li256ELb0ELb1ELb0ELb0EEENS1_30DynamicPersistentTileSchedulerILi256ELi128ELb0ELb1ELb1EEEEEEEEEvNT_6ParamsE --------------------------
	.section	.nv.constant0._ZN7cutlass13device_kernelIN5flash11enable_sm90INS1_16FlashAttnFwdSm90INS1_25CollectiveMainloopFwdSm90ILi2EN4cute5tupleIJNS5_1CILi1EEES8_S8_EEENS6_IJNS7_ILi128EEENS7_ILi64EEENS7_ILi256EEEEEELi256ENS_6half_tEfNS_4arch4Sm90ELb0ELb1ELb0ELb0ELb1ELb0ELb0ELb1ELb1ELb1ELb0ELb0EEENS1_21CollectiveEpilogueFwdINS6_IJSA_SC_SB_EEES9_SE_SG_Li256ELb0ELb1ELb0ELb0EEENS1_30DynamicPersistentTileSchedulerILi256ELi128ELb0ELb1ELb1EEEEEEEEEvNT_6ParamsE,"a",@progbits
	.sectionflags	@""
	.align	4
.nv.constant0._ZN7cutlass13device_kernelIN5flash11enable_sm90INS1_16FlashAttnFwdSm90INS1_25CollectiveMainloopFwdSm90ILi2EN4cute5tupleIJNS5_1CILi1EEES8_S8_EEENS6_IJNS7_ILi128EEENS7_ILi64EEENS7_ILi256EEEEEELi256ENS_6half_tEfNS_4arch4Sm90ELb0ELb1ELb0ELb0ELb1ELb0ELb0ELb1ELb1ELb1ELb0ELb0EEENS1_21CollectiveEpilogueFwdINS6_IJSA_SC_SB_EEES9_SE_SG_Li256ELb0ELb1ELb0ELb0EEENS1_30DynamicPersistentTileSchedulerILi256ELi128ELb0ELb1ELb1EEEEEEEEEvNT_6ParamsE:
	.zero		3328


//--------------------- .nv.constant0._ZN7cutlass13device_kernelIN5flash11enable_sm90INS1_16FlashAttnFwdSm90INS1_25CollectiveMainloopFwdSm90ILi2EN4cute5tupleIJNS5_1CILi1EEES8_S8_EEENS6_IJNS7_ILi128EEENS7_ILi64EEENS7_ILi256EEEEEELi256ENS_6half_tEfNS_4arch4Sm90ELb0ELb1ELb0ELb1ELb1ELb0ELb0ELb1ELb1ELb1ELb0ELb0EEENS1_21CollectiveEpilogueFwdINS6_IJSA_SC_SB_EEES9_SE_SG_Li256ELb1ELb1ELb0ELb0EEENS1_36VarlenDynamicPersistentTileSchedulerILi128ELi64ELi256ELi128ELb0ELb1ELb1ELb1ELb0ELb1EEEEEEEEEvNT_6ParamsE --------------------------
	.section	.nv.constant0._ZN7cutlass13device_kernelIN5flash11enable_sm90INS1_16FlashAttnFwdSm90INS1_25CollectiveMainloopFwdSm90ILi2EN4cute5tupleIJNS5_1CILi1EEES8_S8_EEENS6_IJNS7_ILi128EEENS7_ILi64EEENS7_ILi256EEEEEELi256ENS_6half_tEfNS_4arch4Sm90ELb0ELb1ELb0ELb1ELb1ELb0ELb0ELb1ELb1ELb1ELb0ELb0EEENS1_21CollectiveEpilogueFwdINS6_IJSA_SC_SB_EEES9_SE_SG_Li256ELb1ELb1ELb0ELb0EEENS1_36VarlenDynamicPersistentTileSchedulerILi128ELi64ELi256ELi128ELb0ELb1ELb1ELb1ELb0ELb1EEEEEEEEEvNT_6ParamsE,"a",@progbits
	.sectionflags	@""
	.align	4
.nv.constant0._ZN7cutlass13device_kernelIN5flash11enable_sm90INS1_16FlashAttnFwdSm90INS1_25CollectiveMainloopFwdSm90ILi2EN4cute5tupleIJNS5_1CILi1EEES8_S8_EEENS6_IJNS7_ILi128EEENS7_ILi64EEENS7_ILi256EEEEEELi256ENS_6half_tEfNS_4arch4Sm90ELb0ELb1ELb0ELb1ELb1ELb0ELb0ELb1ELb1ELb1ELb0ELb0EEENS1_21CollectiveEpilogueFwdINS6_IJSA_SC_SB_EEES9_SE_SG_Li256ELb1ELb1ELb0ELb0EEENS1_36VarlenDynamicPersistentTileSchedulerILi128ELi64ELi256ELi128ELb0ELb1ELb1ELb1ELb0ELb1EEEEEEEEEvNT_6ParamsE:
	.zero		3328


//--------------------- .nv.constant0._ZN7cutlass13device_kernelIN5flash11enable_sm90INS1_16FlashAttnFwdSm90INS1_25CollectiveMainloopFwdSm90ILi2EN4cute5tupleIJNS5_1CILi1EEES8_S8_EEENS6_IJNS7_ILi128EEENS7_ILi64EEENS7_ILi256EEEEEELi256ENS_6half_tEfNS_4arch4Sm90ELb0ELb1ELb0ELb1ELb1ELb1ELb0ELb1ELb1ELb1ELb0ELb0EEENS1_21CollectiveEpilogueFwdINS6_IJSA_SC_SB_EEES9_SE_SG_Li256ELb1ELb1ELb0ELb0EEENS1_36VarlenDynamicPersistentTileSchedulerILi128ELi64ELi256ELi128ELb0ELb1ELb1ELb1ELb0ELb1EEEEEEEEEvNT_6ParamsE --------------------------
	.section	.nv.constant0._ZN7cutlass13device_kernelIN5flash11enable_sm90INS1_16FlashAttnFwdSm90INS1_25CollectiveMainloopFwdSm90ILi2EN4cute5tupleIJNS5_1CILi1EEES8_S8_EEENS6_IJNS7_ILi128EEENS7_ILi64EEENS7_ILi256EEEEEELi256ENS_6half_tEfNS_4arch4Sm90ELb0ELb1ELb0ELb1ELb1ELb1ELb0ELb1ELb1ELb1ELb0ELb0EEENS1_21CollectiveEpilogueFwdINS6_IJSA_SC_SB_EEES9_SE_SG_Li256ELb1ELb1ELb0ELb0EEENS1_36VarlenDynamicPersistentTileSchedulerILi128ELi64ELi256ELi128ELb0ELb1ELb1ELb1ELb0ELb1EEEEEEEEEvNT_6ParamsE,"a",@progbits
	.sectionflags	@""
	.align	4
.nv.constant0._ZN7cutlass13device_kernelIN5flash11enable_sm90INS1_16FlashAttnFwdSm90INS1_25CollectiveMainloopFwdSm90ILi2EN4cute5tupleIJNS5_1CILi1EEES8_S8_EEENS6_IJNS7_ILi128EEENS7_ILi64EEENS7_ILi256EEEEEELi256ENS_6half_tEfNS_4arch4Sm90ELb0ELb1ELb0ELb1ELb1ELb1ELb0ELb1ELb1ELb1ELb0ELb0EEENS1_21CollectiveEpilogueFwdINS6_IJSA_SC_SB_EEES9_SE_SG_Li256ELb1ELb1ELb0ELb0EEENS1_36VarlenDynamicPersistentTileSchedulerILi128ELi64ELi256ELi128ELb0ELb1ELb1ELb1ELb0ELb1EEEEEEEEEvNT_6ParamsE:
	.zero		3328


//--------------------- .nv.constant0._ZN7cutlass13device_kernelIN5flash11enable_sm90INS1_16FlashAttnFwdSm90INS1_25CollectiveMainloopFwdSm90ILi2EN4cute5tupleIJNS5_1CILi1EEES8_S8_EEENS6_IJNS7_ILi128EEENS7_ILi80EEENS7_ILi256EEEEEELi256ENS_6half_tEfNS_4arch4Sm90ELb1ELb0ELb0ELb0ELb1ELb0ELb0ELb1ELb1ELb1ELb0ELb0EEENS1_21CollectiveEpilogueFwdINS6_IJSA_SC_SB_EEES9_SE_SG_Li256ELb0ELb1ELb0ELb0EEENS1_30DynamicPersistentTileSchedulerILi256ELi128ELb0ELb1ELb1EEEEEEEEEvNT_6ParamsE --------------------------
	.section	.nv.constant0._ZN7cutlass13device_kernelIN5flash11enable_sm90INS1_16FlashAttnFwdSm90INS1_25CollectiveMainloopFwdSm90ILi2EN4cute5tupleIJNS5_1CILi1EEES8_S8_EEENS6_IJNS7_ILi128EEENS7_ILi80EEENS7_ILi256EEEEEELi256ENS_6half_tEfNS_4arch4Sm90ELb1ELb0ELb0ELb0ELb1ELb0ELb0ELb1ELb1ELb1ELb0ELb0EEENS1_21CollectiveEpilogueFwdINS6_IJSA_SC_SB_EEES9_SE_SG_Li256ELb0ELb1ELb0ELb0EEENS1_30DynamicPersistentTileSchedulerILi256ELi128ELb0ELb1ELb1EEEEEEEEEvNT_6ParamsE,"a",@progbits
	.sectionflags	@""
	.align	4
.nv.constant0._ZN7cutlass13device_kernelIN5flash11enable_sm90INS1_16FlashAttnFwdSm90INS1_25CollectiveMainloopFwdSm90ILi2EN4cute5tupleIJNS5_1CILi1EEES8_S8_EEENS6_IJNS7_ILi128EEENS7_ILi80EEENS7_ILi256EEEEEELi256ENS_6half_tEfNS_4arch4Sm90ELb1ELb0ELb0ELb0ELb1ELb0ELb0ELb1ELb1ELb1ELb0ELb0EEENS1_21CollectiveEpilogueFwdINS6_IJSA_SC_SB_EEES9_SE_SG_Li256ELb0ELb1ELb0ELb0EEENS1_30DynamicPersistentTileSchedulerILi256ELi128ELb0ELb1ELb1EEEEEEEEEvNT_6ParamsE:
	.zero		3328


//--------------------- .nv.constant0._ZN7cutlass13device_kernelIN5flash11enable_sm90INS1_16FlashAttnFwdSm90INS1_25CollectiveMainloopFwdSm90ILi2EN4cute5tupleIJNS5_1CILi1EEES8_S8_EEENS6_IJNS7_ILi128EEENS7_ILi80EEENS7_ILi256EEEEEELi256ENS_6half_tEfNS_4arch4Sm90ELb1ELb0ELb0ELb1ELb1ELb0ELb0ELb1ELb1ELb1ELb0ELb0EEENS1_21CollectiveEpilogueFwdINS6_IJSA_SC_SB_EEES9_SE_SG_Li256ELb1ELb1ELb0ELb0EEENS1_36VarlenDynamicPersistentTileSchedulerILi128ELi80ELi256ELi128ELb0ELb1ELb1ELb1ELb1ELb1EEEEEEEEEvNT_6ParamsE --------------------------
	.section	.nv.constant0._ZN7cutlass13device_kernelIN5flash11enable_sm90INS1_16FlashAttnFwdSm90INS1_25CollectiveMainloopFwdSm90ILi2EN4cute5tupleIJNS5_1CILi1EEES8_S8_EEENS6_IJNS7_ILi128EEENS7_ILi80EEENS7_ILi256EEEEEELi256ENS_6half_tEfNS_4arch4Sm90ELb1ELb0ELb0ELb1ELb1ELb0ELb0ELb1ELb1ELb1ELb0ELb0EEENS1_21CollectiveEpilogueFwdINS6_IJSA_SC_SB_EEES9_SE_SG_Li256ELb1ELb1ELb0ELb0EEENS1_36VarlenDynamicPersistentTileSchedulerILi128ELi80ELi256ELi128ELb0ELb1ELb1ELb1ELb1ELb1EEEEEEEEEvNT_6ParamsE,"a",@progbits
	.sectionflags	@""
	.align	4
.nv.constant0._ZN7cutlass13device_kernelIN5flash11enable_sm90INS1_16FlashAttnFwdSm90INS1_25CollectiveMainloopFwdSm90ILi2EN4cute5tupleIJNS5_1CILi1EEES8_S8_EEENS6_IJNS7_ILi128EEENS7_ILi80EEENS7_ILi256EEEEEELi256ENS_6half_tEfNS_4arch4Sm90ELb1ELb0ELb0ELb1ELb1ELb0ELb0ELb1ELb1ELb1ELb0ELb0EEENS1_21CollectiveEpilogueFwdINS6_IJSA_SC_SB_EEES9_SE_SG_Li256ELb1ELb1ELb0ELb0EEENS1_36VarlenDynamicPersistentTileSchedulerILi128ELi80ELi256ELi128ELb0ELb1ELb1ELb1ELb1ELb1EEEEEEEEEvNT_6ParamsE:
	.zero		3328


//--------------------- .nv.constant0._ZN7cutlass13device_kernelIN5flash11enable_sm90INS1_16FlashAttnFwdSm90INS1_25CollectiveMainloopFwdSm90ILi2EN4cute5tupleIJNS5_1CILi1EEES8_S8_EEENS6_IJNS7_ILi128EEENS7_ILi80EEENS7_ILi256EEEEEELi256ENS_6half_tEfNS_4arch4Sm90ELb1ELb0ELb0ELb1ELb1ELb1ELb0ELb1ELb1ELb1ELb0ELb0EEENS1_21CollectiveEpilogueFwdINS6_IJSA_SC_SB_EEES9_SE_SG_Li256ELb1ELb1ELb0ELb0EEENS1_36VarlenDynamicPersistentTileSchedulerILi128ELi80ELi256ELi128ELb0ELb1ELb1ELb1ELb1ELb1EEEEEEEEEvNT_6ParamsE --------------------------
	.section	.nv.constant0._ZN7cutlass13device_kernelIN5flash11enable_sm90INS1_16FlashAttnFwdSm90INS1_25CollectiveMainloopFwdSm90ILi2EN4cute5tupleIJNS5_1CILi1EEES8_S8_EEENS6_IJNS7_ILi128EEENS7_ILi80EEENS7_ILi256EEEEEELi256ENS_6half_tEfNS_4arch4Sm90ELb1ELb0ELb0ELb1ELb1ELb1ELb0ELb1ELb1ELb1ELb0ELb0EEENS1_21CollectiveEpilogueFwdINS6_IJSA_SC_SB_EEES9_SE_SG_Li256ELb1ELb1ELb0ELb0EEENS1_36VarlenDynamicPersistentTileSchedulerILi128ELi80ELi256ELi128ELb0ELb1ELb1ELb1ELb1ELb1EEEEEEEEEvNT_6ParamsE,"a",@progbits
	.sectionflags	@""
	.align	4
.nv.constant0._ZN7cutlass13device_kernelIN5flash11enable_sm90INS1_16FlashAttnFwdSm90INS1_25CollectiveMainloopFwdSm90ILi2EN4cute5tupleIJNS5_1CILi1EEES8_S8_EEENS6_IJNS7_ILi128EEENS7_ILi80EEENS7_ILi256EEEEEELi256ENS_6half_tEfNS_4arch4Sm90ELb1ELb0ELb0ELb1ELb1ELb1ELb0ELb1ELb1ELb1ELb0ELb0EEENS1_21CollectiveEpilogueFwdINS6_IJSA_SC_SB_EEES9_SE_SG_Li256ELb1ELb1ELb0ELb0EEENS1_36VarlenDynamicPersistentTileSchedulerILi128ELi80ELi256ELi128ELb0ELb1ELb1ELb1ELb1ELb1EEEEEEEEEvNT_6ParamsE:
	.zero		3328


//--------------------- SYMBOLS --------------------------

	.type		.nv.reservedSmem.offset0,@object
	.size		.nv.reservedSmem.offset0,0x4
	.type		__assertfail,@function
